	.target	sm_90a

	.elftype	@"ET_EXEC"


//--------------------- .note.nv.tkinfo           --------------------------
	.section	.note.nv.tkinfo,"",@"SHT_NOTE"
	.sectionflags	@"SHF_NOTE_NV_TKINFO"
	.tkinfo
        /*0018*/ 	.word	0x00000002
        /*0030*/ 	.string	""
        /*0030*/ 	.string	"ptxas"
        /*0030*/ 	.string	"Cuda compilation tools, release 13.0, V13.0.88"
        /*0030*/ 	.string	"Build cuda_13.0.r13.0/compiler.36424714_0"
        /*0030*/ 	.string	"-arch sm_90a -m 64 "



//--------------------- .note.nv.cuinfo           --------------------------
	.section	.note.nv.cuinfo,"",@"SHT_NOTE"
	.sectionflags	@"SHF_NOTE_NV_CUINFO"
        /*0018*/ 	.short	0x0002
        /*001a*/ 	.short	0x005a
        /*001c*/ 	.short	0x0082
	.zero		2


//--------------------- .nv.info                  --------------------------
	.section	.nv.info,"",@"SHT_CUDA_INFO"
	.align	4


	//----- nvinfo : EIATTR_REGCOUNT
	.align		4
        /*0000*/ 	.byte	0x04, 0x2f
        /*0002*/ 	.short	(.L_25 - .L_24)
	.align		4
.L_24:
        /*0004*/ 	.word	index@(_ZN7cutlass13device_kernelIN5flash11enable_sm90INS1_16FlashAttnFwdSm90INS1_25CollectiveMainloopFwdSm90ILi2EN4cute5tupleIJNS5_1CILi1EEES8_S8_EEENS6_IJNS7_ILi128EEESA_NS7_ILi192EEEEEELi128ENS_6half_tEfNS_4arch4Sm90ELb1ELb0ELb0ELb1ELb0ELb1ELb0ELb1ELb1ELb1ELb0ELb0EEENS1_21CollectiveEpilogueFwdINS6_IJSA_SA_SA_EEES9_SD_SF_Li256ELb1ELb1ELb0ELb0EEENS1_36VarlenDynamicPersistentTileSchedulerILi128ELi128ELi256ELi128ELb0ELb1ELb1ELb1ELb1ELb1EEEEEEEEEvNT_6ParamsE)
        /*0008*/ 	.word	0x000000a8


	//----- nvinfo : EIATTR_FRAME_SIZE
	.align		4
.L_25:
        /*000c*/ 	.byte	0x04, 0x11
        /*000e*/ 	.short	(.L_27 - .L_26)
	.align		4
.L_26:
        /*0010*/ 	.word	index@(_ZN7cutlass13device_kernelIN5flash11enable_sm90INS1_16FlashAttnFwdSm90INS1_25CollectiveMainloopFwdSm90ILi2EN4cute5tupleIJNS5_1CILi1EEES8_S8_EEENS6_IJNS7_ILi128EEESA_NS7_ILi192EEEEEELi128ENS_6half_tEfNS_4arch4Sm90ELb1ELb0ELb0ELb1ELb0ELb1ELb0ELb1ELb1ELb1ELb0ELb0EEENS1_21CollectiveEpilogueFwdINS6_IJSA_SA_SA_EEES9_SD_SF_Li256ELb1ELb1ELb0ELb0EEENS1_36VarlenDynamicPersistentTileSchedulerILi128ELi128ELi256ELi128ELb0ELb1ELb1ELb1ELb1ELb1EEEEEEEEEvNT_6ParamsE)
        /*0014*/ 	.word	0x00000078


	//----- nvinfo : EIATTR_REGCOUNT
	.align		4
.L_27:
        /*0018*/ 	.byte	0x04, 0x2f
        /*001a*/ 	.short	(.L_29 - .L_28)
	.align		4
.L_28:
        /*001c*/ 	.word	index@(_ZN7cutlass13device_kernelIN5flash11enable_sm90INS1_16FlashAttnFwdSm90INS1_25CollectiveMainloopFwdSm90ILi2EN4cute5tupleIJNS5_1CILi1EEES8_S8_EEENS6_IJNS7_ILi128EEESA_NS7_ILi192EEEEEELi128ENS_6half_tEfNS_4arch4Sm90ELb1ELb0ELb0ELb1ELb0ELb0ELb0ELb1ELb1ELb1ELb0ELb0EEENS1_21CollectiveEpilogueFwdINS6_IJSA_SA_SA_EEES9_SD_SF_Li256ELb1ELb1ELb0ELb0EEENS1_36VarlenDynamicPersistentTileSchedulerILi128ELi128ELi256ELi128ELb0ELb1ELb1ELb1ELb1ELb1EEEEEEEEEvNT_6ParamsE)
        /*0020*/ 	.word	0x000000a8


	//----- nvinfo : EIATTR_FRAME_SIZE
	.align		4
.L_29:
        /*0024*/ 	.byte	0x04, 0x11
        /*0026*/ 	.short	(.L_31 - .L_30)
	.align		4
.L_30:
        /*0028*/ 	.word	index@(_ZN7cutlass13device_kernelIN5flash11enable_sm90INS1_16FlashAttnFwdSm90INS1_25CollectiveMainloopFwdSm90ILi2EN4cute5tupleIJNS5_1CILi1EEES8_S8_EEENS6_IJNS7_ILi128EEESA_NS7_ILi192EEEEEELi128ENS_6half_tEfNS_4arch4Sm90ELb1ELb0ELb0ELb1ELb0ELb0ELb0ELb1ELb1ELb1ELb0ELb0EEENS1_21CollectiveEpilogueFwdINS6_IJSA_SA_SA_EEES9_SD_SF_Li256ELb1ELb1ELb0ELb0EEENS1_36VarlenDynamicPersistentTileSchedulerILi128ELi128ELi256ELi128ELb0ELb1ELb1ELb1ELb1ELb1EEEEEEEEEvNT_6ParamsE)
        /*002c*/ 	.word	0x00000058


	//----- nvinfo : EIATTR_REGCOUNT
	.align		4
.L_31:
        /*0030*/ 	.byte	0x04, 0x2f
        /*0032*/ 	.short	(.L_33 - .L_32)
	.align		4
.L_32:
        /*0034*/ 	.word	index@(_ZN7cutlass13device_kernelIN5flash11enable_sm90INS1_16FlashAttnFwdSm90INS1_25CollectiveMainloopFwdSm90ILi2EN4cute5tupleIJNS5_1CILi1EEES8_S8_EEENS6_IJNS7_ILi128EEESA_NS7_ILi192EEEEEELi128ENS_6half_tEfNS_4arch4Sm90ELb1ELb0ELb0ELb0ELb0ELb0ELb0ELb1ELb1ELb1ELb0ELb0EEENS1_21CollectiveEpilogueFwdINS6_IJSA_SA_SA_EEES9_SD_SF_Li256ELb0ELb1ELb0ELb0EEENS1_30DynamicPersistentTileSchedulerILi256ELi128ELb0ELb1ELb1EEEEEEEEEvNT_6ParamsE)
        /*0038*/ 	.word	0x000000a8


	//----- nvinfo : EIATTR_FRAME_SIZE
	.align		4
.L_33:
        /*003c*/ 	.byte	0x04, 0x11
        /*003e*/ 	.short	(.L_35 - .L_34)
	.align		4
.L_34:
        /*0040*/ 	.word	index@(_ZN7cutlass13device_kernelIN5flash11enable_sm90INS1_16FlashAttnFwdSm90INS1_25CollectiveMainloopFwdSm90ILi2EN4cute5tupleIJNS5_1CILi1EEES8_S8_EEENS6_IJNS7_ILi128EEESA_NS7_ILi192EEEEEELi128ENS_6half_tEfNS_4arch4Sm90ELb1ELb0ELb0ELb0ELb0ELb0ELb0ELb1ELb1ELb1ELb0ELb0EEENS1_21CollectiveEpilogueFwdINS6_IJSA_SA_SA_EEES9_SD_SF_Li256ELb0ELb1ELb0ELb0EEENS1_30DynamicPersistentTileSchedulerILi256ELi128ELb0ELb1ELb1EEEEEEEEEvNT_6ParamsE)
        /*0044*/ 	.word	0x00000028


	//----- nvinfo : EIATTR_REGCOUNT
	.align		4
.L_35:
        /*0048*/ 	.byte	0x04, 0x2f
        /*004a*/ 	.short	(.L_37 - .L_36)
	.align		4
.L_36:
        /*004c*/ 	.word	index@(_ZN7cutlass13device_kernelIN5flash11enable_sm90INS1_16FlashAttnFwdSm90INS1_25CollectiveMainloopFwdSm90ILi2EN4cute5tupleIJNS5_1CILi1EEES8_S8_EEENS6_IJNS7_ILi128EEENS7_ILi96EEENS7_ILi192EEEEEELi128ENS_6half_tEfNS_4arch4Sm90ELb0ELb1ELb0ELb1ELb0ELb1ELb0ELb1ELb1ELb1ELb0ELb0EEENS1_21CollectiveEpilogueFwdINS6_IJSA_SA_SB_EEES9_SE_SG_Li256ELb1ELb1ELb0ELb0EEENS1_36VarlenDynamicPersistentTileSchedulerILi128ELi96ELi256ELi128ELb0ELb1ELb1ELb1ELb0ELb1EEEEEEEEEvNT_6ParamsE)
        /*0050*/ 	.word	0x000000a8


	//----- nvinfo : EIATTR_FRAME_SIZE
	.align		4
.L_37:
        /*0054*/ 	.byte	0x04, 0x11
        /*0056*/ 	.short	(.L_39 - .L_38)
	.align		4
.L_38:
        /*0058*/ 	.word	index@(_ZN7cutlass13device_kernelIN5flash11enable_sm90INS1_16FlashAttnFwdSm90INS1_25CollectiveMainloopFwdSm90ILi2EN4cute5tupleIJNS5_1CILi1EEES8_S8_EEENS6_IJNS7_ILi128EEENS7_ILi96EEENS7_ILi192EEEEEELi128ENS_6half_tEfNS_4arch4Sm90ELb0ELb1ELb0ELb1ELb0ELb1ELb0ELb1ELb1ELb1ELb0ELb0EEENS1_21CollectiveEpilogueFwdINS6_IJSA_SA_SB_EEES9_SE_SG_Li256ELb1ELb1ELb0ELb0EEENS1_36VarlenDynamicPersistentTileSchedulerILi128ELi96ELi256ELi128ELb0ELb1ELb1ELb1ELb0ELb1EEEEEEEEEvNT_6ParamsE)
        /*005c*/ 	.word	0x00000050


	//----- nvinfo : EIATTR_REGCOUNT
	.align		4
.L_39:
        /*0060*/ 	.byte	0x04, 0x2f
        /*0062*/ 	.short	(.L_41 - .L_40)
	.align		4
.L_40:
        /*0064*/ 	.word	index@(_ZN7cutlass13device_kernelIN5flash11enable_sm90INS1_16FlashAttnFwdSm90INS1_25CollectiveMainloopFwdSm90ILi2EN4cute5tupleIJNS5_1CILi1EEES8_S8_EEENS6_IJNS7_ILi128EEENS7_ILi96EEENS7_ILi192EEEEEELi128ENS_6half_tEfNS_4arch4Sm90ELb0ELb1ELb0ELb1ELb0ELb0ELb0ELb1ELb1ELb1ELb0ELb0EEENS1_21CollectiveEpilogueFwdINS6_IJSA_SA_SB_EEES9_SE_SG_Li256ELb1ELb1ELb0ELb0EEENS1_36VarlenDynamicPersistentTileSchedulerILi128ELi96ELi256ELi128ELb0ELb1ELb1ELb1ELb0ELb1EEEEEEEEEvNT_6ParamsE)
        /*0068*/ 	.word	0x000000a8


	//----- nvinfo : EIATTR_FRAME_SIZE
	.align		4
.L_41:
        /*006c*/ 	.byte	0x04, 0x11
        /*006e*/ 	.short	(.L_43 - .L_42)
	.align		4
.L_42:
        /*0070*/ 	.word	index@(_ZN7cutlass13device_kernelIN5flash11enable_sm90INS1_16FlashAttnFwdSm90INS1_25CollectiveMainloopFwdSm90ILi2EN4cute5tupleIJNS5_1CILi1EEES8_S8_EEENS6_IJNS7_ILi128EEENS7_ILi96EEENS7_ILi192EEEEEELi128ENS_6half_tEfNS_4arch4Sm90ELb0ELb1ELb0ELb1ELb0ELb0ELb0ELb1ELb1ELb1ELb0ELb0EEENS1_21CollectiveEpilogueFwdINS6_IJSA_SA_SB_EEES9_SE_SG_Li256ELb1ELb1ELb0ELb0EEENS1_36VarlenDynamicPersistentTileSchedulerILi128ELi96ELi256ELi128ELb0ELb1ELb1ELb1ELb0ELb1EEEEEEEEEvNT_6ParamsE)
        /*0074*/ 	.word	0x00000050


	//----- nvinfo : EIATTR_REGCOUNT
	.align		4
.L_43:
        /*0078*/ 	.byte	0x04, 0x2f
        /*007a*/ 	.short	(.L_45 - .L_44)
	.align		4
.L_44:
        /*007c*/ 	.word	index@(_ZN7cutlass13device_kernelIN5flash11enable_sm90INS1_16FlashAttnFwdSm90INS1_25CollectiveMainloopFwdSm90ILi2EN4cute5tupleIJNS5_1CILi1EEES8_S8_EEENS6_IJNS7_ILi128EEENS7_ILi96EEENS7_ILi192EEEEEELi128ENS_6half_tEfNS_4arch4Sm90ELb0ELb1ELb0ELb0ELb0ELb0ELb0ELb1ELb1ELb1ELb0ELb0EEENS1_21CollectiveEpilogueFwdINS6_IJSA_SA_SB_EEES9_SE_SG_Li256ELb0ELb1ELb0ELb0EEENS1_30DynamicPersistentTileSchedulerILi256ELi128ELb0ELb1ELb1EEEEEEEEEvNT_6ParamsE)
        /*0080*/ 	.word	0x000000a8


	//----- nvinfo : EIATTR_FRAME_SIZE
	.align		4
.L_45:
        /*0084*/ 	.byte	0x04, 0x11
        /*0086*/ 	.short	(.L_47 - .L_46)
	.align		4
.L_46:
        /*0088*/ 	.word	index@(_ZN7cutlass13device_kernelIN5flash11enable_sm90INS1_16FlashAttnFwdSm90INS1_25CollectiveMainloopFwdSm90ILi2EN4cute5tupleIJNS5_1CILi1EEES8_S8_EEENS6_IJNS7_ILi128EEENS7_ILi96EEENS7_ILi192EEEEEELi128ENS_6half_tEfNS_4arch4Sm90ELb0ELb1ELb0ELb0ELb0ELb0ELb0ELb1ELb1ELb1ELb0ELb0EEENS1_21CollectiveEpilogueFwdINS6_IJSA_SA_SB_EEES9_SE_SG_Li256ELb0ELb1ELb0ELb0EEENS1_30DynamicPersistentTileSchedulerILi256ELi128ELb0ELb1ELb1EEEEEEEEEvNT_6ParamsE)
        /*008c*/ 	.word	0x00000020


	//----- nvinfo : EIATTR_REGCOUNT
	.align		4
.L_47:
        /*0090*/ 	.byte	0x04, 0x2f
        /*0092*/ 	.short	(.L_49 - .L_48)
	.align		4
.L_48:
        /*0094*/ 	.word	index@(_ZN7cutlass13device_kernelIN5flash11enable_sm90INS1_16FlashAttnFwdSm90INS1_25CollectiveMainloopFwdSm90ILi2EN4cute5tupleIJNS5_1CILi1EEES8_S8_EEENS6_IJNS7_ILi128EEESA_NS7_ILi192EEEEEELi128ENS_6half_tEfNS_4arch4Sm90ELb0ELb0ELb0ELb1ELb0ELb1ELb0ELb1ELb1ELb1ELb0ELb0EEENS1_21CollectiveEpilogueFwdINS6_IJSA_SA_SA_EEES9_SD_SF_Li256ELb1ELb1ELb0ELb0EEENS1_36VarlenDynamicPersistentTileSchedulerILi128ELi128ELi256ELi128ELb0ELb1ELb1ELb0ELb1ELb1EEEEEEEEEvNT_6ParamsE)
        /*0098*/ 	.word	0x000000a8


	//----- nvinfo : EIATTR_FRAME_SIZE
	.align		4
.L_49:
        /*009c*/ 	.byte	0x04, 0x11
        /*009e*/ 	.short	(.L_51 - .L_50)
	.align		4
.L_50:
        /*00a0*/ 	.word	index@(_ZN7cutlass13device_kernelIN5flash11enable_sm90INS1_16FlashAttnFwdSm90INS1_25CollectiveMainloopFwdSm90ILi2EN4cute5tupleIJNS5_1CILi1EEES8_S8_EEENS6_IJNS7_ILi128EEESA_NS7_ILi192EEEEEELi128ENS_6half_tEfNS_4arch4Sm90ELb0ELb0ELb0ELb1ELb0ELb1ELb0ELb1ELb1ELb1ELb0ELb0EEENS1_21CollectiveEpilogueFwdINS6_IJSA_SA_SA_EEES9_SD_SF_Li256ELb1ELb1ELb0ELb0EEENS1_36VarlenDynamicPersistentTileSchedulerILi128ELi128ELi256ELi128ELb0ELb1ELb1ELb0ELb1ELb1EEEEEEEEEvNT_6ParamsE)
        /*00a4*/ 	.word	0x00000090


	//----- nvinfo : EIATTR_REGCOUNT
	.align		4
.L_51:
        /*00a8*/ 	.byte	0x04, 0x2f
        /*00aa*/ 	.short	(.L_53 - .L_52)
	.align		4
.L_52:
        /*00ac*/ 	.word	index@(_ZN7cutlass13device_kernelIN5flash11enable_sm90INS1_16FlashAttnFwdSm90INS1_25CollectiveMainloopFwdSm90ILi2EN4cute5tupleIJNS5_1CILi1EEES8_S8_EEENS6_IJNS7_ILi128EEESA_NS7_ILi192EEEEEELi128ENS_6half_tEfNS_4arch4Sm90ELb0ELb0ELb0ELb1ELb0ELb0ELb0ELb1ELb1ELb1ELb0ELb0EEENS1_21CollectiveEpilogueFwdINS6_IJSA_SA_SA_EEES9_SD_SF_Li256ELb1ELb1ELb0ELb0EEENS1_36VarlenDynamicPersistentTileSchedulerILi128ELi128ELi256ELi128ELb0ELb1ELb1ELb0ELb1ELb1EEEEEEEEEvNT_6ParamsE)
        /*00b0*/ 	.word	0x000000a8


	//----- nvinfo : EIATTR_FRAME_SIZE
	.align		4
.L_53:
        /*00b4*/ 	.byte	0x04, 0x11
        /*00b6*/ 	.short	(.L_55 - .L_54)
	.align		4
.L_54:
        /*00b8*/ 	.word	index@(_ZN7cutlass13device_kernelIN5flash11enable_sm90INS1_16FlashAttnFwdSm90INS1_25CollectiveMainloopFwdSm90ILi2EN4cute5tupleIJNS5_1CILi1EEES8_S8_EEENS6_IJNS7_ILi128EEESA_NS7_ILi192EEEEEELi128ENS_6half_tEfNS_4arch4Sm90ELb0ELb0ELb0ELb1ELb0ELb0ELb0ELb1ELb1ELb1ELb0ELb0EEENS1_21CollectiveEpilogueFwdINS6_IJSA_SA_SA_EEES9_SD_SF_Li256ELb1ELb1ELb0ELb0EEENS1_36VarlenDynamicPersistentTileSchedulerILi128ELi128ELi256ELi128ELb0ELb1ELb1ELb0ELb1ELb1EEEEEEEEEvNT_6ParamsE)
        /*00bc*/ 	.word	0x00000060


	//----- nvinfo : EIATTR_REGCOUNT
	.align		4
.L_55:
        /*00c0*/ 	.byte	0x04, 0x2f
        /*00c2*/ 	.short	(.L_57 - .L_56)
	.align		4
.L_56:
        /*00c4*/ 	.word	index@(_ZN7cutlass13device_kernelIN5flash11enable_sm90INS1_16FlashAttnFwdSm90INS1_25CollectiveMainloopFwdSm90ILi2EN4cute5tupleIJNS5_1CILi2EEENS7_ILi1EEES9_EEENS6_IJNS7_ILi128EEESB_NS7_ILi192EEEEEELi128ENS_6half_tEfNS_4arch4Sm90ELb0ELb0ELb0ELb0ELb0ELb0ELb0ELb1ELb1ELb1ELb0ELb0EEENS1_21CollectiveEpilogueFwdINS6_IJSB_SB_SB_EEESA_SE_SG_Li256ELb0ELb1ELb0ELb0EEENS1_29StaticPersistentTileSchedulerILb0EEEEEEEEEvNT_6ParamsE)
        /*00c8*/ 	.word	0x000000a8


	//----- nvinfo : EIATTR_FRAME_SIZE
	.align		4
.L_57:
        /*00cc*/ 	.byte	0x04, 0x11
        /*00ce*/ 	.short	(.L_59 - .L_58)
	.align		4
.L_58:
        /*00d0*/ 	.word	index@(_ZN7cutlass13device_kernelIN5flash11enable_sm90INS1_16FlashAttnFwdSm90INS1_25CollectiveMainloopFwdSm90ILi2EN4cute5tupleIJNS5_1CILi2EEENS7_ILi1EEES9_EEENS6_IJNS7_ILi128EEESB_NS7_ILi192EEEEEELi128ENS_6half_tEfNS_4arch4Sm90ELb0ELb0ELb0ELb0ELb0ELb0ELb0ELb1ELb1ELb1ELb0ELb0EEENS1_21CollectiveEpilogueFwdINS6_IJSB_SB_SB_EEESA_SE_SG_Li256ELb0ELb1ELb0ELb0EEENS1_29StaticPersistentTileSchedulerILb0EEEEEEEEEvNT_6ParamsE)
        /*00d4*/ 	.word	0x00000038


	//----- nvinfo : EIATTR_REGCOUNT
	.align		4
.L_59:
        /*00d8*/ 	.byte	0x04, 0x2f
        /*00da*/ 	.short	(.L_61 - .L_60)
	.align		4
.L_60:
        /*00dc*/ 	.word	index@(_ZN7cutlass13device_kernelIN5flash11enable_sm90INS1_16FlashAttnFwdSm90INS1_25CollectiveMainloopFwdSm90ILi2EN4cute5tupleIJNS5_1CILi1EEES8_S8_EEENS6_IJNS7_ILi128EEESA_NS7_ILi192EEEEEELi128ENS_6half_tEfNS_4arch4Sm90ELb0ELb0ELb0ELb0ELb0ELb0ELb0ELb1ELb1ELb1ELb0ELb0EEENS1_21CollectiveEpilogueFwdINS6_IJSA_SA_SA_EEES9_SD_SF_Li256ELb0ELb1ELb0ELb0EEENS1_29StaticPersistentTileSchedulerILb0EEEEEEEEEvNT_6ParamsE)
        /*00e0*/ 	.word	0x000000a8


	//----- nvinfo : EIATTR_FRAME_SIZE
	.align		4
.L_61:
        /*00e4*/ 	.byte	0x04, 0x11
        /*00e6*/ 	.short	(.L_63 - .L_62)
	.align		4
.L_62:
        /*00e8*/ 	.word	index@(_ZN7cutlass13device_kernelIN5flash11enable_sm90INS1_16FlashAttnFwdSm90INS1_25CollectiveMainloopFwdSm90ILi2EN4cute5tupleIJNS5_1CILi1EEES8_S8_EEENS6_IJNS7_ILi128EEESA_NS7_ILi192EEEEEELi128ENS_6half_tEfNS_4arch4Sm90ELb0ELb0ELb0ELb0ELb0ELb0ELb0ELb1ELb1ELb1ELb0ELb0EEENS1_21CollectiveEpilogueFwdINS6_IJSA_SA_SA_EEES9_SD_SF_Li256ELb0ELb1ELb0ELb0EEENS1_29StaticPersistentTileSchedulerILb0EEEEEEEEEvNT_6ParamsE)
        /*00ec*/ 	.word	0x00000038


	//----- nvinfo : EIATTR_MIN_STACK_SIZE
	.align		4
.L_63:
        /*00f0*/ 	.byte	0x04, 0x12
        /*00f2*/ 	.short	(.L_65 - .L_64)
	.align		4
.L_64:
        /*00f4*/ 	.word	index@(_ZN7cutlass13device_kernelIN5flash11enable_sm90INS1_16FlashAttnFwdSm90INS1_25CollectiveMainloopFwdSm90ILi2EN4cute5tupleIJNS5_1CILi1EEES8_S8_EEENS6_IJNS7_ILi128EEESA_NS7_ILi192EEEEEELi128ENS_6half_tEfNS_4arch4Sm90ELb0ELb0ELb0ELb0ELb0ELb0ELb0ELb1ELb1ELb1ELb0ELb0EEENS1_21CollectiveEpilogueFwdINS6_IJSA_SA_SA_EEES9_SD_SF_Li256ELb0ELb1ELb0ELb0EEENS1_29StaticPersistentTileSchedulerILb0EEEEEEEEEvNT_6ParamsE)
        /*00f8*/ 	.word	0x00000038


	//----- nvinfo : EIATTR_MIN_STACK_SIZE
	.align		4
.L_65:
        /*00fc*/ 	.byte	0x04, 0x12
        /*00fe*/ 	.short	(.L_67 - .L_66)
	.align		4
.L_66:
        /*0100*/ 	.word	index@(_ZN7cutlass13device_kernelIN5flash11enable_sm90INS1_16FlashAttnFwdSm90INS1_25CollectiveMainloopFwdSm90ILi2EN4cute5tupleIJNS5_1CILi2EEENS7_ILi1EEES9_EEENS6_IJNS7_ILi128EEESB_NS7_ILi192EEEEEELi128ENS_6half_tEfNS_4arch4Sm90ELb0ELb0ELb0ELb0ELb0ELb0ELb0ELb1ELb1ELb1ELb0ELb0EEENS1_21CollectiveEpilogueFwdINS6_IJSB_SB_SB_EEESA_SE_SG_Li256ELb0ELb1ELb0ELb0EEENS1_29StaticPersistentTileSchedulerILb0EEEEEEEEEvNT_6ParamsE)
        /*0104*/ 	.word	0x00000038


	//----- nvinfo : EIATTR_MIN_STACK_SIZE
	.align		4
.L_67:
        /*0108*/ 	.byte	0x04, 0x12
        /*010a*/ 	.short	(.L_69 - .L_68)
	.align		4
.L_68:
        /*010c*/ 	.word	index@(_ZN7cutlass13device_kernelIN5flash11enable_sm90INS1_16FlashAttnFwdSm90INS1_25CollectiveMainloopFwdSm90ILi2EN4cute5tupleIJNS5_1CILi1EEES8_S8_EEENS6_IJNS7_ILi128EEESA_NS7_ILi192EEEEEELi128ENS_6half_tEfNS_4arch4Sm90ELb0ELb0ELb0ELb1ELb0ELb0ELb0ELb1ELb1ELb1ELb0ELb0EEENS1_21CollectiveEpilogueFwdINS6_IJSA_SA_SA_EEES9_SD_SF_Li256ELb1ELb1ELb0ELb0EEENS1_36VarlenDynamicPersistentTileSchedulerILi128ELi128ELi256ELi128ELb0ELb1ELb1ELb0ELb1ELb1EEEEEEEEEvNT_6ParamsE)
        /*0110*/ 	.word	0x00000060


	//----- nvinfo : EIATTR_MIN_STACK_SIZE
	.align		4
.L_69:
        /*0114*/ 	.byte	0x04, 0x12
        /*0116*/ 	.short	(.L_71 - .L_70)
	.align		4
.L_70:
        /*0118*/ 	.word	index@(_ZN7cutlass13device_kernelIN5flash11enable_sm90INS1_16FlashAttnFwdSm90INS1_25CollectiveMainloopFwdSm90ILi2EN4cute5tupleIJNS5_1CILi1EEES8_S8_EEENS6_IJNS7_ILi128EEESA_NS7_ILi192EEEEEELi128ENS_6half_tEfNS_4arch4Sm90ELb0ELb0ELb0ELb1ELb0ELb1ELb0ELb1ELb1ELb1ELb0ELb0EEENS1_21CollectiveEpilogueFwdINS6_IJSA_SA_SA_EEES9_SD_SF_Li256ELb1ELb1ELb0ELb0EEENS1_36VarlenDynamicPersistentTileSchedulerILi128ELi128ELi256ELi128ELb0ELb1ELb1ELb0ELb1ELb1EEEEEEEEEvNT_6ParamsE)
        /*011c*/ 	.word	0x00000090


	//----- nvinfo : EIATTR_MIN_STACK_SIZE
	.align		4
.L_71:
        /*0120*/ 	.byte	0x04, 0x12
        /*0122*/ 	.short	(.L_73 - .L_72)
	.align		4
.L_72:
        /*0124*/ 	.word	index@(_ZN7cutlass13device_kernelIN5flash11enable_sm90INS1_16FlashAttnFwdSm90INS1_25CollectiveMainloopFwdSm90ILi2EN4cute5tupleIJNS5_1CILi1EEES8_S8_EEENS6_IJNS7_ILi128EEENS7_ILi96EEENS7_ILi192EEEEEELi128ENS_6half_tEfNS_4arch4Sm90ELb0ELb1ELb0ELb0ELb0ELb0ELb0ELb1ELb1ELb1ELb0ELb0EEENS1_21CollectiveEpilogueFwdINS6_IJSA_SA_SB_EEES9_SE_SG_Li256ELb0ELb1ELb0ELb0EEENS1_30DynamicPersistentTileSchedulerILi256ELi128ELb0ELb1ELb1EEEEEEEEEvNT_6ParamsE)
        /*0128*/ 	.word	0x00000020


	//----- nvinfo : EIATTR_MIN_STACK_SIZE
	.align		4
.L_73:
        /*012c*/ 	.byte	0x04, 0x12
        /*012e*/ 	.short	(.L_75 - .L_74)
	.align		4
.L_74:
        /*0130*/ 	.word	index@(_ZN7cutlass13device_kernelIN5flash11enable_sm90INS1_16FlashAttnFwdSm90INS1_25CollectiveMainloopFwdSm90ILi2EN4cute5tupleIJNS5_1CILi1EEES8_S8_EEENS6_IJNS7_ILi128EEENS7_ILi96EEENS7_ILi192EEEEEELi128ENS_6half_tEfNS_4arch4Sm90ELb0ELb1ELb0ELb1ELb0ELb0ELb0ELb1ELb1ELb1ELb0ELb0EEENS1_21CollectiveEpilogueFwdINS6_IJSA_SA_SB_EEES9_SE_SG_Li256ELb1ELb1ELb0ELb0EEENS1_36VarlenDynamicPersistentTileSchedulerILi128ELi96ELi256ELi128ELb0ELb1ELb1ELb1ELb0ELb1EEEEEEEEEvNT_6ParamsE)
        /*0134*/ 	.word	0x00000050


	//----- nvinfo : EIATTR_MIN_STACK_SIZE
	.align		4
.L_75:
        /*0138*/ 	.byte	0x04, 0x12
        /*013a*/ 	.short	(.L_77 - .L_76)
	.align		4
.L_76:
        /*013c*/ 	.word	index@(_ZN7cutlass13device_kernelIN5flash11enable_sm90INS1_16FlashAttnFwdSm90INS1_25CollectiveMainloopFwdSm90ILi2EN4cute5tupleIJNS5_1CILi1EEES8_S8_EEENS6_IJNS7_ILi128EEENS7_ILi96EEENS7_ILi192EEEEEELi128ENS_6half_tEfNS_4arch4Sm90ELb0ELb1ELb0ELb1ELb0ELb1ELb0ELb1ELb1ELb1ELb0ELb0EEENS1_21CollectiveEpilogueFwdINS6_IJSA_SA_SB_EEES9_SE_SG_Li256ELb1ELb1ELb0ELb0EEENS1_36VarlenDynamicPersistentTileSchedulerILi128ELi96ELi256ELi128ELb0ELb1ELb1ELb1ELb0ELb1EEEEEEEEEvNT_6ParamsE)
        /*0140*/ 	.word	0x00000050


	//----- nvinfo : EIATTR_MIN_STACK_SIZE
	.align		4
.L_77:
        /*0144*/ 	.byte	0x04, 0x12
        /*0146*/ 	.short	(.L_79 - .L_78)
	.align		4
.L_78:
        /*0148*/ 	.word	index@(_ZN7cutlass13device_kernelIN5flash11enable_sm90INS1_16FlashAttnFwdSm90INS1_25CollectiveMainloopFwdSm90ILi2EN4cute5tupleIJNS5_1CILi1EEES8_S8_EEENS6_IJNS7_ILi128EEESA_NS7_ILi192EEEEEELi128ENS_6half_tEfNS_4arch4Sm90ELb1ELb0ELb0ELb0ELb0ELb0ELb0ELb1ELb1ELb1ELb0ELb0EEENS1_21CollectiveEpilogueFwdINS6_IJSA_SA_SA_EEES9_SD_SF_Li256ELb0ELb1ELb0ELb0EEENS1_30DynamicPersistentTileSchedulerILi256ELi128ELb0ELb1ELb1EEEEEEEEEvNT_6ParamsE)
        /*014c*/ 	.word	0x00000028


	//----- nvinfo : EIATTR_MIN_STACK_SIZE
	.align		4
.L_79:
        /*0150*/ 	.byte	0x04, 0x12
        /*0152*/ 	.short	(.L_81 - .L_80)
	.align		4
.L_80:
        /*0154*/ 	.word	index@(_ZN7cutlass13device_kernelIN5flash11enable_sm90INS1_16FlashAttnFwdSm90INS1_25CollectiveMainloopFwdSm90ILi2EN4cute5tupleIJNS5_1CILi1EEES8_S8_EEENS6_IJNS7_ILi128EEESA_NS7_ILi192EEEEEELi128ENS_6half_tEfNS_4arch4Sm90ELb1ELb0ELb0ELb1ELb0ELb0ELb0ELb1ELb1ELb1ELb0ELb0EEENS1_21CollectiveEpilogueFwdINS6_IJSA_SA_SA_EEES9_SD_SF_Li256ELb1ELb1ELb0ELb0EEENS1_36VarlenDynamicPersistentTileSchedulerILi128ELi128ELi256ELi128ELb0ELb1ELb1ELb1ELb1ELb1EEEEEEEEEvNT_6ParamsE)
        /*0158*/ 	.word	0x00000058


	//----- nvinfo : EIATTR_MIN_STACK_SIZE
	.align		4
.L_81:
        /*015c*/ 	.byte	0x04, 0x12
        /*015e*/ 	.short	(.L_83 - .L_82)
	.align		4
.L_82:
        /*0160*/ 	.word	index@(_ZN7cutlass13device_kernelIN5flash11enable_sm90INS1_16FlashAttnFwdSm90INS1_25CollectiveMainloopFwdSm90ILi2EN4cute5tupleIJNS5_1CILi1EEES8_S8_EEENS6_IJNS7_ILi128EEESA_NS7_ILi192EEEEEELi128ENS_6half_tEfNS_4arch4Sm90ELb1ELb0ELb0ELb1ELb0ELb1ELb0ELb1ELb1ELb1ELb0ELb0EEENS1_21CollectiveEpilogueFwdINS6_IJSA_SA_SA_EEES9_SD_SF_Li256ELb1ELb1ELb0ELb0EEENS1_36VarlenDynamicPersistentTileSchedulerILi128ELi128ELi256ELi128ELb0ELb1ELb1ELb1ELb1ELb1EEEEEEEEEvNT_6ParamsE)
        /*0164*/ 	.word	0x00000078
.L_83:


//--------------------- .nv.compat                --------------------------
	.section	.nv.compat,"",@"SHT_CUDA_COMPAT_INFO"
	.align	4
        /*0000*/ 	.byte	0x02, 0x09, 0x01, 0x00, 0x02, 0x02, 0x04, 0x00, 0x02, 0x05, 0x05, 0x00, 0x03, 0x07, 0x01, 0x01
        /*0010*/ 	.byte	0x02, 0x03, 0x01, 0x00, 0x02, 0x06, 0x01, 0x00, 0x04, 0x0b, 0x08, 0x00, 0x00, 0x00, 0x00, 0x00
        /*0020*/ 	.byte	0x00, 0x00, 0x00, 0x00


//--------------------- .nv.info._ZN7cutlass13device_kernelIN5flash11enable_sm90INS1_16FlashAttnFwdSm90INS1_25CollectiveMainloopFwdSm90ILi2EN4cute5tupleIJNS5_1CILi1EEES8_S8_EEENS6_IJNS7_ILi128EEESA_NS7_ILi192EEEEEELi128ENS_6half_tEfNS_4arch4Sm90ELb0ELb0ELb0ELb0ELb0ELb0ELb0ELb1ELb1ELb1ELb0ELb0EEENS1_21CollectiveEpilogueFwdINS6_IJSA_SA_SA_EEES9_SD_SF_Li256ELb0ELb1ELb0ELb0EEENS1_29StaticPersistentTileSchedulerILb0EEEEEEEEEvNT_6ParamsE --------------------------
	.section	.nv.info._ZN7cutlass13device_kernelIN5flash11enable_sm90INS1_16FlashAttnFwdSm90INS1_25CollectiveMainloopFwdSm90ILi2EN4cute5tupleIJNS5_1CILi1EEES8_S8_EEENS6_IJNS7_ILi128EEESA_NS7_ILi192EEEEEELi128ENS_6half_tEfNS_4arch4Sm90ELb0ELb0ELb0ELb0ELb0ELb0ELb0ELb1ELb1ELb1ELb0ELb0EEENS1_21CollectiveEpilogueFwdINS6_IJSA_SA_SA_EEES9_SD_SF_Li256ELb0ELb1ELb0ELb0EEENS1_29StaticPersistentTileSchedulerILb0EEEEEEEEEvNT_6ParamsE,"",@"SHT_CUDA_INFO"
	.sectionflags	@""
	.align	4


	//----- nvinfo : EIATTR_CUDA_API_VERSION
	.align		4
        /*0000*/ 	.byte	0x04, 0x37
        /*0002*/ 	.short	(.L_85 - .L_84)
.L_84:
        /*0004*/ 	.word	0x00000082


	//----- nvinfo : EIATTR_KPARAM_INFO
	.align		4
.L_85:
        /*0008*/ 	.byte	0x04, 0x17
        /*000a*/ 	.short	(.L_87 - .L_86)
.L_86:
        /*000c*/ 	.word	0x00000000
        /*0010*/ 	.short	0x0000
        /*0012*/ 	.short	0x0070
        /*0014*/ 	.byte	0x00, 0xf0, 0x01, 0x28


	//----- nvinfo : EIATTR_SPARSE_MMA_MASK
	.align		4
.L_87:
        /*0018*/ 	.byte	0x03, 0x50
        /*001a*/ 	.short	0x0000


	//----- nvinfo : EIATTR_MAXREG_COUNT
	.align		4
        /*001c*/ 	.byte	0x03, 0x1b
        /*001e*/ 	.short	0x00a8


	//----- nvinfo : EIATTR_NUM_BARRIERS
	.align		4
        /*0020*/ 	.byte	0x02, 0x4c
        /*0022*/ 	.byte	0x09
	.zero		1


	//----- nvinfo : EIATTR_EXTERNS
	.align		4
        /*0024*/ 	.byte	0x04, 0x0f
        /*0026*/ 	.short	(.L_89 - .L_88)


	//   ....[0]....
	.align		4
.L_88:
        /*0028*/ 	.word	index@(__assertfail)


	//----- nvinfo : EIATTR_ANNOTATIONS
	.align		4
.L_89:
        /*002c*/ 	.byte	0x04, 0x55
        /*002e*/ 	.short	(.L_91 - .L_90)


	//   ....[0]....
.L_90:
        /*0030*/ 	.word	0x00000001
        /*0034*/ 	.byte	0x30, 0x09, 0x00, 0x00, 0x01, 0x00, 0x00, 0x00, 0xf0, 0x09, 0x00, 0x00, 0x01, 0x00, 0x00, 0x00
        /* <DEDUP_REMOVED lines=27> */
        /*01f4*/ 	.byte	0x60, 0xbc, 0x00, 0x00, 0x01, 0x00, 0x00, 0x00, 0xb0, 0xbc, 0x00, 0x00


	//----- nvinfo : EIATTR_MERCURY_ISA_VERSION
	.align		4
.L_91:
        /*0200*/ 	.byte	0x03, 0x5f
        /*0202*/ 	.short	0x0101


	//----- nvinfo : EIATTR_INT_WARP_WIDE_INSTR_OFFSETS
	.align		4
        /*0204*/ 	.byte	0x04, 0x31
        /*0206*/ 	.short	(.L_93 - .L_92)


	//   ....[0]....
.L_92:
        /*0208*/ 	.word	0x00000120


	//   ....[1]....
        /*020c*/ 	.word	0x00000160


	//   ....[2]....
        /*0210*/ 	.word	0x00000220


	//----- nvinfo : EIATTR_COOP_GROUP_MASK_REGIDS
	.align		4
.L_93:
        /*0214*/ 	.byte	0x04, 0x29
        /*0216*/ 	.short	(.L_95 - .L_94)


	//   ....[0]....
.L_94:
        /*0218*/ 	.word	0xffffffff


	//   ....[1]....
        /*021c*/ 	.word	0xffffffff


	//   ....[2]....
        /*0220*/ 	.word	0xffffffff


	//   ....[3]....
        /*0224*/ 	.word	0xffffffff


	//   ....[4]....
        /*0228*/ 	.word	0xffffffff


	//   ....[5]....
        /*022c*/ 	.word	0xffffffff


	//   ....[6]....
        /*0230*/ 	.word	0xffffffff


	//   ....[7]....
        /*0234*/ 	.word	0xffffffff


	//   ....[8]....
        /*0238*/ 	.word	0xffffffff


	//   ....[9]....
        /*023c*/ 	.word	0xffffffff


	//   ....[10]....
        /*0240*/ 	.word	0xffffffff


	//   ....[11]....
        /*0244*/ 	.word	0xffffffff


	//   ....[12]....
        /*0248*/ 	.word	0xffffffff


	//   ....[13]....
        /*024c*/ 	.word	0xffffffff


	//   ....[14]....
        /*0250*/ 	.word	0xffffffff


	//   ....[15]....
        /*0254*/ 	.word	0xffffffff


	//   ....[16]....
        /*0258*/ 	.word	0xffffffff


	//   ....[17]....
        /*025c*/ 	.word	0xffffffff


	//   ....[18]....
        /*0260*/ 	.word	0xffffffff


	//   ....[19]....
        /*0264*/ 	.word	0xffffffff


	//   ....[20]....
        /*0268*/ 	.word	0xffffffff


	//   ....[21]....
        /*026c*/ 	.word	0xffffffff


	//   ....[22]....
        /*0270*/ 	.word	0xffffffff


	//   ....[23]....
        /*0274*/ 	.word	0xffffffff


	//   ....[24]....
        /*0278*/ 	.word	0xffffffff


	//   ....[25]....
        /*027c*/ 	.word	0xffffffff


	//   ....[26]....
        /*0280*/ 	.word	0xffffffff


	//   ....[27]....
        /*0284*/ 	.word	0xffffffff


	//   ....[28]....
        /*0288*/ 	.word	0xffffffff


	//   ....[29]....
        /*028c*/ 	.word	0xffffffff


	//   ....[30]....
        /*0290*/ 	.word	0xffffffff


	//   ....[31]....
        /*0294*/ 	.word	0xffffffff


	//   ....[32]....
        /*0298*/ 	.word	0xffffffff


	//   ....[33]....
        /*029c*/ 	.word	0xffffffff


	//   ....[34]....
        /*02a0*/ 	.word	0xffffffff


	//   ....[35]....
        /*02a4*/ 	.word	0xffffffff


	//   ....[36]....
        /*02a8*/ 	.word	0xffffffff


	//   ....[37]....
        /*02ac*/ 	.word	0xffffffff


	//   ....[38]....
        /*02b0*/ 	.word	0xffffffff


	//   ....[39]....
        /*02b4*/ 	.word	0xffffffff


	//   ....[40]....
        /*02b8*/ 	.word	0xffffffff


	//   ....[41]....
        /*02bc*/ 	.word	0xffffffff


	//   ....[42]....
        /*02c0*/ 	.word	0xffffffff


	//   ....[43]....
        /*02c4*/ 	.word	0xffffffff


	//   ....[44]....
        /*02c8*/ 	.word	0xffffffff


	//   ....[45]....
        /*02cc*/ 	.word	0xffffffff


	//   ....[46]....
        /*02d0*/ 	.word	0xffffffff


	//   ....[47]....
        /*02d4*/ 	.word	0xffffffff


	//   ....[48]....
        /*02d8*/ 	.word	0xffffffff


	//   ....[49]....
        /*02dc*/ 	.word	0xffffffff


	//   ....[50]....
        /*02e0*/ 	.word	0x0500000f


	//   ....[51]....
        /*02e4*/ 	.word	0x0500000f


	//   ....[52]....
        /*02e8*/ 	.word	0x0500000f


	//   ....[53]....
        /*02ec*/ 	.word	0x0500000f


	//   ....[54]....
        /*02f0*/ 	.word	0x0500000f


	//   ....[55]....
        /*02f4*/ 	.word	0x0500000f


	//   ....[56]....
        /*02f8*/ 	.word	0x0500000f


	//   ....[57]....
        /*02fc*/ 	.word	0x0500000f


	//   ....[58]....
        /*0300*/ 	.word	0x0500000f


	//   ....[59]....
        /*0304*/ 	.word	0x0500000f


	//   ....[60]....
        /*0308*/ 	.word	0x0500000f


	//   ....[61]....
        /*030c*/ 	.word	0x0500000f


	//   ....[62]....
        /*0310*/ 	.word	0x0500000f


	//   ....[63]....
        /*0314*/ 	.word	0x0500000f


	//   ....[64]....
        /*0318*/ 	.word	0x0500000f


	//   ....[65]....
        /*031c*/ 	.word	0x0500000f


	//   ....[66]....
        /*0320*/ 	.word	0x0500000f


	//   ....[67]....
        /*0324*/ 	.word	0x0500000f


	//----- nvinfo : EIATTR_COOP_GROUP_INSTR_OFFSETS
	.align		4
.L_95:
        /*0328*/ 	.byte	0x04, 0x28
        /*032a*/ 	.short	(.L_97 - .L_96)


	//   ....[0]....
.L_96:
        /*032c*/ 	.word	0x00000060


	//   ....[1]....
        /*0330*/ 	.word	0x00000130


	//   ....[2]....
        /*0334*/ 	.word	0x00000230


	//   ....[3]....
        /*0338*/ 	.word	0x000003a0


	//   ....[4]....
        /*033c*/ 	.word	0x00000500


	//   ....[5]....
        /*0340*/ 	.word	0x00000620


	//   ....[6]....
        /*0344*/ 	.word	0x00000780


	//   ....[7]....
        /*0348*/ 	.word	0x00000d70


	//   ....[8]....
        /*034c*/ 	.word	0x00002280


	//   ....[9]....
        /*0350*/ 	.word	0x00002380


	//   ....[10]....
        /*0354*/ 	.word	0x000029e0


	//   ....[11]....
        /*0358*/ 	.word	0x00002a80


	//   ....[12]....
        /*035c*/ 	.word	0x000045f0


	//   ....[13]....
        /*0360*/ 	.word	0x00004630


	//   ....[14]....
        /*0364*/ 	.word	0x00004b10


	//   ....[15]....
        /*0368*/ 	.word	0x00004c00


	//   ....[16]....
        /*036c*/ 	.word	0x00005f50


	//   ....[17]....
        /*0370*/ 	.word	0x00005f90


	//   ....[18]....
        /*0374*/ 	.word	0x000060b0


	//   ....[19]....
        /*0378*/ 	.word	0x000060d0


	//   ....[20]....
        /*037c*/ 	.word	0x00007210


	//   ....[21]....
        /*0380*/ 	.word	0x00007280


	//   ....[22]....
        /*0384*/ 	.word	0x000072b0


	//   ....[23]....
        /*0388*/ 	.word	0x000072f0


	//   ....[24]....
        /*038c*/ 	.word	0x00007790


	//   ....[25]....
        /*0390*/ 	.word	0x000077d0


	//   ....[26]....
        /*0394*/ 	.word	0x000078a0


	//   ....[27]....
        /*0398*/ 	.word	0x000078c0


	//   ....[28]....
        /*039c*/ 	.word	0x00007970


	//   ....[29]....
        /*03a0*/ 	.word	0x00007990


	//   ....[30]....
        /*03a4*/ 	.word	0x00007a50


	//   ....[31]....
        /*03a8*/ 	.word	0x00007a90


	//   ....[32]....
        /*03ac*/ 	.word	0x000084d0


	//   ....[33]....
        /*03b0*/ 	.word	0x00008f70


	//   ....[34]....
        /*03b4*/ 	.word	0x00008f80


	//   ....[35]....
        /*03b8*/ 	.word	0x00008fe0


	//   ....[36]....
        /*03bc*/ 	.word	0x00009020


	//   ....[37]....
        /*03c0*/ 	.word	0x000090f0


	//   ....[38]....
        /*03c4*/ 	.word	0x00009150


	//   ....[39]....
        /*03c8*/ 	.word	0x000091f0


	//   ....[40]....
        /*03cc*/ 	.word	0x00009200


	//   ....[41]....
        /*03d0*/ 	.word	0x00009290


	//   ....[42]....
        /*03d4*/ 	.word	0x000092a0


	//   ....[43]....
        /*03d8*/ 	.word	0x00009330


	//   ....[44]....
        /*03dc*/ 	.word	0x00009340


	//   ....[45]....
        /*03e0*/ 	.word	0x000093d0


	//   ....[46]....
        /*03e4*/ 	.word	0x000093e0


	//   ....[47]....
        /*03e8*/ 	.word	0x000093f0


	//   ....[48]....
        /*03ec*/ 	.word	0x00009400


	//   ....[49]....
        /*03f0*/ 	.word	0x0000bbe0


	//   ....[50]....
        /*03f4*/ 	.word	0x0000c0d0


	//   ....[51]....
        /*03f8*/ 	.word	0x0000c240


	//   ....[52]....
        /*03fc*/ 	.word	0x0000c2a0


	//   ....[53]....
        /*0400*/ 	.word	0x0000c360


	//   ....[54]....
        /*0404*/ 	.word	0x0000c470


	//   ....[55]....
        /*0408*/ 	.word	0x0000c4d0


	//   ....[56]....
        /*040c*/ 	.word	0x0000c5e0


	//   ....[57]....
        /*0410*/ 	.word	0x0000c640


	//   ....[58]....
        /*0414*/ 	.word	0x0000c770


	//   ....[59]....
        /*0418*/ 	.word	0x0000c7f0


	//   ....[60]....
        /*041c*/ 	.word	0x0000c8f0


	//   ....[61]....
        /*0420*/ 	.word	0x0000c950


	//   ....[62]....
        /*0424*/ 	.word	0x0000ca50


	//   ....[63]....
        /*0428*/ 	.word	0x0000cab0


	//   ....[64]....
        /*042c*/ 	.word	0x0000cba0


	//   ....[65]....
        /*0430*/ 	.word	0x0000cc00


	//   ....[66]....
        /*0434*/ 	.word	0x0000cce0


	//   ....[67]....
        /*0438*/ 	.word	0x0000d080


	//----- nvinfo : EIATTR_REG_RECONFIG
	.align		4
.L_97:
        /*043c*/ 	.byte	0x01, 0x54
	.zero		2


	//----- nvinfo : EIATTR_SYSCALL_OFFSETS
	.align		4
        /*0440*/ 	.byte	0x04, 0x46
        /*0442*/ 	.short	(.L_99 - .L_98)


	//   ....[0]....
.L_98:
        /*0444*/ 	.word	0x00001110


	//   ....[1]....
        /*0448*/ 	.word	0x000080f0


	//   ....[2]....
        /*044c*/ 	.word	0x00008230


	//   ....[3]....
        /*0450*/ 	.word	0x00008320


	//   ....[4]....
        /*0454*/ 	.word	0x00008b10


	//----- nvinfo : EIATTR_MBARRIER_INSTR_OFFSETS
	.align		4
.L_99:
        /*0458*/ 	.byte	0x04, 0x39
        /*045a*/ 	.short	(.L_101 - .L_100)


	//   ....[0]....
.L_100:
        /*045c*/ 	.word	0x00000250
        /*0460*/ 	.word	0x000000ff
        /*0464*/ 	.word	0x00034800
        /*0468*/ 	.short	0x0100
        /*046a*/ 	.byte	0x08
	.zero		1


	//   ....[1]....
        /*046c*/ 	.word	0x00000260
        /*0470*/ 	.word	0x000000ff
        /*0474*/ 	.word	0x00034820
        /*0478*/ 	.short	0x0100
        /*047a*/ 	.byte	0x08
	.zero		1


	//   ....[2]....
        /*047c*/ 	.word	0x00000350
        /*0480*/ 	.word	0x000000ff
        /*0484*/ 	.word	0x00034830
        /*0488*/ 	.short	0x0100
        /*048a*/ 	.byte	0x08
	.zero		1


	//   ....[3]....
        /*048c*/ 	.word	0x00000360
        /*0490*/ 	.word	0x000000ff
        /*0494*/ 	.word	0x00034840
        /*0498*/ 	.short	0x0100
        /*049a*/ 	.byte	0x08
	.zero		1


	//   ....[4]....
        /*049c*/ 	.word	0x00000370
        /*04a0*/ 	.word	0x000000ff
        /*04a4*/ 	.word	0x00034838
        /*04a8*/ 	.short	0x0100
        /*04aa*/ 	.byte	0x08
	.zero		1


	//   ....[5]....
        /*04ac*/ 	.word	0x00000380
        /*04b0*/ 	.word	0x000000ff
        /*04b4*/ 	.word	0x00034848
        /*04b8*/ 	.short	0x0100
        /*04ba*/ 	.byte	0x08
	.zero		1


	//   ....[6]....
        /*04bc*/ 	.word	0x000004b0
        /*04c0*/ 	.word	0x000000ff
        /*04c4*/ 	.word	0x00034850
        /*04c8*/ 	.short	0x0100
        /*04ca*/ 	.byte	0x08
	.zero		1


	//   ....[7]....
        /*04cc*/ 	.word	0x000004c0
        /*04d0*/ 	.word	0x000000ff
        /*04d4*/ 	.word	0x00034860
        /*04d8*/ 	.short	0x0100
        /*04da*/ 	.byte	0x08
	.zero		1


	//   ....[8]....
        /*04dc*/ 	.word	0x000004d0
        /*04e0*/ 	.word	0x000000ff
        /*04e4*/ 	.word	0x00034858
        /*04e8*/ 	.short	0x0100
        /*04ea*/ 	.byte	0x08
	.zero		1


	//   ....[9]....
        /*04ec*/ 	.word	0x000004e0
        /*04f0*/ 	.word	0x000000ff
        /*04f4*/ 	.word	0x00034868
        /*04f8*/ 	.short	0x0100
        /*04fa*/ 	.byte	0x08
	.zero		1


	//   ....[10]....
        /*04fc*/ 	.word	0x000005d0
        /*0500*/ 	.word	0x000000ff
        /*0504*/ 	.word	0x00034870
        /*0508*/ 	.short	0x0100
        /*050a*/ 	.byte	0x06
	.zero		1


	//   ....[11]....
        /*050c*/ 	.word	0x000005e0
        /*0510*/ 	.word	0x000000ff
        /*0514*/ 	.word	0x00034880
        /*0518*/ 	.short	0x0100
        /*051a*/ 	.byte	0x06
	.zero		1


	//   ....[12]....
        /*051c*/ 	.word	0x000005f0
        /*0520*/ 	.word	0x000000ff
        /*0524*/ 	.word	0x00034878
        /*0528*/ 	.short	0x0100
        /*052a*/ 	.byte	0x06
	.zero		1


	//   ....[13]....
        /*052c*/ 	.word	0x00000600
        /*0530*/ 	.word	0x000000ff
        /*0534*/ 	.word	0x00034888
        /*0538*/ 	.short	0x0100
        /*053a*/ 	.byte	0x06
	.zero		1


	//   ....[14]....
        /*053c*/ 	.word	0x00000730
        /*0540*/ 	.word	0x000000ff
        /*0544*/ 	.word	0x00034890
        /*0548*/ 	.short	0x0100
        /*054a*/ 	.byte	0x08
	.zero		1


	//   ....[15]....
        /*054c*/ 	.word	0x00000740
        /*0550*/ 	.word	0x000000ff
        /*0554*/ 	.word	0x000348a0
        /*0558*/ 	.short	0x0100
        /*055a*/ 	.byte	0x08
	.zero		1


	//   ....[16]....
        /*055c*/ 	.word	0x00000750
        /*0560*/ 	.word	0x000000ff
        /*0564*/ 	.word	0x00034898
        /*0568*/ 	.short	0x0100
        /*056a*/ 	.byte	0x08
	.zero		1


	//   ....[17]....
        /*056c*/ 	.word	0x00000760
        /*0570*/ 	.word	0x000000ff
        /*0574*/ 	.word	0x000348a8
        /*0578*/ 	.short	0x0100
        /*057a*/ 	.byte	0x08
	.zero		1


	//   ....[18]....
        /*057c*/ 	.word	0x00000890
        /*0580*/ 	.word	0x000000ff
        /*0584*/ 	.word	0x000348b0
        /*0588*/ 	.short	0x0100
        /*058a*/ 	.byte	0x08
	.zero		1


	//   ....[19]....
        /*058c*/ 	.word	0x000008a0
        /*0590*/ 	.word	0x000000ff
        /*0594*/ 	.word	0x000348c0
        /*0598*/ 	.short	0x0100
        /*059a*/ 	.byte	0x08
	.zero		1


	//   ....[20]....
        /*059c*/ 	.word	0x000008b0
        /*05a0*/ 	.word	0x000000ff
        /*05a4*/ 	.word	0x000348b8
        /*05a8*/ 	.short	0x0100
        /*05aa*/ 	.byte	0x08
	.zero		1


	//   ....[21]....
        /*05ac*/ 	.word	0x000008c0
        /*05b0*/ 	.word	0x000000ff
        /*05b4*/ 	.word	0x000348c8
        /*05b8*/ 	.short	0x0100
        /*05ba*/ 	.byte	0x08
	.zero		1


	//   ....[22]....
        /*05bc*/ 	.word	0x00001150
        /*05c0*/ 	.word	0x000000ff
        /*05c4*/ 	.word	0x00034800
        /*05c8*/ 	.short	0x010a
        /*05ca*/ 	.byte	0x26
	.zero		1


	//   ....[23]....
        /*05cc*/ 	.word	0x000011d0
        /*05d0*/ 	.word	0x00000006
        /*05d4*/ 	.word	0x00034830
        /*05d8*/ 	.short	0x010a
        /*05da*/ 	.byte	0x3f
	.zero		1


	//   ....[24]....
        /*05dc*/ 	.word	0x00001250
        /*05e0*/ 	.word	0x00000006
        /*05e4*/ 	.word	0x00034830
        /*05e8*/ 	.short	0x010a
        /*05ea*/ 	.byte	0x3f
	.zero		1


	//   ....[25]....
        /*05ec*/ 	.word	0x000023b0
        /*05f0*/ 	.word	0x00000006
        /*05f4*/ 	.word	0x00000000
        /*05f8*/ 	.short	0x0101
        /*05fa*/ 	.byte	0x3f
	.zero		1


	//   ....[26]....
        /*05fc*/ 	.word	0x00003970
        /*0600*/ 	.word	0x000000ff
        /*0604*/ 	.word	0x00034830
        /*0608*/ 	.short	0x010a
        /*060a*/ 	.byte	0x07
	.zero		1


	//   ....[27]....
        /*060c*/ 	.word	0x000039b0
        /*0610*/ 	.word	0x000000ff
        /*0614*/ 	.word	0x00034830
        /*0618*/ 	.short	0x010a
        /*061a*/ 	.byte	0x07
	.zero		1


	//   ....[28]....
        /*061c*/ 	.word	0x00004290
        /*0620*/ 	.word	0x000000ff
        /*0624*/ 	.word	0x00034850
        /*0628*/ 	.short	0x010a
        /*062a*/ 	.byte	0x0a
	.zero		1


	//   ....[29]....
        /*062c*/ 	.word	0x000042d0
        /*0630*/ 	.word	0x000000ff
        /*0634*/ 	.word	0x00034850
        /*0638*/ 	.short	0x010a
        /*063a*/ 	.byte	0x0a
	.zero		1


	//   ....[30]....
        /*063c*/ 	.word	0x00005430
        /*0640*/ 	.word	0x0000001b
        /*0644*/ 	.word	0x00000000
        /*0648*/ 	.short	0x0101
        /*064a*/ 	.byte	0x3f
	.zero		1


	//   ....[31]....
        /*064c*/ 	.word	0x000054a0
        /*0650*/ 	.word	0x0000001f
        /*0654*/ 	.word	0x00000000
        /*0658*/ 	.short	0x0101
        /*065a*/ 	.byte	0x3f
	.zero		1


	//   ....[32]....
        /*065c*/ 	.word	0x00005ec0
        /*0660*/ 	.word	0x000000ff
        /*0664*/ 	.word	0x00034850
        /*0668*/ 	.short	0x010a
        /*066a*/ 	.byte	0x0c
	.zero		1


	//   ....[33]....
        /*066c*/ 	.word	0x00005f00
        /*0670*/ 	.word	0x000000ff
        /*0674*/ 	.word	0x00034850
        /*0678*/ 	.short	0x010a
        /*067a*/ 	.byte	0x0c
	.zero		1


	//   ....[34]....
        /*067c*/ 	.word	0x00006bb0
        /*0680*/ 	.word	0x00000013
        /*0684*/ 	.word	0x00000000
        /*0688*/ 	.short	0x0101
        /*068a*/ 	.byte	0x3f
	.zero		1


	//   ....[35]....
        /*068c*/ 	.word	0x000077c0
        /*0690*/ 	.word	0x000000ff
        /*0694*/ 	.word	0x00000000
        /*0698*/ 	.short	0x0101
        /*069a*/ 	.byte	0x04
	.zero		1


	//   ....[36]....
        /*069c*/ 	.word	0x00008700
        /*06a0*/ 	.word	0x00000000
        /*06a4*/ 	.word	0x00034840
        /*06a8*/ 	.short	0x010a
        /*06aa*/ 	.byte	0x3f
	.zero		1


	//   ....[37]....
        /*06ac*/ 	.word	0x00009580
        /*06b0*/ 	.word	0x000000ff
        /*06b4*/ 	.word	0x00034800
        /*06b8*/ 	.short	0x0107
        /*06ba*/ 	.byte	0x24
	.zero		1


	//   ....[38]....
        /*06bc*/ 	.word	0x000095f0
        /*06c0*/ 	.word	0x000000ff
        /*06c4*/ 	.word	0x00034800
        /*06c8*/ 	.short	0x0101
        /*06ca*/ 	.byte	0x24
	.zero		1


	//   ....[39]....
        /*06cc*/ 	.word	0x00009620
        /*06d0*/ 	.word	0x000000ff
        /*06d4*/ 	.word	0x00034820
        /*06d8*/ 	.short	0x010a
        /*06da*/ 	.byte	0x24
	.zero		1


	//   ....[40]....
        /*06dc*/ 	.word	0x00009940
        /*06e0*/ 	.word	0x00000003
        /*06e4*/ 	.word	0x00034840
        /*06e8*/ 	.short	0x010a
        /*06ea*/ 	.byte	0x3f
	.zero		1


	//   ....[41]....
        /*06ec*/ 	.word	0x00009dc0
        /*06f0*/ 	.word	0x00000003
        /*06f4*/ 	.word	0x00000060
        /*06f8*/ 	.short	0x010a
        /*06fa*/ 	.byte	0x3f
	.zero		1


	//   ....[42]....
        /*06fc*/ 	.word	0x0000a410
        /*0700*/ 	.word	0x00000003
        /*0704*/ 	.word	0x00034840
        /*0708*/ 	.short	0x010a
        /*070a*/ 	.byte	0x3f
	.zero		1


	//   ....[43]....
        /*070c*/ 	.word	0x0000a890
        /*0710*/ 	.word	0x00000002
        /*0714*/ 	.word	0x00000060
        /*0718*/ 	.short	0x010a
        /*071a*/ 	.byte	0x3f
	.zero		1


	//   ....[44]....
        /*071c*/ 	.word	0x0000ae20
        /*0720*/ 	.word	0x00000002
        /*0724*/ 	.word	0x00034840
        /*0728*/ 	.short	0x010a
        /*072a*/ 	.byte	0x3f
	.zero		1


	//   ....[45]....
        /*072c*/ 	.word	0x0000b2a0
        /*0730*/ 	.word	0x00000002
        /*0734*/ 	.word	0x00000060
        /*0738*/ 	.short	0x010a
        /*073a*/ 	.byte	0x3f
	.zero		1


	//   ....[46]....
        /*073c*/ 	.word	0x0000b6e0
        /*0740*/ 	.word	0x00000003
        /*0744*/ 	.word	0x00034860
        /*0748*/ 	.short	0x010a
        /*074a*/ 	.byte	0x3f
	.zero		1


	//   ....[47]....
        /*074c*/ 	.word	0x0000bb60
        /*0750*/ 	.word	0x00000000
        /*0754*/ 	.word	0x00034820
        /*0758*/ 	.short	0x010a
        /*075a*/ 	.byte	0x3f
	.zero		1


	//   ....[48]....
        /*075c*/ 	.word	0x0000bd30
        /*0760*/ 	.word	0x00000006
        /*0764*/ 	.word	0x00000000
        /*0768*/ 	.short	0x010a
        /*076a*/ 	.byte	0x3f
	.zero		1


	//   ....[49]....
        /*076c*/ 	.word	0x0000bd80
        /*0770*/ 	.word	0x00000003
        /*0774*/ 	.word	0x00000000
        /*0778*/ 	.short	0x010a
        /*077a*/ 	.byte	0x3f
	.zero		1


	//   ....[50]....
        /*077c*/ 	.word	0x0000bde0
        /*0780*/ 	.word	0x00000012
        /*0784*/ 	.word	0x00000000
        /*0788*/ 	.short	0x010a
        /*078a*/ 	.byte	0x3f
	.zero		1


	//   ....[51]....
        /*078c*/ 	.word	0x0000be10
        /*0790*/ 	.word	0x00000003
        /*0794*/ 	.word	0x00000000
        /*0798*/ 	.short	0x010a
        /*079a*/ 	.byte	0x3f
	.zero		1


	//   ....[52]....
        /*079c*/ 	.word	0x0000be80
        /*07a0*/ 	.word	0x00000003
        /*07a4*/ 	.word	0x00034800
        /*07a8*/ 	.short	0x010a
        /*07aa*/ 	.byte	0x3f
	.zero		1


	//   ....[53]....
        /*07ac*/ 	.word	0x0000bed0
        /*07b0*/ 	.word	0x00000006
        /*07b4*/ 	.word	0x00034830
        /*07b8*/ 	.short	0x010a
        /*07ba*/ 	.byte	0x3f
	.zero		1


	//   ....[54]....
        /*07bc*/ 	.word	0x0000bf30
        /*07c0*/ 	.word	0x00000003
        /*07c4*/ 	.word	0x00034830
        /*07c8*/ 	.short	0x010a
        /*07ca*/ 	.byte	0x3f
	.zero		1


	//   ....[55]....
        /*07cc*/ 	.word	0x0000bf90
        /*07d0*/ 	.word	0x00000003
        /*07d4*/ 	.word	0x00034850
        /*07d8*/ 	.short	0x010a
        /*07da*/ 	.byte	0x3f
	.zero		1


	//   ....[56]....
        /*07dc*/ 	.word	0x0000bff0
        /*07e0*/ 	.word	0x00000005
        /*07e4*/ 	.word	0x00034850
        /*07e8*/ 	.short	0x010a
        /*07ea*/ 	.byte	0x3f
	.zero		1


	//   ....[57]....
        /*07ec*/ 	.word	0x0000c190
        /*07f0*/ 	.word	0x00000000
        /*07f4*/ 	.word	0x00034840
        /*07f8*/ 	.short	0x010a
        /*07fa*/ 	.byte	0x3f
	.zero		1


	//   ....[58]....
        /*07fc*/ 	.word	0x0000cd20
        /*0800*/ 	.word	0x0000000e
        /*0804*/ 	.word	0x00034820
        /*0808*/ 	.short	0x010a
        /*080a*/ 	.byte	0x3f
	.zero		1


	//   ....[59]....
        /*080c*/ 	.word	0x0000cd70
        /*0810*/ 	.word	0x00000003
        /*0814*/ 	.word	0x00034840
        /*0818*/ 	.short	0x010a
        /*081a*/ 	.byte	0x3f
	.zero		1


	//   ....[60]....
        /*081c*/ 	.word	0x0000cdc0
        /*0820*/ 	.word	0x00000003
        /*0824*/ 	.word	0x00000060
        /*0828*/ 	.short	0x010a
        /*082a*/ 	.byte	0x3f
	.zero		1


	//   ....[61]....
        /*082c*/ 	.word	0x0000ce10
        /*0830*/ 	.word	0x00000003
        /*0834*/ 	.word	0x00034840
        /*0838*/ 	.short	0x010a
        /*083a*/ 	.byte	0x3f
	.zero		1


	//   ....[62]....
        /*083c*/ 	.word	0x0000ce60
        /*0840*/ 	.word	0x00000002
        /*0844*/ 	.word	0x00000060
        /*0848*/ 	.short	0x010a
        /*084a*/ 	.byte	0x3f
	.zero		1


	//   ....[63]....
        /*084c*/ 	.word	0x0000ceb0
        /*0850*/ 	.word	0x00000002
        /*0854*/ 	.word	0x00034840
        /*0858*/ 	.short	0x010a
        /*085a*/ 	.byte	0x3f
	.zero		1


	//   ....[64]....
        /*085c*/ 	.word	0x0000cf00
        /*0860*/ 	.word	0x00000002
        /*0864*/ 	.word	0x00000060
        /*0868*/ 	.short	0x010a
        /*086a*/ 	.byte	0x3f
	.zero		1


	//   ....[65]....
        /*086c*/ 	.word	0x0000cf50
        /*0870*/ 	.word	0x00000003
        /*0874*/ 	.word	0x00034860
        /*0878*/ 	.short	0x010a
        /*087a*/ 	.byte	0x3f
	.zero		1


	//   ....[66]....
        /*087c*/ 	.word	0x0000cfa0
        /*0880*/ 	.word	0x00000000
        /*0884*/ 	.word	0x00034820
        /*0888*/ 	.short	0x010a
        /*088a*/ 	.byte	0x3f
	.zero		1


	//   ....[67]....
        /*088c*/ 	.word	0x0000d140
        /*0890*/ 	.word	0x00000006
        /*0894*/ 	.word	0x00000000
        /*0898*/ 	.short	0x010a
        /*089a*/ 	.byte	0x3f
	.zero		1


	//   ....[68]....
        /*089c*/ 	.word	0x0000d190
        /*08a0*/ 	.word	0x00000003
        /*08a4*/ 	.word	0x00000000
        /*08a8*/ 	.short	0x010a
        /*08aa*/ 	.byte	0x3f
	.zero		1


	//   ....[69]....
        /*08ac*/ 	.word	0x0000d1e0
        /*08b0*/ 	.word	0x00000012
        /*08b4*/ 	.word	0x00000000
        /*08b8*/ 	.short	0x010a
        /*08ba*/ 	.byte	0x3f
	.zero		1


	//----- nvinfo : EIATTR_NUM_MBARRIERS
	.align		4
.L_101:
        /*08bc*/ 	.byte	0x03, 0x38
        /*08be*/ 	.short	0x0016


	//----- nvinfo : EIATTR_EXIT_INSTR_OFFSETS
	.align		4
        /*08c0*/ 	.byte	0x04, 0x1c
        /*08c2*/ 	.short	(.L_103 - .L_102)


	//   ....[0]....
.L_102:
        /*08c4*/ 	.word	0x000009e0


	//   ....[1]....
        /*08c8*/ 	.word	0x00007b80


	//   ....[2]....
        /*08cc*/ 	.word	0x0000be60


	//----- nvinfo : EIATTR_MAX_THREADS
	.align		4
.L_103:
        /*08d0*/ 	.byte	0x04, 0x05
        /*08d2*/ 	.short	(.L_105 - .L_104)
.L_104:
        /*08d4*/ 	.word	0x00000180
        /*08d8*/ 	.word	0x00000001
        /*08dc*/ 	.word	0x00000001


	//----- nvinfo : EIATTR_CRS_STACK_SIZE
	.align		4
.L_105:
        /*08e0*/ 	.byte	0x04, 0x1e
        /*08e2*/ 	.short	(.L_107 - .L_106)
.L_106:
        /*08e4*/ 	.word	0x00000000


	//----- nvinfo : EIATTR_CBANK_PARAM_SIZE
	.align		4
.L_107:
        /*08e8*/ 	.byte	0x03, 0x19
        /*08ea*/ 	.short	0x0a70


	//----- nvinfo : EIATTR_PARAM_CBANK
	.align		4
        /*08ec*/ 	.byte	0x04, 0x0a
        /*08ee*/ 	.short	(.L_109 - .L_108)
	.align		4
.L_108:
        /*08f0*/ 	.word	index@(.nv.constant0._ZN7cutlass13device_kernelIN5flash11enable_sm90INS1_16FlashAttnFwdSm90INS1_25CollectiveMainloopFwdSm90ILi2EN4cute5tupleIJNS5_1CILi1EEES8_S8_EEENS6_IJNS7_ILi128EEESA_NS7_ILi192EEEEEELi128ENS_6half_tEfNS_4arch4Sm90ELb0ELb0ELb0ELb0ELb0ELb0ELb0ELb1ELb1ELb1ELb0ELb0EEENS1_21CollectiveEpilogueFwdINS6_IJSA_SA_SA_EEES9_SD_SF_Li256ELb0ELb1ELb0ELb0EEENS1_29StaticPersistentTileSchedulerILb0EEEEEEEEEvNT_6ParamsE)
        /*08f4*/ 	.short	0x0210
        /*08f6*/ 	.short	0x0a70


	//----- nvinfo : EIATTR_SW_WAR
	.align		4
.L_109:
        /*08f8*/ 	.byte	0x04, 0x36
        /*08fa*/ 	.short	(.L_111 - .L_110)
.L_110:
        /*08fc*/ 	.word	0x00000008
.L_111:


//--------------------- .nv.info._ZN7cutlass13device_kernelIN5flash11enable_sm90INS1_16FlashAttnFwdSm90INS1_25CollectiveMainloopFwdSm90ILi2EN4cute5tupleIJNS5_1CILi2EEENS7_ILi1EEES9_EEENS6_IJNS7_ILi128EEESB_NS7_ILi192EEEEEELi128ENS_6half_tEfNS_4arch4Sm90ELb0ELb0ELb0ELb0ELb0ELb0ELb0ELb1ELb1ELb1ELb0ELb0EEENS1_21CollectiveEpilogueFwdINS6_IJSB_SB_SB_EEESA_SE_SG_Li256ELb0ELb1ELb0ELb0EEENS1_29StaticPersistentTileSchedulerILb0EEEEEEEEEvNT_6ParamsE --------------------------
	.section	.nv.info._ZN7cutlass13device_kernelIN5flash11enable_sm90INS1_16FlashAttnFwdSm90INS1_25CollectiveMainloopFwdSm90ILi2EN4cute5tupleIJNS5_1CILi2EEENS7_ILi1EEES9_EEENS6_IJNS7_ILi128EEESB_NS7_ILi192EEEEEELi128ENS_6half_tEfNS_4arch4Sm90ELb0ELb0ELb0ELb0ELb0ELb0ELb0ELb1ELb1ELb1ELb0ELb0EEENS1_21CollectiveEpilogueFwdINS6_IJSB_SB_SB_EEESA_SE_SG_Li256ELb0ELb1ELb0ELb0EEENS1_29StaticPersistentTileSchedulerILb0EEEEEEEEEvNT_6ParamsE,"",@"SHT_CUDA_INFO"
	.sectionflags	@""
	.align	4


	//----- nvinfo : EIATTR_CUDA_API_VERSION
	.align		4
        /*0000*/ 	.byte	0x04, 0x37
        /*0002*/ 	.short	(.L_113 - .L_112)
.L_112:
        /*0004*/ 	.word	0x00000082


	//----- nvinfo : EIATTR_KPARAM_INFO
	.align		4
.L_113:
        /*0008*/ 	.byte	0x04, 0x17
        /*000a*/ 	.short	(.L_115 - .L_114)
.L_114:
        /*000c*/ 	.word	0x00000000
        /*0010*/ 	.short	0x0000
        /*0012*/ 	.short	0x0070
        /*0014*/ 	.byte	0x00, 0xf0, 0x01, 0x28


	//----- nvinfo : EIATTR_SPARSE_MMA_MASK
	.align		4
.L_115:
        /*0018*/ 	.byte	0x03, 0x50
        /*001a*/ 	.short	0x0000


	//----- nvinfo : EIATTR_MAXREG_COUNT
	.align		4
        /*001c*/ 	.byte	0x03, 0x1b
        /*001e*/ 	.short	0x00a8


	//----- nvinfo : EIATTR_NUM_BARRIERS
	.align		4
        /*0020*/ 	.byte	0x02, 0x4c
        /*0022*/ 	.byte	0x09
	.zero		1


	//----- nvinfo : EIATTR_EXTERNS
	.align		4
        /*0024*/ 	.byte	0x04, 0x0f
        /*0026*/ 	.short	(.L_117 - .L_116)


	//   ....[0]....
	.align		4
.L_116:
        /*0028*/ 	.word	index@(__assertfail)


	//----- nvinfo : EIATTR_ANNOTATIONS
	.align		4
.L_117:
        /*002c*/ 	.byte	0x04, 0x55
        /*002e*/ 	.short	(.L_119 - .L_118)


	//   ....[0]....
.L_118:
        /* <DEDUP_REMOVED lines=30> */
        /*0204*/ 	.byte	0xe0, 0xc4, 0x00, 0x00


	//----- nvinfo : EIATTR_MERCURY_ISA_VERSION
	.align		4
.L_119:
        /*0208*/ 	.byte	0x03, 0x5f
        /*020a*/ 	.short	0x0101


	//----- nvinfo : EIATTR_INT_WARP_WIDE_INSTR_OFFSETS
	.align		4
        /*020c*/ 	.byte	0x04, 0x31
        /*020e*/ 	.short	(.L_121 - .L_120)


	//   ....[0]....
.L_120:
        /*0210*/ 	.word	0x00000130


	//   ....[1]....
        /*0214*/ 	.word	0x00000170


	//   ....[2]....
        /*0218*/ 	.word	0x000001e0


	//----- nvinfo : EIATTR_COOP_GROUP_MASK_REGIDS
	.align		4
.L_121:
        /*021c*/ 	.byte	0x04, 0x29
        /*021e*/ 	.short	(.L_123 - .L_122)


	//   ....[0]....
.L_122:
        /*0220*/ 	.word	0xffffffff


	//   ....[1]....
        /*0224*/ 	.word	0xffffffff


	//   ....[2]....
        /*0228*/ 	.word	0xffffffff


	//   ....[3]....
        /*022c*/ 	.word	0xffffffff


	//   ....[4]....
        /*0230*/ 	.word	0xffffffff


	//   ....[5]....
        /*0234*/ 	.word	0xffffffff


	//   ....[6]....
        /*0238*/ 	.word	0xffffffff


	//   ....[7]....
        /*023c*/ 	.word	0xffffffff


	//   ....[8]....
        /*0240*/ 	.word	0xffffffff


	//   ....[9]....
        /*0244*/ 	.word	0xffffffff


	//   ....[10]....
        /*0248*/ 	.word	0xffffffff


	//   ....[11]....
        /*024c*/ 	.word	0xffffffff


	//   ....[12]....
        /*0250*/ 	.word	0xffffffff


	//   ....[13]....
        /*0254*/ 	.word	0xffffffff


	//   ....[14]....
        /*0258*/ 	.word	0xffffffff


	//   ....[15]....
        /*025c*/ 	.word	0xffffffff


	//   ....[16]....
        /*0260*/ 	.word	0xffffffff


	//   ....[17]....
        /*0264*/ 	.word	0xffffffff


	//   ....[18]....
        /*0268*/ 	.word	0xffffffff


	//   ....[19]....
        /*026c*/ 	.word	0xffffffff


	//   ....[20]....
        /*0270*/ 	.word	0xffffffff


	//   ....[21]....
        /*0274*/ 	.word	0xffffffff


	//   ....[22]....
        /*0278*/ 	.word	0xffffffff


	//   ....[23]....
        /*027c*/ 	.word	0xffffffff


	//   ....[24]....
        /*0280*/ 	.word	0xffffffff


	//   ....[25]....
        /*0284*/ 	.word	0xffffffff


	//   ....[26]....
        /*0288*/ 	.word	0xffffffff


	//   ....[27]....
        /*028c*/ 	.word	0xffffffff


	//   ....[28]....
        /*0290*/ 	.word	0xffffffff


	//   ....[29]....
        /*0294*/ 	.word	0xffffffff


	//   ....[30]....
        /*0298*/ 	.word	0xffffffff


	//   ....[31]....
        /*029c*/ 	.word	0xffffffff


	//   ....[32]....
        /*02a0*/ 	.word	0xffffffff


	//   ....[33]....
        /*02a4*/ 	.word	0xffffffff


	//   ....[34]....
        /*02a8*/ 	.word	0xffffffff


	//   ....[35]....
        /*02ac*/ 	.word	0xffffffff


	//   ....[36]....
        /*02b0*/ 	.word	0xffffffff


	//   ....[37]....
        /*02b4*/ 	.word	0xffffffff


	//   ....[38]....
        /*02b8*/ 	.word	0xffffffff


	//   ....[39]....
        /*02bc*/ 	.word	0xffffffff


	//   ....[40]....
        /*02c0*/ 	.word	0xffffffff


	//   ....[41]....
        /*02c4*/ 	.word	0xffffffff


	//   ....[42]....
        /*02c8*/ 	.word	0xffffffff


	//   ....[43]....
        /*02cc*/ 	.word	0xffffffff


	//   ....[44]....
        /*02d0*/ 	.word	0xffffffff


	//   ....[45]....
        /*02d4*/ 	.word	0xffffffff


	//   ....[46]....
        /*02d8*/ 	.word	0xffffffff


	//   ....[47]....
        /*02dc*/ 	.word	0xffffffff


	//   ....[48]....
        /*02e0*/ 	.word	0xffffffff


	//   ....[49]....
        /*02e4*/ 	.word	0xffffffff


	//   ....[50]....
        /*02e8*/ 	.word	0xffffffff


	//   ....[51]....
        /*02ec*/ 	.word	0x0500000f


	//   ....[52]....
        /*02f0*/ 	.word	0x0500000f


	//   ....[53]....
        /*02f4*/ 	.word	0x0500000f


	//   ....[54]....
        /*02f8*/ 	.word	0x0500000f


	//   ....[55]....
        /*02fc*/ 	.word	0x0500000f


	//   ....[56]....
        /*0300*/ 	.word	0x0500000f


	//   ....[57]....
        /*0304*/ 	.word	0x0500000f


	//   ....[58]....
        /*0308*/ 	.word	0x0500000f


	//   ....[59]....
        /*030c*/ 	.word	0x0500000f


	//   ....[60]....
        /*0310*/ 	.word	0x0500000f


	//   ....[61]....
        /*0314*/ 	.word	0x0500000f


	//   ....[62]....
        /*0318*/ 	.word	0x0500000f


	//   ....[63]....
        /*031c*/ 	.word	0x0500000f


	//   ....[64]....
        /*0320*/ 	.word	0x0500000f


	//   ....[65]....
        /*0324*/ 	.word	0x0500000f


	//   ....[66]....
        /*0328*/ 	.word	0x0500000f


	//   ....[67]....
        /*032c*/ 	.word	0x0500000f


	//   ....[68]....
        /*0330*/ 	.word	0x0500000f


	//----- nvinfo : EIATTR_COOP_GROUP_INSTR_OFFSETS
	.align		4
.L_123:
        /*0334*/ 	.byte	0x04, 0x28
        /*0336*/ 	.short	(.L_125 - .L_124)


	//   ....[0]....
.L_124:
        /*0338*/ 	.word	0x00000060


	//   ....[1]....
        /*033c*/ 	.word	0x00000140


	//   ....[2]....
        /*0340*/ 	.word	0x00000190


	//   ....[3]....
        /*0344*/ 	.word	0x000003d0


	//   ....[4]....
        /*0348*/ 	.word	0x00000600


	//   ....[5]....
        /*034c*/ 	.word	0x00000830


	//   ....[6]....
        /*0350*/ 	.word	0x00000ac0


	//   ....[7]....
        /*0354*/ 	.word	0x00000dd0


	//   ....[8]....
        /*0358*/ 	.word	0x000012d0


	//   ....[9]....
        /*035c*/ 	.word	0x00002600


	//   ....[10]....
        /*0360*/ 	.word	0x00002700


	//   ....[11]....
        /*0364*/ 	.word	0x00002d30


	//   ....[12]....
        /*0368*/ 	.word	0x00002dd0


	//   ....[13]....
        /*036c*/ 	.word	0x00004ba0


	//   ....[14]....
        /*0370*/ 	.word	0x00004bb0


	//   ....[15]....
        /*0374*/ 	.word	0x00004be0


	//   ....[16]....
        /*0378*/ 	.word	0x00004c00


	//   ....[17]....
        /*037c*/ 	.word	0x00006110


	//   ....[18]....
        /*0380*/ 	.word	0x00006140


	//   ....[19]....
        /*0384*/ 	.word	0x000061f0


	//   ....[20]....
        /*0388*/ 	.word	0x00006200


	//   ....[21]....
        /*038c*/ 	.word	0x00007370


	//   ....[22]....
        /*0390*/ 	.word	0x000073c0


	//   ....[23]....
        /*0394*/ 	.word	0x00007430


	//   ....[24]....
        /*0398*/ 	.word	0x000074a0


	//   ....[25]....
        /*039c*/ 	.word	0x000079e0


	//   ....[26]....
        /*03a0*/ 	.word	0x00007a10


	//   ....[27]....
        /*03a4*/ 	.word	0x00007ae0


	//   ....[28]....
        /*03a8*/ 	.word	0x00007b00


	//   ....[29]....
        /*03ac*/ 	.word	0x00007bb0


	//   ....[30]....
        /*03b0*/ 	.word	0x00007bd0


	//   ....[31]....
        /*03b4*/ 	.word	0x00007c90


	//   ....[32]....
        /*03b8*/ 	.word	0x00007cd0


	//   ....[33]....
        /*03bc*/ 	.word	0x000087a0


	//   ....[34]....
        /*03c0*/ 	.word	0x000092d0


	//   ....[35]....
        /*03c4*/ 	.word	0x00009300


	//   ....[36]....
        /*03c8*/ 	.word	0x000093f0


	//   ....[37]....
        /*03cc*/ 	.word	0x00009400


	//   ....[38]....
        /*03d0*/ 	.word	0x000094b0


	//   ....[39]....
        /*03d4*/ 	.word	0x000094c0


	//   ....[40]....
        /*03d8*/ 	.word	0x00009570


	//   ....[41]....
        /*03dc*/ 	.word	0x00009580


	//   ....[42]....
        /*03e0*/ 	.word	0x00009630


	//   ....[43]....
        /*03e4*/ 	.word	0x00009640


	//   ....[44]....
        /*03e8*/ 	.word	0x000096f0


	//   ....[45]....
        /*03ec*/ 	.word	0x00009700


	//   ....[46]....
        /*03f0*/ 	.word	0x000097a0


	//   ....[47]....
        /*03f4*/ 	.word	0x000097b0


	//   ....[48]....
        /*03f8*/ 	.word	0x000097c0


	//   ....[49]....
        /*03fc*/ 	.word	0x000097d0


	//   ....[50]....
        /*0400*/ 	.word	0x0000c3f0


	//   ....[51]....
        /*0404*/ 	.word	0x0000c900


	//   ....[52]....
        /*0408*/ 	.word	0x0000ca70


	//   ....[53]....
        /*040c*/ 	.word	0x0000cad0


	//   ....[54]....
        /*0410*/ 	.word	0x0000cb90


	//   ....[55]....
        /*0414*/ 	.word	0x0000ccb0


	//   ....[56]....
        /*0418*/ 	.word	0x0000cd10


	//   ....[57]....
        /*041c*/ 	.word	0x0000ce30


	//   ....[58]....
        /*0420*/ 	.word	0x0000ce90


	//   ....[59]....
        /*0424*/ 	.word	0x0000cfb0


	//   ....[60]....
        /*0428*/ 	.word	0x0000d010


	//   ....[61]....
        /*042c*/ 	.word	0x0000d130


	//   ....[62]....
        /*0430*/ 	.word	0x0000d190


	//   ....[63]....
        /*0434*/ 	.word	0x0000d2b0


	//   ....[64]....
        /*0438*/ 	.word	0x0000d310


	//   ....[65]....
        /*043c*/ 	.word	0x0000d420


	//   ....[66]....
        /*0440*/ 	.word	0x0000d480


	//   ....[67]....
        /*0444*/ 	.word	0x0000d520


	//   ....[68]....
        /*0448*/ 	.word	0x0000d930


	//----- nvinfo : EIATTR_REG_RECONFIG
	.align		4
.L_125:
        /*044c*/ 	.byte	0x01, 0x54
	.zero		2


	//----- nvinfo : EIATTR_SYSCALL_OFFSETS
	.align		4
        /*0450*/ 	.byte	0x04, 0x46
        /*0452*/ 	.short	(.L_127 - .L_126)


	//   ....[0]....
.L_126:
        /*0454*/ 	.word	0x00001670


	//   ....[1]....
        /*0458*/ 	.word	0x000083d0


	//   ....[2]....
        /*045c*/ 	.word	0x00008510


	//   ....[3]....
        /*0460*/ 	.word	0x00008600


	//   ....[4]....
        /*0464*/ 	.word	0x00008e80


	//----- nvinfo : EIATTR_MBARRIER_INSTR_OFFSETS
	.align		4
.L_127:
        /*0468*/ 	.byte	0x04, 0x39
        /*046a*/ 	.short	(.L_129 - .L_128)


	//   ....[0]....
.L_128:
        /*046c*/ 	.word	0x00000270
        /*0470*/ 	.word	0x000000ff
        /*0474*/ 	.word	0x00034800
        /*0478*/ 	.short	0x0100
        /*047a*/ 	.byte	0x08
	.zero		1


	//   ....[1]....
        /*047c*/ 	.word	0x00000280
        /*0480*/ 	.word	0x000000ff
        /*0484*/ 	.word	0x00034820
        /*0488*/ 	.short	0x0100
        /*048a*/ 	.byte	0x08
	.zero		1


	//   ....[2]....
        /*048c*/ 	.word	0x00000370
        /*0490*/ 	.word	0x000000ff
        /*0494*/ 	.word	0x00034830
        /*0498*/ 	.short	0x0100
        /*049a*/ 	.byte	0x08
	.zero		1


	//   ....[3]....
        /*049c*/ 	.word	0x00000380
        /*04a0*/ 	.word	0x000000ff
        /*04a4*/ 	.word	0x00034840
        /*04a8*/ 	.short	0x0100
        /*04aa*/ 	.byte	0x08
	.zero		1


	//   ....[4]....
        /*04ac*/ 	.word	0x00000390
        /*04b0*/ 	.word	0x000000ff
        /*04b4*/ 	.word	0x00034838
        /*04b8*/ 	.short	0x0100
        /*04ba*/ 	.byte	0x08
	.zero		1


	//   ....[5]....
        /*04bc*/ 	.word	0x000003a0
        /*04c0*/ 	.word	0x000000ff
        /*04c4*/ 	.word	0x00034848
        /*04c8*/ 	.short	0x0100
        /*04ca*/ 	.byte	0x08
	.zero		1


	//   ....[6]....
        /*04cc*/ 	.word	0x000005b0
        /*04d0*/ 	.word	0x000000ff
        /*04d4*/ 	.word	0x00034850
        /*04d8*/ 	.short	0x0100
        /*04da*/ 	.byte	0x08
	.zero		1


	//   ....[7]....
        /*04dc*/ 	.word	0x000005c0
        /*04e0*/ 	.word	0x000000ff
        /*04e4*/ 	.word	0x00034860
        /*04e8*/ 	.short	0x0100
        /*04ea*/ 	.byte	0x08
	.zero		1


	//   ....[8]....
        /*04ec*/ 	.word	0x000005d0
        /*04f0*/ 	.word	0x000000ff
        /*04f4*/ 	.word	0x00034858
        /*04f8*/ 	.short	0x0100
        /*04fa*/ 	.byte	0x08
	.zero		1


	//   ....[9]....
        /*04fc*/ 	.word	0x000005e0
        /*0500*/ 	.word	0x000000ff
        /*0504*/ 	.word	0x00034868
        /*0508*/ 	.short	0x0100
        /*050a*/ 	.byte	0x08
	.zero		1


	//   ....[10]....
        /*050c*/ 	.word	0x000007e0
        /*0510*/ 	.word	0x000000ff
        /*0514*/ 	.word	0x00034870
        /*0518*/ 	.short	0x0100
        /*051a*/ 	.byte	0x08
	.zero		1


	//   ....[11]....
        /*051c*/ 	.word	0x000007f0
        /*0520*/ 	.word	0x000000ff
        /*0524*/ 	.word	0x00034880
        /*0528*/ 	.short	0x0100
        /*052a*/ 	.byte	0x08
	.zero		1


	//   ....[12]....
        /*052c*/ 	.word	0x00000800
        /*0530*/ 	.word	0x000000ff
        /*0534*/ 	.word	0x00034878
        /*0538*/ 	.short	0x0100
        /*053a*/ 	.byte	0x08
	.zero		1


	//   ....[13]....
        /*053c*/ 	.word	0x00000810
        /*0540*/ 	.word	0x000000ff
        /*0544*/ 	.word	0x00034888
        /*0548*/ 	.short	0x0100
        /*054a*/ 	.byte	0x08
	.zero		1


	//   ....[14]....
        /*054c*/ 	.word	0x00000a70
        /*0550*/ 	.word	0x000000ff
        /*0554*/ 	.word	0x00034890
        /*0558*/ 	.short	0x0100
        /*055a*/ 	.byte	0x08
	.zero		1


	//   ....[15]....
        /*055c*/ 	.word	0x00000a80
        /*0560*/ 	.word	0x000000ff
        /*0564*/ 	.word	0x000348a0
        /*0568*/ 	.short	0x0100
        /*056a*/ 	.byte	0x08
	.zero		1


	//   ....[16]....
        /*056c*/ 	.word	0x00000a90
        /*0570*/ 	.word	0x000000ff
        /*0574*/ 	.word	0x00034898
        /*0578*/ 	.short	0x0100
        /*057a*/ 	.byte	0x08
	.zero		1


	//   ....[17]....
        /*057c*/ 	.word	0x00000aa0
        /*0580*/ 	.word	0x000000ff
        /*0584*/ 	.word	0x000348a8
        /*0588*/ 	.short	0x0100
        /*058a*/ 	.byte	0x08
	.zero		1


	//   ....[18]....
        /*058c*/ 	.word	0x00000d30
        /*0590*/ 	.word	0x000000ff
        /*0594*/ 	.word	0x000348b0
        /*0598*/ 	.short	0x0100
        /*059a*/ 	.byte	0x08
	.zero		1


	//   ....[19]....
        /*059c*/ 	.word	0x00000d40
        /*05a0*/ 	.word	0x000000ff
        /*05a4*/ 	.word	0x000348c0
        /*05a8*/ 	.short	0x0100
        /*05aa*/ 	.byte	0x08
	.zero		1


	//   ....[20]....
        /*05ac*/ 	.word	0x00000d50
        /*05b0*/ 	.word	0x000000ff
        /*05b4*/ 	.word	0x000348b8
        /*05b8*/ 	.short	0x0100
        /*05ba*/ 	.byte	0x08
	.zero		1


	//   ....[21]....
        /*05bc*/ 	.word	0x00000d60
        /*05c0*/ 	.word	0x000000ff
        /*05c4*/ 	.word	0x000348c8
        /*05c8*/ 	.short	0x0100
        /*05ca*/ 	.byte	0x08
	.zero		1


	//   ....[22]....
        /*05cc*/ 	.word	0x000016b0
        /*05d0*/ 	.word	0x000000ff
        /*05d4*/ 	.word	0x00034800
        /*05d8*/ 	.short	0x010a
        /*05da*/ 	.byte	0x26
	.zero		1


	//   ....[23]....
        /*05dc*/ 	.word	0x00001750
        /*05e0*/ 	.word	0x00000006
        /*05e4*/ 	.word	0x00034830
        /*05e8*/ 	.short	0x010a
        /*05ea*/ 	.byte	0x3f
	.zero		1


	//   ....[24]....
        /*05ec*/ 	.word	0x00001790
        /*05f0*/ 	.word	0x00000006
        /*05f4*/ 	.word	0x00034830
        /*05f8*/ 	.short	0x010a
        /*05fa*/ 	.byte	0x3f
	.zero		1


	//   ....[25]....
        /*05fc*/ 	.word	0x00003380
        /*0600*/ 	.word	0x0000001b
        /*0604*/ 	.word	0x00000000
        /*0608*/ 	.short	0x0101
        /*060a*/ 	.byte	0x3f
	.zero		1


	//   ....[26]....
        /*060c*/ 	.word	0x00003b10
        /*0610*/ 	.word	0x000000ff
        /*0614*/ 	.word	0x00034830
        /*0618*/ 	.short	0x010a
        /*061a*/ 	.byte	0x07
	.zero		1


	//   ....[27]....
        /*061c*/ 	.word	0x00003b50
        /*0620*/ 	.word	0x000000ff
        /*0624*/ 	.word	0x00034830
        /*0628*/ 	.short	0x010a
        /*062a*/ 	.byte	0x07
	.zero		1


	//   ....[28]....
        /*062c*/ 	.word	0x00004430
        /*0630*/ 	.word	0x000000ff
        /*0634*/ 	.word	0x00034850
        /*0638*/ 	.short	0x010a
        /*063a*/ 	.byte	0x0e
	.zero		1


	//   ....[29]....
        /*063c*/ 	.word	0x00004470
        /*0640*/ 	.word	0x000000ff
        /*0644*/ 	.word	0x00034850
        /*0648*/ 	.short	0x010a
        /*064a*/ 	.byte	0x0e
	.zero		1


	//   ....[30]....
        /*064c*/ 	.word	0x00005720
        /*0650*/ 	.word	0x00000007
        /*0654*/ 	.word	0x00000000
        /*0658*/ 	.short	0x0101
        /*065a*/ 	.byte	0x3f
	.zero		1


	//   ....[31]....
        /*065c*/ 	.word	0x00005a10
        /*0660*/ 	.word	0x0000000c
        /*0664*/ 	.word	0x00000000
        /*0668*/ 	.short	0x0101
        /*066a*/ 	.byte	0x3f
	.zero		1


	//   ....[32]....
        /*066c*/ 	.word	0x00006060
        /*0670*/ 	.word	0x000000ff
        /*0674*/ 	.word	0x00034850
        /*0678*/ 	.short	0x010a
        /*067a*/ 	.byte	0x09
	.zero		1


	//   ....[33]....
        /*067c*/ 	.word	0x000060a0
        /*0680*/ 	.word	0x000000ff
        /*0684*/ 	.word	0x00034850
        /*0688*/ 	.short	0x010a
        /*068a*/ 	.byte	0x09
	.zero		1


	//   ....[34]....
        /*068c*/ 	.word	0x00006850
        /*0690*/ 	.word	0x00000000
        /*0694*/ 	.word	0x00000000
        /*0698*/ 	.short	0x0101
        /*069a*/ 	.byte	0x3f
	.zero		1


	//   ....[35]....
        /*069c*/ 	.word	0x000079b0
        /*06a0*/ 	.word	0x000000ff
        /*06a4*/ 	.word	0x00000000
        /*06a8*/ 	.short	0x0101
        /*06aa*/ 	.byte	0x05
	.zero		1


	//   ....[36]....
        /*06ac*/ 	.word	0x00007a20
        /*06b0*/ 	.word	0x000000ff
        /*06b4*/ 	.word	0x00000000
        /*06b8*/ 	.short	0x0101
        /*06ba*/ 	.byte	0x04
	.zero		1


	//   ....[37]....
        /*06bc*/ 	.word	0x000089b0
        /*06c0*/ 	.word	0x00000002
        /*06c4*/ 	.word	0x00034840
        /*06c8*/ 	.short	0x010a
        /*06ca*/ 	.byte	0x3f
	.zero		1


	//   ....[38]....
        /*06cc*/ 	.word	0x00009940
        /*06d0*/ 	.word	0x000000ff
        /*06d4*/ 	.word	0x00034800
        /*06d8*/ 	.short	0x0107
        /*06da*/ 	.byte	0x24
	.zero		1


	//   ....[39]....
        /*06dc*/ 	.word	0x000099b0
        /*06e0*/ 	.word	0x000000ff
        /*06e4*/ 	.word	0x00034800
        /*06e8*/ 	.short	0x0101
        /*06ea*/ 	.byte	0x24
	.zero		1


	//   ....[40]....
        /*06ec*/ 	.word	0x000099d0
        /*06f0*/ 	.word	0x000000ff
        /*06f4*/ 	.word	0x00034820
        /*06f8*/ 	.short	0x010a
        /*06fa*/ 	.byte	0x24
	.zero		1


	//   ....[41]....
        /*06fc*/ 	.word	0x00009ce0
        /*0700*/ 	.word	0x00000003
        /*0704*/ 	.word	0x00034840
        /*0708*/ 	.short	0x010a
        /*070a*/ 	.byte	0x3f
	.zero		1


	//   ....[42]....
        /*070c*/ 	.word	0x0000a220
        /*0710*/ 	.word	0x00000002
        /*0714*/ 	.word	0x00034860
        /*0718*/ 	.short	0x010a
        /*071a*/ 	.byte	0x3f
	.zero		1


	//   ....[43]....
        /*071c*/ 	.word	0x0000a8e0
        /*0720*/ 	.word	0x00000003
        /*0724*/ 	.word	0x00034840
        /*0728*/ 	.short	0x010a
        /*072a*/ 	.byte	0x3f
	.zero		1


	//   ....[44]....
        /*072c*/ 	.word	0x0000ae20
        /*0730*/ 	.word	0x00000002
        /*0734*/ 	.word	0x00034860
        /*0738*/ 	.short	0x010a
        /*073a*/ 	.byte	0x3f
	.zero		1


	//   ....[45]....
        /*073c*/ 	.word	0x0000b440
        /*0740*/ 	.word	0x00000003
        /*0744*/ 	.word	0x00034840
        /*0748*/ 	.short	0x010a
        /*074a*/ 	.byte	0x3f
	.zero		1


	//   ....[46]....
        /*074c*/ 	.word	0x0000b970
        /*0750*/ 	.word	0x00000002
        /*0754*/ 	.word	0x00034860
        /*0758*/ 	.short	0x010a
        /*075a*/ 	.byte	0x3f
	.zero		1


	//   ....[47]....
        /*075c*/ 	.word	0x0000be10
        /*0760*/ 	.word	0x00000000
        /*0764*/ 	.word	0x00034860
        /*0768*/ 	.short	0x010a
        /*076a*/ 	.byte	0x3f
	.zero		1


	//   ....[48]....
        /*076c*/ 	.word	0x0000c370
        /*0770*/ 	.word	0x00000000
        /*0774*/ 	.word	0x00034820
        /*0778*/ 	.short	0x010a
        /*077a*/ 	.byte	0x3f
	.zero		1


	//   ....[49]....
        /*077c*/ 	.word	0x0000c580
        /*0780*/ 	.word	0x00000006
        /*0784*/ 	.word	0x00000000
        /*0788*/ 	.short	0x010a
        /*078a*/ 	.byte	0x3f
	.zero		1


	//   ....[50]....
        /*078c*/ 	.word	0x0000c5b0
        /*0790*/ 	.word	0x00000007
        /*0794*/ 	.word	0x00000000
        /*0798*/ 	.short	0x010a
        /*079a*/ 	.byte	0x3f
	.zero		1


	//   ....[51]....
        /*079c*/ 	.word	0x0000c610
        /*07a0*/ 	.word	0x00000004
        /*07a4*/ 	.word	0x00000000
        /*07a8*/ 	.short	0x010a
        /*07aa*/ 	.byte	0x3f
	.zero		1


	//   ....[52]....
        /*07ac*/ 	.word	0x0000c640
        /*07b0*/ 	.word	0x00000003
        /*07b4*/ 	.word	0x00000000
        /*07b8*/ 	.short	0x010a
        /*07ba*/ 	.byte	0x3f
	.zero		1


	//   ....[53]....
        /*07bc*/ 	.word	0x0000c6b0
        /*07c0*/ 	.word	0x00000003
        /*07c4*/ 	.word	0x00034800
        /*07c8*/ 	.short	0x010a
        /*07ca*/ 	.byte	0x3f
	.zero		1


	//   ....[54]....
        /*07cc*/ 	.word	0x0000c700
        /*07d0*/ 	.word	0x00000006
        /*07d4*/ 	.word	0x00034830
        /*07d8*/ 	.short	0x010a
        /*07da*/ 	.byte	0x3f
	.zero		1


	//   ....[55]....
        /*07dc*/ 	.word	0x0000c760
        /*07e0*/ 	.word	0x00000003
        /*07e4*/ 	.word	0x00034830
        /*07e8*/ 	.short	0x010a
        /*07ea*/ 	.byte	0x3f
	.zero		1


	//   ....[56]....
        /*07ec*/ 	.word	0x0000c7c0
        /*07f0*/ 	.word	0x00000003
        /*07f4*/ 	.word	0x00034850
        /*07f8*/ 	.short	0x010a
        /*07fa*/ 	.byte	0x3f
	.zero		1


	//   ....[57]....
        /*07fc*/ 	.word	0x0000c820
        /*0800*/ 	.word	0x00000005
        /*0804*/ 	.word	0x00034850
        /*0808*/ 	.short	0x010a
        /*080a*/ 	.byte	0x3f
	.zero		1


	//   ....[58]....
        /*080c*/ 	.word	0x0000c9c0
        /*0810*/ 	.word	0x00000002
        /*0814*/ 	.word	0x00034840
        /*0818*/ 	.short	0x010a
        /*081a*/ 	.byte	0x3f
	.zero		1


	//   ....[59]....
        /*081c*/ 	.word	0x0000d5d0
        /*0820*/ 	.word	0x00000003
        /*0824*/ 	.word	0x00034820
        /*0828*/ 	.short	0x010a
        /*082a*/ 	.byte	0x3f
	.zero		1


	//   ....[60]....
        /*082c*/ 	.word	0x0000d620
        /*0830*/ 	.word	0x00000003
        /*0834*/ 	.word	0x00034840
        /*0838*/ 	.short	0x010a
        /*083a*/ 	.byte	0x3f
	.zero		1


	//   ....[61]....
        /*083c*/ 	.word	0x0000d670
        /*0840*/ 	.word	0x00000002
        /*0844*/ 	.word	0x00034860
        /*0848*/ 	.short	0x010a
        /*084a*/ 	.byte	0x3f
	.zero		1


	//   ....[62]....
        /*084c*/ 	.word	0x0000d6c0
        /*0850*/ 	.word	0x00000003
        /*0854*/ 	.word	0x00034840
        /*0858*/ 	.short	0x010a
        /*085a*/ 	.byte	0x3f
	.zero		1


	//   ....[63]....
        /*085c*/ 	.word	0x0000d710
        /*0860*/ 	.word	0x00000002
        /*0864*/ 	.word	0x00034860
        /*0868*/ 	.short	0x010a
        /*086a*/ 	.byte	0x3f
	.zero		1


	//   ....[64]....
        /*086c*/ 	.word	0x0000d760
        /*0870*/ 	.word	0x00000003
        /*0874*/ 	.word	0x00034840
        /*0878*/ 	.short	0x010a
        /*087a*/ 	.byte	0x3f
	.zero		1


	//   ....[65]....
        /*087c*/ 	.word	0x0000d7b0
        /*0880*/ 	.word	0x00000002
        /*0884*/ 	.word	0x00034860
        /*0888*/ 	.short	0x010a
        /*088a*/ 	.byte	0x3f
	.zero		1


	//   ....[66]....
        /*088c*/ 	.word	0x0000d800
        /*0890*/ 	.word	0x00000000
        /*0894*/ 	.word	0x00034860
        /*0898*/ 	.short	0x010a
        /*089a*/ 	.byte	0x3f
	.zero		1


	//   ....[67]....
        /*089c*/ 	.word	0x0000d850
        /*08a0*/ 	.word	0x00000000
        /*08a4*/ 	.word	0x00034820
        /*08a8*/ 	.short	0x010a
        /*08aa*/ 	.byte	0x3f
	.zero		1


	//   ....[68]....
        /*08ac*/ 	.word	0x0000d9f0
        /*08b0*/ 	.word	0x00000006
        /*08b4*/ 	.word	0x00000000
        /*08b8*/ 	.short	0x010a
        /*08ba*/ 	.byte	0x3f
	.zero		1


	//   ....[69]....
        /*08bc*/ 	.word	0x0000da40
        /*08c0*/ 	.word	0x00000007
        /*08c4*/ 	.word	0x00000000
        /*08c8*/ 	.short	0x010a
        /*08ca*/ 	.byte	0x3f
	.zero		1


	//   ....[70]....
        /*08cc*/ 	.word	0x0000da90
        /*08d0*/ 	.word	0x00000004
        /*08d4*/ 	.word	0x00000000
        /*08d8*/ 	.short	0x010a
        /*08da*/ 	.byte	0x3f
	.zero		1


	//----- nvinfo : EIATTR_NUM_MBARRIERS
	.align		4
.L_129:
        /*08dc*/ 	.byte	0x03, 0x38
        /*08de*/ 	.short	0x0016


	//----- nvinfo : EIATTR_EXIT_INSTR_OFFSETS
	.align		4
        /*08e0*/ 	.byte	0x04, 0x1c
        /*08e2*/ 	.short	(.L_131 - .L_130)


	//   ....[0]....
.L_130:
        /*08e4*/ 	.word	0x00000f20


	//   ....[1]....
        /*08e8*/ 	.word	0x00007dc0


	//   ....[2]....
        /*08ec*/ 	.word	0x0000c690


	//----- nvinfo : EIATTR_MAX_THREADS
	.align		4
.L_131:
        /*08f0*/ 	.byte	0x04, 0x05
        /*08f2*/ 	.short	(.L_133 - .L_132)
.L_132:
        /*08f4*/ 	.word	0x00000180
        /*08f8*/ 	.word	0x00000001
        /*08fc*/ 	.word	0x00000001


	//----- nvinfo : EIATTR_CRS_STACK_SIZE
	.align		4
.L_133:
        /*0900*/ 	.byte	0x04, 0x1e
        /*0902*/ 	.short	(.L_135 - .L_134)
.L_134:
        /*0904*/ 	.word	0x00000000


	//----- nvinfo : EIATTR_CBANK_PARAM_SIZE
	.align		4
.L_135:
        /*0908*/ 	.byte	0x03, 0x19
        /*090a*/ 	.short	0x0a70


	//----- nvinfo : EIATTR_PARAM_CBANK
	.align		4
        /*090c*/ 	.byte	0x04, 0x0a
        /*090e*/ 	.short	(.L_137 - .L_136)
	.align		4
.L_136:
        /*0910*/ 	.word	index@(.nv.constant0._ZN7cutlass13device_kernelIN5flash11enable_sm90INS1_16FlashAttnFwdSm90INS1_25CollectiveMainloopFwdSm90ILi2EN4cute5tupleIJNS5_1CILi2EEENS7_ILi1EEES9_EEENS6_IJNS7_ILi128EEESB_NS7_ILi192EEEEEELi128ENS_6half_tEfNS_4arch4Sm90ELb0ELb0ELb0ELb0ELb0ELb0ELb0ELb1ELb1ELb1ELb0ELb0EEENS1_21CollectiveEpilogueFwdINS6_IJSB_SB_SB_EEESA_SE_SG_Li256ELb0ELb1ELb0ELb0EEENS1_29StaticPersistentTileSchedulerILb0EEEEEEEEEvNT_6ParamsE)
        /*0914*/ 	.short	0x0210
        /*0916*/ 	.short	0x0a70


	//----- nvinfo : EIATTR_SW_WAR
	.align		4
.L_137:
        /*0918*/ 	.byte	0x04, 0x36
        /*091a*/ 	.short	(.L_139 - .L_138)
.L_138:
        /*091c*/ 	.word	0x00000008
.L_139:


//--------------------- .nv.info._ZN7cutlass13device_kernelIN5flash11enable_sm90INS1_16FlashAttnFwdSm90INS1_25CollectiveMainloopFwdSm90ILi2EN4cute5tupleIJNS5_1CILi1EEES8_S8_EEENS6_IJNS7_ILi128EEESA_NS7_ILi192EEEEEELi128ENS_6half_tEfNS_4arch4Sm90ELb0ELb0ELb0ELb1ELb0ELb0ELb0ELb1ELb1ELb1ELb0ELb0EEENS1_21CollectiveEpilogueFwdINS6_IJSA_SA_SA_EEES9_SD_SF_Li256ELb1ELb1ELb0ELb0EEENS1_36VarlenDynamicPersistentTileSchedulerILi128ELi128ELi256ELi128ELb0ELb1ELb1ELb0ELb1ELb1EEEEEEEEEvNT_6ParamsE --------------------------
	.section	.nv.info._ZN7cutlass13device_kernelIN5flash11enable_sm90INS1_16FlashAttnFwdSm90INS1_25CollectiveMainloopFwdSm90ILi2EN4cute5tupleIJNS5_1CILi1EEES8_S8_EEENS6_IJNS7_ILi128EEESA_NS7_ILi192EEEEEELi128ENS_6half_tEfNS_4arch4Sm90ELb0ELb0ELb0ELb1ELb0ELb0ELb0ELb1ELb1ELb1ELb0ELb0EEENS1_21CollectiveEpilogueFwdINS6_IJSA_SA_SA_EEES9_SD_SF_Li256ELb1ELb1ELb0ELb0EEENS1_36VarlenDynamicPersistentTileSchedulerILi128ELi128ELi256ELi128ELb0ELb1ELb1ELb0ELb1ELb1EEEEEEEEEvNT_6ParamsE,"",@"SHT_CUDA_INFO"
	.sectionflags	@""
	.align	4


	//----- nvinfo : EIATTR_CUDA_API_VERSION
	.align		4
        /*0000*/ 	.byte	0x04, 0x37
        /*0002*/ 	.short	(.L_141 - .L_140)
.L_140:
        /*0004*/ 	.word	0x00000082


	//----- nvinfo : EIATTR_KPARAM_INFO
	.align		4
.L_141:
        /*0008*/ 	.byte	0x04, 0x17
        /*000a*/ 	.short	(.L_143 - .L_142)
.L_142:
        /*000c*/ 	.word	0x00000000
        /*0010*/ 	.short	0x0000
        /*0012*/ 	.short	0x0070
        /*0014*/ 	.byte	0x00, 0xf0, 0x01, 0x2a


	//----- nvinfo : EIATTR_SPARSE_MMA_MASK
	.align		4
.L_143:
        /*0018*/ 	.byte	0x03, 0x50
        /*001a*/ 	.short	0x0000


	//----- nvinfo : EIATTR_MAXREG_COUNT
	.align		4
        /*001c*/ 	.byte	0x03, 0x1b
        /*001e*/ 	.short	0x00a8


	//----- nvinfo : EIATTR_NUM_BARRIERS
	.align		4
        /*0020*/ 	.byte	0x02, 0x4c
        /*0022*/ 	.byte	0x09
	.zero		1


	//----- nvinfo : EIATTR_EXTERNS
	.align		4
        /*0024*/ 	.byte	0x04, 0x0f
        /*0026*/ 	.short	(.L_145 - .L_144)


	//   ....[0]....
	.align		4
.L_144:
        /*0028*/ 	.word	index@(__assertfail)


	//----- nvinfo : EIATTR_ANNOTATIONS
	.align		4
.L_145:
        /*002c*/ 	.byte	0x04, 0x55
        /*002e*/ 	.short	(.L_147 - .L_146)


	//   ....[0]....
.L_146:
        /* <DEDUP_REMOVED lines=78> */


	//----- nvinfo : EIATTR_MERCURY_ISA_VERSION
	.align		4
.L_147:
        /*04f8*/ 	.byte	0x03, 0x5f
        /*04fa*/ 	.short	0x0101


	//----- nvinfo : EIATTR_UNUSED_LOAD_BYTE_OFFSET
	.align		4
        /*04fc*/ 	.byte	0x04, 0x44
        /*04fe*/ 	.short	(.L_149 - .L_148)


	//   ....[0]....
.L_148:
        /*0500*/ 	.word	0x00000a10
        /*0504*/ 	.word	0x0000fff0


	//   ....[1]....
        /*0508*/ 	.word	0x00006e10
        /*050c*/ 	.word	0x0000fff0


	//----- nvinfo : EIATTR_INT_WARP_WIDE_INSTR_OFFSETS
	.align		4
.L_149:
        /*0510*/ 	.byte	0x04, 0x31
        /*0512*/ 	.short	(.L_151 - .L_150)


	//   ....[0]....
.L_150:
        /*0514*/ 	.word	0x00000130


	//   ....[1]....
        /*0518*/ 	.word	0x00000170


	//   ....[2]....
        /*051c*/ 	.word	0x000001e0


	//   ....[3]....
        /*0520*/ 	.word	0x0000a220


	//   ....[4]....
        /*0524*/ 	.word	0x0000a2c0


	//   ....[5]....
        /*0528*/ 	.word	0x0000dfa0


	//   ....[6]....
        /*052c*/ 	.word	0x0000e010


	//----- nvinfo : EIATTR_COOP_GROUP_MASK_REGIDS
	.align		4
.L_151:
        /*0530*/ 	.byte	0x04, 0x29
        /*0532*/ 	.short	(.L_153 - .L_152)


	//   ....[0]....
.L_152:
        /*0534*/ 	.word	0xffffffff


	//   ....[1]....
        /*0538*/ 	.word	0xffffffff


	//   ....[2]....
        /*053c*/ 	.word	0xffffffff


	//   ....[3]....
        /*0540*/ 	.word	0xffffffff


	//   ....[4]....
        /*0544*/ 	.word	0xffffffff


	//   ....[5]....
        /*0548*/ 	.word	0xffffffff


	//   ....[6]....
        /*054c*/ 	.word	0xffffffff


	//   ....[7]....
        /*0550*/ 	.word	0xffffffff


	//   ....[8]....
        /*0554*/ 	.word	0xffffffff


	//   ....[9]....
        /*0558*/ 	.word	0xffffffff


	//   ....[10]....
        /*055c*/ 	.word	0xffffffff


	//   ....[11]....
        /*0560*/ 	.word	0xffffffff


	//   ....[12]....
        /*0564*/ 	.word	0xffffffff


	//   ....[13]....
        /*0568*/ 	.word	0xffffffff


	//   ....[14]....
        /*056c*/ 	.word	0xffffffff


	//   ....[15]....
        /*0570*/ 	.word	0xffffffff


	//   ....[16]....
        /*0574*/ 	.word	0xffffffff


	//   ....[17]....
        /*0578*/ 	.word	0xffffffff


	//   ....[18]....
        /*057c*/ 	.word	0xffffffff


	//   ....[19]....
        /*0580*/ 	.word	0xffffffff


	//   ....[20]....
        /*0584*/ 	.word	0xffffffff


	//   ....[21]....
        /*0588*/ 	.word	0xffffffff


	//   ....[22]....
        /*058c*/ 	.word	0xffffffff


	//   ....[23]....
        /*0590*/ 	.word	0xffffffff


	//   ....[24]....
        /*0594*/ 	.word	0xffffffff


	//   ....[25]....
        /*0598*/ 	.word	0xffffffff


	//   ....[26]....
        /*059c*/ 	.word	0xffffffff


	//   ....[27]....
        /*05a0*/ 	.word	0xffffffff


	//   ....[28]....
        /*05a4*/ 	.word	0xffffffff


	//   ....[29]....
        /*05a8*/ 	.word	0xffffffff


	//   ....[30]....
        /*05ac*/ 	.word	0xffffffff


	//   ....[31]....
        /*05b0*/ 	.word	0xffffffff


	//   ....[32]....
        /*05b4*/ 	.word	0xffffffff


	//   ....[33]....
        /*05b8*/ 	.word	0xffffffff


	//   ....[34]....
        /*05bc*/ 	.word	0xffffffff


	//   ....[35]....
        /*05c0*/ 	.word	0xffffffff


	//   ....[36]....
        /*05c4*/ 	.word	0xffffffff


	//   ....[37]....
        /*05c8*/ 	.word	0xffffffff


	//   ....[38]....
        /*05cc*/ 	.word	0xffffffff


	//   ....[39]....
        /*05d0*/ 	.word	0xffffffff


	//   ....[40]....
        /*05d4*/ 	.word	0xffffffff


	//   ....[41]....
        /*05d8*/ 	.word	0xffffffff


	//   ....[42]....
        /*05dc*/ 	.word	0xffffffff


	//   ....[43]....
        /*05e0*/ 	.word	0xffffffff


	//   ....[44]....
        /*05e4*/ 	.word	0xffffffff


	//   ....[45]....
        /*05e8*/ 	.word	0xffffffff


	//   ....[46]....
        /*05ec*/ 	.word	0xffffffff


	//   ....[47]....
        /*05f0*/ 	.word	0xffffffff


	//   ....[48]....
        /*05f4*/ 	.word	0xffffffff


	//   ....[49]....
        /*05f8*/ 	.word	0xffffffff


	//   ....[50]....
        /*05fc*/ 	.word	0xffffffff


	//   ....[51]....
        /*0600*/ 	.word	0xffffffff


	//   ....[52]....
        /*0604*/ 	.word	0xffffffff


	//   ....[53]....
        /*0608*/ 	.word	0xffffffff


	//   ....[54]....
        /*060c*/ 	.word	0xffffffff


	//   ....[55]....
        /*0610*/ 	.word	0xffffffff


	//   ....[56]....
        /*0614*/ 	.word	0xffffffff


	//   ....[57]....
        /*0618*/ 	.word	0xffffffff


	//   ....[58]....
        /*061c*/ 	.word	0xffffffff


	//   ....[59]....
        /*0620*/ 	.word	0xffffffff


	//   ....[60]....
        /*0624*/ 	.word	0xffffffff


	//   ....[61]....
        /*0628*/ 	.word	0xffffffff


	//   ....[62]....
        /*062c*/ 	.word	0xffffffff


	//   ....[63]....
        /*0630*/ 	.word	0xffffffff


	//   ....[64]....
        /*0634*/ 	.word	0xffffffff


	//   ....[65]....
        /*0638*/ 	.word	0xffffffff


	//   ....[66]....
        /*063c*/ 	.word	0xffffffff


	//   ....[67]....
        /*0640*/ 	.word	0xffffffff


	//   ....[68]....
        /*0644*/ 	.word	0xffffffff


	//   ....[69]....
        /*0648*/ 	.word	0xffffffff


	//   ....[70]....
        /*064c*/ 	.word	0xffffffff


	//   ....[71]....
        /*0650*/ 	.word	0xffffffff


	//   ....[72]....
        /*0654*/ 	.word	0xffffffff


	//   ....[73]....
        /*0658*/ 	.word	0xffffffff


	//   ....[74]....
        /*065c*/ 	.word	0xffffffff


	//   ....[75]....
        /*0660*/ 	.word	0xffffffff


	//   ....[76]....
        /*0664*/ 	.word	0xffffffff


	//   ....[77]....
        /*0668*/ 	.word	0xffffffff


	//   ....[78]....
        /*066c*/ 	.word	0xffffffff


	//   ....[79]....
        /*0670*/ 	.word	0xffffffff


	//   ....[80]....
        /*0674*/ 	.word	0xffffffff


	//   ....[81]....
        /*0678*/ 	.word	0xffffffff


	//   ....[82]....
        /*067c*/ 	.word	0xffffffff


	//   ....[83]....
        /*0680*/ 	.word	0xffffffff


	//   ....[84]....
        /*0684*/ 	.word	0xffffffff


	//   ....[85]....
        /*0688*/ 	.word	0xffffffff


	//   ....[86]....
        /*068c*/ 	.word	0xffffffff


	//   ....[87]....
        /*0690*/ 	.word	0xffffffff


	//   ....[88]....
        /*0694*/ 	.word	0xffffffff


	//   ....[89]....
        /*0698*/ 	.word	0xffffffff


	//   ....[90]....
        /*069c*/ 	.word	0xffffffff


	//   ....[91]....
        /*06a0*/ 	.word	0x0500000f


	//   ....[92]....
        /*06a4*/ 	.word	0x0500000f


	//   ....[93]....
        /*06a8*/ 	.word	0x0500000f


	//   ....[94]....
        /*06ac*/ 	.word	0x0500000f


	//   ....[95]....
        /*06b0*/ 	.word	0x0500000f


	//   ....[96]....
        /*06b4*/ 	.word	0x0500000f


	//   ....[97]....
        /*06b8*/ 	.word	0x0500000f


	//   ....[98]....
        /*06bc*/ 	.word	0x0500000f


	//   ....[99]....
        /*06c0*/ 	.word	0x0500000f


	//   ....[100]....
        /*06c4*/ 	.word	0x0500000f


	//   ....[101]....
        /*06c8*/ 	.word	0x0500000f


	//   ....[102]....
        /*06cc*/ 	.word	0x0500000f


	//   ....[103]....
        /*06d0*/ 	.word	0x0500000f


	//   ....[104]....
        /*06d4*/ 	.word	0x0500000f


	//   ....[105]....
        /*06d8*/ 	.word	0x0500000f


	//   ....[106]....
        /*06dc*/ 	.word	0x0500000f


	//   ....[107]....
        /*06e0*/ 	.word	0x0500000f


	//   ....[108]....
        /*06e4*/ 	.word	0x0500000f


	//   ....[109]....
        /*06e8*/ 	.word	0x0500000f


	//   ....[110]....
        /*06ec*/ 	.word	0x0500000f


	//   ....[111]....
        /*06f0*/ 	.word	0x0500000f


	//   ....[112]....
        /*06f4*/ 	.word	0x0500000f


	//   ....[113]....
        /*06f8*/ 	.word	0x0500000f


	//   ....[114]....
        /*06fc*/ 	.word	0x0500000f


	//   ....[115]....
        /*0700*/ 	.word	0x0500000f


	//   ....[116]....
        /*0704*/ 	.word	0x0500000f


	//   ....[117]....
        /*0708*/ 	.word	0x0500000f


	//   ....[118]....
        /*070c*/ 	.word	0x0500000f


	//   ....[119]....
        /*0710*/ 	.word	0x0500000f


	//   ....[120]....
        /*0714*/ 	.word	0x0500000f


	//   ....[121]....
        /*0718*/ 	.word	0x0500000f


	//   ....[122]....
        /*071c*/ 	.word	0x0500000f


	//   ....[123]....
        /*0720*/ 	.word	0x0500000f


	//   ....[124]....
        /*0724*/ 	.word	0x0500000f


	//   ....[125]....
        /*0728*/ 	.word	0x0500000f


	//----- nvinfo : EIATTR_COOP_GROUP_INSTR_OFFSETS
	.align		4
.L_153:
        /*072c*/ 	.byte	0x04, 0x28
        /*072e*/ 	.short	(.L_155 - .L_154)


	//   ....[0]....
.L_154:
        /*0730*/ 	.word	0x00000060


	//   ....[1]....
        /*0734*/ 	.word	0x00000140


	//   ....[2]....
        /*0738*/ 	.word	0x00000190


	//   ....[3]....
        /*073c*/ 	.word	0x000003c0


	//   ....[4]....
        /*0740*/ 	.word	0x00000520


	//   ....[5]....
        /*0744*/ 	.word	0x00000640


	//   ....[6]....
        /*0748*/ 	.word	0x000007a0


	//   ....[7]....
        /*074c*/ 	.word	0x00001430


	//   ....[8]....
        /*0750*/ 	.word	0x00002840


	//   ....[9]....
        /*0754*/ 	.word	0x00002940


	//   ....[10]....
        /*0758*/ 	.word	0x00002c60


	//   ....[11]....
        /*075c*/ 	.word	0x00002e10


	//   ....[12]....
        /*0760*/ 	.word	0x00004b30


	//   ....[13]....
        /*0764*/ 	.word	0x00004b60


	//   ....[14]....
        /*0768*/ 	.word	0x00005030


	//   ....[15]....
        /*076c*/ 	.word	0x00005100


	//   ....[16]....
        /*0770*/ 	.word	0x00006410


	//   ....[17]....
        /*0774*/ 	.word	0x00006470


	//   ....[18]....
        /*0778*/ 	.word	0x00006550


	//   ....[19]....
        /*077c*/ 	.word	0x000068a0


	//   ....[20]....
        /*0780*/ 	.word	0x00007a50


	//   ....[21]....
        /*0784*/ 	.word	0x00007a90


	//   ....[22]....
        /*0788*/ 	.word	0x00007ac0


	//   ....[23]....
        /*078c*/ 	.word	0x00007af0


	//   ....[24]....
        /*0790*/ 	.word	0x00008040


	//   ....[25]....
        /*0794*/ 	.word	0x00008080


	//   ....[26]....
        /*0798*/ 	.word	0x00008150


	//   ....[27]....
        /*079c*/ 	.word	0x00008170


	//   ....[28]....
        /*07a0*/ 	.word	0x00008240


	//   ....[29]....
        /*07a4*/ 	.word	0x00008260


	//   ....[30]....
        /*07a8*/ 	.word	0x00008340


	//   ....[31]....
        /*07ac*/ 	.word	0x00008360


	//   ....[32]....
        /*07b0*/ 	.word	0x00008d00


	//   ....[33]....
        /*07b4*/ 	.word	0x00008d20


	//   ....[34]....
        /*07b8*/ 	.word	0x00008df0


	//   ....[35]....
        /*07bc*/ 	.word	0x00008e10


	//   ....[36]....
        /*07c0*/ 	.word	0x00008ee0


	//   ....[37]....
        /*07c4*/ 	.word	0x00008f00


	//   ....[38]....
        /*07c8*/ 	.word	0x00008fe0


	//   ....[39]....
        /*07cc*/ 	.word	0x00009000


	//   ....[40]....
        /*07d0*/ 	.word	0x00009150


	//   ....[41]....
        /*07d4*/ 	.word	0x00009350


	//   ....[42]....
        /*07d8*/ 	.word	0x00009380


	//   ....[43]....
        /*07dc*/ 	.word	0x000093b0


	//   ....[44]....
        /*07e0*/ 	.word	0x000093e0


	//   ....[45]....
        /*07e4*/ 	.word	0x00009410


	//   ....[46]....
        /*07e8*/ 	.word	0x00009440


	//   ....[47]....
        /*07ec*/ 	.word	0x000095c0


	//   ....[48]....
        /*07f0*/ 	.word	0x000095f0


	//   ....[49]....
        /*07f4*/ 	.word	0x00009620


	//   ....[50]....
        /*07f8*/ 	.word	0x00009650


	//   ....[51]....
        /*07fc*/ 	.word	0x00009680


	//   ....[52]....
        /*0800*/ 	.word	0x000096b0


	//   ....[53]....
        /*0804*/ 	.word	0x00009750


	//   ....[54]....
        /*0808*/ 	.word	0x00009780


	//   ....[55]....
        /*080c*/ 	.word	0x00009810


	//   ....[56]....
        /*0810*/ 	.word	0x0000a850


	//   ....[57]....
        /*0814*/ 	.word	0x0000b500


	//   ....[58]....
        /*0818*/ 	.word	0x0000b530


	//   ....[59]....
        /*081c*/ 	.word	0x0000b560


	//   ....[60]....
        /*0820*/ 	.word	0x0000b5a0


	//   ....[61]....
        /*0824*/ 	.word	0x0000b670


	//   ....[62]....
        /*0828*/ 	.word	0x0000b6d0


	//   ....[63]....
        /*082c*/ 	.word	0x0000b770


	//   ....[64]....
        /*0830*/ 	.word	0x0000b780


	//   ....[65]....
        /*0834*/ 	.word	0x0000b820


	//   ....[66]....
        /*0838*/ 	.word	0x0000b830


	//   ....[67]....
        /*083c*/ 	.word	0x0000b8d0


	//   ....[68]....
        /*0840*/ 	.word	0x0000b8e0


	//   ....[69]....
        /*0844*/ 	.word	0x0000b960


	//   ....[70]....
        /*0848*/ 	.word	0x0000b990


	//   ....[71]....
        /*084c*/ 	.word	0x0000b9a0


	//   ....[72]....
        /*0850*/ 	.word	0x0000b9c0


	//   ....[73]....
        /*0854*/ 	.word	0x0000e6e0


	//   ....[74]....
        /*0858*/ 	.word	0x0000e740


	//   ....[75]....
        /*085c*/ 	.word	0x0000e770


	//   ....[76]....
        /*0860*/ 	.word	0x0000e7a0


	//   ....[77]....
        /*0864*/ 	.word	0x0000e7d0


	//   ....[78]....
        /*0868*/ 	.word	0x0000e800


	//   ....[79]....
        /*086c*/ 	.word	0x0000e830


	//   ....[80]....
        /*0870*/ 	.word	0x0000e840


	//   ....[81]....
        /*0874*/ 	.word	0x0000e9d0


	//   ....[82]....
        /*0878*/ 	.word	0x0000ea00


	//   ....[83]....
        /*087c*/ 	.word	0x0000ea30


	//   ....[84]....
        /*0880*/ 	.word	0x0000ea60


	//   ....[85]....
        /*0884*/ 	.word	0x0000ea90


	//   ....[86]....
        /*0888*/ 	.word	0x0000eac0


	//   ....[87]....
        /*088c*/ 	.word	0x0000eb80


	//   ....[88]....
        /*0890*/ 	.word	0x0000eba0


	//   ....[89]....
        /*0894*/ 	.word	0x0000ec10


	//   ....[90]....
        /*0898*/ 	.word	0x0000f0a0


	//   ....[91]....
        /*089c*/ 	.word	0x0000f5a0


	//   ....[92]....
        /*08a0*/ 	.word	0x0000f720


	//   ....[93]....
        /*08a4*/ 	.word	0x0000f770


	//   ....[94]....
        /*08a8*/ 	.word	0x0000f930


	//   ....[95]....
        /*08ac*/ 	.word	0x0000f980


	//   ....[96]....
        /*08b0*/ 	.word	0x0000fab0


	//   ....[97]....
        /*08b4*/ 	.word	0x0000fb00


	//   ....[98]....
        /*08b8*/ 	.word	0x0000fc40


	//   ....[99]....
        /*08bc*/ 	.word	0x0000fc90


	//   ....[100]....
        /*08c0*/ 	.word	0x0000fdc0


	//   ....[101]....
        /*08c4*/ 	.word	0x0000fe10


	//   ....[102]....
        /*08c8*/ 	.word	0x0000ff40


	//   ....[103]....
        /*08cc*/ 	.word	0x0000ff90


	//   ....[104]....
        /*08d0*/ 	.word	0x000100b0


	//   ....[105]....
        /*08d4*/ 	.word	0x00010100


	//   ....[106]....
        /*08d8*/ 	.word	0x00010210


	//   ....[107]....
        /*08dc*/ 	.word	0x00010260


	//   ....[108]....
        /*08e0*/ 	.word	0x00010590


	//   ....[109]....
        /*08e4*/ 	.word	0x00010630


	//   ....[110]....
        /*08e8*/ 	.word	0x00010760


	//   ....[111]....
        /*08ec*/ 	.word	0x000107e0


	//   ....[112]....
        /*08f0*/ 	.word	0x00010860


	//   ....[113]....
        /*08f4*/ 	.word	0x000108e0


	//   ....[114]....
        /*08f8*/ 	.word	0x00010960


	//   ....[115]....
        /*08fc*/ 	.word	0x000109f0


	//   ....[116]....
        /*0900*/ 	.word	0x00010a90


	//   ....[117]....
        /*0904*/ 	.word	0x00010b30


	//   ....[118]....
        /*0908*/ 	.word	0x00010bb0


	//   ....[119]....
        /*090c*/ 	.word	0x00010c30


	//   ....[120]....
        /*0910*/ 	.word	0x00010cb0


	//   ....[121]....
        /*0914*/ 	.word	0x00010d40


	//   ....[122]....
        /*0918*/ 	.word	0x00010dc0


	//   ....[123]....
        /*091c*/ 	.word	0x00010e60


	//   ....[124]....
        /*0920*/ 	.word	0x00010ef0


	//   ....[125]....
        /*0924*/ 	.word	0x00011020


	//----- nvinfo : EIATTR_REG_RECONFIG
	.align		4
.L_155:
        /*0928*/ 	.byte	0x01, 0x54
	.zero		2


	//----- nvinfo : EIATTR_SYSCALL_OFFSETS
	.align		4
        /*092c*/ 	.byte	0x04, 0x46
        /*092e*/ 	.short	(.L_157 - .L_156)


	//   ....[0]....
.L_156:
        /*0930*/ 	.word	0x00001620


	//   ....[1]....
        /*0934*/ 	.word	0x0000a430


	//   ....[2]....
        /*0938*/ 	.word	0x0000a590


	//   ....[3]....
        /*093c*/ 	.word	0x0000a690


	//   ....[4]....
        /*0940*/ 	.word	0x0000b0d0


	//----- nvinfo : EIATTR_MBARRIER_INSTR_OFFSETS
	.align		4
.L_157:
        /*0944*/ 	.byte	0x04, 0x39
        /*0946*/ 	.short	(.L_159 - .L_158)


	//   ....[0]....
.L_158:
        /*0948*/ 	.word	0x00000270
        /*094c*/ 	.word	0x000000ff
        /*0950*/ 	.word	0x00034800
        /*0954*/ 	.short	0x0100
        /*0956*/ 	.byte	0x08
	.zero		1


	//   ....[1]....
        /*0958*/ 	.word	0x00000280
        /*095c*/ 	.word	0x000000ff
        /*0960*/ 	.word	0x00034820
        /*0964*/ 	.short	0x0100
        /*0966*/ 	.byte	0x08
	.zero		1


	//   ....[2]....
        /*0968*/ 	.word	0x00000370
        /*096c*/ 	.word	0x000000ff
        /*0970*/ 	.word	0x00034830
        /*0974*/ 	.short	0x0100
        /*0976*/ 	.byte	0x08
	.zero		1


	//   ....[3]....
        /*0978*/ 	.word	0x00000380
        /*097c*/ 	.word	0x000000ff
        /*0980*/ 	.word	0x00034840
        /*0984*/ 	.short	0x0100
        /*0986*/ 	.byte	0x08
	.zero		1


	//   ....[4]....
        /*0988*/ 	.word	0x00000390
        /*098c*/ 	.word	0x000000ff
        /*0990*/ 	.word	0x00034838
        /*0994*/ 	.short	0x0100
        /*0996*/ 	.byte	0x08
	.zero		1


	//   ....[5]....
        /*0998*/ 	.word	0x000003a0
        /*099c*/ 	.word	0x000000ff
        /*09a0*/ 	.word	0x00034848
        /*09a4*/ 	.short	0x0100
        /*09a6*/ 	.byte	0x08
	.zero		1


	//   ....[6]....
        /*09a8*/ 	.word	0x000004d0
        /*09ac*/ 	.word	0x000000ff
        /*09b0*/ 	.word	0x00034850
        /*09b4*/ 	.short	0x0100
        /*09b6*/ 	.byte	0x08
	.zero		1


	//   ....[7]....
        /*09b8*/ 	.word	0x000004e0
        /*09bc*/ 	.word	0x000000ff
        /*09c0*/ 	.word	0x00034860
        /*09c4*/ 	.short	0x0100
        /*09c6*/ 	.byte	0x08
	.zero		1


	//   ....[8]....
        /*09c8*/ 	.word	0x000004f0
        /*09cc*/ 	.word	0x000000ff
        /*09d0*/ 	.word	0x00034858
        /*09d4*/ 	.short	0x0100
        /*09d6*/ 	.byte	0x08
	.zero		1


	//   ....[9]....
        /*09d8*/ 	.word	0x00000500
        /*09dc*/ 	.word	0x000000ff
        /*09e0*/ 	.word	0x00034868
        /*09e4*/ 	.short	0x0100
        /*09e6*/ 	.byte	0x08
	.zero		1


	//   ....[10]....
        /*09e8*/ 	.word	0x000005f0
        /*09ec*/ 	.word	0x000000ff
        /*09f0*/ 	.word	0x00034870
        /*09f4*/ 	.short	0x0100
        /*09f6*/ 	.byte	0x06
	.zero		1


	//   ....[11]....
        /*09f8*/ 	.word	0x00000600
        /*09fc*/ 	.word	0x000000ff
        /*0a00*/ 	.word	0x00034880
        /*0a04*/ 	.short	0x0100
        /*0a06*/ 	.byte	0x06
	.zero		1


	//   ....[12]....
        /*0a08*/ 	.word	0x00000610
        /*0a0c*/ 	.word	0x000000ff
        /*0a10*/ 	.word	0x00034878
        /*0a14*/ 	.short	0x0100
        /*0a16*/ 	.byte	0x06
	.zero		1


	//   ....[13]....
        /*0a18*/ 	.word	0x00000620
        /*0a1c*/ 	.word	0x000000ff
        /*0a20*/ 	.word	0x00034888
        /*0a24*/ 	.short	0x0100
        /*0a26*/ 	.byte	0x06
	.zero		1


	//   ....[14]....
        /*0a28*/ 	.word	0x00000750
        /*0a2c*/ 	.word	0x000000ff
        /*0a30*/ 	.word	0x00034890
        /*0a34*/ 	.short	0x0100
        /*0a36*/ 	.byte	0x08
	.zero		1


	//   ....[15]....
        /*0a38*/ 	.word	0x00000760
        /*0a3c*/ 	.word	0x000000ff
        /*0a40*/ 	.word	0x000348a0
        /*0a44*/ 	.short	0x0100
        /*0a46*/ 	.byte	0x08
	.zero		1


	//   ....[16]....
        /*0a48*/ 	.word	0x00000770
        /*0a4c*/ 	.word	0x000000ff
        /*0a50*/ 	.word	0x00034898
        /*0a54*/ 	.short	0x0100
        /*0a56*/ 	.byte	0x08
	.zero		1


	//   ....[17]....
        /*0a58*/ 	.word	0x00000780
        /*0a5c*/ 	.word	0x000000ff
        /*0a60*/ 	.word	0x000348a8
        /*0a64*/ 	.short	0x0100
        /*0a66*/ 	.byte	0x08
	.zero		1


	//   ....[18]....
        /*0a68*/ 	.word	0x000008b0
        /*0a6c*/ 	.word	0x000000ff
        /*0a70*/ 	.word	0x000348b0
        /*0a74*/ 	.short	0x0100
        /*0a76*/ 	.byte	0x08
	.zero		1


	//   ....[19]....
        /*0a78*/ 	.word	0x000008c0
        /*0a7c*/ 	.word	0x000000ff
        /*0a80*/ 	.word	0x000348c0
        /*0a84*/ 	.short	0x0100
        /*0a86*/ 	.byte	0x08
	.zero		1


	//   ....[20]....
        /*0a88*/ 	.word	0x000008d0
        /*0a8c*/ 	.word	0x000000ff
        /*0a90*/ 	.word	0x000348b8
        /*0a94*/ 	.short	0x0100
        /*0a96*/ 	.byte	0x08
	.zero		1


	//   ....[21]....
        /*0a98*/ 	.word	0x000008e0
        /*0a9c*/ 	.word	0x000000ff
        /*0aa0*/ 	.word	0x000348c8
        /*0aa4*/ 	.short	0x0100
        /*0aa6*/ 	.byte	0x08
	.zero		1


	//   ....[22]....
        /*0aa8*/ 	.word	0x000016f0
        /*0aac*/ 	.word	0x00000000
        /*0ab0*/ 	.word	0x00034800
        /*0ab4*/ 	.short	0x010a
        /*0ab6*/ 	.byte	0x3f
	.zero		1


	//   ....[23]....
        /*0ab8*/ 	.word	0x00001760
        /*0abc*/ 	.word	0x00000005
        /*0ac0*/ 	.word	0x00034830
        /*0ac4*/ 	.short	0x010a
        /*0ac6*/ 	.byte	0x3f
	.zero		1


	//   ....[24]....
        /*0ac8*/ 	.word	0x000017d0
        /*0acc*/ 	.word	0x00000005
        /*0ad0*/ 	.word	0x00034830
        /*0ad4*/ 	.short	0x010a
        /*0ad6*/ 	.byte	0x3f
	.zero		1


	//   ....[25]....
        /*0ad8*/ 	.word	0x00002a00
        /*0adc*/ 	.word	0x00000005
        /*0ae0*/ 	.word	0x00000000
        /*0ae4*/ 	.short	0x0101
        /*0ae6*/ 	.byte	0x3f
	.zero		1


	//   ....[26]....
        /*0ae8*/ 	.word	0x00003f10
        /*0aec*/ 	.word	0x000000ff
        /*0af0*/ 	.word	0x00034830
        /*0af4*/ 	.short	0x010a
        /*0af6*/ 	.byte	0x06
	.zero		1


	//   ....[27]....
        /*0af8*/ 	.word	0x00003f50
        /*0afc*/ 	.word	0x000000ff
        /*0b00*/ 	.word	0x00034830
        /*0b04*/ 	.short	0x010a
        /*0b06*/ 	.byte	0x06
	.zero		1


	//   ....[28]....
        /*0b08*/ 	.word	0x000047e0
        /*0b0c*/ 	.word	0x00000008
        /*0b10*/ 	.word	0x00034850
        /*0b14*/ 	.short	0x010a
        /*0b16*/ 	.byte	0x3f
	.zero		1


	//   ....[29]....
        /*0b18*/ 	.word	0x00004820
        /*0b1c*/ 	.word	0x00000008
        /*0b20*/ 	.word	0x00034850
        /*0b24*/ 	.short	0x010a
        /*0b26*/ 	.byte	0x3f
	.zero		1


	//   ....[30]....
        /*0b28*/ 	.word	0x000058e0
        /*0b2c*/ 	.word	0x0000001b
        /*0b30*/ 	.word	0x00000000
        /*0b34*/ 	.short	0x0101
        /*0b36*/ 	.byte	0x3f
	.zero		1


	//   ....[31]....
        /*0b38*/ 	.word	0x000059c0
        /*0b3c*/ 	.word	0x0000001b
        /*0b40*/ 	.word	0x00000000
        /*0b44*/ 	.short	0x0101
        /*0b46*/ 	.byte	0x3f
	.zero		1


	//   ....[32]....
        /*0b48*/ 	.word	0x00006370
        /*0b4c*/ 	.word	0x0000000e
        /*0b50*/ 	.word	0x00034850
        /*0b54*/ 	.short	0x010a
        /*0b56*/ 	.byte	0x3f
	.zero		1


	//   ....[33]....
        /*0b58*/ 	.word	0x000063b0
        /*0b5c*/ 	.word	0x0000000e
        /*0b60*/ 	.word	0x00034850
        /*0b64*/ 	.short	0x010a
        /*0b66*/ 	.byte	0x3f
	.zero		1


	//   ....[34]....
        /*0b68*/ 	.word	0x000069c0
        /*0b6c*/ 	.word	0x00000007
        /*0b70*/ 	.word	0x00000000
        /*0b74*/ 	.short	0x0101
        /*0b76*/ 	.byte	0x3f
	.zero		1


	//   ....[35]....
        /*0b78*/ 	.word	0x00008070
        /*0b7c*/ 	.word	0x00000003
        /*0b80*/ 	.word	0x00000000
        /*0b84*/ 	.short	0x0101
        /*0b86*/ 	.byte	0x3f
	.zero		1


	//   ....[36]....
        /*0b88*/ 	.word	0x0000ab00
        /*0b8c*/ 	.word	0x00000000
        /*0b90*/ 	.word	0x00034840
        /*0b94*/ 	.short	0x010a
        /*0b96*/ 	.byte	0x3f
	.zero		1


	//   ....[37]....
        /*0b98*/ 	.word	0x0000bb60
        /*0b9c*/ 	.word	0x0000000a
        /*0ba0*/ 	.word	0x00034800
        /*0ba4*/ 	.short	0x0107
        /*0ba6*/ 	.byte	0x3f
	.zero		1


	//   ....[38]....
        /*0ba8*/ 	.word	0x0000bc70
        /*0bac*/ 	.word	0x00000002
        /*0bb0*/ 	.word	0x00034800
        /*0bb4*/ 	.short	0x0101
        /*0bb6*/ 	.byte	0x3f
	.zero		1


	//   ....[39]....
        /*0bb8*/ 	.word	0x0000bc90
        /*0bbc*/ 	.word	0x00000002
        /*0bc0*/ 	.word	0x00034820
        /*0bc4*/ 	.short	0x010a
        /*0bc6*/ 	.byte	0x3f
	.zero		1


	//   ....[40]....
        /*0bc8*/ 	.word	0x0000c020
        /*0bcc*/ 	.word	0x00000003
        /*0bd0*/ 	.word	0x00034840
        /*0bd4*/ 	.short	0x010a
        /*0bd6*/ 	.byte	0x3f
	.zero		1


	//   ....[41]....
        /*0bd8*/ 	.word	0x0000c4d0
        /*0bdc*/ 	.word	0x00000003
        /*0be0*/ 	.word	0x00000060
        /*0be4*/ 	.short	0x010a
        /*0be6*/ 	.byte	0x3f
	.zero		1


	//   ....[42]....
        /*0be8*/ 	.word	0x0000cbd0
        /*0bec*/ 	.word	0x00000003
        /*0bf0*/ 	.word	0x00034840
        /*0bf4*/ 	.short	0x010a
        /*0bf6*/ 	.byte	0x3f
	.zero		1


	//   ....[43]....
        /*0bf8*/ 	.word	0x0000d080
        /*0bfc*/ 	.word	0x00000002
        /*0c00*/ 	.word	0x00000060
        /*0c04*/ 	.short	0x010a
        /*0c06*/ 	.byte	0x3f
	.zero		1


	//   ....[44]....
        /*0c08*/ 	.word	0x0000d6b0
        /*0c0c*/ 	.word	0x00000002
        /*0c10*/ 	.word	0x00034840
        /*0c14*/ 	.short	0x010a
        /*0c16*/ 	.byte	0x3f
	.zero		1


	//   ....[45]....
        /*0c18*/ 	.word	0x0000db60
        /*0c1c*/ 	.word	0x00000002
        /*0c20*/ 	.word	0x00000060
        /*0c24*/ 	.short	0x010a
        /*0c26*/ 	.byte	0x3f
	.zero		1


	//   ....[46]....
        /*0c28*/ 	.word	0x0000e120
        /*0c2c*/ 	.word	0x00000000
        /*0c30*/ 	.word	0x00034860
        /*0c34*/ 	.short	0x010a
        /*0c36*/ 	.byte	0x3f
	.zero		1


	//   ....[47]....
        /*0c38*/ 	.word	0x0000f020
        /*0c3c*/ 	.word	0x00000000
        /*0c40*/ 	.word	0x00034820
        /*0c44*/ 	.short	0x010a
        /*0c46*/ 	.byte	0x3f
	.zero		1


	//   ....[48]....
        /*0c48*/ 	.word	0x0000f200
        /*0c4c*/ 	.word	0x00000006
        /*0c50*/ 	.word	0x00000000
        /*0c54*/ 	.short	0x010a
        /*0c56*/ 	.byte	0x3f
	.zero		1


	//   ....[49]....
        /*0c58*/ 	.word	0x0000f270
        /*0c5c*/ 	.word	0x00000007
        /*0c60*/ 	.word	0x00000000
        /*0c64*/ 	.short	0x010a
        /*0c66*/ 	.byte	0x3f
	.zero		1


	//   ....[50]....
        /*0c68*/ 	.word	0x0000f2e0
        /*0c6c*/ 	.word	0x00000004
        /*0c70*/ 	.word	0x00000000
        /*0c74*/ 	.short	0x010a
        /*0c76*/ 	.byte	0x3f
	.zero		1


	//   ....[51]....
        /*0c78*/ 	.word	0x0000f310
        /*0c7c*/ 	.word	0x00000003
        /*0c80*/ 	.word	0x00000000
        /*0c84*/ 	.short	0x010a
        /*0c86*/ 	.byte	0x3f
	.zero		1


	//   ....[52]....
        /*0c88*/ 	.word	0x0000f370
        /*0c8c*/ 	.word	0x00000000
        /*0c90*/ 	.word	0x00034800
        /*0c94*/ 	.short	0x010a
        /*0c96*/ 	.byte	0x3f
	.zero		1


	//   ....[53]....
        /*0c98*/ 	.word	0x0000f3c0
        /*0c9c*/ 	.word	0x00000005
        /*0ca0*/ 	.word	0x00034830
        /*0ca4*/ 	.short	0x010a
        /*0ca6*/ 	.byte	0x3f
	.zero		1


	//   ....[54]....
        /*0ca8*/ 	.word	0x0000f420
        /*0cac*/ 	.word	0x00000004
        /*0cb0*/ 	.word	0x00034830
        /*0cb4*/ 	.short	0x010a
        /*0cb6*/ 	.byte	0x3f
	.zero		1


	//   ....[55]....
        /*0cb8*/ 	.word	0x0000f470
        /*0cbc*/ 	.word	0x00000008
        /*0cc0*/ 	.word	0x00034850
        /*0cc4*/ 	.short	0x010a
        /*0cc6*/ 	.byte	0x3f
	.zero		1


	//   ....[56]....
        /*0cc8*/ 	.word	0x0000f4c0
        /*0ccc*/ 	.word	0x0000000e
        /*0cd0*/ 	.word	0x00034850
        /*0cd4*/ 	.short	0x010a
        /*0cd6*/ 	.byte	0x3f
	.zero		1


	//   ....[57]....
        /*0cd8*/ 	.word	0x0000f660
        /*0cdc*/ 	.word	0x00000000
        /*0ce0*/ 	.word	0x00034840
        /*0ce4*/ 	.short	0x010a
        /*0ce6*/ 	.byte	0x3f
	.zero		1


	//   ....[58]....
        /*0ce8*/ 	.word	0x000102b0
        /*0cec*/ 	.word	0x00000002
        /*0cf0*/ 	.word	0x00034820
        /*0cf4*/ 	.short	0x010a
        /*0cf6*/ 	.byte	0x3f
	.zero		1


	//   ....[59]....
        /*0cf8*/ 	.word	0x00010300
        /*0cfc*/ 	.word	0x00000003
        /*0d00*/ 	.word	0x00034840
        /*0d04*/ 	.short	0x010a
        /*0d06*/ 	.byte	0x3f
	.zero		1


	//   ....[60]....
        /*0d08*/ 	.word	0x00010350
        /*0d0c*/ 	.word	0x00000003
        /*0d10*/ 	.word	0x00000060
        /*0d14*/ 	.short	0x010a
        /*0d16*/ 	.byte	0x3f
	.zero		1


	//   ....[61]....
        /*0d18*/ 	.word	0x000103a0
        /*0d1c*/ 	.word	0x00000003
        /*0d20*/ 	.word	0x00034840
        /*0d24*/ 	.short	0x010a
        /*0d26*/ 	.byte	0x3f
	.zero		1


	//   ....[62]....
        /*0d28*/ 	.word	0x000103f0
        /*0d2c*/ 	.word	0x00000002
        /*0d30*/ 	.word	0x00000060
        /*0d34*/ 	.short	0x010a
        /*0d36*/ 	.byte	0x3f
	.zero		1


	//   ....[63]....
        /*0d38*/ 	.word	0x00010440
        /*0d3c*/ 	.word	0x00000002
        /*0d40*/ 	.word	0x00034840
        /*0d44*/ 	.short	0x010a
        /*0d46*/ 	.byte	0x3f
	.zero		1


	//   ....[64]....
        /*0d48*/ 	.word	0x00010490
        /*0d4c*/ 	.word	0x00000002
        /*0d50*/ 	.word	0x00000060
        /*0d54*/ 	.short	0x010a
        /*0d56*/ 	.byte	0x3f
	.zero		1


	//   ....[65]....
        /*0d58*/ 	.word	0x000104e0
        /*0d5c*/ 	.word	0x00000000
        /*0d60*/ 	.word	0x00034860
        /*0d64*/ 	.short	0x010a
        /*0d66*/ 	.byte	0x3f
	.zero		1


	//   ....[66]....
        /*0d68*/ 	.word	0x00010f40
        /*0d6c*/ 	.word	0x00000000
        /*0d70*/ 	.word	0x00034820
        /*0d74*/ 	.short	0x010a
        /*0d76*/ 	.byte	0x3f
	.zero		1


	//   ....[67]....
        /*0d78*/ 	.word	0x000110e0
        /*0d7c*/ 	.word	0x00000006
        /*0d80*/ 	.word	0x00000000
        /*0d84*/ 	.short	0x010a
        /*0d86*/ 	.byte	0x3f
	.zero		1


	//   ....[68]....
        /*0d88*/ 	.word	0x00011130
        /*0d8c*/ 	.word	0x00000007
        /*0d90*/ 	.word	0x00000000
        /*0d94*/ 	.short	0x010a
        /*0d96*/ 	.byte	0x3f
	.zero		1


	//   ....[69]....
        /*0d98*/ 	.word	0x00011180
        /*0d9c*/ 	.word	0x00000004
        /*0da0*/ 	.word	0x00000000
        /*0da4*/ 	.short	0x010a
        /*0da6*/ 	.byte	0x3f
	.zero		1


	//----- nvinfo : EIATTR_NUM_MBARRIERS
	.align		4
.L_159:
        /*0da8*/ 	.byte	0x03, 0x38
        /*0daa*/ 	.short	0x0016


	//----- nvinfo : EIATTR_EXIT_INSTR_OFFSETS
	.align		4
        /*0dac*/ 	.byte	0x04, 0x1c
        /*0dae*/ 	.short	(.L_161 - .L_160)


	//   ....[0]....
.L_160:
        /*0db0*/ 	.word	0x00000a50


	//   ....[1]....
        /*0db4*/ 	.word	0x00009100


	//   ....[2]....
        /*0db8*/ 	.word	0x0000f360


	//----- nvinfo : EIATTR_MAX_THREADS
	.align		4
.L_161:
        /*0dbc*/ 	.byte	0x04, 0x05
        /*0dbe*/ 	.short	(.L_163 - .L_162)
.L_162:
        /*0dc0*/ 	.word	0x00000180
        /*0dc4*/ 	.word	0x00000001
        /*0dc8*/ 	.word	0x00000001


	//----- nvinfo : EIATTR_CRS_STACK_SIZE
	.align		4
.L_163:
        /*0dcc*/ 	.byte	0x04, 0x1e
        /*0dce*/ 	.short	(.L_165 - .L_164)
.L_164:
        /*0dd0*/ 	.word	0x00000000


	//----- nvinfo : EIATTR_CBANK_PARAM_SIZE
	.align		4
.L_165:
        /*0dd4*/ 	.byte	0x03, 0x19
        /*0dd6*/ 	.short	0x0af0


	//----- nvinfo : EIATTR_PARAM_CBANK
	.align		4
        /*0dd8*/ 	.byte	0x04, 0x0a
        /*0dda*/ 	.short	(.L_167 - .L_166)
	.align		4
.L_166:
        /*0ddc*/ 	.word	index@(.nv.constant0._ZN7cutlass13device_kernelIN5flash11enable_sm90INS1_16FlashAttnFwdSm90INS1_25CollectiveMainloopFwdSm90ILi2EN4cute5tupleIJNS5_1CILi1EEES8_S8_EEENS6_IJNS7_ILi128EEESA_NS7_ILi192EEEEEELi128ENS_6half_tEfNS_4arch4Sm90ELb0ELb0ELb0ELb1ELb0ELb0ELb0ELb1ELb1ELb1ELb0ELb0EEENS1_21CollectiveEpilogueFwdINS6_IJSA_SA_SA_EEES9_SD_SF_Li256ELb1ELb1ELb0ELb0EEENS1_36VarlenDynamicPersistentTileSchedulerILi128ELi128ELi256ELi128ELb0ELb1ELb1ELb0ELb1ELb1EEEEEEEEEvNT_6ParamsE)
        /*0de0*/ 	.short	0x0210
        /*0de2*/ 	.short	0x0af0


	//----- nvinfo : EIATTR_SW_WAR
	.align		4
.L_167:
        /*0de4*/ 	.byte	0x04, 0x36
        /*0de6*/ 	.short	(.L_169 - .L_168)
.L_168:
        /*0de8*/ 	.word	0x00000008
.L_169:


//--------------------- .nv.info._ZN7cutlass13device_kernelIN5flash11enable_sm90INS1_16FlashAttnFwdSm90INS1_25CollectiveMainloopFwdSm90ILi2EN4cute5tupleIJNS5_1CILi1EEES8_S8_EEENS6_IJNS7_ILi128EEESA_NS7_ILi192EEEEEELi128ENS_6half_tEfNS_4arch4Sm90ELb0ELb0ELb0ELb1ELb0ELb1ELb0ELb1ELb1ELb1ELb0ELb0EEENS1_21CollectiveEpilogueFwdINS6_IJSA_SA_SA_EEES9_SD_SF_Li256ELb1ELb1ELb0ELb0EEENS1_36VarlenDynamicPersistentTileSchedulerILi128ELi128ELi256ELi128ELb0ELb1ELb1ELb0ELb1ELb1EEEEEEEEEvNT_6ParamsE --------------------------
	.section	.nv.info._ZN7cutlass13device_kernelIN5flash11enable_sm90INS1_16FlashAttnFwdSm90INS1_25CollectiveMainloopFwdSm90ILi2EN4cute5tupleIJNS5_1CILi1EEES8_S8_EEENS6_IJNS7_ILi128EEESA_NS7_ILi192EEEEEELi128ENS_6half_tEfNS_4arch4Sm90ELb0ELb0ELb0ELb1ELb0ELb1ELb0ELb1ELb1ELb1ELb0ELb0EEENS1_21CollectiveEpilogueFwdINS6_IJSA_SA_SA_EEES9_SD_SF_Li256ELb1ELb1ELb0ELb0EEENS1_36VarlenDynamicPersistentTileSchedulerILi128ELi128ELi256ELi128ELb0ELb1ELb1ELb0ELb1ELb1EEEEEEEEEvNT_6ParamsE,"",@"SHT_CUDA_INFO"
	.sectionflags	@""
	.align	4


	//----- nvinfo : EIATTR_CUDA_API_VERSION
	.align		4
        /*0000*/ 	.byte	0x04, 0x37
        /*0002*/ 	.short	(.L_171 - .L_170)
.L_170:
        /*0004*/ 	.word	0x00000082


	//----- nvinfo : EIATTR_KPARAM_INFO
	.align		4
.L_171:
        /*0008*/ 	.byte	0x04, 0x17
        /*000a*/ 	.short	(.L_173 - .L_172)
.L_172:
        /*000c*/ 	.word	0x00000000
        /*0010*/ 	.short	0x0000
        /*0012*/ 	.short	0x0070
        /*0014*/ 	.byte	0x00, 0xf0, 0x01, 0x2a


	//----- nvinfo : EIATTR_SPARSE_MMA_MASK
	.align		4
.L_173:
        /*0018*/ 	.byte	0x03, 0x50
        /*001a*/ 	.short	0x0000


	//----- nvinfo : EIATTR_MAXREG_COUNT
	.align		4
        /*001c*/ 	.byte	0x03, 0x1b
        /*001e*/ 	.short	0x00a8


	//----- nvinfo : EIATTR_NUM_BARRIERS
	.align		4
        /*0020*/ 	.byte	0x02, 0x4c
        /*0022*/ 	.byte	0x10
	.zero		1


	//----- nvinfo : EIATTR_EXTERNS
	.align		4
        /*0024*/ 	.byte	0x04, 0x0f
        /*0026*/ 	.short	(.L_175 - .L_174)


	//   ....[0]....
	.align		4
.L_174:
        /*0028*/ 	.word	index@(__assertfail)


	//----- nvinfo : EIATTR_ANNOTATIONS
	.align		4
.L_175:
        /*002c*/ 	.byte	0x04, 0x55
        /*002e*/ 	.short	(.L_177 - .L_176)


	//   ....[0]....
.L_176:
        /* <DEDUP_REMOVED lines=108> */


	//----- nvinfo : EIATTR_MERCURY_ISA_VERSION
	.align		4
.L_177:
        /*06e0*/ 	.byte	0x03, 0x5f
        /*06e2*/ 	.short	0x0101


	//----- nvinfo : EIATTR_UNUSED_LOAD_BYTE_OFFSET
	.align		4
        /*06e4*/ 	.byte	0x04, 0x44
        /*06e6*/ 	.short	(.L_179 - .L_178)


	//   ....[0]....
.L_178:
        /*06e8*/ 	.word	0x00000a90
        /*06ec*/ 	.word	0x0000fff0


	//   ....[1]....
        /*06f0*/ 	.word	0x00015ff0
        /*06f4*/ 	.word	0x0000fff0


	//----- nvinfo : EIATTR_INT_WARP_WIDE_INSTR_OFFSETS
	.align		4
.L_179:
        /*06f8*/ 	.byte	0x04, 0x31
        /*06fa*/ 	.short	(.L_181 - .L_180)


	//   ....[0]....
.L_180:
        /*06fc*/ 	.word	0x00000190


	//   ....[1]....
        /*0700*/ 	.word	0x000001d0


	//   ....[2]....
        /*0704*/ 	.word	0x00000240


	//   ....[3]....
        /*0708*/ 	.word	0x0001a590


	//   ....[4]....
        /*070c*/ 	.word	0x0001a620


	//   ....[5]....
        /*0710*/ 	.word	0x0001e2a0


	//   ....[6]....
        /*0714*/ 	.word	0x0001e300


	//----- nvinfo : EIATTR_COOP_GROUP_MASK_REGIDS
	.align		4
.L_181:
        /*0718*/ 	.byte	0x04, 0x29
        /*071a*/ 	.short	(.L_183 - .L_182)


	//   ....[0]....
.L_182:
        /*071c*/ 	.word	0xffffffff


	//   ....[1]....
        /*0720*/ 	.word	0xffffffff


	//   ....[2]....
        /*0724*/ 	.word	0xffffffff


	//   ....[3]....
        /*0728*/ 	.word	0xffffffff


	//   ....[4]....
        /*072c*/ 	.word	0xffffffff


	//   ....[5]....
        /*0730*/ 	.word	0xffffffff


	//   ....[6]....
        /*0734*/ 	.word	0xffffffff


	//   ....[7]....
        /*0738*/ 	.word	0xffffffff


	//   ....[8]....
        /*073c*/ 	.word	0xffffffff


	//   ....[9]....
        /*0740*/ 	.word	0xffffffff


	//   ....[10]....
        /*0744*/ 	.word	0xffffffff


	//   ....[11]....
        /*0748*/ 	.word	0xffffffff


	//   ....[12]....
        /*074c*/ 	.word	0xffffffff


	//   ....[13]....
        /*0750*/ 	.word	0xffffffff


	//   ....[14]....
        /*0754*/ 	.word	0xffffffff


	//   ....[15]....
        /*0758*/ 	.word	0xffffffff


	//   ....[16]....
        /*075c*/ 	.word	0xffffffff


	//   ....[17]....
        /*0760*/ 	.word	0xffffffff


	//   ....[18]....
        /*0764*/ 	.word	0xffffffff


	//   ....[19]....
        /*0768*/ 	.word	0xffffffff


	//   ....[20]....
        /*076c*/ 	.word	0xffffffff


	//   ....[21]....
        /*0770*/ 	.word	0xffffffff


	//   ....[22]....
        /*0774*/ 	.word	0xffffffff


	//   ....[23]....
        /*0778*/ 	.word	0xffffffff


	//   ....[24]....
        /*077c*/ 	.word	0xffffffff


	//   ....[25]....
        /*0780*/ 	.word	0xffffffff


	//   ....[26]....
        /*0784*/ 	.word	0xffffffff


	//   ....[27]....
        /*0788*/ 	.word	0xffffffff


	//   ....[28]....
        /*078c*/ 	.word	0xffffffff


	//   ....[29]....
        /*0790*/ 	.word	0xffffffff


	//   ....[30]....
        /*0794*/ 	.word	0xffffffff


	//   ....[31]....
        /*0798*/ 	.word	0xffffffff


	//   ....[32]....
        /*079c*/ 	.word	0xffffffff


	//   ....[33]....
        /*07a0*/ 	.word	0xffffffff


	//   ....[34]....
        /*07a4*/ 	.word	0xffffffff


	//   ....[35]....
        /*07a8*/ 	.word	0xffffffff


	//   ....[36]....
        /*07ac*/ 	.word	0xffffffff


	//   ....[37]....
        /*07b0*/ 	.word	0xffffffff


	//   ....[38]....
        /*07b4*/ 	.word	0xffffffff


	//   ....[39]....
        /*07b8*/ 	.word	0xffffffff


	//   ....[40]....
        /*07bc*/ 	.word	0xffffffff


	//   ....[41]....
        /*07c0*/ 	.word	0xffffffff


	//   ....[42]....
        /*07c4*/ 	.word	0xffffffff


	//   ....[43]....
        /*07c8*/ 	.word	0xffffffff


	//   ....[44]....
        /*07cc*/ 	.word	0xffffffff


	//   ....[45]....
        /*07d0*/ 	.word	0xffffffff


	//   ....[46]....
        /*07d4*/ 	.word	0xffffffff


	//   ....[47]....
        /*07d8*/ 	.word	0xffffffff


	//   ....[48]....
        /*07dc*/ 	.word	0xffffffff


	//   ....[49]....
        /*07e0*/ 	.word	0xffffffff


	//   ....[50]....
        /*07e4*/ 	.word	0xffffffff


	//   ....[51]....
        /*07e8*/ 	.word	0xffffffff


	//   ....[52]....
        /*07ec*/ 	.word	0xffffffff


	//   ....[53]....
        /*07f0*/ 	.word	0xffffffff


	//   ....[54]....
        /*07f4*/ 	.word	0xffffffff


	//   ....[55]....
        /*07f8*/ 	.word	0xffffffff


	//   ....[56]....
        /*07fc*/ 	.word	0xffffffff


	//   ....[57]....
        /*0800*/ 	.word	0xffffffff


	//   ....[58]....
        /*0804*/ 	.word	0xffffffff


	//   ....[59]....
        /*0808*/ 	.word	0xffffffff


	//   ....[60]....
        /*080c*/ 	.word	0xffffffff


	//   ....[61]....
        /*0810*/ 	.word	0xffffffff


	//   ....[62]....
        /*0814*/ 	.word	0xffffffff


	//   ....[63]....
        /*0818*/ 	.word	0xffffffff


	//   ....[64]....
        /*081c*/ 	.word	0xffffffff


	//   ....[65]....
        /*0820*/ 	.word	0xffffffff


	//   ....[66]....
        /*0824*/ 	.word	0xffffffff


	//   ....[67]....
        /*0828*/ 	.word	0xffffffff


	//   ....[68]....
        /*082c*/ 	.word	0xffffffff


	//   ....[69]....
        /*0830*/ 	.word	0xffffffff


	//   ....[70]....
        /*0834*/ 	.word	0xffffffff


	//   ....[71]....
        /*0838*/ 	.word	0xffffffff


	//   ....[72]....
        /*083c*/ 	.word	0xffffffff


	//   ....[73]....
        /*0840*/ 	.word	0xffffffff


	//   ....[74]....
        /*0844*/ 	.word	0xffffffff


	//   ....[75]....
        /*0848*/ 	.word	0xffffffff


	//   ....[76]....
        /*084c*/ 	.word	0xffffffff


	//   ....[77]....
        /*0850*/ 	.word	0xffffffff


	//   ....[78]....
        /*0854*/ 	.word	0xffffffff


	//   ....[79]....
        /*0858*/ 	.word	0xffffffff


	//   ....[80]....
        /*085c*/ 	.word	0xffffffff


	//   ....[81]....
        /*0860*/ 	.word	0xffffffff


	//   ....[82]....
        /*0864*/ 	.word	0xffffffff


	//   ....[83]....
        /*0868*/ 	.word	0xffffffff


	//   ....[84]....
        /*086c*/ 	.word	0xffffffff


	//   ....[85]....
        /*0870*/ 	.word	0xffffffff


	//   ....[86]....
        /*0874*/ 	.word	0xffffffff


	//   ....[87]....
        /*0878*/ 	.word	0xffffffff


	//   ....[88]....
        /*087c*/ 	.word	0xffffffff


	//   ....[89]....
        /*0880*/ 	.word	0xffffffff


	//   ....[90]....
        /*0884*/ 	.word	0xffffffff


	//   ....[91]....
        /*0888*/ 	.word	0xffffffff


	//   ....[92]....
        /*088c*/ 	.word	0xffffffff


	//   ....[93]....
        /*0890*/ 	.word	0xffffffff


	//   ....[94]....
        /*0894*/ 	.word	0xffffffff


	//   ....[95]....
        /*0898*/ 	.word	0xffffffff


	//   ....[96]....
        /*089c*/ 	.word	0xffffffff


	//   ....[97]....
        /*08a0*/ 	.word	0xffffffff


	//   ....[98]....
        /*08a4*/ 	.word	0xffffffff


	//   ....[99]....
        /*08a8*/ 	.word	0xffffffff


	//   ....[100]....
        /*08ac*/ 	.word	0x0500000f


	//   ....[101]....
        /*08b0*/ 	.word	0x0500000f


	//   ....[102]....
        /*08b4*/ 	.word	0x0500000f


	//   ....[103]....
        /*08b8*/ 	.word	0x0500000f


	//   ....[104]....
        /*08bc*/ 	.word	0x0500000f


	//   ....[105]....
        /*08c0*/ 	.word	0x0500000f


	//   ....[106]....
        /*08c4*/ 	.word	0x0500000f


	//   ....[107]....
        /*08c8*/ 	.word	0x0500000f


	//   ....[108]....
        /*08cc*/ 	.word	0x0500000f


	//   ....[109]....
        /*08d0*/ 	.word	0x0500000f


	//   ....[110]....
        /*08d4*/ 	.word	0x0500000f


	//   ....[111]....
        /*08d8*/ 	.word	0x0500000f


	//   ....[112]....
        /*08dc*/ 	.word	0x0500000f


	//   ....[113]....
        /*08e0*/ 	.word	0x0500000f


	//   ....[114]....
        /*08e4*/ 	.word	0x0500000f


	//   ....[115]....
        /*08e8*/ 	.word	0x0500000f


	//   ....[116]....
        /*08ec*/ 	.word	0x0500000f


	//   ....[117]....
        /*08f0*/ 	.word	0x0500000f


	//   ....[118]....
        /*08f4*/ 	.word	0x0500000f


	//   ....[119]....
        /*08f8*/ 	.word	0x0500000f


	//   ....[120]....
        /*08fc*/ 	.word	0x0500000f


	//   ....[121]....
        /*0900*/ 	.word	0x0500000f


	//   ....[122]....
        /*0904*/ 	.word	0x0500000f


	//   ....[123]....
        /*0908*/ 	.word	0x0500000f


	//   ....[124]....
        /*090c*/ 	.word	0x0500000f


	//   ....[125]....
        /*0910*/ 	.word	0x0500000f


	//   ....[126]....
        /*0914*/ 	.word	0x0500000f


	//   ....[127]....
        /*0918*/ 	.word	0x0500000f


	//   ....[128]....
        /*091c*/ 	.word	0x0500000f


	//   ....[129]....
        /*0920*/ 	.word	0x0500000f


	//   ....[130]....
        /*0924*/ 	.word	0x0500000f


	//   ....[131]....
        /*0928*/ 	.word	0x0500000f


	//   ....[132]....
        /*092c*/ 	.word	0x0500000f


	//   ....[133]....
        /*0930*/ 	.word	0x0500000f


	//   ....[134]....
        /*0934*/ 	.word	0x0500000f


	//   ....[135]....
        /*0938*/ 	.word	0x0500000f


	//   ....[136]....
        /*093c*/ 	.word	0x0500000f


	//   ....[137]....
        /*0940*/ 	.word	0x0500000f


	//   ....[138]....
        /*0944*/ 	.word	0x0500000f


	//   ....[139]....
        /*0948*/ 	.word	0x0500000f


	//   ....[140]....
        /*094c*/ 	.word	0x0500000f


	//   ....[141]....
        /*0950*/ 	.word	0x0500000f


	//   ....[142]....
        /*0954*/ 	.word	0x0500000f


	//   ....[143]....
        /*0958*/ 	.word	0x0500000f


	//----- nvinfo : EIATTR_COOP_GROUP_INSTR_OFFSETS
	.align		4
.L_183:
        /*095c*/ 	.byte	0x04, 0x28
        /*095e*/ 	.short	(.L_185 - .L_184)


	//   ....[0]....
.L_184:
        /*0960*/ 	.word	0x00000070


	//   ....[1]....
        /*0964*/ 	.word	0x000001a0


	//   ....[2]....
        /*0968*/ 	.word	0x000001f0


	//   ....[3]....
        /*096c*/ 	.word	0x00000420


	//   ....[4]....
        /*0970*/ 	.word	0x00000580


	//   ....[5]....
        /*0974*/ 	.word	0x000006a0


	//   ....[6]....
        /*0978*/ 	.word	0x00000800


	//   ....[7]....
        /*097c*/ 	.word	0x0000a590


	//   ....[8]....
        /*0980*/ 	.word	0x0000ab00


	//   ....[9]....
        /*0984*/ 	.word	0x0000ab10


	//   ....[10]....
        /*0988*/ 	.word	0x0000ab20


	//   ....[11]....
        /*098c*/ 	.word	0x0000ab30


	//   ....[12]....
        /*0990*/ 	.word	0x0000d580


	//   ....[13]....
        /*0994*/ 	.word	0x0000d590


	//   ....[14]....
        /*0998*/ 	.word	0x0000d5a0


	//   ....[15]....
        /*099c*/ 	.word	0x0000d5b0


	//   ....[16]....
        /*09a0*/ 	.word	0x000115f0


	//   ....[17]....
        /*09a4*/ 	.word	0x000116d0


	//   ....[18]....
        /*09a8*/ 	.word	0x00011c90


	//   ....[19]....
        /*09ac*/ 	.word	0x00011d10


	//   ....[20]....
        /*09b0*/ 	.word	0x00013c80


	//   ....[21]....
        /*09b4*/ 	.word	0x00013d70


	//   ....[22]....
        /*09b8*/ 	.word	0x00014410


	//   ....[23]....
        /*09bc*/ 	.word	0x00014430


	//   ....[24]....
        /*09c0*/ 	.word	0x00015620


	//   ....[25]....
        /*09c4*/ 	.word	0x00015960


	//   ....[26]....
        /*09c8*/ 	.word	0x00015990


	//   ....[27]....
        /*09cc*/ 	.word	0x000159b0


	//   ....[28]....
        /*09d0*/ 	.word	0x00016a20


	//   ....[29]....
        /*09d4*/ 	.word	0x00016a60


	//   ....[30]....
        /*09d8*/ 	.word	0x00016aa0


	//   ....[31]....
        /*09dc*/ 	.word	0x00016ad0


	//   ....[32]....
        /*09e0*/ 	.word	0x00017060


	//   ....[33]....
        /*09e4*/ 	.word	0x00017090


	//   ....[34]....
        /*09e8*/ 	.word	0x00017150


	//   ....[35]....
        /*09ec*/ 	.word	0x00017170


	//   ....[36]....
        /*09f0*/ 	.word	0x00017230


	//   ....[37]....
        /*09f4*/ 	.word	0x00017250


	//   ....[38]....
        /*09f8*/ 	.word	0x00017320


	//   ....[39]....
        /*09fc*/ 	.word	0x00017340


	//   ....[40]....
        /*0a00*/ 	.word	0x00017b80


	//   ....[41]....
        /*0a04*/ 	.word	0x00017b90


	//   ....[42]....
        /*0a08*/ 	.word	0x00017c50


	//   ....[43]....
        /*0a0c*/ 	.word	0x00017c70


	//   ....[44]....
        /*0a10*/ 	.word	0x00017d30


	//   ....[45]....
        /*0a14*/ 	.word	0x00017d50


	//   ....[46]....
        /*0a18*/ 	.word	0x00017e20


	//   ....[47]....
        /*0a1c*/ 	.word	0x00017e40


	//   ....[48]....
        /*0a20*/ 	.word	0x00017f90


	//   ....[49]....
        /*0a24*/ 	.word	0x00018160


	//   ....[50]....
        /*0a28*/ 	.word	0x00018190


	//   ....[51]....
        /*0a2c*/ 	.word	0x000181c0


	//   ....[52]....
        /*0a30*/ 	.word	0x000181f0


	//   ....[53]....
        /*0a34*/ 	.word	0x00018220


	//   ....[54]....
        /*0a38*/ 	.word	0x00018250


	//   ....[55]....
        /*0a3c*/ 	.word	0x000183c0


	//   ....[56]....
        /*0a40*/ 	.word	0x000183f0


	//   ....[57]....
        /*0a44*/ 	.word	0x00018420


	//   ....[58]....
        /*0a48*/ 	.word	0x00018450


	//   ....[59]....
        /*0a4c*/ 	.word	0x00018480


	//   ....[60]....
        /*0a50*/ 	.word	0x000184b0


	//   ....[61]....
        /*0a54*/ 	.word	0x00018540


	//   ....[62]....
        /*0a58*/ 	.word	0x00018570


	//   ....[63]....
        /*0a5c*/ 	.word	0x00018600


	//   ....[64]....
        /*0a60*/ 	.word	0x00019160


	//   ....[65]....
        /*0a64*/ 	.word	0x0001aba0


	//   ....[66]....
        /*0a68*/ 	.word	0x0001b860


	//   ....[67]....
        /*0a6c*/ 	.word	0x0001b8a0


	//   ....[68]....
        /*0a70*/ 	.word	0x0001b8c0


	//   ....[69]....
        /*0a74*/ 	.word	0x0001b8e0


	//   ....[70]....
        /*0a78*/ 	.word	0x0001b9c0


	//   ....[71]....
        /*0a7c*/ 	.word	0x0001ba10


	//   ....[72]....
        /*0a80*/ 	.word	0x0001bab0


	//   ....[73]....
        /*0a84*/ 	.word	0x0001bac0


	//   ....[74]....
        /*0a88*/ 	.word	0x0001bb60


	//   ....[75]....
        /*0a8c*/ 	.word	0x0001bb70


	//   ....[76]....
        /*0a90*/ 	.word	0x0001bc10


	//   ....[77]....
        /*0a94*/ 	.word	0x0001bc20


	//   ....[78]....
        /*0a98*/ 	.word	0x0001bca0


	//   ....[79]....
        /*0a9c*/ 	.word	0x0001bcd0


	//   ....[80]....
        /*0aa0*/ 	.word	0x0001bd20


	//   ....[81]....
        /*0aa4*/ 	.word	0x0001bd60


	//   ....[82]....
        /*0aa8*/ 	.word	0x0001e9c0


	//   ....[83]....
        /*0aac*/ 	.word	0x0001e9f0


	//   ....[84]....
        /*0ab0*/ 	.word	0x0001ea30


	//   ....[85]....
        /*0ab4*/ 	.word	0x0001ea60


	//   ....[86]....
        /*0ab8*/ 	.word	0x0001ea90


	//   ....[87]....
        /*0abc*/ 	.word	0x0001eac0


	//   ....[88]....
        /*0ac0*/ 	.word	0x0001eaf0


	//   ....[89]....
        /*0ac4*/ 	.word	0x0001eb20


	//   ....[90]....
        /*0ac8*/ 	.word	0x0001eca0


	//   ....[91]....
        /*0acc*/ 	.word	0x0001ecd0


	//   ....[92]....
        /*0ad0*/ 	.word	0x0001ed00


	//   ....[93]....
        /*0ad4*/ 	.word	0x0001ed30


	//   ....[94]....
        /*0ad8*/ 	.word	0x0001ed60


	//   ....[95]....
        /*0adc*/ 	.word	0x0001ed90


	//   ....[96]....
        /*0ae0*/ 	.word	0x0001ee50


	//   ....[97]....
        /*0ae4*/ 	.word	0x0001ee70


	//   ....[98]....
        /*0ae8*/ 	.word	0x0001eee0


	//   ....[99]....
        /*0aec*/ 	.word	0x0001f370


	//   ....[100]....
        /*0af0*/ 	.word	0x0001f7b0


	//   ....[101]....
        /*0af4*/ 	.word	0x0001f840


	//   ....[102]....
        /*0af8*/ 	.word	0x0001f890


	//   ....[103]....
        /*0afc*/ 	.word	0x0001f8e0


	//   ....[104]....
        /*0b00*/ 	.word	0x0001f9d0


	//   ....[105]....
        /*0b04*/ 	.word	0x0001fa60


	//   ....[106]....
        /*0b08*/ 	.word	0x0001fac0


	//   ....[107]....
        /*0b0c*/ 	.word	0x0001fb20


	//   ....[108]....
        /*0b10*/ 	.word	0x0001fd70


	//   ....[109]....
        /*0b14*/ 	.word	0x00020060


	//   ....[110]....
        /*0b18*/ 	.word	0x000201d0


	//   ....[111]....
        /*0b1c*/ 	.word	0x00020220


	//   ....[112]....
        /*0b20*/ 	.word	0x000202a0


	//   ....[113]....
        /*0b24*/ 	.word	0x000202f0


	//   ....[114]....
        /*0b28*/ 	.word	0x00020490


	//   ....[115]....
        /*0b2c*/ 	.word	0x00020570


	//   ....[116]....
        /*0b30*/ 	.word	0x00020630


	//   ....[117]....
        /*0b34*/ 	.word	0x00020740


	//   ....[118]....
        /*0b38*/ 	.word	0x000207a0


	//   ....[119]....
        /*0b3c*/ 	.word	0x000208b0


	//   ....[120]....
        /*0b40*/ 	.word	0x00020910


	//   ....[121]....
        /*0b44*/ 	.word	0x00020a20


	//   ....[122]....
        /*0b48*/ 	.word	0x00020a80


	//   ....[123]....
        /*0b4c*/ 	.word	0x00020b70


	//   ....[124]....
        /*0b50*/ 	.word	0x00020bf0


	//   ....[125]....
        /*0b54*/ 	.word	0x00020cd0


	//   ....[126]....
        /*0b58*/ 	.word	0x00021040


	//   ....[127]....
        /*0b5c*/ 	.word	0x000210e0


	//   ....[128]....
        /*0b60*/ 	.word	0x00021200


	//   ....[129]....
        /*0b64*/ 	.word	0x00021280


	//   ....[130]....
        /*0b68*/ 	.word	0x00021300


	//   ....[131]....
        /*0b6c*/ 	.word	0x00021380


	//   ....[132]....
        /*0b70*/ 	.word	0x00021400


	//   ....[133]....
        /*0b74*/ 	.word	0x00021490


	//   ....[134]....
        /*0b78*/ 	.word	0x00021530


	//   ....[135]....
        /*0b7c*/ 	.word	0x000215e0


	//   ....[136]....
        /*0b80*/ 	.word	0x00021660


	//   ....[137]....
        /*0b84*/ 	.word	0x000216e0


	//   ....[138]....
        /*0b88*/ 	.word	0x00021760


	//   ....[139]....
        /*0b8c*/ 	.word	0x000217f0


	//   ....[140]....
        /*0b90*/ 	.word	0x00021870


	//   ....[141]....
        /*0b94*/ 	.word	0x00021910


	//   ....[142]....
        /*0b98*/ 	.word	0x000219a0


	//   ....[143]....
        /*0b9c*/ 	.word	0x00021ad0


	//----- nvinfo : EIATTR_REG_RECONFIG
	.align		4
.L_185:
        /*0ba0*/ 	.byte	0x01, 0x54
	.zero		2


	//----- nvinfo : EIATTR_SYSCALL_OFFSETS
	.align		4
        /*0ba4*/ 	.byte	0x04, 0x46
        /*0ba6*/ 	.short	(.L_187 - .L_186)


	//   ....[0]....
.L_186:
        /*0ba8*/ 	.word	0x00001a60


	//   ....[1]....
        /*0bac*/ 	.word	0x00001bb0


	//   ....[2]....
        /*0bb0*/ 	.word	0x0000a730


	//   ....[3]....
        /*0bb4*/ 	.word	0x0000aa80


	//   ....[4]....
        /*0bb8*/ 	.word	0x0001a790


	//   ....[5]....
        /*0bbc*/ 	.word	0x0001a8f0


	//   ....[6]....
        /*0bc0*/ 	.word	0x0001a9f0


	//   ....[7]....
        /*0bc4*/ 	.word	0x0001b410


	//----- nvinfo : EIATTR_MBARRIER_INSTR_OFFSETS
	.align		4
.L_187:
        /*0bc8*/ 	.byte	0x04, 0x39
        /*0bca*/ 	.short	(.L_189 - .L_188)


	//   ....[0]....
.L_188:
        /*0bcc*/ 	.word	0x000002d0
        /*0bd0*/ 	.word	0x000000ff
        /*0bd4*/ 	.word	0x00034800
        /*0bd8*/ 	.short	0x0100
        /*0bda*/ 	.byte	0x08
	.zero		1


	//   ....[1]....
        /*0bdc*/ 	.word	0x000002e0
        /*0be0*/ 	.word	0x000000ff
        /*0be4*/ 	.word	0x00034820
        /*0be8*/ 	.short	0x0100
        /*0bea*/ 	.byte	0x08
	.zero		1


	//   ....[2]....
        /*0bec*/ 	.word	0x000003d0
        /*0bf0*/ 	.word	0x000000ff
        /*0bf4*/ 	.word	0x00034830
        /*0bf8*/ 	.short	0x0100
        /*0bfa*/ 	.byte	0x08
	.zero		1


	//   ....[3]....
        /*0bfc*/ 	.word	0x000003e0
        /*0c00*/ 	.word	0x000000ff
        /*0c04*/ 	.word	0x00034840
        /*0c08*/ 	.short	0x0100
        /*0c0a*/ 	.byte	0x08
	.zero		1


	//   ....[4]....
        /*0c0c*/ 	.word	0x000003f0
        /*0c10*/ 	.word	0x000000ff
        /*0c14*/ 	.word	0x00034838
        /*0c18*/ 	.short	0x0100
        /*0c1a*/ 	.byte	0x08
	.zero		1


	//   ....[5]....
        /*0c1c*/ 	.word	0x00000400
        /*0c20*/ 	.word	0x000000ff
        /*0c24*/ 	.word	0x00034848
        /*0c28*/ 	.short	0x0100
        /*0c2a*/ 	.byte	0x08
	.zero		1


	//   ....[6]....
        /*0c2c*/ 	.word	0x00000530
        /*0c30*/ 	.word	0x000000ff
        /*0c34*/ 	.word	0x00034850
        /*0c38*/ 	.short	0x0100
        /*0c3a*/ 	.byte	0x08
	.zero		1


	//   ....[7]....
        /*0c3c*/ 	.word	0x00000540
        /*0c40*/ 	.word	0x000000ff
        /*0c44*/ 	.word	0x00034860
        /*0c48*/ 	.short	0x0100
        /*0c4a*/ 	.byte	0x08
	.zero		1


	//   ....[8]....
        /*0c4c*/ 	.word	0x00000550
        /*0c50*/ 	.word	0x000000ff
        /*0c54*/ 	.word	0x00034858
        /*0c58*/ 	.short	0x0100
        /*0c5a*/ 	.byte	0x08
	.zero		1


	//   ....[9]....
        /*0c5c*/ 	.word	0x00000560
        /*0c60*/ 	.word	0x000000ff
        /*0c64*/ 	.word	0x00034868
        /*0c68*/ 	.short	0x0100
        /*0c6a*/ 	.byte	0x08
	.zero		1


	//   ....[10]....
        /*0c6c*/ 	.word	0x00000650
        /*0c70*/ 	.word	0x000000ff
        /*0c74*/ 	.word	0x00034870
        /*0c78*/ 	.short	0x0100
        /*0c7a*/ 	.byte	0x06
	.zero		1


	//   ....[11]....
        /*0c7c*/ 	.word	0x00000660
        /*0c80*/ 	.word	0x000000ff
        /*0c84*/ 	.word	0x00034880
        /*0c88*/ 	.short	0x0100
        /*0c8a*/ 	.byte	0x06
	.zero		1


	//   ....[12]....
        /*0c8c*/ 	.word	0x00000670
        /*0c90*/ 	.word	0x000000ff
        /*0c94*/ 	.word	0x00034878
        /*0c98*/ 	.short	0x0100
        /*0c9a*/ 	.byte	0x06
	.zero		1


	//   ....[13]....
        /*0c9c*/ 	.word	0x00000680
        /*0ca0*/ 	.word	0x000000ff
        /*0ca4*/ 	.word	0x00034888
        /*0ca8*/ 	.short	0x0100
        /*0caa*/ 	.byte	0x06
	.zero		1


	//   ....[14]....
        /*0cac*/ 	.word	0x000007b0
        /*0cb0*/ 	.word	0x000000ff
        /*0cb4*/ 	.word	0x00034890
        /*0cb8*/ 	.short	0x0100
        /*0cba*/ 	.byte	0x08
	.zero		1


	//   ....[15]....
        /*0cbc*/ 	.word	0x000007c0
        /*0cc0*/ 	.word	0x000000ff
        /*0cc4*/ 	.word	0x000348a0
        /*0cc8*/ 	.short	0x0100
        /*0cca*/ 	.byte	0x08
	.zero		1


	//   ....[16]....
        /*0ccc*/ 	.word	0x000007d0
        /*0cd0*/ 	.word	0x000000ff
        /*0cd4*/ 	.word	0x00034898
        /*0cd8*/ 	.short	0x0100
        /*0cda*/ 	.byte	0x08
	.zero		1


	//   ....[17]....
        /*0cdc*/ 	.word	0x000007e0
        /*0ce0*/ 	.word	0x000000ff
        /*0ce4*/ 	.word	0x000348a8
        /*0ce8*/ 	.short	0x0100
        /*0cea*/ 	.byte	0x08
	.zero		1


	//   ....[18]....
        /*0cec*/ 	.word	0x00000910
        /*0cf0*/ 	.word	0x000000ff
        /*0cf4*/ 	.word	0x000348b0
        /*0cf8*/ 	.short	0x0100
        /*0cfa*/ 	.byte	0x08
	.zero		1


	//   ....[19]....
        /*0cfc*/ 	.word	0x00000920
        /*0d00*/ 	.word	0x000000ff
        /*0d04*/ 	.word	0x000348c0
        /*0d08*/ 	.short	0x0100
        /*0d0a*/ 	.byte	0x08
	.zero		1


	//   ....[20]....
        /*0d0c*/ 	.word	0x00000930
        /*0d10*/ 	.word	0x000000ff
        /*0d14*/ 	.word	0x000348b8
        /*0d18*/ 	.short	0x0100
        /*0d1a*/ 	.byte	0x08
	.zero		1


	//   ....[21]....
        /*0d1c*/ 	.word	0x00000940
        /*0d20*/ 	.word	0x000000ff
        /*0d24*/ 	.word	0x000348c8
        /*0d28*/ 	.short	0x0100
        /*0d2a*/ 	.byte	0x08
	.zero		1


	//   ....[22]....
        /*0d2c*/ 	.word	0x00003700
        /*0d30*/ 	.word	0x00000003
        /*0d34*/ 	.word	0x00034890
        /*0d38*/ 	.short	0x010a
        /*0d3a*/ 	.byte	0x3f
	.zero		1


	//   ....[23]....
        /*0d3c*/ 	.word	0x00006940
        /*0d40*/ 	.word	0x00000003
        /*0d44*/ 	.word	0x00034890
        /*0d48*/ 	.short	0x010a
        /*0d4a*/ 	.byte	0x3f
	.zero		1


	//   ....[24]....
        /*0d4c*/ 	.word	0x000099a0
        /*0d50*/ 	.word	0x00000003
        /*0d54*/ 	.word	0x00034890
        /*0d58*/ 	.short	0x010a
        /*0d5a*/ 	.byte	0x3f
	.zero		1


	//   ....[25]....
        /*0d5c*/ 	.word	0x00009d70
        /*0d60*/ 	.word	0x00000028
        /*0d64*/ 	.word	0x00000000
        /*0d68*/ 	.short	0x0101
        /*0d6a*/ 	.byte	0x3f
	.zero		1


	//   ....[26]....
        /*0d6c*/ 	.word	0x00009db0
        /*0d70*/ 	.word	0x00000003
        /*0d74*/ 	.word	0x000348b0
        /*0d78*/ 	.short	0x010a
        /*0d7a*/ 	.byte	0x3f
	.zero		1


	//   ....[27]....
        /*0d7c*/ 	.word	0x0000a240
        /*0d80*/ 	.word	0x00000003
        /*0d84*/ 	.word	0x00000000
        /*0d88*/ 	.short	0x0101
        /*0d8a*/ 	.byte	0x3f
	.zero		1


	//   ....[28]....
        /*0d8c*/ 	.word	0x0000a7b0
        /*0d90*/ 	.word	0x00000002
        /*0d94*/ 	.word	0x00034800
        /*0d98*/ 	.short	0x010a
        /*0d9a*/ 	.byte	0x3f
	.zero		1


	//   ....[29]....
        /*0d9c*/ 	.word	0x0000a800
        /*0da0*/ 	.word	0x00000002
        /*0da4*/ 	.word	0x00034800
        /*0da8*/ 	.short	0x010a
        /*0daa*/ 	.byte	0x3f
	.zero		1


	//   ....[30]....
        /*0dac*/ 	.word	0x0000b1f0
        /*0db0*/ 	.word	0x00000002
        /*0db4*/ 	.word	0x00034800
        /*0db8*/ 	.short	0x010a
        /*0dba*/ 	.byte	0x3f
	.zero		1


	//   ....[31]....
        /*0dbc*/ 	.word	0x0000db10
        /*0dc0*/ 	.word	0x00000002
        /*0dc4*/ 	.word	0x00034800
        /*0dc8*/ 	.short	0x010a
        /*0dca*/ 	.byte	0x3f
	.zero		1


	//   ....[32]....
        /*0dcc*/ 	.word	0x000101e0
        /*0dd0*/ 	.word	0x00000004
        /*0dd4*/ 	.word	0x00034830
        /*0dd8*/ 	.short	0x010a
        /*0dda*/ 	.byte	0x3f
	.zero		1


	//   ....[33]....
        /*0ddc*/ 	.word	0x00010260
        /*0de0*/ 	.word	0x00000004
        /*0de4*/ 	.word	0x00034830
        /*0de8*/ 	.short	0x010a
        /*0dea*/ 	.byte	0x3f
	.zero		1


	//   ....[34]....
        /*0dec*/ 	.word	0x000122a0
        /*0df0*/ 	.word	0x00000005
        /*0df4*/ 	.word	0x00000000
        /*0df8*/ 	.short	0x0101
        /*0dfa*/ 	.byte	0x3f
	.zero		1


	//   ....[35]....
        /*0dfc*/ 	.word	0x00012cb0
        /*0e00*/ 	.word	0x0000000f
        /*0e04*/ 	.word	0x00034830
        /*0e08*/ 	.short	0x010a
        /*0e0a*/ 	.byte	0x3f
	.zero		1


	//   ....[36]....
        /*0e0c*/ 	.word	0x00012d30
        /*0e10*/ 	.word	0x0000000f
        /*0e14*/ 	.word	0x00034830
        /*0e18*/ 	.short	0x010a
        /*0e1a*/ 	.byte	0x3f
	.zero		1


	//   ....[37]....
        /*0e1c*/ 	.word	0x000138a0
        /*0e20*/ 	.word	0x00000014
        /*0e24*/ 	.word	0x00034850
        /*0e28*/ 	.short	0x010a
        /*0e2a*/ 	.byte	0x3f
	.zero		1


	//   ....[38]....
        /*0e2c*/ 	.word	0x000138f0
        /*0e30*/ 	.word	0x00000014
        /*0e34*/ 	.word	0x00034850
        /*0e38*/ 	.short	0x010a
        /*0e3a*/ 	.byte	0x3f
	.zero		1


	//   ....[39]....
        /*0e3c*/ 	.word	0x00014e10
        /*0e40*/ 	.word	0x0000000f
        /*0e44*/ 	.word	0x00000000
        /*0e48*/ 	.short	0x0101
        /*0e4a*/ 	.byte	0x3f
	.zero		1


	//   ....[40]....
        /*0e4c*/ 	.word	0x00014e90
        /*0e50*/ 	.word	0x0000000f
        /*0e54*/ 	.word	0x00000000
        /*0e58*/ 	.short	0x0101
        /*0e5a*/ 	.byte	0x3f
	.zero		1


	//   ....[41]....
        /*0e5c*/ 	.word	0x00015520
        /*0e60*/ 	.word	0x0000000d
        /*0e64*/ 	.word	0x00034850
        /*0e68*/ 	.short	0x010a
        /*0e6a*/ 	.byte	0x3f
	.zero		1


	//   ....[42]....
        /*0e6c*/ 	.word	0x000155c0
        /*0e70*/ 	.word	0x0000000d
        /*0e74*/ 	.word	0x00034850
        /*0e78*/ 	.short	0x010a
        /*0e7a*/ 	.byte	0x3f
	.zero		1


	//   ....[43]....
        /*0e7c*/ 	.word	0x00015b90
        /*0e80*/ 	.word	0x0000000a
        /*0e84*/ 	.word	0x00000000
        /*0e88*/ 	.short	0x0101
        /*0e8a*/ 	.byte	0x3f
	.zero		1


	//   ....[44]....
        /*0e8c*/ 	.word	0x00017070
        /*0e90*/ 	.word	0x00000000
        /*0e94*/ 	.word	0x00000000
        /*0e98*/ 	.short	0x0101
        /*0e9a*/ 	.byte	0x3f
	.zero		1


	//   ....[45]....
        /*0e9c*/ 	.word	0x00019250
        /*0ea0*/ 	.word	0x00000004
        /*0ea4*/ 	.word	0x00034820
        /*0ea8*/ 	.short	0x010a
        /*0eaa*/ 	.byte	0x3f
	.zero		1


	//   ....[46]....
        /*0eac*/ 	.word	0x00019330
        /*0eb0*/ 	.word	0x00000004
        /*0eb4*/ 	.word	0x000348a0
        /*0eb8*/ 	.short	0x010a
        /*0eba*/ 	.byte	0x3f
	.zero		1


	//   ....[47]....
        /*0ebc*/ 	.word	0x00019770
        /*0ec0*/ 	.word	0x00000004
        /*0ec4*/ 	.word	0x000348c0
        /*0ec8*/ 	.short	0x010a
        /*0eca*/ 	.byte	0x3f
	.zero		1


	//   ....[48]....
        /*0ecc*/ 	.word	0x00019c90
        /*0ed0*/ 	.word	0x00000006
        /*0ed4*/ 	.word	0x000348a0
        /*0ed8*/ 	.short	0x010a
        /*0eda*/ 	.byte	0x3f
	.zero		1


	//   ....[49]....
        /*0edc*/ 	.word	0x0001a0c0
        /*0ee0*/ 	.word	0x00000006
        /*0ee4*/ 	.word	0x000348c0
        /*0ee8*/ 	.short	0x010a
        /*0eea*/ 	.byte	0x3f
	.zero		1


	//   ....[50]....
        /*0eec*/ 	.word	0x0001ae40
        /*0ef0*/ 	.word	0x00000000
        /*0ef4*/ 	.word	0x00034840
        /*0ef8*/ 	.short	0x010a
        /*0efa*/ 	.byte	0x3f
	.zero		1


	//   ....[51]....
        /*0efc*/ 	.word	0x0001be90
        /*0f00*/ 	.word	0x0000000a
        /*0f04*/ 	.word	0x00034800
        /*0f08*/ 	.short	0x0107
        /*0f0a*/ 	.byte	0x3f
	.zero		1


	//   ....[52]....
        /*0f0c*/ 	.word	0x0001bfa0
        /*0f10*/ 	.word	0x00000002
        /*0f14*/ 	.word	0x00034800
        /*0f18*/ 	.short	0x0101
        /*0f1a*/ 	.byte	0x3f
	.zero		1


	//   ....[53]....
        /*0f1c*/ 	.word	0x0001bfc0
        /*0f20*/ 	.word	0x00000002
        /*0f24*/ 	.word	0x00034820
        /*0f28*/ 	.short	0x010a
        /*0f2a*/ 	.byte	0x3f
	.zero		1


	//   ....[54]....
        /*0f2c*/ 	.word	0x0001c340
        /*0f30*/ 	.word	0x00000003
        /*0f34*/ 	.word	0x00034840
        /*0f38*/ 	.short	0x010a
        /*0f3a*/ 	.byte	0x3f
	.zero		1


	//   ....[55]....
        /*0f3c*/ 	.word	0x0001c7f0
        /*0f40*/ 	.word	0x00000003
        /*0f44*/ 	.word	0x00000060
        /*0f48*/ 	.short	0x010a
        /*0f4a*/ 	.byte	0x3f
	.zero		1


	//   ....[56]....
        /*0f4c*/ 	.word	0x0001cee0
        /*0f50*/ 	.word	0x00000003
        /*0f54*/ 	.word	0x00034840
        /*0f58*/ 	.short	0x010a
        /*0f5a*/ 	.byte	0x3f
	.zero		1


	//   ....[57]....
        /*0f5c*/ 	.word	0x0001d390
        /*0f60*/ 	.word	0x00000002
        /*0f64*/ 	.word	0x00000060
        /*0f68*/ 	.short	0x010a
        /*0f6a*/ 	.byte	0x3f
	.zero		1


	//   ....[58]....
        /*0f6c*/ 	.word	0x0001d9b0
        /*0f70*/ 	.word	0x00000002
        /*0f74*/ 	.word	0x00034840
        /*0f78*/ 	.short	0x010a
        /*0f7a*/ 	.byte	0x3f
	.zero		1


	//   ....[59]....
        /*0f7c*/ 	.word	0x0001de60
        /*0f80*/ 	.word	0x00000002
        /*0f84*/ 	.word	0x00000060
        /*0f88*/ 	.short	0x010a
        /*0f8a*/ 	.byte	0x3f
	.zero		1


	//   ....[60]....
        /*0f8c*/ 	.word	0x0001e410
        /*0f90*/ 	.word	0x00000000
        /*0f94*/ 	.word	0x00034860
        /*0f98*/ 	.short	0x010a
        /*0f9a*/ 	.byte	0x3f
	.zero		1


	//   ....[61]....
        /*0f9c*/ 	.word	0x0001f2f0
        /*0fa0*/ 	.word	0x00000000
        /*0fa4*/ 	.word	0x00034820
        /*0fa8*/ 	.short	0x010a
        /*0faa*/ 	.byte	0x3f
	.zero		1


	//   ....[62]....
        /*0fac*/ 	.word	0x0001f4a0
        /*0fb0*/ 	.word	0x00000006
        /*0fb4*/ 	.word	0x00000000
        /*0fb8*/ 	.short	0x010a
        /*0fba*/ 	.byte	0x3f
	.zero		1


	//   ....[63]....
        /*0fbc*/ 	.word	0x0001f510
        /*0fc0*/ 	.word	0x00000007
        /*0fc4*/ 	.word	0x00000000
        /*0fc8*/ 	.short	0x010a
        /*0fca*/ 	.byte	0x3f
	.zero		1


	//   ....[64]....
        /*0fcc*/ 	.word	0x0001f580
        /*0fd0*/ 	.word	0x00000004
        /*0fd4*/ 	.word	0x00000000
        /*0fd8*/ 	.short	0x010a
        /*0fda*/ 	.byte	0x3f
	.zero		1


	//   ....[65]....
        /*0fdc*/ 	.word	0x0001f5b0
        /*0fe0*/ 	.word	0x00000003
        /*0fe4*/ 	.word	0x00000000
        /*0fe8*/ 	.short	0x010a
        /*0fea*/ 	.byte	0x3f
	.zero		1


	//   ....[66]....
        /*0fec*/ 	.word	0x0001f610
        /*0ff0*/ 	.word	0x00000003
        /*0ff4*/ 	.word	0x00034890
        /*0ff8*/ 	.short	0x010a
        /*0ffa*/ 	.byte	0x3f
	.zero		1


	//   ....[67]....
        /*0ffc*/ 	.word	0x0001f660
        /*1000*/ 	.word	0x00000003
        /*1004*/ 	.word	0x00034890
        /*1008*/ 	.short	0x010a
        /*100a*/ 	.byte	0x3f
	.zero		1


	//   ....[68]....
        /*100c*/ 	.word	0x0001f6b0
        /*1010*/ 	.word	0x00000003
        /*1014*/ 	.word	0x00034890
        /*1018*/ 	.short	0x010a
        /*101a*/ 	.byte	0x3f
	.zero		1


	//   ....[69]....
        /*101c*/ 	.word	0x0001f700
        /*1020*/ 	.word	0x00000003
        /*1024*/ 	.word	0x000348b0
        /*1028*/ 	.short	0x010a
        /*102a*/ 	.byte	0x3f
	.zero		1


	//   ....[70]....
        /*102c*/ 	.word	0x0001f920
        /*1030*/ 	.word	0x00000002
        /*1034*/ 	.word	0x00034800
        /*1038*/ 	.short	0x010a
        /*103a*/ 	.byte	0x3f
	.zero		1


	//   ....[71]....
        /*103c*/ 	.word	0x0001fb50
        /*1040*/ 	.word	0x00000002
        /*1044*/ 	.word	0x00034800
        /*1048*/ 	.short	0x010a
        /*104a*/ 	.byte	0x3f
	.zero		1


	//   ....[72]....
        /*104c*/ 	.word	0x0001fba0
        /*1050*/ 	.word	0x00000004
        /*1054*/ 	.word	0x00034830
        /*1058*/ 	.short	0x010a
        /*105a*/ 	.byte	0x3f
	.zero		1


	//   ....[73]....
        /*105c*/ 	.word	0x0001fbf0
        /*1060*/ 	.word	0x0000000f
        /*1064*/ 	.word	0x00034830
        /*1068*/ 	.short	0x010a
        /*106a*/ 	.byte	0x3f
	.zero		1


	//   ....[74]....
        /*106c*/ 	.word	0x0001fc40
        /*1070*/ 	.word	0x00000014
        /*1074*/ 	.word	0x00034850
        /*1078*/ 	.short	0x010a
        /*107a*/ 	.byte	0x3f
	.zero		1


	//   ....[75]....
        /*107c*/ 	.word	0x0001fc90
        /*1080*/ 	.word	0x0000000d
        /*1084*/ 	.word	0x00034850
        /*1088*/ 	.short	0x010a
        /*108a*/ 	.byte	0x3f
	.zero		1


	//   ....[76]....
        /*108c*/ 	.word	0x0001fe40
        /*1090*/ 	.word	0x00000003
        /*1094*/ 	.word	0x00034820
        /*1098*/ 	.short	0x010a
        /*109a*/ 	.byte	0x3f
	.zero		1


	//   ....[77]....
        /*109c*/ 	.word	0x0001fe90
        /*10a0*/ 	.word	0x00000004
        /*10a4*/ 	.word	0x000348a0
        /*10a8*/ 	.short	0x010a
        /*10aa*/ 	.byte	0x3f
	.zero		1


	//   ....[78]....
        /*10ac*/ 	.word	0x0001fee0
        /*10b0*/ 	.word	0x00000004
        /*10b4*/ 	.word	0x000348c0
        /*10b8*/ 	.short	0x010a
        /*10ba*/ 	.byte	0x3f
	.zero		1


	//   ....[79]....
        /*10bc*/ 	.word	0x0001ff30
        /*10c0*/ 	.word	0x00000006
        /*10c4*/ 	.word	0x000348a0
        /*10c8*/ 	.short	0x010a
        /*10ca*/ 	.byte	0x3f
	.zero		1


	//   ....[80]....
        /*10cc*/ 	.word	0x0001ff80
        /*10d0*/ 	.word	0x00000006
        /*10d4*/ 	.word	0x000348c0
        /*10d8*/ 	.short	0x010a
        /*10da*/ 	.byte	0x3f
	.zero		1


	//   ....[81]....
        /*10dc*/ 	.word	0x00020120
        /*10e0*/ 	.word	0x00000000
        /*10e4*/ 	.word	0x00034840
        /*10e8*/ 	.short	0x010a
        /*10ea*/ 	.byte	0x3f
	.zero		1


	//   ....[82]....
        /*10ec*/ 	.word	0x00020d60
        /*10f0*/ 	.word	0x00000002
        /*10f4*/ 	.word	0x00034820
        /*10f8*/ 	.short	0x010a
        /*10fa*/ 	.byte	0x3f
	.zero		1


	//   ....[83]....
        /*10fc*/ 	.word	0x00020db0
        /*1100*/ 	.word	0x00000003
        /*1104*/ 	.word	0x00034840
        /*1108*/ 	.short	0x010a
        /*110a*/ 	.byte	0x3f
	.zero		1


	//   ....[84]....
        /*110c*/ 	.word	0x00020e00
        /*1110*/ 	.word	0x00000003
        /*1114*/ 	.word	0x00000060
        /*1118*/ 	.short	0x010a
        /*111a*/ 	.byte	0x3f
	.zero		1


	//   ....[85]....
        /*111c*/ 	.word	0x00020e50
        /*1120*/ 	.word	0x00000003
        /*1124*/ 	.word	0x00034840
        /*1128*/ 	.short	0x010a
        /*112a*/ 	.byte	0x3f
	.zero		1


	//   ....[86]....
        /*112c*/ 	.word	0x00020ea0
        /*1130*/ 	.word	0x00000002
        /*1134*/ 	.word	0x00000060
        /*1138*/ 	.short	0x010a
        /*113a*/ 	.byte	0x3f
	.zero		1


	//   ....[87]....
        /*113c*/ 	.word	0x00020ef0
        /*1140*/ 	.word	0x00000002
        /*1144*/ 	.word	0x00034840
        /*1148*/ 	.short	0x010a
        /*114a*/ 	.byte	0x3f
	.zero		1


	//   ....[88]....
        /*114c*/ 	.word	0x00020f40
        /*1150*/ 	.word	0x00000002
        /*1154*/ 	.word	0x00000060
        /*1158*/ 	.short	0x010a
        /*115a*/ 	.byte	0x3f
	.zero		1


	//   ....[89]....
        /*115c*/ 	.word	0x00020f90
        /*1160*/ 	.word	0x00000000
        /*1164*/ 	.word	0x00034860
        /*1168*/ 	.short	0x010a
        /*116a*/ 	.byte	0x3f
	.zero		1


	//   ....[90]....
        /*116c*/ 	.word	0x000219f0
        /*1170*/ 	.word	0x00000000
        /*1174*/ 	.word	0x00034820
        /*1178*/ 	.short	0x010a
        /*117a*/ 	.byte	0x3f
	.zero		1


	//   ....[91]....
        /*117c*/ 	.word	0x00021b90
        /*1180*/ 	.word	0x00000006
        /*1184*/ 	.word	0x00000000
        /*1188*/ 	.short	0x010a
        /*118a*/ 	.byte	0x3f
	.zero		1


	//   ....[92]....
        /*118c*/ 	.word	0x00021be0
        /*1190*/ 	.word	0x00000007
        /*1194*/ 	.word	0x00000000
        /*1198*/ 	.short	0x010a
        /*119a*/ 	.byte	0x3f
	.zero		1


	//   ....[93]....
        /*119c*/ 	.word	0x00021c30
        /*11a0*/ 	.word	0x00000004
        /*11a4*/ 	.word	0x00000000
        /*11a8*/ 	.short	0x010a
        /*11aa*/ 	.byte	0x3f
	.zero		1


	//----- nvinfo : EIATTR_NUM_MBARRIERS
	.align		4
.L_189:
        /*11ac*/ 	.byte	0x03, 0x38
        /*11ae*/ 	.short	0x0016


	//----- nvinfo : EIATTR_EXIT_INSTR_OFFSETS
	.align		4
        /*11b0*/ 	.byte	0x04, 0x1c
        /*11b2*/ 	.short	(.L_191 - .L_190)


	//   ....[0]....
.L_190:
        /*11b4*/ 	.word	0x0001f600


	//----- nvinfo : EIATTR_MAX_THREADS
	.align		4
.L_191:
        /*11b8*/ 	.byte	0x04, 0x05
        /*11ba*/ 	.short	(.L_193 - .L_192)
.L_192:
        /*11bc*/ 	.word	0x00000180
        /*11c0*/ 	.word	0x00000001
        /*11c4*/ 	.word	0x00000001


	//----- nvinfo : EIATTR_CRS_STACK_SIZE
	.align		4
.L_193:
        /*11c8*/ 	.byte	0x04, 0x1e
        /*11ca*/ 	.short	(.L_195 - .L_194)
.L_194:
        /*11cc*/ 	.word	0x00000000


	//----- nvinfo : EIATTR_CBANK_PARAM_SIZE
	.align		4
.L_195:
        /*11d0*/ 	.byte	0x03, 0x19
        /*11d2*/ 	.short	0x0af0


	//----- nvinfo : EIATTR_PARAM_CBANK
	.align		4
        /*11d4*/ 	.byte	0x04, 0x0a
        /*11d6*/ 	.short	(.L_197 - .L_196)
	.align		4
.L_196:
        /*11d8*/ 	.word	index@(.nv.constant0._ZN7cutlass13device_kernelIN5flash11enable_sm90INS1_16FlashAttnFwdSm90INS1_25CollectiveMainloopFwdSm90ILi2EN4cute5tupleIJNS5_1CILi1EEES8_S8_EEENS6_IJNS7_ILi128EEESA_NS7_ILi192EEEEEELi128ENS_6half_tEfNS_4arch4Sm90ELb0ELb0ELb0ELb1ELb0ELb1ELb0ELb1ELb1ELb1ELb0ELb0EEENS1_21CollectiveEpilogueFwdINS6_IJSA_SA_SA_EEES9_SD_SF_Li256ELb1ELb1ELb0ELb0EEENS1_36VarlenDynamicPersistentTileSchedulerILi128ELi128ELi256ELi128ELb0ELb1ELb1ELb0ELb1ELb1EEEEEEEEEvNT_6ParamsE)
        /*11dc*/ 	.short	0x0210
        /*11de*/ 	.short	0x0af0


	//----- nvinfo : EIATTR_SW_WAR
	.align		4
.L_197:
        /*11e0*/ 	.byte	0x04, 0x36
        /*11e2*/ 	.short	(.L_199 - .L_198)
.L_198:
        /*11e4*/ 	.word	0x00000008
.L_199:


//--------------------- .nv.info._ZN7cutlass13device_kernelIN5flash11enable_sm90INS1_16FlashAttnFwdSm90INS1_25CollectiveMainloopFwdSm90ILi2EN4cute5tupleIJNS5_1CILi1EEES8_S8_EEENS6_IJNS7_ILi128EEENS7_ILi96EEENS7_ILi192EEEEEELi128ENS_6half_tEfNS_4arch4Sm90ELb0ELb1ELb0ELb0ELb0ELb0ELb0ELb1ELb1ELb1ELb0ELb0EEENS1_21CollectiveEpilogueFwdINS6_IJSA_SA_SB_EEES9_SE_SG_Li256ELb0ELb1ELb0ELb0EEENS1_30DynamicPersistentTileSchedulerILi256ELi128ELb0ELb1ELb1EEEEEEEEEvNT_6ParamsE --------------------------
	.section	.nv.info._ZN7cutlass13device_kernelIN5flash11enable_sm90INS1_16FlashAttnFwdSm90INS1_25CollectiveMainloopFwdSm90ILi2EN4cute5tupleIJNS5_1CILi1EEES8_S8_EEENS6_IJNS7_ILi128EEENS7_ILi96EEENS7_ILi192EEEEEELi128ENS_6half_tEfNS_4arch4Sm90ELb0ELb1ELb0ELb0ELb0ELb0ELb0ELb1ELb1ELb1ELb0ELb0EEENS1_21CollectiveEpilogueFwdINS6_IJSA_SA_SB_EEES9_SE_SG_Li256ELb0ELb1ELb0ELb0EEENS1_30DynamicPersistentTileSchedulerILi256ELi128ELb0ELb1ELb1EEEEEEEEEvNT_6ParamsE,"",@"SHT_CUDA_INFO"
	.sectionflags	@""
	.align	4


	//----- nvinfo : EIATTR_CUDA_API_VERSION
	.align		4
        /*0000*/ 	.byte	0x04, 0x37
        /*0002*/ 	.short	(.L_201 - .L_200)
.L_200:
        /*0004*/ 	.word	0x00000082


	//----- nvinfo : EIATTR_KPARAM_INFO
	.align		4
.L_201:
        /*0008*/ 	.byte	0x04, 0x17
        /*000a*/ 	.short	(.L_203 - .L_202)
.L_202:
        /*000c*/ 	.word	0x00000000
        /*0010*/ 	.short	0x0000
        /*0012*/ 	.short	0x0070
        /*0014*/ 	.byte	0x00, 0xf0, 0x01, 0x2a


	//----- nvinfo : EIATTR_SPARSE_MMA_MASK
	.align		4
.L_203:
        /*0018*/ 	.byte	0x03, 0x50
        /*001a*/ 	.short	0x0000


	//----- nvinfo : EIATTR_MAXREG_COUNT
	.align		4
        /*001c*/ 	.byte	0x03, 0x1b
        /*001e*/ 	.short	0x00a8


	//----- nvinfo : EIATTR_NUM_BARRIERS
	.align		4
        /*0020*/ 	.byte	0x02, 0x4c
        /*0022*/ 	.byte	0x09
	.zero		1


	//----- nvinfo : EIATTR_EXTERNS
	.align		4
        /*0024*/ 	.byte	0x04, 0x0f
        /*0026*/ 	.short	(.L_205 - .L_204)


	//   ....[0]....
	.align		4
.L_204:
        /*0028*/ 	.word	index@(__assertfail)


	//----- nvinfo : EIATTR_ANNOTATIONS
	.align		4
.L_205:
        /*002c*/ 	.byte	0x04, 0x55
        /*002e*/ 	.short	(.L_207 - .L_206)


	//   ....[0]....
.L_206:
        /* <DEDUP_REMOVED lines=28> */


	//----- nvinfo : EIATTR_MERCURY_ISA_VERSION
	.align		4
.L_207:
        /*01d8*/ 	.byte	0x03, 0x5f
        /*01da*/ 	.short	0x0101


	//----- nvinfo : EIATTR_INT_WARP_WIDE_INSTR_OFFSETS
	.align		4
        /*01dc*/ 	.byte	0x04, 0x31
        /*01de*/ 	.short	(.L_209 - .L_208)


	//   ....[0]....
.L_208:
        /*01e0*/ 	.word	0x00000130


	//   ....[1]....
        /*01e4*/ 	.word	0x00000170


	//   ....[2]....
        /*01e8*/ 	.word	0x000001e0


	//   ....[3]....
        /*01ec*/ 	.word	0x0000f4f0


	//   ....[4]....
        /*01f0*/ 	.word	0x0000f590


	//   ....[5]....
        /*01f4*/ 	.word	0x00012e30


	//   ....[6]....
        /*01f8*/ 	.word	0x00012ed0


	//----- nvinfo : EIATTR_COOP_GROUP_MASK_REGIDS
	.align		4
.L_209:
        /*01fc*/ 	.byte	0x04, 0x29
        /*01fe*/ 	.short	(.L_211 - .L_210)


	//   ....[0]....
.L_210:
        /*0200*/ 	.word	0xffffffff


	//   ....[1]....
        /*0204*/ 	.word	0xffffffff


	//   ....[2]....
        /*0208*/ 	.word	0xffffffff


	//   ....[3]....
        /*020c*/ 	.word	0xffffffff


	//   ....[4]....
        /*0210*/ 	.word	0xffffffff


	//   ....[5]....
        /*0214*/ 	.word	0xffffffff


	//   ....[6]....
        /*0218*/ 	.word	0xffffffff


	//   ....[7]....
        /*021c*/ 	.word	0xffffffff


	//   ....[8]....
        /*0220*/ 	.word	0xffffffff


	//   ....[9]....
        /*0224*/ 	.word	0xffffffff


	//   ....[10]....
        /*0228*/ 	.word	0xffffffff


	//   ....[11]....
        /*022c*/ 	.word	0xffffffff


	//   ....[12]....
        /*0230*/ 	.word	0xffffffff


	//   ....[13]....
        /*0234*/ 	.word	0xffffffff


	//   ....[14]....
        /*0238*/ 	.word	0xffffffff


	//   ....[15]....
        /*023c*/ 	.word	0xffffffff


	//   ....[16]....
        /*0240*/ 	.word	0xffffffff


	//   ....[17]....
        /*0244*/ 	.word	0xffffffff


	//   ....[18]....
        /*0248*/ 	.word	0xffffffff


	//   ....[19]....
        /*024c*/ 	.word	0xffffffff


	//   ....[20]....
        /*0250*/ 	.word	0xffffffff


	//   ....[21]....
        /*0254*/ 	.word	0xffffffff


	//   ....[22]....
        /*0258*/ 	.word	0xffffffff


	//   ....[23]....
        /*025c*/ 	.word	0xffffffff


	//   ....[24]....
        /*0260*/ 	.word	0xffffffff


	//   ....[25]....
        /*0264*/ 	.word	0xffffffff


	//   ....[26]....
        /*0268*/ 	.word	0xffffffff


	//   ....[27]....
        /*026c*/ 	.word	0xffffffff


	//   ....[28]....
        /*0270*/ 	.word	0xffffffff


	//   ....[29]....
        /*0274*/ 	.word	0xffffffff


	//   ....[30]....
        /*0278*/ 	.word	0xffffffff


	//   ....[31]....
        /*027c*/ 	.word	0xffffffff


	//   ....[32]....
        /*0280*/ 	.word	0xffffffff


	//   ....[33]....
        /*0284*/ 	.word	0xffffffff


	//   ....[34]....
        /*0288*/ 	.word	0xffffffff


	//   ....[35]....
        /*028c*/ 	.word	0xffffffff


	//   ....[36]....
        /*0290*/ 	.word	0xffffffff


	//   ....[37]....
        /*0294*/ 	.word	0xffffffff


	//   ....[38]....
        /*0298*/ 	.word	0xffffffff


	//   ....[39]....
        /*029c*/ 	.word	0xffffffff


	//   ....[40]....
        /*02a0*/ 	.word	0xffffffff


	//   ....[41]....
        /*02a4*/ 	.word	0xffffffff


	//   ....[42]....
        /*02a8*/ 	.word	0xffffffff


	//   ....[43]....
        /*02ac*/ 	.word	0xffffffff


	//   ....[44]....
        /*02b0*/ 	.word	0xffffffff


	//   ....[45]....
        /*02b4*/ 	.word	0xffffffff


	//   ....[46]....
        /*02b8*/ 	.word	0xffffffff


	//   ....[47]....
        /*02bc*/ 	.word	0xffffffff


	//   ....[48]....
        /*02c0*/ 	.word	0xffffffff


	//   ....[49]....
        /*02c4*/ 	.word	0xffffffff


	//   ....[50]....
        /*02c8*/ 	.word	0xffffffff


	//   ....[51]....
        /*02cc*/ 	.word	0xffffffff


	//   ....[52]....
        /*02d0*/ 	.word	0xffffffff


	//   ....[53]....
        /*02d4*/ 	.word	0xffffffff


	//   ....[54]....
        /*02d8*/ 	.word	0xffffffff


	//   ....[55]....
        /*02dc*/ 	.word	0xffffffff


	//   ....[56]....
        /*02e0*/ 	.word	0xffffffff


	//   ....[57]....
        /*02e4*/ 	.word	0xffffffff


	//   ....[58]....
        /*02e8*/ 	.word	0xffffffff


	//   ....[59]....
        /*02ec*/ 	.word	0xffffffff


	//   ....[60]....
        /*02f0*/ 	.word	0xffffffff


	//   ....[61]....
        /*02f4*/ 	.word	0xffffffff


	//   ....[62]....
        /*02f8*/ 	.word	0xffffffff


	//   ....[63]....
        /*02fc*/ 	.word	0xffffffff


	//   ....[64]....
        /*0300*/ 	.word	0xffffffff


	//   ....[65]....
        /*0304*/ 	.word	0xffffffff


	//   ....[66]....
        /*0308*/ 	.word	0xffffffff


	//   ....[67]....
        /*030c*/ 	.word	0xffffffff


	//   ....[68]....
        /*0310*/ 	.word	0xffffffff


	//   ....[69]....
        /*0314*/ 	.word	0xffffffff


	//   ....[70]....
        /*0318*/ 	.word	0xffffffff


	//   ....[71]....
        /*031c*/ 	.word	0xffffffff


	//   ....[72]....
        /*0320*/ 	.word	0xffffffff


	//   ....[73]....
        /*0324*/ 	.word	0xffffffff


	//   ....[74]....
        /*0328*/ 	.word	0x0500000f


	//   ....[75]....
        /*032c*/ 	.word	0x0500000f


	//   ....[76]....
        /*0330*/ 	.word	0x0500000f


	//   ....[77]....
        /*0334*/ 	.word	0x0500000f


	//   ....[78]....
        /*0338*/ 	.word	0x0500000f


	//   ....[79]....
        /*033c*/ 	.word	0x0500000f


	//   ....[80]....
        /*0340*/ 	.word	0x0500000f


	//   ....[81]....
        /*0344*/ 	.word	0x0500000f


	//   ....[82]....
        /*0348*/ 	.word	0x0500000f


	//   ....[83]....
        /*034c*/ 	.word	0x0500000f


	//   ....[84]....
        /*0350*/ 	.word	0x0500000f


	//   ....[85]....
        /*0354*/ 	.word	0x0500000f


	//   ....[86]....
        /*0358*/ 	.word	0x0500000f


	//   ....[87]....
        /*035c*/ 	.word	0x0500000f


	//   ....[88]....
        /*0360*/ 	.word	0x0500000f


	//   ....[89]....
        /*0364*/ 	.word	0x0500000f


	//   ....[90]....
        /*0368*/ 	.word	0x0500000f


	//   ....[91]....
        /*036c*/ 	.word	0x0500000f


	//   ....[92]....
        /*0370*/ 	.word	0x0500000f


	//----- nvinfo : EIATTR_COOP_GROUP_INSTR_OFFSETS
	.align		4
.L_211:
        /*0374*/ 	.byte	0x04, 0x28
        /*0376*/ 	.short	(.L_213 - .L_212)


	//   ....[0]....
.L_212:
        /*0378*/ 	.word	0x00000060


	//   ....[1]....
        /*037c*/ 	.word	0x00000140


	//   ....[2]....
        /*0380*/ 	.word	0x00000190


	//   ....[3]....
        /*0384*/ 	.word	0x000003c0


	//   ....[4]....
        /*0388*/ 	.word	0x00000520


	//   ....[5]....
        /*038c*/ 	.word	0x00000640


	//   ....[6]....
        /*0390*/ 	.word	0x000007a0


	//   ....[7]....
        /*0394*/ 	.word	0x000017a0


	//   ....[8]....
        /*0398*/ 	.word	0x00001fe0


	//   ....[9]....
        /*039c*/ 	.word	0x00002b70


	//   ....[10]....
        /*03a0*/ 	.word	0x00003290


	//   ....[11]....
        /*03a4*/ 	.word	0x00003350


	//   ....[12]....
        /*03a8*/ 	.word	0x00003770


	//   ....[13]....
        /*03ac*/ 	.word	0x00003860


	//   ....[14]....
        /*03b0*/ 	.word	0x000052a0


	//   ....[15]....
        /*03b4*/ 	.word	0x00005480


	//   ....[16]....
        /*03b8*/ 	.word	0x00006230


	//   ....[17]....
        /*03bc*/ 	.word	0x00006330


	//   ....[18]....
        /*03c0*/ 	.word	0x000068c0


	//   ....[19]....
        /*03c4*/ 	.word	0x00006930


	//   ....[20]....
        /*03c8*/ 	.word	0x000081a0


	//   ....[21]....
        /*03cc*/ 	.word	0x000081c0


	//   ....[22]....
        /*03d0*/ 	.word	0x000087f0


	//   ....[23]....
        /*03d4*/ 	.word	0x00008860


	//   ....[24]....
        /*03d8*/ 	.word	0x00009d40


	//   ....[25]....
        /*03dc*/ 	.word	0x0000a140


	//   ....[26]....
        /*03e0*/ 	.word	0x0000aeb0


	//   ....[27]....
        /*03e4*/ 	.word	0x0000b100


	//   ....[28]....
        /*03e8*/ 	.word	0x0000b560


	//   ....[29]....
        /*03ec*/ 	.word	0x0000b5d0


	//   ....[30]....
        /*03f0*/ 	.word	0x0000c450


	//   ....[31]....
        /*03f4*/ 	.word	0x0000c480


	//   ....[32]....
        /*03f8*/ 	.word	0x0000c5a0


	//   ....[33]....
        /*03fc*/ 	.word	0x0000c5b0


	//   ....[34]....
        /*0400*/ 	.word	0x0000d650


	//   ....[35]....
        /*0404*/ 	.word	0x0000d6b0


	//   ....[36]....
        /*0408*/ 	.word	0x0000d710


	//   ....[37]....
        /*040c*/ 	.word	0x0000d840


	//   ....[38]....
        /*0410*/ 	.word	0x0000dc10


	//   ....[39]....
        /*0414*/ 	.word	0x0000dc20


	//   ....[40]....
        /*0418*/ 	.word	0x0000dcf0


	//   ....[41]....
        /*041c*/ 	.word	0x0000dd10


	//   ....[42]....
        /*0420*/ 	.word	0x0000dde0


	//   ....[43]....
        /*0424*/ 	.word	0x0000de00


	//   ....[44]....
        /*0428*/ 	.word	0x0000dee0


	//   ....[45]....
        /*042c*/ 	.word	0x0000df00


	//   ....[46]....
        /*0430*/ 	.word	0x0000e590


	//   ....[47]....
        /*0434*/ 	.word	0x0000e5a0


	//   ....[48]....
        /*0438*/ 	.word	0x0000e670


	//   ....[49]....
        /*043c*/ 	.word	0x0000e690


	//   ....[50]....
        /*0440*/ 	.word	0x0000e760


	//   ....[51]....
        /*0444*/ 	.word	0x0000e780


	//   ....[52]....
        /*0448*/ 	.word	0x0000e860


	//   ....[53]....
        /*044c*/ 	.word	0x0000e880


	//   ....[54]....
        /*0450*/ 	.word	0x0000e9f0


	//   ....[55]....
        /*0454*/ 	.word	0x0000fb30


	//   ....[56]....
        /*0458*/ 	.word	0x000105c0


	//   ....[57]....
        /*045c*/ 	.word	0x000105f0


	//   ....[58]....
        /*0460*/ 	.word	0x000106c0


	//   ....[59]....
        /*0464*/ 	.word	0x000106e0


	//   ....[60]....
        /*0468*/ 	.word	0x00010780


	//   ....[61]....
        /*046c*/ 	.word	0x000107a0


	//   ....[62]....
        /*0470*/ 	.word	0x00010840


	//   ....[63]....
        /*0474*/ 	.word	0x00010860


	//   ....[64]....
        /*0478*/ 	.word	0x00010900


	//   ....[65]....
        /*047c*/ 	.word	0x00010920


	//   ....[66]....
        /*0480*/ 	.word	0x000109c0


	//   ....[67]....
        /*0484*/ 	.word	0x000109e0


	//   ....[68]....
        /*0488*/ 	.word	0x00010a80


	//   ....[69]....
        /*048c*/ 	.word	0x00010aa0


	//   ....[70]....
        /*0490*/ 	.word	0x00010ab0


	//   ....[71]....
        /*0494*/ 	.word	0x00010ac0


	//   ....[72]....
        /*0498*/ 	.word	0x00013430


	//   ....[73]....
        /*049c*/ 	.word	0x00013620


	//   ....[74]....
        /*04a0*/ 	.word	0x00013c70


	//   ....[75]....
        /*04a4*/ 	.word	0x00013df0


	//   ....[76]....
        /*04a8*/ 	.word	0x00013e50


	//   ....[77]....
        /*04ac*/ 	.word	0x00013fb0


	//   ....[78]....
        /*04b0*/ 	.word	0x00014000


	//   ....[79]....
        /*04b4*/ 	.word	0x00014120


	//   ....[80]....
        /*04b8*/ 	.word	0x00014190


	//   ....[81]....
        /*04bc*/ 	.word	0x000142b0


	//   ....[82]....
        /*04c0*/ 	.word	0x00014320


	//   ....[83]....
        /*04c4*/ 	.word	0x00014440


	//   ....[84]....
        /*04c8*/ 	.word	0x000144b0


	//   ....[85]....
        /*04cc*/ 	.word	0x000145d0


	//   ....[86]....
        /*04d0*/ 	.word	0x00014640


	//   ....[87]....
        /*04d4*/ 	.word	0x00014760


	//   ....[88]....
        /*04d8*/ 	.word	0x000147d0


	//   ....[89]....
        /*04dc*/ 	.word	0x000148f0


	//   ....[90]....
        /*04e0*/ 	.word	0x00014940


	//   ....[91]....
        /*04e4*/ 	.word	0x00014c60


	//   ....[92]....
        /*04e8*/ 	.word	0x00014d80


	//----- nvinfo : EIATTR_REG_RECONFIG
	.align		4
.L_213:
        /*04ec*/ 	.byte	0x01, 0x54
	.zero		2


	//----- nvinfo : EIATTR_SYSCALL_OFFSETS
	.align		4
        /*04f0*/ 	.byte	0x04, 0x46
        /*04f2*/ 	.short	(.L_215 - .L_214)


	//   ....[0]....
.L_214:
        /*04f4*/ 	.word	0x00001980


	//   ....[1]....
        /*04f8*/ 	.word	0x0000f700


	//   ....[2]....
        /*04fc*/ 	.word	0x0000f850


	//   ....[3]....
        /*0500*/ 	.word	0x0000f940


	//   ....[4]....
        /*0504*/ 	.word	0x00010190


	//----- nvinfo : EIATTR_MBARRIER_INSTR_OFFSETS
	.align		4
.L_215:
        /*0508*/ 	.byte	0x04, 0x39
        /*050a*/ 	.short	(.L_217 - .L_216)


	//   ....[0]....
.L_216:
        /*050c*/ 	.word	0x00000270
        /*0510*/ 	.word	0x000000ff
        /*0514*/ 	.word	0x0002a800
        /*0518*/ 	.short	0x0100
        /*051a*/ 	.byte	0x08
	.zero		1


	//   ....[1]....
        /*051c*/ 	.word	0x00000280
        /*0520*/ 	.word	0x000000ff
        /*0524*/ 	.word	0x0002a820
        /*0528*/ 	.short	0x0100
        /*052a*/ 	.byte	0x08
	.zero		1


	//   ....[2]....
        /*052c*/ 	.word	0x00000370
        /*0530*/ 	.word	0x000000ff
        /*0534*/ 	.word	0x0002a830
        /*0538*/ 	.short	0x0100
        /*053a*/ 	.byte	0x08
	.zero		1


	//   ....[3]....
        /*053c*/ 	.word	0x00000380
        /*0540*/ 	.word	0x000000ff
        /*0544*/ 	.word	0x0002a840
        /*0548*/ 	.short	0x0100
        /*054a*/ 	.byte	0x08
	.zero		1


	//   ....[4]....
        /*054c*/ 	.word	0x00000390
        /*0550*/ 	.word	0x000000ff
        /*0554*/ 	.word	0x0002a838
        /*0558*/ 	.short	0x0100
        /*055a*/ 	.byte	0x08
	.zero		1


	//   ....[5]....
        /*055c*/ 	.word	0x000003a0
        /*0560*/ 	.word	0x000000ff
        /*0564*/ 	.word	0x0002a848
        /*0568*/ 	.short	0x0100
        /*056a*/ 	.byte	0x08
	.zero		1


	//   ....[6]....
        /*056c*/ 	.word	0x000004d0
        /*0570*/ 	.word	0x000000ff
        /*0574*/ 	.word	0x0002a850
        /*0578*/ 	.short	0x0100
        /*057a*/ 	.byte	0x08
	.zero		1


	//   ....[7]....
        /*057c*/ 	.word	0x000004e0
        /*0580*/ 	.word	0x000000ff
        /*0584*/ 	.word	0x0002a860
        /*0588*/ 	.short	0x0100
        /*058a*/ 	.byte	0x08
	.zero		1


	//   ....[8]....
        /*058c*/ 	.word	0x000004f0
        /*0590*/ 	.word	0x000000ff
        /*0594*/ 	.word	0x0002a858
        /*0598*/ 	.short	0x0100
        /*059a*/ 	.byte	0x08
	.zero		1


	//   ....[9]....
        /*059c*/ 	.word	0x00000500
        /*05a0*/ 	.word	0x000000ff
        /*05a4*/ 	.word	0x0002a868
        /*05a8*/ 	.short	0x0100
        /*05aa*/ 	.byte	0x08
	.zero		1


	//   ....[10]....
        /*05ac*/ 	.word	0x000005f0
        /*05b0*/ 	.word	0x000000ff
        /*05b4*/ 	.word	0x0002a870
        /*05b8*/ 	.short	0x0100
        /*05ba*/ 	.byte	0x06
	.zero		1


	//   ....[11]....
        /*05bc*/ 	.word	0x00000600
        /*05c0*/ 	.word	0x000000ff
        /*05c4*/ 	.word	0x0002a880
        /*05c8*/ 	.short	0x0100
        /*05ca*/ 	.byte	0x06
	.zero		1


	//   ....[12]....
        /*05cc*/ 	.word	0x00000610
        /*05d0*/ 	.word	0x000000ff
        /*05d4*/ 	.word	0x0002a878
        /*05d8*/ 	.short	0x0100
        /*05da*/ 	.byte	0x06
	.zero		1


	//   ....[13]....
        /*05dc*/ 	.word	0x00000620
        /*05e0*/ 	.word	0x000000ff
        /*05e4*/ 	.word	0x0002a888
        /*05e8*/ 	.short	0x0100
        /*05ea*/ 	.byte	0x06
	.zero		1


	//   ....[14]....
        /*05ec*/ 	.word	0x00000750
        /*05f0*/ 	.word	0x000000ff
        /*05f4*/ 	.word	0x0002a890
        /*05f8*/ 	.short	0x0100
        /*05fa*/ 	.byte	0x08
	.zero		1


	//   ....[15]....
        /*05fc*/ 	.word	0x00000760
        /*0600*/ 	.word	0x000000ff
        /*0604*/ 	.word	0x0002a8a0
        /*0608*/ 	.short	0x0100
        /*060a*/ 	.byte	0x08
	.zero		1


	//   ....[16]....
        /*060c*/ 	.word	0x00000770
        /*0610*/ 	.word	0x000000ff
        /*0614*/ 	.word	0x0002a898
        /*0618*/ 	.short	0x0100
        /*061a*/ 	.byte	0x08
	.zero		1


	//   ....[17]....
        /*061c*/ 	.word	0x00000780
        /*0620*/ 	.word	0x000000ff
        /*0624*/ 	.word	0x0002a8a8
        /*0628*/ 	.short	0x0100
        /*062a*/ 	.byte	0x08
	.zero		1


	//   ....[18]....
        /*062c*/ 	.word	0x000008b0
        /*0630*/ 	.word	0x000000ff
        /*0634*/ 	.word	0x0002a8b0
        /*0638*/ 	.short	0x0100
        /*063a*/ 	.byte	0x08
	.zero		1


	//   ....[19]....
        /*063c*/ 	.word	0x000008c0
        /*0640*/ 	.word	0x000000ff
        /*0644*/ 	.word	0x0002a8c0
        /*0648*/ 	.short	0x0100
        /*064a*/ 	.byte	0x08
	.zero		1


	//   ....[20]....
        /*064c*/ 	.word	0x000008d0
        /*0650*/ 	.word	0x000000ff
        /*0654*/ 	.word	0x0002a8b8
        /*0658*/ 	.short	0x0100
        /*065a*/ 	.byte	0x08
	.zero		1


	//   ....[21]....
        /*065c*/ 	.word	0x000008e0
        /*0660*/ 	.word	0x000000ff
        /*0664*/ 	.word	0x0002a8c8
        /*0668*/ 	.short	0x0100
        /*066a*/ 	.byte	0x08
	.zero		1


	//   ....[22]....
        /*066c*/ 	.word	0x000019f0
        /*0670*/ 	.word	0x000000ff
        /*0674*/ 	.word	0x0002a800
        /*0678*/ 	.short	0x010a
        /*067a*/ 	.byte	0x25
	.zero		1


	//   ....[23]....
        /*067c*/ 	.word	0x00001a80
        /*0680*/ 	.word	0x00000007
        /*0684*/ 	.word	0x0002a830
        /*0688*/ 	.short	0x010a
        /*068a*/ 	.byte	0x3f
	.zero		1


	//   ....[24]....
        /*068c*/ 	.word	0x00001b20
        /*0690*/ 	.word	0x00000007
        /*0694*/ 	.word	0x0002a830
        /*0698*/ 	.short	0x010a
        /*069a*/ 	.byte	0x3f
	.zero		1


	//   ....[25]....
        /*069c*/ 	.word	0x000022a0
        /*06a0*/ 	.word	0x00000000
        /*06a4*/ 	.word	0x00000000
        /*06a8*/ 	.short	0x0101
        /*06aa*/ 	.byte	0x3f
	.zero		1


	//   ....[26]....
        /*06ac*/ 	.word	0x00004620
        /*06b0*/ 	.word	0x000000ff
        /*06b4*/ 	.word	0x0002a830
        /*06b8*/ 	.short	0x010a
        /*06ba*/ 	.byte	0x06
	.zero		1


	//   ....[27]....
        /*06bc*/ 	.word	0x00004660
        /*06c0*/ 	.word	0x000000ff
        /*06c4*/ 	.word	0x0002a830
        /*06c8*/ 	.short	0x010a
        /*06ca*/ 	.byte	0x06
	.zero		1


	//   ....[28]....
        /*06cc*/ 	.word	0x00004ee0
        /*06d0*/ 	.word	0x000000ff
        /*06d4*/ 	.word	0x0002a850
        /*06d8*/ 	.short	0x010a
        /*06da*/ 	.byte	0x0b
	.zero		1


	//   ....[29]....
        /*06dc*/ 	.word	0x00004f20
        /*06e0*/ 	.word	0x000000ff
        /*06e4*/ 	.word	0x0002a850
        /*06e8*/ 	.short	0x010a
        /*06ea*/ 	.byte	0x0b
	.zero		1


	//   ....[30]....
        /*06ec*/ 	.word	0x000052b0
        /*06f0*/ 	.word	0x00000000
        /*06f4*/ 	.word	0x00000000
        /*06f8*/ 	.short	0x0101
        /*06fa*/ 	.byte	0x3f
	.zero		1


	//   ....[31]....
        /*06fc*/ 	.word	0x00006cf0
        /*0700*/ 	.word	0x0000006f
        /*0704*/ 	.word	0x00000000
        /*0708*/ 	.short	0x0101
        /*070a*/ 	.byte	0x3f
	.zero		1


	//   ....[32]....
        /*070c*/ 	.word	0x00007600
        /*0710*/ 	.word	0x000000ff
        /*0714*/ 	.word	0x0002a830
        /*0718*/ 	.short	0x010a
        /*071a*/ 	.byte	0x05
	.zero		1


	//   ....[33]....
        /*071c*/ 	.word	0x00007640
        /*0720*/ 	.word	0x000000ff
        /*0724*/ 	.word	0x0002a830
        /*0728*/ 	.short	0x010a
        /*072a*/ 	.byte	0x05
	.zero		1


	//   ....[34]....
        /*072c*/ 	.word	0x00007ec0
        /*0730*/ 	.word	0x000000ff
        /*0734*/ 	.word	0x0002a850
        /*0738*/ 	.short	0x010a
        /*073a*/ 	.byte	0x0a
	.zero		1


	//   ....[35]....
        /*073c*/ 	.word	0x00007f00
        /*0740*/ 	.word	0x000000ff
        /*0744*/ 	.word	0x0002a850
        /*0748*/ 	.short	0x010a
        /*074a*/ 	.byte	0x0a
	.zero		1


	//   ....[36]....
        /*074c*/ 	.word	0x00008e60
        /*0750*/ 	.word	0x0000005a
        /*0754*/ 	.word	0x00000000
        /*0758*/ 	.short	0x0101
        /*075a*/ 	.byte	0x3f
	.zero		1


	//   ....[37]....
        /*075c*/ 	.word	0x00008ed0
        /*0760*/ 	.word	0x0000005a
        /*0764*/ 	.word	0x00000000
        /*0768*/ 	.short	0x0101
        /*076a*/ 	.byte	0x3f
	.zero		1


	//   ....[38]....
        /*076c*/ 	.word	0x000092a0
        /*0770*/ 	.word	0x000000ff
        /*0774*/ 	.word	0x0002a830
        /*0778*/ 	.short	0x010a
        /*077a*/ 	.byte	0x05
	.zero		1


	//   ....[39]....
        /*077c*/ 	.word	0x000092e0
        /*0780*/ 	.word	0x000000ff
        /*0784*/ 	.word	0x0002a830
        /*0788*/ 	.short	0x010a
        /*078a*/ 	.byte	0x05
	.zero		1


	//   ....[40]....
        /*078c*/ 	.word	0x00009b60
        /*0790*/ 	.word	0x000000ff
        /*0794*/ 	.word	0x0002a850
        /*0798*/ 	.short	0x010a
        /*079a*/ 	.byte	0x0e
	.zero		1


	//   ....[41]....
        /*079c*/ 	.word	0x00009ba0
        /*07a0*/ 	.word	0x000000ff
        /*07a4*/ 	.word	0x0002a850
        /*07a8*/ 	.short	0x010a
        /*07aa*/ 	.byte	0x0e
	.zero		1


	//   ....[42]....
        /*07ac*/ 	.word	0x00009f30
        /*07b0*/ 	.word	0x00000000
        /*07b4*/ 	.word	0x00000000
        /*07b8*/ 	.short	0x0101
        /*07ba*/ 	.byte	0x3f
	.zero		1


	//   ....[43]....
        /*07bc*/ 	.word	0x0000b960
        /*07c0*/ 	.word	0x0000006f
        /*07c4*/ 	.word	0x00000000
        /*07c8*/ 	.short	0x0101
        /*07ca*/ 	.byte	0x3f
	.zero		1


	//   ....[44]....
        /*07cc*/ 	.word	0x0000c3c0
        /*07d0*/ 	.word	0x000000ff
        /*07d4*/ 	.word	0x0002a850
        /*07d8*/ 	.short	0x010a
        /*07da*/ 	.byte	0x05
	.zero		1


	//   ....[45]....
        /*07dc*/ 	.word	0x0000c400
        /*07e0*/ 	.word	0x000000ff
        /*07e4*/ 	.word	0x0002a850
        /*07e8*/ 	.short	0x010a
        /*07ea*/ 	.byte	0x05
	.zero		1


	//   ....[46]....
        /*07ec*/ 	.word	0x0000c8a0
        /*07f0*/ 	.word	0x00000002
        /*07f4*/ 	.word	0x00000000
        /*07f8*/ 	.short	0x0101
        /*07fa*/ 	.byte	0x3f
	.zero		1


	//   ....[47]....
        /*07fc*/ 	.word	0x0000dc00
        /*0800*/ 	.word	0x00000010
        /*0804*/ 	.word	0x00000000
        /*0808*/ 	.short	0x0101
        /*080a*/ 	.byte	0x3f
	.zero		1


	//   ....[48]....
        /*080c*/ 	.word	0x0000fd50
        /*0810*/ 	.word	0x00000000
        /*0814*/ 	.word	0x0002a840
        /*0818*/ 	.short	0x010a
        /*081a*/ 	.byte	0x3f
	.zero		1


	//   ....[49]....
        /*081c*/ 	.word	0x00010c30
        /*0820*/ 	.word	0x00000011
        /*0824*/ 	.word	0x0002a800
        /*0828*/ 	.short	0x0107
        /*082a*/ 	.byte	0x3f
	.zero		1


	//   ....[50]....
        /*082c*/ 	.word	0x00010d40
        /*0830*/ 	.word	0x00000011
        /*0834*/ 	.word	0x0002a800
        /*0838*/ 	.short	0x0101
        /*083a*/ 	.byte	0x3f
	.zero		1


	//   ....[51]....
        /*083c*/ 	.word	0x00010d60
        /*0840*/ 	.word	0x00000011
        /*0844*/ 	.word	0x0002a820
        /*0848*/ 	.short	0x010a
        /*084a*/ 	.byte	0x3f
	.zero		1


	//   ....[52]....
        /*084c*/ 	.word	0x000110a0
        /*0850*/ 	.word	0x00000003
        /*0854*/ 	.word	0x0002a840
        /*0858*/ 	.short	0x010a
        /*085a*/ 	.byte	0x3f
	.zero		1


	//   ....[53]....
        /*085c*/ 	.word	0x00011520
        /*0860*/ 	.word	0x00000003
        /*0864*/ 	.word	0x00000060
        /*0868*/ 	.short	0x010a
        /*086a*/ 	.byte	0x3f
	.zero		1


	//   ....[54]....
        /*086c*/ 	.word	0x00011b90
        /*0870*/ 	.word	0x00000003
        /*0874*/ 	.word	0x0002a840
        /*0878*/ 	.short	0x010a
        /*087a*/ 	.byte	0x3f
	.zero		1


	//   ....[55]....
        /*087c*/ 	.word	0x00012010
        /*0880*/ 	.word	0x00000002
        /*0884*/ 	.word	0x00000060
        /*0888*/ 	.short	0x010a
        /*088a*/ 	.byte	0x3f
	.zero		1


	//   ....[56]....
        /*088c*/ 	.word	0x000125c0
        /*0890*/ 	.word	0x00000002
        /*0894*/ 	.word	0x0002a840
        /*0898*/ 	.short	0x010a
        /*089a*/ 	.byte	0x3f
	.zero		1


	//   ....[57]....
        /*089c*/ 	.word	0x00012a40
        /*08a0*/ 	.word	0x00000002
        /*08a4*/ 	.word	0x00000060
        /*08a8*/ 	.short	0x010a
        /*08aa*/ 	.byte	0x3f
	.zero		1


	//   ....[58]....
        /*08ac*/ 	.word	0x00012fa0
        /*08b0*/ 	.word	0x00000002
        /*08b4*/ 	.word	0x0002a860
        /*08b8*/ 	.short	0x010a
        /*08ba*/ 	.byte	0x3f
	.zero		1


	//   ....[59]....
        /*08bc*/ 	.word	0x000135a0
        /*08c0*/ 	.word	0x00000000
        /*08c4*/ 	.word	0x0002a820
        /*08c8*/ 	.short	0x010a
        /*08ca*/ 	.byte	0x3f
	.zero		1


	//   ....[60]....
        /*08cc*/ 	.word	0x00013790
        /*08d0*/ 	.word	0x00000006
        /*08d4*/ 	.word	0x00000000
        /*08d8*/ 	.short	0x010a
        /*08da*/ 	.byte	0x3f
	.zero		1


	//   ....[61]....
        /*08dc*/ 	.word	0x000137e0
        /*08e0*/ 	.word	0x00000003
        /*08e4*/ 	.word	0x00000000
        /*08e8*/ 	.short	0x010a
        /*08ea*/ 	.byte	0x3f
	.zero		1


	//   ....[62]....
        /*08ec*/ 	.word	0x00013840
        /*08f0*/ 	.word	0x00000012
        /*08f4*/ 	.word	0x00000000
        /*08f8*/ 	.short	0x010a
        /*08fa*/ 	.byte	0x3f
	.zero		1


	//   ....[63]....
        /*08fc*/ 	.word	0x00013870
        /*0900*/ 	.word	0x00000003
        /*0904*/ 	.word	0x00000000
        /*0908*/ 	.short	0x010a
        /*090a*/ 	.byte	0x3f
	.zero		1


	//   ....[64]....
        /*090c*/ 	.word	0x000138e0
        /*0910*/ 	.word	0x00000003
        /*0914*/ 	.word	0x0002a800
        /*0918*/ 	.short	0x010a
        /*091a*/ 	.byte	0x3f
	.zero		1


	//   ....[65]....
        /*091c*/ 	.word	0x00013930
        /*0920*/ 	.word	0x00000007
        /*0924*/ 	.word	0x0002a830
        /*0928*/ 	.short	0x010a
        /*092a*/ 	.byte	0x3f
	.zero		1


	//   ....[66]....
        /*092c*/ 	.word	0x00013990
        /*0930*/ 	.word	0x0000000c
        /*0934*/ 	.word	0x0002a830
        /*0938*/ 	.short	0x010a
        /*093a*/ 	.byte	0x3f
	.zero		1


	//   ....[67]....
        /*093c*/ 	.word	0x000139f0
        /*0940*/ 	.word	0x00000009
        /*0944*/ 	.word	0x0002a850
        /*0948*/ 	.short	0x010a
        /*094a*/ 	.byte	0x3f
	.zero		1


	//   ....[68]....
        /*094c*/ 	.word	0x00013a50
        /*0950*/ 	.word	0x00000008
        /*0954*/ 	.word	0x0002a830
        /*0958*/ 	.short	0x010a
        /*095a*/ 	.byte	0x3f
	.zero		1


	//   ....[69]....
        /*095c*/ 	.word	0x00013ab0
        /*0960*/ 	.word	0x00000003
        /*0964*/ 	.word	0x0002a850
        /*0968*/ 	.short	0x010a
        /*096a*/ 	.byte	0x3f
	.zero		1


	//   ....[70]....
        /*096c*/ 	.word	0x00013b10
        /*0970*/ 	.word	0x00000008
        /*0974*/ 	.word	0x0002a830
        /*0978*/ 	.short	0x010a
        /*097a*/ 	.byte	0x3f
	.zero		1


	//   ....[71]....
        /*097c*/ 	.word	0x00013b70
        /*0980*/ 	.word	0x00000003
        /*0984*/ 	.word	0x0002a850
        /*0988*/ 	.short	0x010a
        /*098a*/ 	.byte	0x3f
	.zero		1


	//   ....[72]....
        /*098c*/ 	.word	0x00013bd0
        /*0990*/ 	.word	0x00000005
        /*0994*/ 	.word	0x0002a850
        /*0998*/ 	.short	0x010a
        /*099a*/ 	.byte	0x3f
	.zero		1


	//   ....[73]....
        /*099c*/ 	.word	0x00013d20
        /*09a0*/ 	.word	0x00000000
        /*09a4*/ 	.word	0x0002a840
        /*09a8*/ 	.short	0x010a
        /*09aa*/ 	.byte	0x3f
	.zero		1


	//   ....[74]....
        /*09ac*/ 	.word	0x00014980
        /*09b0*/ 	.word	0x00000011
        /*09b4*/ 	.word	0x0002a820
        /*09b8*/ 	.short	0x010a
        /*09ba*/ 	.byte	0x3f
	.zero		1


	//   ....[75]....
        /*09bc*/ 	.word	0x000149d0
        /*09c0*/ 	.word	0x00000003
        /*09c4*/ 	.word	0x0002a840
        /*09c8*/ 	.short	0x010a
        /*09ca*/ 	.byte	0x3f
	.zero		1


	//   ....[76]....
        /*09cc*/ 	.word	0x00014a20
        /*09d0*/ 	.word	0x00000003
        /*09d4*/ 	.word	0x00000060
        /*09d8*/ 	.short	0x010a
        /*09da*/ 	.byte	0x3f
	.zero		1


	//   ....[77]....
        /*09dc*/ 	.word	0x00014a70
        /*09e0*/ 	.word	0x00000003
        /*09e4*/ 	.word	0x0002a840
        /*09e8*/ 	.short	0x010a
        /*09ea*/ 	.byte	0x3f
	.zero		1


	//   ....[78]....
        /*09ec*/ 	.word	0x00014ac0
        /*09f0*/ 	.word	0x00000002
        /*09f4*/ 	.word	0x00000060
        /*09f8*/ 	.short	0x010a
        /*09fa*/ 	.byte	0x3f
	.zero		1


	//   ....[79]....
        /*09fc*/ 	.word	0x00014b10
        /*0a00*/ 	.word	0x00000002
        /*0a04*/ 	.word	0x0002a840
        /*0a08*/ 	.short	0x010a
        /*0a0a*/ 	.byte	0x3f
	.zero		1


	//   ....[80]....
        /*0a0c*/ 	.word	0x00014b60
        /*0a10*/ 	.word	0x00000002
        /*0a14*/ 	.word	0x00000060
        /*0a18*/ 	.short	0x010a
        /*0a1a*/ 	.byte	0x3f
	.zero		1


	//   ....[81]....
        /*0a1c*/ 	.word	0x00014bb0
        /*0a20*/ 	.word	0x00000002
        /*0a24*/ 	.word	0x0002a860
        /*0a28*/ 	.short	0x010a
        /*0a2a*/ 	.byte	0x3f
	.zero		1


	//   ....[82]....
        /*0a2c*/ 	.word	0x00014ca0
        /*0a30*/ 	.word	0x00000000
        /*0a34*/ 	.word	0x0002a820
        /*0a38*/ 	.short	0x010a
        /*0a3a*/ 	.byte	0x3f
	.zero		1


	//   ....[83]....
        /*0a3c*/ 	.word	0x00014e40
        /*0a40*/ 	.word	0x00000006
        /*0a44*/ 	.word	0x00000000
        /*0a48*/ 	.short	0x010a
        /*0a4a*/ 	.byte	0x3f
	.zero		1


	//   ....[84]....
        /*0a4c*/ 	.word	0x00014e90
        /*0a50*/ 	.word	0x00000003
        /*0a54*/ 	.word	0x00000000
        /*0a58*/ 	.short	0x010a
        /*0a5a*/ 	.byte	0x3f
	.zero		1


	//   ....[85]....
        /*0a5c*/ 	.word	0x00014ee0
        /*0a60*/ 	.word	0x00000012
        /*0a64*/ 	.word	0x00000000
        /*0a68*/ 	.short	0x010a
        /*0a6a*/ 	.byte	0x3f
	.zero		1


	//----- nvinfo : EIATTR_NUM_MBARRIERS
	.align		4
.L_217:
        /*0a6c*/ 	.byte	0x03, 0x38
        /*0a6e*/ 	.short	0x0016


	//----- nvinfo : EIATTR_EXIT_INSTR_OFFSETS
	.align		4
        /*0a70*/ 	.byte	0x04, 0x1c
        /*0a72*/ 	.short	(.L_219 - .L_218)


	//   ....[0]....
.L_218:
        /*0a74*/ 	.word	0x00000a10


	//   ....[1]....
        /*0a78*/ 	.word	0x0000e980


	//   ....[2]....
        /*0a7c*/ 	.word	0x000138c0


	//----- nvinfo : EIATTR_MAX_THREADS
	.align		4
.L_219:
        /*0a80*/ 	.byte	0x04, 0x05
        /*0a82*/ 	.short	(.L_221 - .L_220)
.L_220:
        /*0a84*/ 	.word	0x00000180
        /*0a88*/ 	.word	0x00000001
        /*0a8c*/ 	.word	0x00000001


	//----- nvinfo : EIATTR_CRS_STACK_SIZE
	.align		4
.L_221:
        /*0a90*/ 	.byte	0x04, 0x1e
        /*0a92*/ 	.short	(.L_223 - .L_222)
.L_222:
        /*0a94*/ 	.word	0x00000000


	//----- nvinfo : EIATTR_CBANK_PARAM_SIZE
	.align		4
.L_223:
        /*0a98*/ 	.byte	0x03, 0x19
        /*0a9a*/ 	.short	0x0af0


	//----- nvinfo : EIATTR_PARAM_CBANK
	.align		4
        /*0a9c*/ 	.byte	0x04, 0x0a
        /*0a9e*/ 	.short	(.L_225 - .L_224)
	.align		4
.L_224:
        /*0aa0*/ 	.word	index@(.nv.constant0._ZN7cutlass13device_kernelIN5flash11enable_sm90INS1_16FlashAttnFwdSm90INS1_25CollectiveMainloopFwdSm90ILi2EN4cute5tupleIJNS5_1CILi1EEES8_S8_EEENS6_IJNS7_ILi128EEENS7_ILi96EEENS7_ILi192EEEEEELi128ENS_6half_tEfNS_4arch4Sm90ELb0ELb1ELb0ELb0ELb0ELb0ELb0ELb1ELb1ELb1ELb0ELb0EEENS1_21CollectiveEpilogueFwdINS6_IJSA_SA_SB_EEES9_SE_SG_Li256ELb0ELb1ELb0ELb0EEENS1_30DynamicPersistentTileSchedulerILi256ELi128ELb0ELb1ELb1EEEEEEEEEvNT_6ParamsE)
        /*0aa4*/ 	.short	0x0210
        /*0aa6*/ 	.short	0x0af0


	//----- nvinfo : EIATTR_SW_WAR
	.align		4
.L_225:
        /*0aa8*/ 	.byte	0x04, 0x36
        /*0aaa*/ 	.short	(.L_227 - .L_226)
.L_226:
        /*0aac*/ 	.word	0x00000008
.L_227:


//--------------------- .nv.info._ZN7cutlass13device_kernelIN5flash11enable_sm90INS1_16FlashAttnFwdSm90INS1_25CollectiveMainloopFwdSm90ILi2EN4cute5tupleIJNS5_1CILi1EEES8_S8_EEENS6_IJNS7_ILi128EEENS7_ILi96EEENS7_ILi192EEEEEELi128ENS_6half_tEfNS_4arch4Sm90ELb0ELb1ELb0ELb1ELb0ELb0ELb0ELb1ELb1ELb1ELb0ELb0EEENS1_21CollectiveEpilogueFwdINS6_IJSA_SA_SB_EEES9_SE_SG_Li256ELb1ELb1ELb0ELb0EEENS1_36VarlenDynamicPersistentTileSchedulerILi128ELi96ELi256ELi128ELb0ELb1ELb1ELb1ELb0ELb1EEEEEEEEEvNT_6ParamsE --------------------------
	.section	.nv.info._ZN7cutlass13device_kernelIN5flash11enable_sm90INS1_16FlashAttnFwdSm90INS1_25CollectiveMainloopFwdSm90ILi2EN4cute5tupleIJNS5_1CILi1EEES8_S8_EEENS6_IJNS7_ILi128EEENS7_ILi96EEENS7_ILi192EEEEEELi128ENS_6half_tEfNS_4arch4Sm90ELb0ELb1ELb0ELb1ELb0ELb0ELb0ELb1ELb1ELb1ELb0ELb0EEENS1_21CollectiveEpilogueFwdINS6_IJSA_SA_SB_EEES9_SE_SG_Li256ELb1ELb1ELb0ELb0EEENS1_36VarlenDynamicPersistentTileSchedulerILi128ELi96ELi256ELi128ELb0ELb1ELb1ELb1ELb0ELb1EEEEEEEEEvNT_6ParamsE,"",@"SHT_CUDA_INFO"
	.sectionflags	@""
	.align	4


	//----- nvinfo : EIATTR_CUDA_API_VERSION
	.align		4
        /*0000*/ 	.byte	0x04, 0x37
        /*0002*/ 	.short	(.L_229 - .L_228)
.L_228:
        /*0004*/ 	.word	0x00000082


	//----- nvinfo : EIATTR_KPARAM_INFO
	.align		4
.L_229:
        /*0008*/ 	.byte	0x04, 0x17
        /*000a*/ 	.short	(.L_231 - .L_230)
.L_230:
        /*000c*/ 	.word	0x00000000
        /*0010*/ 	.short	0x0000
        /*0012*/ 	.short	0x0070
        /*0014*/ 	.byte	0x00, 0xf0, 0x01, 0x2a


	//----- nvinfo : EIATTR_SPARSE_MMA_MASK
	.align		4
.L_231:
        /*0018*/ 	.byte	0x03, 0x50
        /*001a*/ 	.short	0x0000


	//----- nvinfo : EIATTR_MAXREG_COUNT
	.align		4
        /*001c*/ 	.byte	0x03, 0x1b
        /*001e*/ 	.short	0x00a8


	//----- nvinfo : EIATTR_NUM_BARRIERS
	.align		4
        /*0020*/ 	.byte	0x02, 0x4c
        /*0022*/ 	.byte	0x09
	.zero		1


	//----- nvinfo : EIATTR_EXTERNS
	.align		4
        /*0024*/ 	.byte	0x04, 0x0f
        /*0026*/ 	.short	(.L_233 - .L_232)


	//   ....[0]....
	.align		4
.L_232:
        /*0028*/ 	.word	index@(__assertfail)


	//----- nvinfo : EIATTR_ANNOTATIONS
	.align		4
.L_233:
        /*002c*/ 	.byte	0x04, 0x55
        /*002e*/ 	.short	(.L_235 - .L_234)


	//   ....[0]....
.L_234:
        /* <DEDUP_REMOVED lines=63> */


	//----- nvinfo : EIATTR_MERCURY_ISA_VERSION
	.align		4
.L_235:
        /*0410*/ 	.byte	0x03, 0x5f
        /*0412*/ 	.short	0x0101


	//----- nvinfo : EIATTR_UNUSED_LOAD_BYTE_OFFSET
	.align		4
        /*0414*/ 	.byte	0x04, 0x44
        /*0416*/ 	.short	(.L_237 - .L_236)


	//   ....[0]....
.L_236:
        /*0418*/ 	.word	0x00000a20
        /*041c*/ 	.word	0x0000fff0


	//   ....[1]....
        /*0420*/ 	.word	0x0000cd00
        /*0424*/ 	.word	0x0000fff0


	//----- nvinfo : EIATTR_INT_WARP_WIDE_INSTR_OFFSETS
	.align		4
.L_237:
        /*0428*/ 	.byte	0x04, 0x31
        /*042a*/ 	.short	(.L_239 - .L_238)


	//   ....[0]....
.L_238:
        /*042c*/ 	.word	0x00000130


	//   ....[1]....
        /*0430*/ 	.word	0x00000170


	//   ....[2]....
        /*0434*/ 	.word	0x000001e0


	//   ....[3]....
        /*0438*/ 	.word	0x000102a0


	//   ....[4]....
        /*043c*/ 	.word	0x00010330


	//   ....[5]....
        /*0440*/ 	.word	0x00013ef0


	//   ....[6]....
        /*0444*/ 	.word	0x00013f50


	//----- nvinfo : EIATTR_COOP_GROUP_MASK_REGIDS
	.align		4
.L_239:
        /*0448*/ 	.byte	0x04, 0x29
        /*044a*/ 	.short	(.L_241 - .L_240)


	//   ....[0]....
.L_240:
        /*044c*/ 	.word	0xffffffff


	//   ....[1]....
        /*0450*/ 	.word	0xffffffff


	//   ....[2]....
        /*0454*/ 	.word	0xffffffff


	//   ....[3]....
        /*0458*/ 	.word	0xffffffff


	//   ....[4]....
        /*045c*/ 	.word	0xffffffff


	//   ....[5]....
        /*0460*/ 	.word	0xffffffff


	//   ....[6]....
        /*0464*/ 	.word	0xffffffff


	//   ....[7]....
        /*0468*/ 	.word	0xffffffff


	//   ....[8]....
        /*046c*/ 	.word	0xffffffff


	//   ....[9]....
        /*0470*/ 	.word	0xffffffff


	//   ....[10]....
        /*0474*/ 	.word	0xffffffff


	//   ....[11]....
        /*0478*/ 	.word	0xffffffff


	//   ....[12]....
        /*047c*/ 	.word	0xffffffff


	//   ....[13]....
        /*0480*/ 	.word	0xffffffff


	//   ....[14]....
        /*0484*/ 	.word	0xffffffff


	//   ....[15]....
        /*0488*/ 	.word	0xffffffff


	//   ....[16]....
        /*048c*/ 	.word	0xffffffff


	//   ....[17]....
        /*0490*/ 	.word	0xffffffff


	//   ....[18]....
        /*0494*/ 	.word	0xffffffff


	//   ....[19]....
        /*0498*/ 	.word	0xffffffff


	//   ....[20]....
        /*049c*/ 	.word	0xffffffff


	//   ....[21]....
        /*04a0*/ 	.word	0xffffffff


	//   ....[22]....
        /*04a4*/ 	.word	0xffffffff


	//   ....[23]....
        /*04a8*/ 	.word	0xffffffff


	//   ....[24]....
        /*04ac*/ 	.word	0xffffffff


	//   ....[25]....
        /*04b0*/ 	.word	0xffffffff


	//   ....[26]....
        /*04b4*/ 	.word	0xffffffff


	//   ....[27]....
        /*04b8*/ 	.word	0xffffffff


	//   ....[28]....
        /*04bc*/ 	.word	0xffffffff


	//   ....[29]....
        /*04c0*/ 	.word	0xffffffff


	//   ....[30]....
        /*04c4*/ 	.word	0xffffffff


	//   ....[31]....
        /*04c8*/ 	.word	0xffffffff


	//   ....[32]....
        /*04cc*/ 	.word	0xffffffff


	//   ....[33]....
        /*04d0*/ 	.word	0xffffffff


	//   ....[34]....
        /*04d4*/ 	.word	0xffffffff


	//   ....[35]....
        /*04d8*/ 	.word	0xffffffff


	//   ....[36]....
        /*04dc*/ 	.word	0xffffffff


	//   ....[37]....
        /*04e0*/ 	.word	0xffffffff


	//   ....[38]....
        /*04e4*/ 	.word	0xffffffff


	//   ....[39]....
        /*04e8*/ 	.word	0xffffffff


	//   ....[40]....
        /*04ec*/ 	.word	0xffffffff


	//   ....[41]....
        /*04f0*/ 	.word	0xffffffff


	//   ....[42]....
        /*04f4*/ 	.word	0xffffffff


	//   ....[43]....
        /*04f8*/ 	.word	0xffffffff


	//   ....[44]....
        /*04fc*/ 	.word	0xffffffff


	//   ....[45]....
        /*0500*/ 	.word	0xffffffff


	//   ....[46]....
        /*0504*/ 	.word	0xffffffff


	//   ....[47]....
        /*0508*/ 	.word	0xffffffff


	//   ....[48]....
        /*050c*/ 	.word	0xffffffff


	//   ....[49]....
        /*0510*/ 	.word	0xffffffff


	//   ....[50]....
        /*0514*/ 	.word	0xffffffff


	//   ....[51]....
        /*0518*/ 	.word	0xffffffff


	//   ....[52]....
        /*051c*/ 	.word	0xffffffff


	//   ....[53]....
        /*0520*/ 	.word	0xffffffff


	//   ....[54]....
        /*0524*/ 	.word	0xffffffff


	//   ....[55]....
        /*0528*/ 	.word	0xffffffff


	//   ....[56]....
        /*052c*/ 	.word	0xffffffff


	//   ....[57]....
        /*0530*/ 	.word	0xffffffff


	//   ....[58]....
        /*0534*/ 	.word	0xffffffff


	//   ....[59]....
        /*0538*/ 	.word	0xffffffff


	//   ....[60]....
        /*053c*/ 	.word	0xffffffff


	//   ....[61]....
        /*0540*/ 	.word	0xffffffff


	//   ....[62]....
        /*0544*/ 	.word	0xffffffff


	//   ....[63]....
        /*0548*/ 	.word	0xffffffff


	//   ....[64]....
        /*054c*/ 	.word	0xffffffff


	//   ....[65]....
        /*0550*/ 	.word	0xffffffff


	//   ....[66]....
        /*0554*/ 	.word	0xffffffff


	//   ....[67]....
        /*0558*/ 	.word	0xffffffff


	//   ....[68]....
        /*055c*/ 	.word	0xffffffff


	//   ....[69]....
        /*0560*/ 	.word	0xffffffff


	//   ....[70]....
        /*0564*/ 	.word	0xffffffff


	//   ....[71]....
        /*0568*/ 	.word	0xffffffff


	//   ....[72]....
        /*056c*/ 	.word	0xffffffff


	//   ....[73]....
        /*0570*/ 	.word	0xffffffff


	//   ....[74]....
        /*0574*/ 	.word	0xffffffff


	//   ....[75]....
        /*0578*/ 	.word	0xffffffff


	//   ....[76]....
        /*057c*/ 	.word	0xffffffff


	//   ....[77]....
        /*0580*/ 	.word	0xffffffff


	//   ....[78]....
        /*0584*/ 	.word	0xffffffff


	//   ....[79]....
        /*0588*/ 	.word	0xffffffff


	//   ....[80]....
        /*058c*/ 	.word	0xffffffff


	//   ....[81]....
        /*0590*/ 	.word	0xffffffff


	//   ....[82]....
        /*0594*/ 	.word	0xffffffff


	//   ....[83]....
        /*0598*/ 	.word	0xffffffff


	//   ....[84]....
        /*059c*/ 	.word	0xffffffff


	//   ....[85]....
        /*05a0*/ 	.word	0xffffffff


	//   ....[86]....
        /*05a4*/ 	.word	0xffffffff


	//   ....[87]....
        /*05a8*/ 	.word	0xffffffff


	//   ....[88]....
        /*05ac*/ 	.word	0xffffffff


	//   ....[89]....
        /*05b0*/ 	.word	0xffffffff


	//   ....[90]....
        /*05b4*/ 	.word	0xffffffff


	//   ....[91]....
        /*05b8*/ 	.word	0xffffffff


	//   ....[92]....
        /*05bc*/ 	.word	0xffffffff


	//   ....[93]....
        /*05c0*/ 	.word	0xffffffff


	//   ....[94]....
        /*05c4*/ 	.word	0xffffffff


	//   ....[95]....
        /*05c8*/ 	.word	0xffffffff


	//   ....[96]....
        /*05cc*/ 	.word	0xffffffff


	//   ....[97]....
        /*05d0*/ 	.word	0xffffffff


	//   ....[98]....
        /*05d4*/ 	.word	0xffffffff


	//   ....[99]....
        /*05d8*/ 	.word	0xffffffff


	//   ....[100]....
        /*05dc*/ 	.word	0xffffffff


	//   ....[101]....
        /*05e0*/ 	.word	0xffffffff


	//   ....[102]....
        /*05e4*/ 	.word	0xffffffff


	//   ....[103]....
        /*05e8*/ 	.word	0xffffffff


	//   ....[104]....
        /*05ec*/ 	.word	0xffffffff


	//   ....[105]....
        /*05f0*/ 	.word	0x0500000f


	//   ....[106]....
        /*05f4*/ 	.word	0x0500000f


	//   ....[107]....
        /*05f8*/ 	.word	0x0500000f


	//   ....[108]....
        /*05fc*/ 	.word	0x0500000f


	//   ....[109]....
        /*0600*/ 	.word	0x0500000f


	//   ....[110]....
        /*0604*/ 	.word	0x0500000f


	//   ....[111]....
        /*0608*/ 	.word	0x0500000f


	//   ....[112]....
        /*060c*/ 	.word	0x0500000f


	//   ....[113]....
        /*0610*/ 	.word	0x0500000f


	//   ....[114]....
        /*0614*/ 	.word	0x0500000f


	//   ....[115]....
        /*0618*/ 	.word	0x0500000f


	//   ....[116]....
        /*061c*/ 	.word	0x0500000f


	//   ....[117]....
        /*0620*/ 	.word	0x0500000f


	//   ....[118]....
        /*0624*/ 	.word	0x0500000f


	//   ....[119]....
        /*0628*/ 	.word	0x0500000f


	//   ....[120]....
        /*062c*/ 	.word	0x0500000f


	//   ....[121]....
        /*0630*/ 	.word	0x0500000f


	//   ....[122]....
        /*0634*/ 	.word	0x0500000f


	//   ....[123]....
        /*0638*/ 	.word	0x0500000f


	//   ....[124]....
        /*063c*/ 	.word	0x0500000f


	//   ....[125]....
        /*0640*/ 	.word	0x0500000f


	//   ....[126]....
        /*0644*/ 	.word	0x0500000f


	//   ....[127]....
        /*0648*/ 	.word	0x0500000f


	//   ....[128]....
        /*064c*/ 	.word	0x0500000f


	//   ....[129]....
        /*0650*/ 	.word	0x0500000f


	//   ....[130]....
        /*0654*/ 	.word	0x0500000f


	//   ....[131]....
        /*0658*/ 	.word	0x0500000f


	//   ....[132]....
        /*065c*/ 	.word	0x0500000f


	//   ....[133]....
        /*0660*/ 	.word	0x0500000f


	//   ....[134]....
        /*0664*/ 	.word	0x0500000f


	//   ....[135]....
        /*0668*/ 	.word	0x0500000f


	//   ....[136]....
        /*066c*/ 	.word	0x0500000f


	//   ....[137]....
        /*0670*/ 	.word	0x0500000f


	//   ....[138]....
        /*0674*/ 	.word	0x0500000f


	//   ....[139]....
        /*0678*/ 	.word	0x0500000f


	//----- nvinfo : EIATTR_COOP_GROUP_INSTR_OFFSETS
	.align		4
.L_241:
        /*067c*/ 	.byte	0x04, 0x28
        /*067e*/ 	.short	(.L_243 - .L_242)


	//   ....[0]....
.L_242:
        /*0680*/ 	.word	0x00000060


	//   ....[1]....
        /*0684*/ 	.word	0x00000140


	//   ....[2]....
        /*0688*/ 	.word	0x00000190


	//   ....[3]....
        /*068c*/ 	.word	0x000003c0


	//   ....[4]....
        /*0690*/ 	.word	0x00000520


	//   ....[5]....
        /*0694*/ 	.word	0x00000640


	//   ....[6]....
        /*0698*/ 	.word	0x000007a0


	//   ....[7]....
        /*069c*/ 	.word	0x00001810


	//   ....[8]....
        /*06a0*/ 	.word	0x00002000


	//   ....[9]....
        /*06a4*/ 	.word	0x00002ba0


	//   ....[10]....
        /*06a8*/ 	.word	0x000032b0


	//   ....[11]....
        /*06ac*/ 	.word	0x00003370


	//   ....[12]....
        /*06b0*/ 	.word	0x00003790


	//   ....[13]....
        /*06b4*/ 	.word	0x00003870


	//   ....[14]....
        /*06b8*/ 	.word	0x000052b0


	//   ....[15]....
        /*06bc*/ 	.word	0x00005490


	//   ....[16]....
        /*06c0*/ 	.word	0x000061e0


	//   ....[17]....
        /*06c4*/ 	.word	0x000062f0


	//   ....[18]....
        /*06c8*/ 	.word	0x000068d0


	//   ....[19]....
        /*06cc*/ 	.word	0x00006940


	//   ....[20]....
        /*06d0*/ 	.word	0x000081b0


	//   ....[21]....
        /*06d4*/ 	.word	0x000081d0


	//   ....[22]....
        /*06d8*/ 	.word	0x000087f0


	//   ....[23]....
        /*06dc*/ 	.word	0x00008860


	//   ....[24]....
        /*06e0*/ 	.word	0x00009d40


	//   ....[25]....
        /*06e4*/ 	.word	0x0000a140


	//   ....[26]....
        /*06e8*/ 	.word	0x0000b0e0


	//   ....[27]....
        /*06ec*/ 	.word	0x0000b190


	//   ....[28]....
        /*06f0*/ 	.word	0x0000b510


	//   ....[29]....
        /*06f4*/ 	.word	0x0000b5c0


	//   ....[30]....
        /*06f8*/ 	.word	0x0000c450


	//   ....[31]....
        /*06fc*/ 	.word	0x0000c480


	//   ....[32]....
        /*0700*/ 	.word	0x0000c580


	//   ....[33]....
        /*0704*/ 	.word	0x0000c590


	//   ....[34]....
        /*0708*/ 	.word	0x0000d770


	//   ....[35]....
        /*070c*/ 	.word	0x0000d7b0


	//   ....[36]....
        /*0710*/ 	.word	0x0000d7f0


	//   ....[37]....
        /*0714*/ 	.word	0x0000d820


	//   ....[38]....
        /*0718*/ 	.word	0x0000dd80


	//   ....[39]....
        /*071c*/ 	.word	0x0000ddc0


	//   ....[40]....
        /*0720*/ 	.word	0x0000de80


	//   ....[41]....
        /*0724*/ 	.word	0x0000dea0


	//   ....[42]....
        /*0728*/ 	.word	0x0000df60


	//   ....[43]....
        /*072c*/ 	.word	0x0000df80


	//   ....[44]....
        /*0730*/ 	.word	0x0000e050


	//   ....[45]....
        /*0734*/ 	.word	0x0000e070


	//   ....[46]....
        /*0738*/ 	.word	0x0000e880


	//   ....[47]....
        /*073c*/ 	.word	0x0000e8a0


	//   ....[48]....
        /*0740*/ 	.word	0x0000e960


	//   ....[49]....
        /*0744*/ 	.word	0x0000e980


	//   ....[50]....
        /*0748*/ 	.word	0x0000ea40


	//   ....[51]....
        /*074c*/ 	.word	0x0000ea60


	//   ....[52]....
        /*0750*/ 	.word	0x0000eb30


	//   ....[53]....
        /*0754*/ 	.word	0x0000eb50


	//   ....[54]....
        /*0758*/ 	.word	0x0000eca0


	//   ....[55]....
        /*075c*/ 	.word	0x0000ee80


	//   ....[56]....
        /*0760*/ 	.word	0x0000eeb0


	//   ....[57]....
        /*0764*/ 	.word	0x0000eee0


	//   ....[58]....
        /*0768*/ 	.word	0x0000ef10


	//   ....[59]....
        /*076c*/ 	.word	0x0000ef40


	//   ....[60]....
        /*0770*/ 	.word	0x0000ef70


	//   ....[61]....
        /*0774*/ 	.word	0x0000f0e0


	//   ....[62]....
        /*0778*/ 	.word	0x0000f110


	//   ....[63]....
        /*077c*/ 	.word	0x0000f140


	//   ....[64]....
        /*0780*/ 	.word	0x0000f170


	//   ....[65]....
        /*0784*/ 	.word	0x0000f1a0


	//   ....[66]....
        /*0788*/ 	.word	0x0000f1d0


	//   ....[67]....
        /*078c*/ 	.word	0x0000f270


	//   ....[68]....
        /*0790*/ 	.word	0x0000f2d0


	//   ....[69]....
        /*0794*/ 	.word	0x0000f360


	//   ....[70]....
        /*0798*/ 	.word	0x00010860


	//   ....[71]....
        /*079c*/ 	.word	0x000114a0


	//   ....[72]....
        /*07a0*/ 	.word	0x000114e0


	//   ....[73]....
        /*07a4*/ 	.word	0x00011500


	//   ....[74]....
        /*07a8*/ 	.word	0x00011540


	//   ....[75]....
        /*07ac*/ 	.word	0x00011670


	//   ....[76]....
        /*07b0*/ 	.word	0x00011680


	//   ....[77]....
        /*07b4*/ 	.word	0x00011720


	//   ....[78]....
        /*07b8*/ 	.word	0x00011730


	//   ....[79]....
        /*07bc*/ 	.word	0x000117d0


	//   ....[80]....
        /*07c0*/ 	.word	0x000117e0


	//   ....[81]....
        /*07c4*/ 	.word	0x00011880


	//   ....[82]....
        /*07c8*/ 	.word	0x00011890


	//   ....[83]....
        /*07cc*/ 	.word	0x00011910


	//   ....[84]....
        /*07d0*/ 	.word	0x00011940


	//   ....[85]....
        /*07d4*/ 	.word	0x00011960


	//   ....[86]....
        /*07d8*/ 	.word	0x00011970


	//   ....[87]....
        /*07dc*/ 	.word	0x000145f0


	//   ....[88]....
        /*07e0*/ 	.word	0x00014650


	//   ....[89]....
        /*07e4*/ 	.word	0x00014680


	//   ....[90]....
        /*07e8*/ 	.word	0x00014690


	//   ....[91]....
        /*07ec*/ 	.word	0x000146c0


	//   ....[92]....
        /*07f0*/ 	.word	0x000146f0


	//   ....[93]....
        /*07f4*/ 	.word	0x00014720


	//   ....[94]....
        /*07f8*/ 	.word	0x00014750


	//   ....[95]....
        /*07fc*/ 	.word	0x000148d0


	//   ....[96]....
        /*0800*/ 	.word	0x00014900


	//   ....[97]....
        /*0804*/ 	.word	0x00014930


	//   ....[98]....
        /*0808*/ 	.word	0x00014960


	//   ....[99]....
        /*080c*/ 	.word	0x00014990


	//   ....[100]....
        /*0810*/ 	.word	0x000149c0


	//   ....[101]....
        /*0814*/ 	.word	0x00014a80


	//   ....[102]....
        /*0818*/ 	.word	0x00014aa0


	//   ....[103]....
        /*081c*/ 	.word	0x00014b10


	//   ....[104]....
        /*0820*/ 	.word	0x000151e0


	//   ....[105]....
        /*0824*/ 	.word	0x00015890


	//   ....[106]....
        /*0828*/ 	.word	0x00015a60


	//   ....[107]....
        /*082c*/ 	.word	0x00015ab0


	//   ....[108]....
        /*0830*/ 	.word	0x00015b10


	//   ....[109]....
        /*0834*/ 	.word	0x00015bb0


	//   ....[110]....
        /*0838*/ 	.word	0x00015c80


	//   ....[111]....
        /*083c*/ 	.word	0x00015d80


	//   ....[112]....
        /*0840*/ 	.word	0x00015e50


	//   ....[113]....
        /*0844*/ 	.word	0x00015f60


	//   ....[114]....
        /*0848*/ 	.word	0x00015fc0


	//   ....[115]....
        /*084c*/ 	.word	0x000160d0


	//   ....[116]....
        /*0850*/ 	.word	0x00016130


	//   ....[117]....
        /*0854*/ 	.word	0x00016240


	//   ....[118]....
        /*0858*/ 	.word	0x000162a0


	//   ....[119]....
        /*085c*/ 	.word	0x00016390


	//   ....[120]....
        /*0860*/ 	.word	0x00016410


	//   ....[121]....
        /*0864*/ 	.word	0x000164f0


	//   ....[122]....
        /*0868*/ 	.word	0x00016860


	//   ....[123]....
        /*086c*/ 	.word	0x00016900


	//   ....[124]....
        /*0870*/ 	.word	0x00016a20


	//   ....[125]....
        /*0874*/ 	.word	0x00016a90


	//   ....[126]....
        /*0878*/ 	.word	0x00016b10


	//   ....[127]....
        /*087c*/ 	.word	0x00016b90


	//   ....[128]....
        /*0880*/ 	.word	0x00016c10


	//   ....[129]....
        /*0884*/ 	.word	0x00016ca0


	//   ....[130]....
        /*0888*/ 	.word	0x00016d40


	//   ....[131]....
        /*088c*/ 	.word	0x00016de0


	//   ....[132]....
        /*0890*/ 	.word	0x00016e50


	//   ....[133]....
        /*0894*/ 	.word	0x00016ec0


	//   ....[134]....
        /*0898*/ 	.word	0x00016f30


	//   ....[135]....
        /*089c*/ 	.word	0x00016fb0


	//   ....[136]....
        /*08a0*/ 	.word	0x00017030


	//   ....[137]....
        /*08a4*/ 	.word	0x000170d0


	//   ....[138]....
        /*08a8*/ 	.word	0x00017160


	//   ....[139]....
        /*08ac*/ 	.word	0x00017290


	//----- nvinfo : EIATTR_REG_RECONFIG
	.align		4
.L_243:
        /*08b0*/ 	.byte	0x01, 0x54
	.zero		2


	//----- nvinfo : EIATTR_SYSCALL_OFFSETS
	.align		4
        /*08b4*/ 	.byte	0x04, 0x46
        /*08b6*/ 	.short	(.L_245 - .L_244)


	//   ....[0]....
.L_244:
        /*08b8*/ 	.word	0x000019f0


	//   ....[1]....
        /*08bc*/ 	.word	0x000104a0


	//   ....[2]....
        /*08c0*/ 	.word	0x000105f0


	//   ....[3]....
        /*08c4*/ 	.word	0x000106e0


	//   ....[4]....
        /*08c8*/ 	.word	0x00011000


	//----- nvinfo : EIATTR_MBARRIER_INSTR_OFFSETS
	.align		4
.L_245:
        /*08cc*/ 	.byte	0x04, 0x39
        /*08ce*/ 	.short	(.L_247 - .L_246)


	//   ....[0]....
.L_246:
        /*08d0*/ 	.word	0x00000270
        /*08d4*/ 	.word	0x000000ff
        /*08d8*/ 	.word	0x0002a800
        /*08dc*/ 	.short	0x0100
        /*08de*/ 	.byte	0x08
	.zero		1


	//   ....[1]....
        /*08e0*/ 	.word	0x00000280
        /*08e4*/ 	.word	0x000000ff
        /*08e8*/ 	.word	0x0002a820
        /*08ec*/ 	.short	0x0100
        /*08ee*/ 	.byte	0x08
	.zero		1


	//   ....[2]....
        /*08f0*/ 	.word	0x00000370
        /*08f4*/ 	.word	0x000000ff
        /*08f8*/ 	.word	0x0002a830
        /*08fc*/ 	.short	0x0100
        /*08fe*/ 	.byte	0x08
	.zero		1


	//   ....[3]....
        /*0900*/ 	.word	0x00000380
        /*0904*/ 	.word	0x000000ff
        /*0908*/ 	.word	0x0002a840
        /*090c*/ 	.short	0x0100
        /*090e*/ 	.byte	0x08
	.zero		1


	//   ....[4]....
        /*0910*/ 	.word	0x00000390
        /*0914*/ 	.word	0x000000ff
        /*0918*/ 	.word	0x0002a838
        /*091c*/ 	.short	0x0100
        /*091e*/ 	.byte	0x08
	.zero		1


	//   ....[5]....
        /*0920*/ 	.word	0x000003a0
        /*0924*/ 	.word	0x000000ff
        /*0928*/ 	.word	0x0002a848
        /*092c*/ 	.short	0x0100
        /*092e*/ 	.byte	0x08
	.zero		1


	//   ....[6]....
        /*0930*/ 	.word	0x000004d0
        /*0934*/ 	.word	0x000000ff
        /*0938*/ 	.word	0x0002a850
        /*093c*/ 	.short	0x0100
        /*093e*/ 	.byte	0x08
	.zero		1


	//   ....[7]....
        /*0940*/ 	.word	0x000004e0
        /*0944*/ 	.word	0x000000ff
        /*0948*/ 	.word	0x0002a860
        /*094c*/ 	.short	0x0100
        /*094e*/ 	.byte	0x08
	.zero		1


	//   ....[8]....
        /*0950*/ 	.word	0x000004f0
        /*0954*/ 	.word	0x000000ff
        /*0958*/ 	.word	0x0002a858
        /*095c*/ 	.short	0x0100
        /*095e*/ 	.byte	0x08
	.zero		1


	//   ....[9]....
        /*0960*/ 	.word	0x00000500
        /*0964*/ 	.word	0x000000ff
        /*0968*/ 	.word	0x0002a868
        /*096c*/ 	.short	0x0100
        /*096e*/ 	.byte	0x08
	.zero		1


	//   ....[10]....
        /*0970*/ 	.word	0x000005f0
        /*0974*/ 	.word	0x000000ff
        /*0978*/ 	.word	0x0002a870
        /*097c*/ 	.short	0x0100
        /*097e*/ 	.byte	0x06
	.zero		1


	//   ....[11]....
        /*0980*/ 	.word	0x00000600
        /*0984*/ 	.word	0x000000ff
        /*0988*/ 	.word	0x0002a880
        /*098c*/ 	.short	0x0100
        /*098e*/ 	.byte	0x06
	.zero		1


	//   ....[12]....
        /*0990*/ 	.word	0x00000610
        /*0994*/ 	.word	0x000000ff
        /*0998*/ 	.word	0x0002a878
        /*099c*/ 	.short	0x0100
        /*099e*/ 	.byte	0x06
	.zero		1


	//   ....[13]....
        /*09a0*/ 	.word	0x00000620
        /*09a4*/ 	.word	0x000000ff
        /*09a8*/ 	.word	0x0002a888
        /*09ac*/ 	.short	0x0100
        /*09ae*/ 	.byte	0x06
	.zero		1


	//   ....[14]....
        /*09b0*/ 	.word	0x00000750
        /*09b4*/ 	.word	0x000000ff
        /*09b8*/ 	.word	0x0002a890
        /*09bc*/ 	.short	0x0100
        /*09be*/ 	.byte	0x08
	.zero		1


	//   ....[15]....
        /*09c0*/ 	.word	0x00000760
        /*09c4*/ 	.word	0x000000ff
        /*09c8*/ 	.word	0x0002a8a0
        /*09cc*/ 	.short	0x0100
        /*09ce*/ 	.byte	0x08
	.zero		1


	//   ....[16]....
        /*09d0*/ 	.word	0x00000770
        /*09d4*/ 	.word	0x000000ff
        /*09d8*/ 	.word	0x0002a898
        /*09dc*/ 	.short	0x0100
        /*09de*/ 	.byte	0x08
	.zero		1


	//   ....[17]....
        /*09e0*/ 	.word	0x00000780
        /*09e4*/ 	.word	0x000000ff
        /*09e8*/ 	.word	0x0002a8a8
        /*09ec*/ 	.short	0x0100
        /*09ee*/ 	.byte	0x08
	.zero		1


	//   ....[18]....
        /*09f0*/ 	.word	0x000008b0
        /*09f4*/ 	.word	0x000000ff
        /*09f8*/ 	.word	0x0002a8b0
        /*09fc*/ 	.short	0x0100
        /*09fe*/ 	.byte	0x08
	.zero		1


	//   ....[19]....
        /*0a00*/ 	.word	0x000008c0
        /*0a04*/ 	.word	0x000000ff
        /*0a08*/ 	.word	0x0002a8c0
        /*0a0c*/ 	.short	0x0100
        /*0a0e*/ 	.byte	0x08
	.zero		1


	//   ....[20]....
        /*0a10*/ 	.word	0x000008d0
        /*0a14*/ 	.word	0x000000ff
        /*0a18*/ 	.word	0x0002a8b8
        /*0a1c*/ 	.short	0x0100
        /*0a1e*/ 	.byte	0x08
	.zero		1


	//   ....[21]....
        /*0a20*/ 	.word	0x000008e0
        /*0a24*/ 	.word	0x000000ff
        /*0a28*/ 	.word	0x0002a8c8
        /*0a2c*/ 	.short	0x0100
        /*0a2e*/ 	.byte	0x08
	.zero		1


	//   ....[22]....
        /*0a30*/ 	.word	0x00001a60
        /*0a34*/ 	.word	0x000000ff
        /*0a38*/ 	.word	0x0002a800
        /*0a3c*/ 	.short	0x010a
        /*0a3e*/ 	.byte	0x25
	.zero		1


	//   ....[23]....
        /*0a40*/ 	.word	0x00001af0
        /*0a44*/ 	.word	0x00000007
        /*0a48*/ 	.word	0x0002a830
        /*0a4c*/ 	.short	0x010a
        /*0a4e*/ 	.byte	0x3f
	.zero		1


	//   ....[24]....
        /*0a50*/ 	.word	0x00001b50
        /*0a54*/ 	.word	0x00000007
        /*0a58*/ 	.word	0x0002a830
        /*0a5c*/ 	.short	0x010a
        /*0a5e*/ 	.byte	0x3f
	.zero		1


	//   ....[25]....
        /*0a60*/ 	.word	0x000022d0
        /*0a64*/ 	.word	0x00000000
        /*0a68*/ 	.word	0x00000000
        /*0a6c*/ 	.short	0x0101
        /*0a6e*/ 	.byte	0x3f
	.zero		1


	//   ....[26]....
        /*0a70*/ 	.word	0x00004630
        /*0a74*/ 	.word	0x000000ff
        /*0a78*/ 	.word	0x0002a830
        /*0a7c*/ 	.short	0x010a
        /*0a7e*/ 	.byte	0x06
	.zero		1


	//   ....[27]....
        /*0a80*/ 	.word	0x00004670
        /*0a84*/ 	.word	0x000000ff
        /*0a88*/ 	.word	0x0002a830
        /*0a8c*/ 	.short	0x010a
        /*0a8e*/ 	.byte	0x06
	.zero		1


	//   ....[28]....
        /*0a90*/ 	.word	0x00004ef0
        /*0a94*/ 	.word	0x000000ff
        /*0a98*/ 	.word	0x0002a850
        /*0a9c*/ 	.short	0x010a
        /*0a9e*/ 	.byte	0x0b
	.zero		1


	//   ....[29]....
        /*0aa0*/ 	.word	0x00004f30
        /*0aa4*/ 	.word	0x000000ff
        /*0aa8*/ 	.word	0x0002a850
        /*0aac*/ 	.short	0x010a
        /*0aae*/ 	.byte	0x0b
	.zero		1


	//   ....[30]....
        /*0ab0*/ 	.word	0x000052c0
        /*0ab4*/ 	.word	0x00000000
        /*0ab8*/ 	.word	0x00000000
        /*0abc*/ 	.short	0x0101
        /*0abe*/ 	.byte	0x3f
	.zero		1


	//   ....[31]....
        /*0ac0*/ 	.word	0x00006d00
        /*0ac4*/ 	.word	0x0000006f
        /*0ac8*/ 	.word	0x00000000
        /*0acc*/ 	.short	0x0101
        /*0ace*/ 	.byte	0x3f
	.zero		1


	//   ....[32]....
        /*0ad0*/ 	.word	0x00007610
        /*0ad4*/ 	.word	0x000000ff
        /*0ad8*/ 	.word	0x0002a830
        /*0adc*/ 	.short	0x010a
        /*0ade*/ 	.byte	0x05
	.zero		1


	//   ....[33]....
        /*0ae0*/ 	.word	0x00007650
        /*0ae4*/ 	.word	0x000000ff
        /*0ae8*/ 	.word	0x0002a830
        /*0aec*/ 	.short	0x010a
        /*0aee*/ 	.byte	0x05
	.zero		1


	//   ....[34]....
        /*0af0*/ 	.word	0x00007ed0
        /*0af4*/ 	.word	0x000000ff
        /*0af8*/ 	.word	0x0002a850
        /*0afc*/ 	.short	0x010a
        /*0afe*/ 	.byte	0x0a
	.zero		1


	//   ....[35]....
        /*0b00*/ 	.word	0x00007f10
        /*0b04*/ 	.word	0x000000ff
        /*0b08*/ 	.word	0x0002a850
        /*0b0c*/ 	.short	0x010a
        /*0b0e*/ 	.byte	0x0a
	.zero		1


	//   ....[36]....
        /*0b10*/ 	.word	0x00008e60
        /*0b14*/ 	.word	0x0000005a
        /*0b18*/ 	.word	0x00000000
        /*0b1c*/ 	.short	0x0101
        /*0b1e*/ 	.byte	0x3f
	.zero		1


	//   ....[37]....
        /*0b20*/ 	.word	0x00008ed0
        /*0b24*/ 	.word	0x0000005a
        /*0b28*/ 	.word	0x00000000
        /*0b2c*/ 	.short	0x0101
        /*0b2e*/ 	.byte	0x3f
	.zero		1


	//   ....[38]....
        /*0b30*/ 	.word	0x00009290
        /*0b34*/ 	.word	0x000000ff
        /*0b38*/ 	.word	0x0002a830
        /*0b3c*/ 	.short	0x010a
        /*0b3e*/ 	.byte	0x05
	.zero		1


	//   ....[39]....
        /*0b40*/ 	.word	0x000092d0
        /*0b44*/ 	.word	0x000000ff
        /*0b48*/ 	.word	0x0002a830
        /*0b4c*/ 	.short	0x010a
        /*0b4e*/ 	.byte	0x05
	.zero		1


	//   ....[40]....
        /*0b50*/ 	.word	0x00009b50
        /*0b54*/ 	.word	0x000000ff
        /*0b58*/ 	.word	0x0002a850
        /*0b5c*/ 	.short	0x010a
        /*0b5e*/ 	.byte	0x0a
	.zero		1


	//   ....[41]....
        /*0b60*/ 	.word	0x00009b90
        /*0b64*/ 	.word	0x000000ff
        /*0b68*/ 	.word	0x0002a850
        /*0b6c*/ 	.short	0x010a
        /*0b6e*/ 	.byte	0x0a
	.zero		1


	//   ....[42]....
        /*0b70*/ 	.word	0x00009f30
        /*0b74*/ 	.word	0x00000000
        /*0b78*/ 	.word	0x00000000
        /*0b7c*/ 	.short	0x0101
        /*0b7e*/ 	.byte	0x3f
	.zero		1


	//   ....[43]....
        /*0b80*/ 	.word	0x0000b620
        /*0b84*/ 	.word	0x0000006f
        /*0b88*/ 	.word	0x00000000
        /*0b8c*/ 	.short	0x0101
        /*0b8e*/ 	.byte	0x3f
	.zero		1


	//   ....[44]....
        /*0b90*/ 	.word	0x0000c3c0
        /*0b94*/ 	.word	0x000000ff
        /*0b98*/ 	.word	0x0002a850
        /*0b9c*/ 	.short	0x010a
        /*0b9e*/ 	.byte	0x05
	.zero		1


	//   ....[45]....
        /*0ba0*/ 	.word	0x0000c400
        /*0ba4*/ 	.word	0x000000ff
        /*0ba8*/ 	.word	0x0002a850
        /*0bac*/ 	.short	0x010a
        /*0bae*/ 	.byte	0x05
	.zero		1


	//   ....[46]....
        /*0bb0*/ 	.word	0x0000c8a0
        /*0bb4*/ 	.word	0x00000009
        /*0bb8*/ 	.word	0x00000000
        /*0bbc*/ 	.short	0x0101
        /*0bbe*/ 	.byte	0x3f
	.zero		1


	//   ....[47]....
        /*0bc0*/ 	.word	0x0000ddb0
        /*0bc4*/ 	.word	0x00000003
        /*0bc8*/ 	.word	0x00000000
        /*0bcc*/ 	.short	0x0101
        /*0bce*/ 	.byte	0x3f
	.zero		1


	//   ....[48]....
        /*0bd0*/ 	.word	0x00010af0
        /*0bd4*/ 	.word	0x00000000
        /*0bd8*/ 	.word	0x0002a840
        /*0bdc*/ 	.short	0x010a
        /*0bde*/ 	.byte	0x3f
	.zero		1


	//   ....[49]....
        /*0be0*/ 	.word	0x00011b00
        /*0be4*/ 	.word	0x0000000a
        /*0be8*/ 	.word	0x0002a800
        /*0bec*/ 	.short	0x0107
        /*0bee*/ 	.byte	0x3f
	.zero		1


	//   ....[50]....
        /*0bf0*/ 	.word	0x00011c10
        /*0bf4*/ 	.word	0x00000002
        /*0bf8*/ 	.word	0x0002a800
        /*0bfc*/ 	.short	0x0101
        /*0bfe*/ 	.byte	0x3f
	.zero		1


	//   ....[51]....
        /*0c00*/ 	.word	0x00011c30
        /*0c04*/ 	.word	0x00000002
        /*0c08*/ 	.word	0x0002a820
        /*0c0c*/ 	.short	0x010a
        /*0c0e*/ 	.byte	0x3f
	.zero		1


	//   ....[52]....
        /*0c10*/ 	.word	0x00011fb0
        /*0c14*/ 	.word	0x00000003
        /*0c18*/ 	.word	0x0002a840
        /*0c1c*/ 	.short	0x010a
        /*0c1e*/ 	.byte	0x3f
	.zero		1


	//   ....[53]....
        /*0c20*/ 	.word	0x00012460
        /*0c24*/ 	.word	0x00000003
        /*0c28*/ 	.word	0x00000060
        /*0c2c*/ 	.short	0x010a
        /*0c2e*/ 	.byte	0x3f
	.zero		1


	//   ....[54]....
        /*0c30*/ 	.word	0x00012b50
        /*0c34*/ 	.word	0x00000003
        /*0c38*/ 	.word	0x0002a840
        /*0c3c*/ 	.short	0x010a
        /*0c3e*/ 	.byte	0x3f
	.zero		1


	//   ....[55]....
        /*0c40*/ 	.word	0x00013000
        /*0c44*/ 	.word	0x00000002
        /*0c48*/ 	.word	0x00000060
        /*0c4c*/ 	.short	0x010a
        /*0c4e*/ 	.byte	0x3f
	.zero		1


	//   ....[56]....
        /*0c50*/ 	.word	0x00013610
        /*0c54*/ 	.word	0x00000002
        /*0c58*/ 	.word	0x0002a840
        /*0c5c*/ 	.short	0x010a
        /*0c5e*/ 	.byte	0x3f
	.zero		1


	//   ....[57]....
        /*0c60*/ 	.word	0x00013ac0
        /*0c64*/ 	.word	0x00000002
        /*0c68*/ 	.word	0x00000060
        /*0c6c*/ 	.short	0x010a
        /*0c6e*/ 	.byte	0x3f
	.zero		1


	//   ....[58]....
        /*0c70*/ 	.word	0x00014060
        /*0c74*/ 	.word	0x00000000
        /*0c78*/ 	.word	0x0002a860
        /*0c7c*/ 	.short	0x010a
        /*0c7e*/ 	.byte	0x3f
	.zero		1


	//   ....[59]....
        /*0c80*/ 	.word	0x00015160
        /*0c84*/ 	.word	0x00000000
        /*0c88*/ 	.word	0x0002a820
        /*0c8c*/ 	.short	0x010a
        /*0c8e*/ 	.byte	0x3f
	.zero		1


	//   ....[60]....
        /*0c90*/ 	.word	0x00015340
        /*0c94*/ 	.word	0x00000006
        /*0c98*/ 	.word	0x00000000
        /*0c9c*/ 	.short	0x010a
        /*0c9e*/ 	.byte	0x3f
	.zero		1


	//   ....[61]....
        /*0ca0*/ 	.word	0x000153b0
        /*0ca4*/ 	.word	0x00000007
        /*0ca8*/ 	.word	0x00000000
        /*0cac*/ 	.short	0x010a
        /*0cae*/ 	.byte	0x3f
	.zero		1


	//   ....[62]....
        /*0cb0*/ 	.word	0x00015420
        /*0cb4*/ 	.word	0x00000004
        /*0cb8*/ 	.word	0x00000000
        /*0cbc*/ 	.short	0x010a
        /*0cbe*/ 	.byte	0x3f
	.zero		1


	//   ....[63]....
        /*0cc0*/ 	.word	0x00015450
        /*0cc4*/ 	.word	0x00000003
        /*0cc8*/ 	.word	0x00000000
        /*0ccc*/ 	.short	0x010a
        /*0cce*/ 	.byte	0x3f
	.zero		1


	//   ....[64]....
        /*0cd0*/ 	.word	0x000154c0
        /*0cd4*/ 	.word	0x00000003
        /*0cd8*/ 	.word	0x0002a800
        /*0cdc*/ 	.short	0x010a
        /*0cde*/ 	.byte	0x3f
	.zero		1


	//   ....[65]....
        /*0ce0*/ 	.word	0x00015510
        /*0ce4*/ 	.word	0x00000007
        /*0ce8*/ 	.word	0x0002a830
        /*0cec*/ 	.short	0x010a
        /*0cee*/ 	.byte	0x3f
	.zero		1


	//   ....[66]....
        /*0cf0*/ 	.word	0x00015570
        /*0cf4*/ 	.word	0x0000000c
        /*0cf8*/ 	.word	0x0002a830
        /*0cfc*/ 	.short	0x010a
        /*0cfe*/ 	.byte	0x3f
	.zero		1


	//   ....[67]....
        /*0d00*/ 	.word	0x000155d0
        /*0d04*/ 	.word	0x00000009
        /*0d08*/ 	.word	0x0002a850
        /*0d0c*/ 	.short	0x010a
        /*0d0e*/ 	.byte	0x3f
	.zero		1


	//   ....[68]....
        /*0d10*/ 	.word	0x00015630
        /*0d14*/ 	.word	0x00000008
        /*0d18*/ 	.word	0x0002a830
        /*0d1c*/ 	.short	0x010a
        /*0d1e*/ 	.byte	0x3f
	.zero		1


	//   ....[69]....
        /*0d20*/ 	.word	0x00015690
        /*0d24*/ 	.word	0x00000003
        /*0d28*/ 	.word	0x0002a850
        /*0d2c*/ 	.short	0x010a
        /*0d2e*/ 	.byte	0x3f
	.zero		1


	//   ....[70]....
        /*0d30*/ 	.word	0x000156f0
        /*0d34*/ 	.word	0x00000008
        /*0d38*/ 	.word	0x0002a830
        /*0d3c*/ 	.short	0x010a
        /*0d3e*/ 	.byte	0x3f
	.zero		1


	//   ....[71]....
        /*0d40*/ 	.word	0x00015750
        /*0d44*/ 	.word	0x00000003
        /*0d48*/ 	.word	0x0002a850
        /*0d4c*/ 	.short	0x010a
        /*0d4e*/ 	.byte	0x3f
	.zero		1


	//   ....[72]....
        /*0d50*/ 	.word	0x000157b0
        /*0d54*/ 	.word	0x00000005
        /*0d58*/ 	.word	0x0002a850
        /*0d5c*/ 	.short	0x010a
        /*0d5e*/ 	.byte	0x3f
	.zero		1


	//   ....[73]....
        /*0d60*/ 	.word	0x00015950
        /*0d64*/ 	.word	0x00000000
        /*0d68*/ 	.word	0x0002a840
        /*0d6c*/ 	.short	0x010a
        /*0d6e*/ 	.byte	0x3f
	.zero		1


	//   ....[74]....
        /*0d70*/ 	.word	0x00016580
        /*0d74*/ 	.word	0x00000002
        /*0d78*/ 	.word	0x0002a820
        /*0d7c*/ 	.short	0x010a
        /*0d7e*/ 	.byte	0x3f
	.zero		1


	//   ....[75]....
        /*0d80*/ 	.word	0x000165d0
        /*0d84*/ 	.word	0x00000003
        /*0d88*/ 	.word	0x0002a840
        /*0d8c*/ 	.short	0x010a
        /*0d8e*/ 	.byte	0x3f
	.zero		1


	//   ....[76]....
        /*0d90*/ 	.word	0x00016620
        /*0d94*/ 	.word	0x00000003
        /*0d98*/ 	.word	0x00000060
        /*0d9c*/ 	.short	0x010a
        /*0d9e*/ 	.byte	0x3f
	.zero		1


	//   ....[77]....
        /*0da0*/ 	.word	0x00016670
        /*0da4*/ 	.word	0x00000003
        /*0da8*/ 	.word	0x0002a840
        /*0dac*/ 	.short	0x010a
        /*0dae*/ 	.byte	0x3f
	.zero		1


	//   ....[78]....
        /*0db0*/ 	.word	0x000166c0
        /*0db4*/ 	.word	0x00000002
        /*0db8*/ 	.word	0x00000060
        /*0dbc*/ 	.short	0x010a
        /*0dbe*/ 	.byte	0x3f
	.zero		1


	//   ....[79]....
        /*0dc0*/ 	.word	0x00016710
        /*0dc4*/ 	.word	0x00000002
        /*0dc8*/ 	.word	0x0002a840
        /*0dcc*/ 	.short	0x010a
        /*0dce*/ 	.byte	0x3f
	.zero		1


	//   ....[80]....
        /*0dd0*/ 	.word	0x00016760
        /*0dd4*/ 	.word	0x00000002
        /*0dd8*/ 	.word	0x00000060
        /*0ddc*/ 	.short	0x010a
        /*0dde*/ 	.byte	0x3f
	.zero		1


	//   ....[81]....
        /*0de0*/ 	.word	0x000167b0
        /*0de4*/ 	.word	0x00000000
        /*0de8*/ 	.word	0x0002a860
        /*0dec*/ 	.short	0x010a
        /*0dee*/ 	.byte	0x3f
	.zero		1


	//   ....[82]....
        /*0df0*/ 	.word	0x000171b0
        /*0df4*/ 	.word	0x00000000
        /*0df8*/ 	.word	0x0002a820
        /*0dfc*/ 	.short	0x010a
        /*0dfe*/ 	.byte	0x3f
	.zero		1


	//   ....[83]....
        /*0e00*/ 	.word	0x00017350
        /*0e04*/ 	.word	0x00000006
        /*0e08*/ 	.word	0x00000000
        /*0e0c*/ 	.short	0x010a
        /*0e0e*/ 	.byte	0x3f
	.zero		1


	//   ....[84]....
        /*0e10*/ 	.word	0x000173a0
        /*0e14*/ 	.word	0x00000007
        /*0e18*/ 	.word	0x00000000
        /*0e1c*/ 	.short	0x010a
        /*0e1e*/ 	.byte	0x3f
	.zero		1


	//   ....[85]....
        /*0e20*/ 	.word	0x000173f0
        /*0e24*/ 	.word	0x00000004
        /*0e28*/ 	.word	0x00000000
        /*0e2c*/ 	.short	0x010a
        /*0e2e*/ 	.byte	0x3f
	.zero		1


	//----- nvinfo : EIATTR_NUM_MBARRIERS
	.align		4
.L_247:
        /*0e30*/ 	.byte	0x03, 0x38
        /*0e32*/ 	.short	0x0016


	//----- nvinfo : EIATTR_EXIT_INSTR_OFFSETS
	.align		4
        /*0e34*/ 	.byte	0x04, 0x1c
        /*0e36*/ 	.short	(.L_249 - .L_248)


	//   ....[0]....
.L_248:
        /*0e38*/ 	.word	0x00000a60


	//   ....[1]....
        /*0e3c*/ 	.word	0x0000ec40


	//   ....[2]....
        /*0e40*/ 	.word	0x000154a0


	//----- nvinfo : EIATTR_MAX_THREADS
	.align		4
.L_249:
        /*0e44*/ 	.byte	0x04, 0x05
        /*0e46*/ 	.short	(.L_251 - .L_250)
.L_250:
        /*0e48*/ 	.word	0x00000180
        /*0e4c*/ 	.word	0x00000001
        /*0e50*/ 	.word	0x00000001


	//----- nvinfo : EIATTR_CRS_STACK_SIZE
	.align		4
.L_251:
        /*0e54*/ 	.byte	0x04, 0x1e
        /*0e56*/ 	.short	(.L_253 - .L_252)
.L_252:
        /*0e58*/ 	.word	0x00000000


	//----- nvinfo : EIATTR_CBANK_PARAM_SIZE
	.align		4
.L_253:
        /*0e5c*/ 	.byte	0x03, 0x19
        /*0e5e*/ 	.short	0x0af0


	//----- nvinfo : EIATTR_PARAM_CBANK
	.align		4
        /*0e60*/ 	.byte	0x04, 0x0a
        /*0e62*/ 	.short	(.L_255 - .L_254)
	.align		4
.L_254:
        /*0e64*/ 	.word	index@(.nv.constant0._ZN7cutlass13device_kernelIN5flash11enable_sm90INS1_16FlashAttnFwdSm90INS1_25CollectiveMainloopFwdSm90ILi2EN4cute5tupleIJNS5_1CILi1EEES8_S8_EEENS6_IJNS7_ILi128EEENS7_ILi96EEENS7_ILi192EEEEEELi128ENS_6half_tEfNS_4arch4Sm90ELb0ELb1ELb0ELb1ELb0ELb0ELb0ELb1ELb1ELb1ELb0ELb0EEENS1_21CollectiveEpilogueFwdINS6_IJSA_SA_SB_EEES9_SE_SG_Li256ELb1ELb1ELb0ELb0EEENS1_36VarlenDynamicPersistentTileSchedulerILi128ELi96ELi256ELi128ELb0ELb1ELb1ELb1ELb0ELb1EEEEEEEEEvNT_6ParamsE)
        /*0e68*/ 	.short	0x0210
        /*0e6a*/ 	.short	0x0af0


	//----- nvinfo : EIATTR_SW_WAR
	.align		4
.L_255:
        /*0e6c*/ 	.byte	0x04, 0x36
        /*0e6e*/ 	.short	(.L_257 - .L_256)
.L_256:
        /*0e70*/ 	.word	0x00000008
.L_257:


//--------------------- .nv.info._ZN7cutlass13device_kernelIN5flash11enable_sm90INS1_16FlashAttnFwdSm90INS1_25CollectiveMainloopFwdSm90ILi2EN4cute5tupleIJNS5_1CILi1EEES8_S8_EEENS6_IJNS7_ILi128EEENS7_ILi96EEENS7_ILi192EEEEEELi128ENS_6half_tEfNS_4arch4Sm90ELb0ELb1ELb0ELb1ELb0ELb1ELb0ELb1ELb1ELb1ELb0ELb0EEENS1_21CollectiveEpilogueFwdINS6_IJSA_SA_SB_EEES9_SE_SG_Li256ELb1ELb1ELb0ELb0EEENS1_36VarlenDynamicPersistentTileSchedulerILi128ELi96ELi256ELi128ELb0ELb1ELb1ELb1ELb0ELb1EEEEEEEEEvNT_6ParamsE --------------------------
	.section	.nv.info._ZN7cutlass13device_kernelIN5flash11enable_sm90INS1_16FlashAttnFwdSm90INS1_25CollectiveMainloopFwdSm90ILi2EN4cute5tupleIJNS5_1CILi1EEES8_S8_EEENS6_IJNS7_ILi128EEENS7_ILi96EEENS7_ILi192EEEEEELi128ENS_6half_tEfNS_4arch4Sm90ELb0ELb1ELb0ELb1ELb0ELb1ELb0ELb1ELb1ELb1ELb0ELb0EEENS1_21CollectiveEpilogueFwdINS6_IJSA_SA_SB_EEES9_SE_SG_Li256ELb1ELb1ELb0ELb0EEENS1_36VarlenDynamicPersistentTileSchedulerILi128ELi96ELi256ELi128ELb0ELb1ELb1ELb1ELb0ELb1EEEEEEEEEvNT_6ParamsE,"",@"SHT_CUDA_INFO"
	.sectionflags	@""
	.align	4


	//----- nvinfo : EIATTR_CUDA_API_VERSION
	.align		4
        /*0000*/ 	.byte	0x04, 0x37
        /*0002*/ 	.short	(.L_259 - .L_258)
.L_258:
        /*0004*/ 	.word	0x00000082


	//----- nvinfo : EIATTR_KPARAM_INFO
	.align		4
.L_259:
        /*0008*/ 	.byte	0x04, 0x17
        /*000a*/ 	.short	(.L_261 - .L_260)
.L_260:
        /*000c*/ 	.word	0x00000000
        /*0010*/ 	.short	0x0000
        /*0012*/ 	.short	0x0070
        /*0014*/ 	.byte	0x00, 0xf0, 0x01, 0x2a


	//----- nvinfo : EIATTR_SPARSE_MMA_MASK
	.align		4
.L_261:
        /*0018*/ 	.byte	0x03, 0x50
        /*001a*/ 	.short	0x0000


	//----- nvinfo : EIATTR_MAXREG_COUNT
	.align		4
        /*001c*/ 	.byte	0x03, 0x1b
        /*001e*/ 	.short	0x00a8


	//----- nvinfo : EIATTR_NUM_BARRIERS
	.align		4
        /*0020*/ 	.byte	0x02, 0x4c
        /*0022*/ 	.byte	0x10
	.zero		1


	//----- nvinfo : EIATTR_EXTERNS
	.align		4
        /*0024*/ 	.byte	0x04, 0x0f
        /*0026*/ 	.short	(.L_263 - .L_262)


	//   ....[0]....
	.align		4
.L_262:
        /*0028*/ 	.word	index@(__assertfail)


	//----- nvinfo : EIATTR_ANNOTATIONS
	.align		4
.L_263:
        /*002c*/ 	.byte	0x04, 0x55
        /*002e*/ 	.short	(.L_265 - .L_264)


	//   ....[0]....
.L_264:
        /* <DEDUP_REMOVED lines=96> */


	//----- nvinfo : EIATTR_MERCURY_ISA_VERSION
	.align		4
.L_265:
        /*0618*/ 	.byte	0x03, 0x5f
        /*061a*/ 	.short	0x0101


	//----- nvinfo : EIATTR_UNUSED_LOAD_BYTE_OFFSET
	.align		4
        /*061c*/ 	.byte	0x04, 0x44
        /*061e*/ 	.short	(.L_267 - .L_266)


	//   ....[0]....
.L_266:
        /*0620*/ 	.word	0x00000a80
        /*0624*/ 	.word	0x0000fff0


	//   ....[1]....
        /*0628*/ 	.word	0x0001e0e0
        /*062c*/ 	.word	0x0000fff0


	//----- nvinfo : EIATTR_INT_WARP_WIDE_INSTR_OFFSETS
	.align		4
.L_267:
        /*0630*/ 	.byte	0x04, 0x31
        /*0632*/ 	.short	(.L_269 - .L_268)


	//   ....[0]....
.L_268:
        /*0634*/ 	.word	0x00000190


	//   ....[1]....
        /*0638*/ 	.word	0x000001d0


	//   ....[2]....
        /*063c*/ 	.word	0x00000240


	//   ....[3]....
        /*0640*/ 	.word	0x000231c0


	//   ....[4]....
        /*0644*/ 	.word	0x00023260


	//   ....[5]....
        /*0648*/ 	.word	0x00026e80


	//   ....[6]....
        /*064c*/ 	.word	0x00026ef0


	//----- nvinfo : EIATTR_COOP_GROUP_MASK_REGIDS
	.align		4
.L_269:
        /*0650*/ 	.byte	0x04, 0x29
        /*0652*/ 	.short	(.L_271 - .L_270)


	//   ....[0]....
.L_270:
        /*0654*/ 	.word	0xffffffff


	//   ....[1]....
        /*0658*/ 	.word	0xffffffff


	//   ....[2]....
        /*065c*/ 	.word	0xffffffff


	//   ....[3]....
        /*0660*/ 	.word	0xffffffff


	//   ....[4]....
        /*0664*/ 	.word	0xffffffff


	//   ....[5]....
        /*0668*/ 	.word	0xffffffff


	//   ....[6]....
        /*066c*/ 	.word	0xffffffff


	//   ....[7]....
        /*0670*/ 	.word	0xffffffff


	//   ....[8]....
        /*0674*/ 	.word	0xffffffff


	//   ....[9]....
        /*0678*/ 	.word	0xffffffff


	//   ....[10]....
        /*067c*/ 	.word	0xffffffff


	//   ....[11]....
        /*0680*/ 	.word	0xffffffff


	//   ....[12]....
        /*0684*/ 	.word	0xffffffff


	//   ....[13]....
        /*0688*/ 	.word	0xffffffff


	//   ....[14]....
        /*068c*/ 	.word	0xffffffff


	//   ....[15]....
        /*0690*/ 	.word	0xffffffff


	//   ....[16]....
        /*0694*/ 	.word	0xffffffff


	//   ....[17]....
        /*0698*/ 	.word	0xffffffff


	//   ....[18]....
        /*069c*/ 	.word	0xffffffff


	//   ....[19]....
        /*06a0*/ 	.word	0xffffffff


	//   ....[20]....
        /*06a4*/ 	.word	0xffffffff


	//   ....[21]....
        /*06a8*/ 	.word	0xffffffff


	//   ....[22]....
        /*06ac*/ 	.word	0xffffffff


	//   ....[23]....
        /*06b0*/ 	.word	0xffffffff


	//   ....[24]....
        /*06b4*/ 	.word	0xffffffff


	//   ....[25]....
        /*06b8*/ 	.word	0xffffffff


	//   ....[26]....
        /*06bc*/ 	.word	0xffffffff


	//   ....[27]....
        /*06c0*/ 	.word	0xffffffff


	//   ....[28]....
        /*06c4*/ 	.word	0xffffffff


	//   ....[29]....
        /*06c8*/ 	.word	0xffffffff


	//   ....[30]....
        /*06cc*/ 	.word	0xffffffff


	//   ....[31]....
        /*06d0*/ 	.word	0xffffffff


	//   ....[32]....
        /*06d4*/ 	.word	0xffffffff


	//   ....[33]....
        /*06d8*/ 	.word	0xffffffff


	//   ....[34]....
        /*06dc*/ 	.word	0xffffffff


	//   ....[35]....
        /*06e0*/ 	.word	0xffffffff


	//   ....[36]....
        /*06e4*/ 	.word	0xffffffff


	//   ....[37]....
        /*06e8*/ 	.word	0xffffffff


	//   ....[38]....
        /*06ec*/ 	.word	0xffffffff


	//   ....[39]....
        /*06f0*/ 	.word	0xffffffff


	//   ....[40]....
        /*06f4*/ 	.word	0xffffffff


	//   ....[41]....
        /*06f8*/ 	.word	0xffffffff


	//   ....[42]....
        /*06fc*/ 	.word	0xffffffff


	//   ....[43]....
        /*0700*/ 	.word	0xffffffff


	//   ....[44]....
        /*0704*/ 	.word	0xffffffff


	//   ....[45]....
        /*0708*/ 	.word	0xffffffff


	//   ....[46]....
        /*070c*/ 	.word	0xffffffff


	//   ....[47]....
        /*0710*/ 	.word	0xffffffff


	//   ....[48]....
        /*0714*/ 	.word	0xffffffff


	//   ....[49]....
        /*0718*/ 	.word	0xffffffff


	//   ....[50]....
        /*071c*/ 	.word	0xffffffff


	//   ....[51]....
        /*0720*/ 	.word	0xffffffff


	//   ....[52]....
        /*0724*/ 	.word	0xffffffff


	//   ....[53]....
        /*0728*/ 	.word	0xffffffff


	//   ....[54]....
        /*072c*/ 	.word	0xffffffff


	//   ....[55]....
        /*0730*/ 	.word	0xffffffff


	//   ....[56]....
        /*0734*/ 	.word	0xffffffff


	//   ....[57]....
        /*0738*/ 	.word	0xffffffff


	//   ....[58]....
        /*073c*/ 	.word	0xffffffff


	//   ....[59]....
        /*0740*/ 	.word	0xffffffff


	//   ....[60]....
        /*0744*/ 	.word	0xffffffff


	//   ....[61]....
        /*0748*/ 	.word	0xffffffff


	//   ....[62]....
        /*074c*/ 	.word	0xffffffff


	//   ....[63]....
        /*0750*/ 	.word	0xffffffff


	//   ....[64]....
        /*0754*/ 	.word	0xffffffff


	//   ....[65]....
        /*0758*/ 	.word	0xffffffff


	//   ....[66]....
        /*075c*/ 	.word	0xffffffff


	//   ....[67]....
        /*0760*/ 	.word	0xffffffff


	//   ....[68]....
        /*0764*/ 	.word	0xffffffff


	//   ....[69]....
        /*0768*/ 	.word	0xffffffff


	//   ....[70]....
        /*076c*/ 	.word	0xffffffff


	//   ....[71]....
        /*0770*/ 	.word	0xffffffff


	//   ....[72]....
        /*0774*/ 	.word	0xffffffff


	//   ....[73]....
        /*0778*/ 	.word	0xffffffff


	//   ....[74]....
        /*077c*/ 	.word	0xffffffff


	//   ....[75]....
        /*0780*/ 	.word	0xffffffff


	//   ....[76]....
        /*0784*/ 	.word	0xffffffff


	//   ....[77]....
        /*0788*/ 	.word	0xffffffff


	//   ....[78]....
        /*078c*/ 	.word	0xffffffff


	//   ....[79]....
        /*0790*/ 	.word	0xffffffff


	//   ....[80]....
        /*0794*/ 	.word	0xffffffff


	//   ....[81]....
        /*0798*/ 	.word	0xffffffff


	//   ....[82]....
        /*079c*/ 	.word	0xffffffff


	//   ....[83]....
        /*07a0*/ 	.word	0xffffffff


	//   ....[84]....
        /*07a4*/ 	.word	0xffffffff


	//   ....[85]....
        /*07a8*/ 	.word	0xffffffff


	//   ....[86]....
        /*07ac*/ 	.word	0xffffffff


	//   ....[87]....
        /*07b0*/ 	.word	0xffffffff


	//   ....[88]....
        /*07b4*/ 	.word	0xffffffff


	//   ....[89]....
        /*07b8*/ 	.word	0xffffffff


	//   ....[90]....
        /*07bc*/ 	.word	0xffffffff


	//   ....[91]....
        /*07c0*/ 	.word	0xffffffff


	//   ....[92]....
        /*07c4*/ 	.word	0xffffffff


	//   ....[93]....
        /*07c8*/ 	.word	0xffffffff


	//   ....[94]....
        /*07cc*/ 	.word	0xffffffff


	//   ....[95]....
        /*07d0*/ 	.word	0xffffffff


	//   ....[96]....
        /*07d4*/ 	.word	0xffffffff


	//   ....[97]....
        /*07d8*/ 	.word	0xffffffff


	//   ....[98]....
        /*07dc*/ 	.word	0xffffffff


	//   ....[99]....
        /*07e0*/ 	.word	0xffffffff


	//   ....[100]....
        /*07e4*/ 	.word	0xffffffff


	//   ....[101]....
        /*07e8*/ 	.word	0xffffffff


	//   ....[102]....
        /*07ec*/ 	.word	0xffffffff


	//   ....[103]....
        /*07f0*/ 	.word	0xffffffff


	//   ....[104]....
        /*07f4*/ 	.word	0xffffffff


	//   ....[105]....
        /*07f8*/ 	.word	0xffffffff


	//   ....[106]....
        /*07fc*/ 	.word	0xffffffff


	//   ....[107]....
        /*0800*/ 	.word	0xffffffff


	//   ....[108]....
        /*0804*/ 	.word	0xffffffff


	//   ....[109]....
        /*0808*/ 	.word	0xffffffff


	//   ....[110]....
        /*080c*/ 	.word	0xffffffff


	//   ....[111]....
        /*0810*/ 	.word	0xffffffff


	//   ....[112]....
        /*0814*/ 	.word	0xffffffff


	//   ....[113]....
        /*0818*/ 	.word	0xffffffff


	//   ....[114]....
        /*081c*/ 	.word	0xffffffff


	//   ....[115]....
        /*0820*/ 	.word	0xffffffff


	//   ....[116]....
        /*0824*/ 	.word	0xffffffff


	//   ....[117]....
        /*0828*/ 	.word	0xffffffff


	//   ....[118]....
        /*082c*/ 	.word	0xffffffff


	//   ....[119]....
        /*0830*/ 	.word	0xffffffff


	//   ....[120]....
        /*0834*/ 	.word	0xffffffff


	//   ....[121]....
        /*0838*/ 	.word	0xffffffff


	//   ....[122]....
        /*083c*/ 	.word	0x0500000f


	//   ....[123]....
        /*0840*/ 	.word	0x0500000f


	//   ....[124]....
        /*0844*/ 	.word	0x0500000f


	//   ....[125]....
        /*0848*/ 	.word	0x0500000f


	//   ....[126]....
        /*084c*/ 	.word	0x0500000f


	//   ....[127]....
        /*0850*/ 	.word	0x0500000f


	//   ....[128]....
        /*0854*/ 	.word	0x0500000f


	//   ....[129]....
        /*0858*/ 	.word	0x0500000f


	//   ....[130]....
        /*085c*/ 	.word	0x0500000f


	//   ....[131]....
        /*0860*/ 	.word	0x0500000f


	//   ....[132]....
        /*0864*/ 	.word	0x0500000f


	//   ....[133]....
        /*0868*/ 	.word	0x0500000f


	//   ....[134]....
        /*086c*/ 	.word	0x0500000f


	//   ....[135]....
        /*0870*/ 	.word	0x0500000f


	//   ....[136]....
        /*0874*/ 	.word	0x0500000f


	//   ....[137]....
        /*0878*/ 	.word	0x0500000f


	//   ....[138]....
        /*087c*/ 	.word	0x0500000f


	//   ....[139]....
        /*0880*/ 	.word	0x0500000f


	//   ....[140]....
        /*0884*/ 	.word	0x0500000f


	//   ....[141]....
        /*0888*/ 	.word	0x0500000f


	//   ....[142]....
        /*088c*/ 	.word	0x0500000f


	//   ....[143]....
        /*0890*/ 	.word	0x0500000f


	//   ....[144]....
        /*0894*/ 	.word	0x0500000f


	//   ....[145]....
        /*0898*/ 	.word	0x0500000f


	//   ....[146]....
        /*089c*/ 	.word	0x0500000f


	//   ....[147]....
        /*08a0*/ 	.word	0x0500000f


	//   ....[148]....
        /*08a4*/ 	.word	0x0500000f


	//   ....[149]....
        /*08a8*/ 	.word	0x0500000f


	//   ....[150]....
        /*08ac*/ 	.word	0x0500000f


	//   ....[151]....
        /*08b0*/ 	.word	0x0500000f


	//   ....[152]....
        /*08b4*/ 	.word	0x0500000f


	//   ....[153]....
        /*08b8*/ 	.word	0x0500000f


	//   ....[154]....
        /*08bc*/ 	.word	0x0500000f


	//   ....[155]....
        /*08c0*/ 	.word	0x0500000f


	//   ....[156]....
        /*08c4*/ 	.word	0x0500000f


	//   ....[157]....
        /*08c8*/ 	.word	0x0500000f


	//   ....[158]....
        /*08cc*/ 	.word	0x0500000f


	//   ....[159]....
        /*08d0*/ 	.word	0x0500000f


	//   ....[160]....
        /*08d4*/ 	.word	0x0500000f


	//   ....[161]....
        /*08d8*/ 	.word	0x0500000f


	//   ....[162]....
        /*08dc*/ 	.word	0x0500000f


	//   ....[163]....
        /*08e0*/ 	.word	0x0500000f


	//   ....[164]....
        /*08e4*/ 	.word	0x0500000f


	//   ....[165]....
        /*08e8*/ 	.word	0x0500000f


	//   ....[166]....
        /*08ec*/ 	.word	0x0500000f


	//   ....[167]....
        /*08f0*/ 	.word	0x0500000f


	//   ....[168]....
        /*08f4*/ 	.word	0x0500000f


	//   ....[169]....
        /*08f8*/ 	.word	0x0500000f


	//   ....[170]....
        /*08fc*/ 	.word	0x0500000f


	//   ....[171]....
        /*0900*/ 	.word	0x0500000f


	//   ....[172]....
        /*0904*/ 	.word	0x0500000f


	//   ....[173]....
        /*0908*/ 	.word	0x0500000f


	//----- nvinfo : EIATTR_COOP_GROUP_INSTR_OFFSETS
	.align		4
.L_271:
        /*090c*/ 	.byte	0x04, 0x28
        /*090e*/ 	.short	(.L_273 - .L_272)


	//   ....[0]....
.L_272:
        /*0910*/ 	.word	0x00000060


	//   ....[1]....
        /*0914*/ 	.word	0x000001a0


	//   ....[2]....
        /*0918*/ 	.word	0x000001f0


	//   ....[3]....
        /*091c*/ 	.word	0x00000420


	//   ....[4]....
        /*0920*/ 	.word	0x00000580


	//   ....[5]....
        /*0924*/ 	.word	0x000006a0


	//   ....[6]....
        /*0928*/ 	.word	0x00000800


	//   ....[7]....
        /*092c*/ 	.word	0x0000af40


	//   ....[8]....
        /*0930*/ 	.word	0x0000b640


	//   ....[9]....
        /*0934*/ 	.word	0x0000b650


	//   ....[10]....
        /*0938*/ 	.word	0x0000b660


	//   ....[11]....
        /*093c*/ 	.word	0x0000b670


	//   ....[12]....
        /*0940*/ 	.word	0x0000be50


	//   ....[13]....
        /*0944*/ 	.word	0x0000be60


	//   ....[14]....
        /*0948*/ 	.word	0x0000be70


	//   ....[15]....
        /*094c*/ 	.word	0x0000be80


	//   ....[16]....
        /*0950*/ 	.word	0x0000ebf0


	//   ....[17]....
        /*0954*/ 	.word	0x0000ec00


	//   ....[18]....
        /*0958*/ 	.word	0x0000ec10


	//   ....[19]....
        /*095c*/ 	.word	0x0000ec20


	//   ....[20]....
        /*0960*/ 	.word	0x0000f220


	//   ....[21]....
        /*0964*/ 	.word	0x0000f230


	//   ....[22]....
        /*0968*/ 	.word	0x0000f240


	//   ....[23]....
        /*096c*/ 	.word	0x0000f250


	//   ....[24]....
        /*0970*/ 	.word	0x00012940


	//   ....[25]....
        /*0974*/ 	.word	0x00012d00


	//   ....[26]....
        /*0978*/ 	.word	0x00013910


	//   ....[27]....
        /*097c*/ 	.word	0x00013a20


	//   ....[28]....
        /*0980*/ 	.word	0x00013fe0


	//   ....[29]....
        /*0984*/ 	.word	0x00014050


	//   ....[30]....
        /*0988*/ 	.word	0x00015da0


	//   ....[31]....
        /*098c*/ 	.word	0x00016070


	//   ....[32]....
        /*0990*/ 	.word	0x00016da0


	//   ....[33]....
        /*0994*/ 	.word	0x00016ec0


	//   ....[34]....
        /*0998*/ 	.word	0x000174d0


	//   ....[35]....
        /*099c*/ 	.word	0x00017560


	//   ....[36]....
        /*09a0*/ 	.word	0x000191a0


	//   ....[37]....
        /*09a4*/ 	.word	0x00019220


	//   ....[38]....
        /*09a8*/ 	.word	0x00019540


	//   ....[39]....
        /*09ac*/ 	.word	0x00019620


	//   ....[40]....
        /*09b0*/ 	.word	0x0001b220


	//   ....[41]....
        /*09b4*/ 	.word	0x0001b480


	//   ....[42]....
        /*09b8*/ 	.word	0x0001c1d0


	//   ....[43]....
        /*09bc*/ 	.word	0x0001c2e0


	//   ....[44]....
        /*09c0*/ 	.word	0x0001c8d0


	//   ....[45]....
        /*09c4*/ 	.word	0x0001c960


	//   ....[46]....
        /*09c8*/ 	.word	0x0001d810


	//   ....[47]....
        /*09cc*/ 	.word	0x0001da50


	//   ....[48]....
        /*09d0*/ 	.word	0x0001db20


	//   ....[49]....
        /*09d4*/ 	.word	0x0001db50


	//   ....[50]....
        /*09d8*/ 	.word	0x0001eb80


	//   ....[51]....
        /*09dc*/ 	.word	0x0001ebc0


	//   ....[52]....
        /*09e0*/ 	.word	0x0001ec00


	//   ....[53]....
        /*09e4*/ 	.word	0x0001ec30


	//   ....[54]....
        /*09e8*/ 	.word	0x0001f1b0


	//   ....[55]....
        /*09ec*/ 	.word	0x0001f1c0


	//   ....[56]....
        /*09f0*/ 	.word	0x0001f290


	//   ....[57]....
        /*09f4*/ 	.word	0x0001f2b0


	//   ....[58]....
        /*09f8*/ 	.word	0x0001f380


	//   ....[59]....
        /*09fc*/ 	.word	0x0001f3a0


	//   ....[60]....
        /*0a00*/ 	.word	0x0001f480


	//   ....[61]....
        /*0a04*/ 	.word	0x0001f4a0


	//   ....[62]....
        /*0a08*/ 	.word	0x0001fd10


	//   ....[63]....
        /*0a0c*/ 	.word	0x0001fd30


	//   ....[64]....
        /*0a10*/ 	.word	0x0001fe00


	//   ....[65]....
        /*0a14*/ 	.word	0x0001fe20


	//   ....[66]....
        /*0a18*/ 	.word	0x0001fef0


	//   ....[67]....
        /*0a1c*/ 	.word	0x0001ff10


	//   ....[68]....
        /*0a20*/ 	.word	0x0001fff0


	//   ....[69]....
        /*0a24*/ 	.word	0x00020010


	//   ....[70]....
        /*0a28*/ 	.word	0x00020170


	//   ....[71]....
        /*0a2c*/ 	.word	0x00020350


	//   ....[72]....
        /*0a30*/ 	.word	0x00020380


	//   ....[73]....
        /*0a34*/ 	.word	0x000203b0


	//   ....[74]....
        /*0a38*/ 	.word	0x000203e0


	//   ....[75]....
        /*0a3c*/ 	.word	0x00020410


	//   ....[76]....
        /*0a40*/ 	.word	0x00020440


	//   ....[77]....
        /*0a44*/ 	.word	0x000205c0


	//   ....[78]....
        /*0a48*/ 	.word	0x000205f0


	//   ....[79]....
        /*0a4c*/ 	.word	0x00020620


	//   ....[80]....
        /*0a50*/ 	.word	0x00020650


	//   ....[81]....
        /*0a54*/ 	.word	0x00020680


	//   ....[82]....
        /*0a58*/ 	.word	0x000206b0


	//   ....[83]....
        /*0a5c*/ 	.word	0x00020760


	//   ....[84]....
        /*0a60*/ 	.word	0x000207c0


	//   ....[85]....
        /*0a64*/ 	.word	0x00020850


	//   ....[86]....
        /*0a68*/ 	.word	0x000219a0


	//   ....[87]....
        /*0a6c*/ 	.word	0x000237a0


	//   ....[88]....
        /*0a70*/ 	.word	0x00024450


	//   ....[89]....
        /*0a74*/ 	.word	0x00024470


	//   ....[90]....
        /*0a78*/ 	.word	0x00024480


	//   ....[91]....
        /*0a7c*/ 	.word	0x000244b0


	//   ....[92]....
        /*0a80*/ 	.word	0x000245d0


	//   ....[93]....
        /*0a84*/ 	.word	0x000245e0


	//   ....[94]....
        /*0a88*/ 	.word	0x00024680


	//   ....[95]....
        /*0a8c*/ 	.word	0x00024690


	//   ....[96]....
        /*0a90*/ 	.word	0x00024730


	//   ....[97]....
        /*0a94*/ 	.word	0x00024740


	//   ....[98]....
        /*0a98*/ 	.word	0x000247e0


	//   ....[99]....
        /*0a9c*/ 	.word	0x000247f0


	//   ....[100]....
        /*0aa0*/ 	.word	0x00024870


	//   ....[101]....
        /*0aa4*/ 	.word	0x000248a0


	//   ....[102]....
        /*0aa8*/ 	.word	0x000248f0


	//   ....[103]....
        /*0aac*/ 	.word	0x00024930


	//   ....[104]....
        /*0ab0*/ 	.word	0x000275f0


	//   ....[105]....
        /*0ab4*/ 	.word	0x00027620


	//   ....[106]....
        /*0ab8*/ 	.word	0x00027630


	//   ....[107]....
        /*0abc*/ 	.word	0x00027660


	//   ....[108]....
        /*0ac0*/ 	.word	0x00027690


	//   ....[109]....
        /*0ac4*/ 	.word	0x000276c0


	//   ....[110]....
        /*0ac8*/ 	.word	0x000276f0


	//   ....[111]....
        /*0acc*/ 	.word	0x00027700


	//   ....[112]....
        /*0ad0*/ 	.word	0x00027890


	//   ....[113]....
        /*0ad4*/ 	.word	0x000278c0


	//   ....[114]....
        /*0ad8*/ 	.word	0x000278f0


	//   ....[115]....
        /*0adc*/ 	.word	0x00027920


	//   ....[116]....
        /*0ae0*/ 	.word	0x00027950


	//   ....[117]....
        /*0ae4*/ 	.word	0x00027980


	//   ....[118]....
        /*0ae8*/ 	.word	0x00027a40


	//   ....[119]....
        /*0aec*/ 	.word	0x00027a60


	//   ....[120]....
        /*0af0*/ 	.word	0x00027ad0


	//   ....[121]....
        /*0af4*/ 	.word	0x000281b0


	//   ....[122]....
        /*0af8*/ 	.word	0x000285f0


	//   ....[123]....
        /*0afc*/ 	.word	0x00028680


	//   ....[124]....
        /*0b00*/ 	.word	0x000286d0


	//   ....[125]....
        /*0b04*/ 	.word	0x00028720


	//   ....[126]....
        /*0b08*/ 	.word	0x000287b0


	//   ....[127]....
        /*0b0c*/ 	.word	0x00028840


	//   ....[128]....
        /*0b10*/ 	.word	0x00028890


	//   ....[129]....
        /*0b14*/ 	.word	0x000288e0


	//   ....[130]....
        /*0b18*/ 	.word	0x000289d0


	//   ....[131]....
        /*0b1c*/ 	.word	0x00028a70


	//   ....[132]....
        /*0b20*/ 	.word	0x00028ac0


	//   ....[133]....
        /*0b24*/ 	.word	0x00028b20


	//   ....[134]....
        /*0b28*/ 	.word	0x00028bb0


	//   ....[135]....
        /*0b2c*/ 	.word	0x00028c40


	//   ....[136]....
        /*0b30*/ 	.word	0x00028ca0


	//   ....[137]....
        /*0b34*/ 	.word	0x00028d00


	//   ....[138]....
        /*0b38*/ 	.word	0x00029090


	//   ....[139]....
        /*0b3c*/ 	.word	0x00029380


	//   ....[140]....
        /*0b40*/ 	.word	0x00029560


	//   ....[141]....
        /*0b44*/ 	.word	0x000295b0


	//   ....[142]....
        /*0b48*/ 	.word	0x000296e0


	//   ....[143]....
        /*0b4c*/ 	.word	0x00029730


	//   ....[144]....
        /*0b50*/ 	.word	0x00029870


	//   ....[145]....
        /*0b54*/ 	.word	0x000298e0


	//   ....[146]....
        /*0b58*/ 	.word	0x00029a10


	//   ....[147]....
        /*0b5c*/ 	.word	0x00029a60


	//   ....[148]....
        /*0b60*/ 	.word	0x00029b90


	//   ....[149]....
        /*0b64*/ 	.word	0x00029be0


	//   ....[150]....
        /*0b68*/ 	.word	0x00029d10


	//   ....[151]....
        /*0b6c*/ 	.word	0x00029d60


	//   ....[152]....
        /*0b70*/ 	.word	0x00029e70


	//   ....[153]....
        /*0b74*/ 	.word	0x00029ee0


	//   ....[154]....
        /*0b78*/ 	.word	0x00029ff0


	//   ....[155]....
        /*0b7c*/ 	.word	0x0002a040


	//   ....[156]....
        /*0b80*/ 	.word	0x0002a370


	//   ....[157]....
        /*0b84*/ 	.word	0x0002a410


	//   ....[158]....
        /*0b88*/ 	.word	0x0002a540


	//   ....[159]....
        /*0b8c*/ 	.word	0x0002a5c0


	//   ....[160]....
        /*0b90*/ 	.word	0x0002a640


	//   ....[161]....
        /*0b94*/ 	.word	0x0002a6c0


	//   ....[162]....
        /*0b98*/ 	.word	0x0002a740


	//   ....[163]....
        /*0b9c*/ 	.word	0x0002a7d0


	//   ....[164]....
        /*0ba0*/ 	.word	0x0002a870


	//   ....[165]....
        /*0ba4*/ 	.word	0x0002a910


	//   ....[166]....
        /*0ba8*/ 	.word	0x0002a990


	//   ....[167]....
        /*0bac*/ 	.word	0x0002aa10


	//   ....[168]....
        /*0bb0*/ 	.word	0x0002aa90


	//   ....[169]....
        /*0bb4*/ 	.word	0x0002ab20


	//   ....[170]....
        /*0bb8*/ 	.word	0x0002aba0


	//   ....[171]....
        /*0bbc*/ 	.word	0x0002ac40


	//   ....[172]....
        /*0bc0*/ 	.word	0x0002acd0


	//   ....[173]....
        /*0bc4*/ 	.word	0x0002ae00


	//----- nvinfo : EIATTR_REG_RECONFIG
	.align		4
.L_273:
        /*0bc8*/ 	.byte	0x01, 0x54
	.zero		2


	//----- nvinfo : EIATTR_SYSCALL_OFFSETS
	.align		4
        /*0bcc*/ 	.byte	0x04, 0x46
        /*0bce*/ 	.short	(.L_275 - .L_274)


	//   ....[0]....
.L_274:
        /*0bd0*/ 	.word	0x00001dd0


	//   ....[1]....
        /*0bd4*/ 	.word	0x00001f20


	//   ....[2]....
        /*0bd8*/ 	.word	0x0000b0e0


	//   ....[3]....
        /*0bdc*/ 	.word	0x0000b400


	//   ....[4]....
        /*0be0*/ 	.word	0x000233d0


	//   ....[5]....
        /*0be4*/ 	.word	0x00023520


	//   ....[6]....
        /*0be8*/ 	.word	0x00023610


	//   ....[7]....
        /*0bec*/ 	.word	0x00023f50


	//----- nvinfo : EIATTR_MBARRIER_INSTR_OFFSETS
	.align		4
.L_275:
        /*0bf0*/ 	.byte	0x04, 0x39
        /*0bf2*/ 	.short	(.L_277 - .L_276)


	//   ....[0]....
.L_276:
        /*0bf4*/ 	.word	0x000002d0
        /*0bf8*/ 	.word	0x000000ff
        /*0bfc*/ 	.word	0x0002a800
        /*0c00*/ 	.short	0x0100
        /*0c02*/ 	.byte	0x08
	.zero		1


	//   ....[1]....
        /*0c04*/ 	.word	0x000002e0
        /*0c08*/ 	.word	0x000000ff
        /*0c0c*/ 	.word	0x0002a820
        /*0c10*/ 	.short	0x0100
        /*0c12*/ 	.byte	0x08
	.zero		1


	//   ....[2]....
        /*0c14*/ 	.word	0x000003d0
        /*0c18*/ 	.word	0x000000ff
        /*0c1c*/ 	.word	0x0002a830
        /*0c20*/ 	.short	0x0100
        /*0c22*/ 	.byte	0x08
	.zero		1


	//   ....[3]....
        /*0c24*/ 	.word	0x000003e0
        /*0c28*/ 	.word	0x000000ff
        /*0c2c*/ 	.word	0x0002a840
        /*0c30*/ 	.short	0x0100
        /*0c32*/ 	.byte	0x08
	.zero		1


	//   ....[4]....
        /*0c34*/ 	.word	0x000003f0
        /*0c38*/ 	.word	0x000000ff
        /*0c3c*/ 	.word	0x0002a838
        /*0c40*/ 	.short	0x0100
        /*0c42*/ 	.byte	0x08
	.zero		1


	//   ....[5]....
        /*0c44*/ 	.word	0x00000400
        /*0c48*/ 	.word	0x000000ff
        /*0c4c*/ 	.word	0x0002a848
        /*0c50*/ 	.short	0x0100
        /*0c52*/ 	.byte	0x08
	.zero		1


	//   ....[6]....
        /*0c54*/ 	.word	0x00000530
        /*0c58*/ 	.word	0x000000ff
        /*0c5c*/ 	.word	0x0002a850
        /*0c60*/ 	.short	0x0100
        /*0c62*/ 	.byte	0x08
	.zero		1


	//   ....[7]....
        /*0c64*/ 	.word	0x00000540
        /*0c68*/ 	.word	0x000000ff
        /*0c6c*/ 	.word	0x0002a860
        /*0c70*/ 	.short	0x0100
        /*0c72*/ 	.byte	0x08
	.zero		1


	//   ....[8]....
        /*0c74*/ 	.word	0x00000550
        /*0c78*/ 	.word	0x000000ff
        /*0c7c*/ 	.word	0x0002a858
        /*0c80*/ 	.short	0x0100
        /*0c82*/ 	.byte	0x08
	.zero		1


	//   ....[9]....
        /*0c84*/ 	.word	0x00000560
        /*0c88*/ 	.word	0x000000ff
        /*0c8c*/ 	.word	0x0002a868
        /*0c90*/ 	.short	0x0100
        /*0c92*/ 	.byte	0x08
	.zero		1


	//   ....[10]....
        /*0c94*/ 	.word	0x00000650
        /*0c98*/ 	.word	0x000000ff
        /*0c9c*/ 	.word	0x0002a870
        /*0ca0*/ 	.short	0x0100
        /*0ca2*/ 	.byte	0x06
	.zero		1


	//   ....[11]....
        /*0ca4*/ 	.word	0x00000660
        /*0ca8*/ 	.word	0x000000ff
        /*0cac*/ 	.word	0x0002a880
        /*0cb0*/ 	.short	0x0100
        /*0cb2*/ 	.byte	0x06
	.zero		1


	//   ....[12]....
        /*0cb4*/ 	.word	0x00000670
        /*0cb8*/ 	.word	0x000000ff
        /*0cbc*/ 	.word	0x0002a878
        /*0cc0*/ 	.short	0x0100
        /*0cc2*/ 	.byte	0x06
	.zero		1


	//   ....[13]....
        /*0cc4*/ 	.word	0x00000680
        /*0cc8*/ 	.word	0x000000ff
        /*0ccc*/ 	.word	0x0002a888
        /*0cd0*/ 	.short	0x0100
        /*0cd2*/ 	.byte	0x06
	.zero		1


	//   ....[14]....
        /*0cd4*/ 	.word	0x000007b0
        /*0cd8*/ 	.word	0x000000ff
        /*0cdc*/ 	.word	0x0002a890
        /*0ce0*/ 	.short	0x0100
        /*0ce2*/ 	.byte	0x08
	.zero		1


	//   ....[15]....
        /*0ce4*/ 	.word	0x000007c0
        /*0ce8*/ 	.word	0x000000ff
        /*0cec*/ 	.word	0x0002a8a0
        /*0cf0*/ 	.short	0x0100
        /*0cf2*/ 	.byte	0x08
	.zero		1


	//   ....[16]....
        /*0cf4*/ 	.word	0x000007d0
        /*0cf8*/ 	.word	0x000000ff
        /*0cfc*/ 	.word	0x0002a898
        /*0d00*/ 	.short	0x0100
        /*0d02*/ 	.byte	0x08
	.zero		1


	//   ....[17]....
        /*0d04*/ 	.word	0x000007e0
        /*0d08*/ 	.word	0x000000ff
        /*0d0c*/ 	.word	0x0002a8a8
        /*0d10*/ 	.short	0x0100
        /*0d12*/ 	.byte	0x08
	.zero		1


	//   ....[18]....
        /*0d14*/ 	.word	0x00000910
        /*0d18*/ 	.word	0x000000ff
        /*0d1c*/ 	.word	0x0002a8b0
        /*0d20*/ 	.short	0x0100
        /*0d22*/ 	.byte	0x08
	.zero		1


	//   ....[19]....
        /*0d24*/ 	.word	0x00000920
        /*0d28*/ 	.word	0x000000ff
        /*0d2c*/ 	.word	0x0002a8c0
        /*0d30*/ 	.short	0x0100
        /*0d32*/ 	.byte	0x08
	.zero		1


	//   ....[20]....
        /*0d34*/ 	.word	0x00000930
        /*0d38*/ 	.word	0x000000ff
        /*0d3c*/ 	.word	0x0002a8b8
        /*0d40*/ 	.short	0x0100
        /*0d42*/ 	.byte	0x08
	.zero		1


	//   ....[21]....
        /*0d44*/ 	.word	0x00000940
        /*0d48*/ 	.word	0x000000ff
        /*0d4c*/ 	.word	0x0002a8c8
        /*0d50*/ 	.short	0x0100
        /*0d52*/ 	.byte	0x08
	.zero		1


	//   ....[22]....
        /*0d54*/ 	.word	0x00003ae0
        /*0d58*/ 	.word	0x00000003
        /*0d5c*/ 	.word	0x0002a890
        /*0d60*/ 	.short	0x010a
        /*0d62*/ 	.byte	0x3f
	.zero		1


	//   ....[23]....
        /*0d64*/ 	.word	0x00006de0
        /*0d68*/ 	.word	0x00000003
        /*0d6c*/ 	.word	0x0002a890
        /*0d70*/ 	.short	0x010a
        /*0d72*/ 	.byte	0x3f
	.zero		1


	//   ....[24]....
        /*0d74*/ 	.word	0x00009ed0
        /*0d78*/ 	.word	0x00000003
        /*0d7c*/ 	.word	0x0002a890
        /*0d80*/ 	.short	0x010a
        /*0d82*/ 	.byte	0x3f
	.zero		1


	//   ....[25]....
        /*0d84*/ 	.word	0x0000a2c0
        /*0d88*/ 	.word	0x0000001c
        /*0d8c*/ 	.word	0x00000000
        /*0d90*/ 	.short	0x0101
        /*0d92*/ 	.byte	0x3f
	.zero		1


	//   ....[26]....
        /*0d94*/ 	.word	0x0000a300
        /*0d98*/ 	.word	0x00000003
        /*0d9c*/ 	.word	0x0002a8b0
        /*0da0*/ 	.short	0x010a
        /*0da2*/ 	.byte	0x3f
	.zero		1


	//   ....[27]....
        /*0da4*/ 	.word	0x0000a7c0
        /*0da8*/ 	.word	0x00000003
        /*0dac*/ 	.word	0x00000000
        /*0db0*/ 	.short	0x0101
        /*0db2*/ 	.byte	0x3f
	.zero		1


	//   ....[28]....
        /*0db4*/ 	.word	0x0000b160
        /*0db8*/ 	.word	0x00000010
        /*0dbc*/ 	.word	0x0002a800
        /*0dc0*/ 	.short	0x010a
        /*0dc2*/ 	.byte	0x3f
	.zero		1


	//   ....[29]....
        /*0dc4*/ 	.word	0x0000b1b0
        /*0dc8*/ 	.word	0x00000010
        /*0dcc*/ 	.word	0x0002a800
        /*0dd0*/ 	.short	0x010a
        /*0dd2*/ 	.byte	0x3f
	.zero		1


	//   ....[30]....
        /*0dd4*/ 	.word	0x0000c550
        /*0dd8*/ 	.word	0x00000010
        /*0ddc*/ 	.word	0x0002a800
        /*0de0*/ 	.short	0x010a
        /*0de2*/ 	.byte	0x3f
	.zero		1


	//   ....[31]....
        /*0de4*/ 	.word	0x0000f6d0
        /*0de8*/ 	.word	0x00000010
        /*0dec*/ 	.word	0x0002a800
        /*0df0*/ 	.short	0x010a
        /*0df2*/ 	.byte	0x3f
	.zero		1


	//   ....[32]....
        /*0df4*/ 	.word	0x00011ed0
        /*0df8*/ 	.word	0x00000007
        /*0dfc*/ 	.word	0x0002a830
        /*0e00*/ 	.short	0x010a
        /*0e02*/ 	.byte	0x3f
	.zero		1


	//   ....[33]....
        /*0e04*/ 	.word	0x00011f40
        /*0e08*/ 	.word	0x00000007
        /*0e0c*/ 	.word	0x0002a830
        /*0e10*/ 	.short	0x010a
        /*0e12*/ 	.byte	0x3f
	.zero		1


	//   ....[34]....
        /*0e14*/ 	.word	0x000129f0
        /*0e18*/ 	.word	0x00000000
        /*0e1c*/ 	.word	0x00000000
        /*0e20*/ 	.short	0x0101
        /*0e22*/ 	.byte	0x3f
	.zero		1


	//   ....[35]....
        /*0e24*/ 	.word	0x00014e30
        /*0e28*/ 	.word	0x00000007
        /*0e2c*/ 	.word	0x0002a830
        /*0e30*/ 	.short	0x010a
        /*0e32*/ 	.byte	0x3f
	.zero		1


	//   ....[36]....
        /*0e34*/ 	.word	0x00014ea0
        /*0e38*/ 	.word	0x00000007
        /*0e3c*/ 	.word	0x0002a830
        /*0e40*/ 	.short	0x010a
        /*0e42*/ 	.byte	0x3f
	.zero		1


	//   ....[37]....
        /*0e44*/ 	.word	0x00015a20
        /*0e48*/ 	.word	0x0000000e
        /*0e4c*/ 	.word	0x0002a850
        /*0e50*/ 	.short	0x010a
        /*0e52*/ 	.byte	0x3f
	.zero		1


	//   ....[38]....
        /*0e54*/ 	.word	0x00015ac0
        /*0e58*/ 	.word	0x0000000e
        /*0e5c*/ 	.word	0x0002a850
        /*0e60*/ 	.short	0x010a
        /*0e62*/ 	.byte	0x3f
	.zero		1


	//   ....[39]....
        /*0e64*/ 	.word	0x00015e90
        /*0e68*/ 	.word	0x00000007
        /*0e6c*/ 	.word	0x00000000
        /*0e70*/ 	.short	0x0101
        /*0e72*/ 	.byte	0x3f
	.zero		1


	//   ....[40]....
        /*0e74*/ 	.word	0x00017610
        /*0e78*/ 	.word	0x0000006d
        /*0e7c*/ 	.word	0x00000000
        /*0e80*/ 	.short	0x0101
        /*0e82*/ 	.byte	0x3f
	.zero		1


	//   ....[41]....
        /*0e84*/ 	.word	0x00018250
        /*0e88*/ 	.word	0x00000003
        /*0e8c*/ 	.word	0x0002a830
        /*0e90*/ 	.short	0x010a
        /*0e92*/ 	.byte	0x3f
	.zero		1


	//   ....[42]....
        /*0e94*/ 	.word	0x000182c0
        /*0e98*/ 	.word	0x00000003
        /*0e9c*/ 	.word	0x0002a830
        /*0ea0*/ 	.short	0x010a
        /*0ea2*/ 	.byte	0x3f
	.zero		1


	//   ....[43]....
        /*0ea4*/ 	.word	0x00018e40
        /*0ea8*/ 	.word	0x000000c6
        /*0eac*/ 	.word	0x0002a850
        /*0eb0*/ 	.short	0x010a
        /*0eb2*/ 	.byte	0x3f
	.zero		1


	//   ....[44]....
        /*0eb4*/ 	.word	0x00018e90
        /*0eb8*/ 	.word	0x000000c6
        /*0ebc*/ 	.word	0x0002a850
        /*0ec0*/ 	.short	0x010a
        /*0ec2*/ 	.byte	0x3f
	.zero		1


	//   ....[45]....
        /*0ec4*/ 	.word	0x00019cc0
        /*0ec8*/ 	.word	0x0000005b
        /*0ecc*/ 	.word	0x00000000
        /*0ed0*/ 	.short	0x0101
        /*0ed2*/ 	.byte	0x3f
	.zero		1


	//   ....[46]....
        /*0ed4*/ 	.word	0x00019d30
        /*0ed8*/ 	.word	0x000000c6
        /*0edc*/ 	.word	0x00000000
        /*0ee0*/ 	.short	0x0101
        /*0ee2*/ 	.byte	0x3f
	.zero		1


	//   ....[47]....
        /*0ee4*/ 	.word	0x0001a250
        /*0ee8*/ 	.word	0x00000003
        /*0eec*/ 	.word	0x0002a830
        /*0ef0*/ 	.short	0x010a
        /*0ef2*/ 	.byte	0x3f
	.zero		1


	//   ....[48]....
        /*0ef4*/ 	.word	0x0001a2c0
        /*0ef8*/ 	.word	0x00000003
        /*0efc*/ 	.word	0x0002a830
        /*0f00*/ 	.short	0x010a
        /*0f02*/ 	.byte	0x3f
	.zero		1


	//   ....[49]....
        /*0f04*/ 	.word	0x0001ae40
        /*0f08*/ 	.word	0x0000000c
        /*0f0c*/ 	.word	0x0002a850
        /*0f10*/ 	.short	0x010a
        /*0f12*/ 	.byte	0x3f
	.zero		1


	//   ....[50]....
        /*0f14*/ 	.word	0x0001aee0
        /*0f18*/ 	.word	0x0000000c
        /*0f1c*/ 	.word	0x0002a850
        /*0f20*/ 	.short	0x010a
        /*0f22*/ 	.byte	0x3f
	.zero		1


	//   ....[51]....
        /*0f24*/ 	.word	0x0001b2e0
        /*0f28*/ 	.word	0x00000000
        /*0f2c*/ 	.word	0x00000000
        /*0f30*/ 	.short	0x0101
        /*0f32*/ 	.byte	0x3f
	.zero		1


	//   ....[52]....
        /*0f34*/ 	.word	0x0001ca10
        /*0f38*/ 	.word	0x0000006b
        /*0f3c*/ 	.word	0x00000000
        /*0f40*/ 	.short	0x0101
        /*0f42*/ 	.byte	0x3f
	.zero		1


	//   ....[53]....
        /*0f44*/ 	.word	0x0001d700
        /*0f48*/ 	.word	0x0000000d
        /*0f4c*/ 	.word	0x0002a850
        /*0f50*/ 	.short	0x010a
        /*0f52*/ 	.byte	0x3f
	.zero		1


	//   ....[54]....
        /*0f54*/ 	.word	0x0001d7a0
        /*0f58*/ 	.word	0x0000000d
        /*0f5c*/ 	.word	0x0002a850
        /*0f60*/ 	.short	0x010a
        /*0f62*/ 	.byte	0x3f
	.zero		1


	//   ....[55]....
        /*0f64*/ 	.word	0x0001dc70
        /*0f68*/ 	.word	0x0000000b
        /*0f6c*/ 	.word	0x00000000
        /*0f70*/ 	.short	0x0101
        /*0f72*/ 	.byte	0x3f
	.zero		1


	//   ....[56]....
        /*0f74*/ 	.word	0x0001f1a0
        /*0f78*/ 	.word	0x00000000
        /*0f7c*/ 	.word	0x00000000
        /*0f80*/ 	.short	0x0101
        /*0f82*/ 	.byte	0x3f
	.zero		1


	//   ....[57]....
        /*0f84*/ 	.word	0x00021a90
        /*0f88*/ 	.word	0x00000007
        /*0f8c*/ 	.word	0x0002a820
        /*0f90*/ 	.short	0x010a
        /*0f92*/ 	.byte	0x3f
	.zero		1


	//   ....[58]....
        /*0f94*/ 	.word	0x00021b70
        /*0f98*/ 	.word	0x00000007
        /*0f9c*/ 	.word	0x0002a8a0
        /*0fa0*/ 	.short	0x010a
        /*0fa2*/ 	.byte	0x3f
	.zero		1


	//   ....[59]....
        /*0fa4*/ 	.word	0x00021fb0
        /*0fa8*/ 	.word	0x00000007
        /*0fac*/ 	.word	0x0002a8c0
        /*0fb0*/ 	.short	0x010a
        /*0fb2*/ 	.byte	0x3f
	.zero		1


	//   ....[60]....
        /*0fb4*/ 	.word	0x00022490
        /*0fb8*/ 	.word	0x00000008
        /*0fbc*/ 	.word	0x0002a8a0
        /*0fc0*/ 	.short	0x010a
        /*0fc2*/ 	.byte	0x3f
	.zero		1


	//   ....[61]....
        /*0fc4*/ 	.word	0x000228c0
        /*0fc8*/ 	.word	0x00000008
        /*0fcc*/ 	.word	0x0002a8c0
        /*0fd0*/ 	.short	0x010a
        /*0fd2*/ 	.byte	0x3f
	.zero		1


	//   ....[62]....
        /*0fd4*/ 	.word	0x00023a40
        /*0fd8*/ 	.word	0x00000000
        /*0fdc*/ 	.word	0x0002a840
        /*0fe0*/ 	.short	0x010a
        /*0fe2*/ 	.byte	0x3f
	.zero		1


	//   ....[63]....
        /*0fe4*/ 	.word	0x00024a70
        /*0fe8*/ 	.word	0x0000000a
        /*0fec*/ 	.word	0x0002a800
        /*0ff0*/ 	.short	0x0107
        /*0ff2*/ 	.byte	0x3f
	.zero		1


	//   ....[64]....
        /*0ff4*/ 	.word	0x00024b80
        /*0ff8*/ 	.word	0x00000002
        /*0ffc*/ 	.word	0x0002a800
        /*1000*/ 	.short	0x0101
        /*1002*/ 	.byte	0x3f
	.zero		1


	//   ....[65]....
        /*1004*/ 	.word	0x00024ba0
        /*1008*/ 	.word	0x00000002
        /*100c*/ 	.word	0x0002a820
        /*1010*/ 	.short	0x010a
        /*1012*/ 	.byte	0x3f
	.zero		1


	//   ....[66]....
        /*1014*/ 	.word	0x00024f30
        /*1018*/ 	.word	0x00000003
        /*101c*/ 	.word	0x0002a840
        /*1020*/ 	.short	0x010a
        /*1022*/ 	.byte	0x3f
	.zero		1


	//   ....[67]....
        /*1024*/ 	.word	0x000253e0
        /*1028*/ 	.word	0x00000003
        /*102c*/ 	.word	0x00000060
        /*1030*/ 	.short	0x010a
        /*1032*/ 	.byte	0x3f
	.zero		1


	//   ....[68]....
        /*1034*/ 	.word	0x00025ad0
        /*1038*/ 	.word	0x00000003
        /*103c*/ 	.word	0x0002a840
        /*1040*/ 	.short	0x010a
        /*1042*/ 	.byte	0x3f
	.zero		1


	//   ....[69]....
        /*1044*/ 	.word	0x00025f80
        /*1048*/ 	.word	0x00000002
        /*104c*/ 	.word	0x00000060
        /*1050*/ 	.short	0x010a
        /*1052*/ 	.byte	0x3f
	.zero		1


	//   ....[70]....
        /*1054*/ 	.word	0x000265a0
        /*1058*/ 	.word	0x00000002
        /*105c*/ 	.word	0x0002a840
        /*1060*/ 	.short	0x010a
        /*1062*/ 	.byte	0x3f
	.zero		1


	//   ....[71]....
        /*1064*/ 	.word	0x00026a50
        /*1068*/ 	.word	0x00000002
        /*106c*/ 	.word	0x00000060
        /*1070*/ 	.short	0x010a
        /*1072*/ 	.byte	0x3f
	.zero		1


	//   ....[72]....
        /*1074*/ 	.word	0x00027000
        /*1078*/ 	.word	0x00000000
        /*107c*/ 	.word	0x0002a860
        /*1080*/ 	.short	0x010a
        /*1082*/ 	.byte	0x3f
	.zero		1


	//   ....[73]....
        /*1084*/ 	.word	0x00028130
        /*1088*/ 	.word	0x00000000
        /*108c*/ 	.word	0x0002a820
        /*1090*/ 	.short	0x010a
        /*1092*/ 	.byte	0x3f
	.zero		1


	//   ....[74]....
        /*1094*/ 	.word	0x000282e0
        /*1098*/ 	.word	0x00000006
        /*109c*/ 	.word	0x00000000
        /*10a0*/ 	.short	0x010a
        /*10a2*/ 	.byte	0x3f
	.zero		1


	//   ....[75]....
        /*10a4*/ 	.word	0x00028350
        /*10a8*/ 	.word	0x00000007
        /*10ac*/ 	.word	0x00000000
        /*10b0*/ 	.short	0x010a
        /*10b2*/ 	.byte	0x3f
	.zero		1


	//   ....[76]....
        /*10b4*/ 	.word	0x000283c0
        /*10b8*/ 	.word	0x00000004
        /*10bc*/ 	.word	0x00000000
        /*10c0*/ 	.short	0x010a
        /*10c2*/ 	.byte	0x3f
	.zero		1


	//   ....[77]....
        /*10c4*/ 	.word	0x000283f0
        /*10c8*/ 	.word	0x00000003
        /*10cc*/ 	.word	0x00000000
        /*10d0*/ 	.short	0x010a
        /*10d2*/ 	.byte	0x3f
	.zero		1


	//   ....[78]....
        /*10d4*/ 	.word	0x00028450
        /*10d8*/ 	.word	0x00000003
        /*10dc*/ 	.word	0x0002a890
        /*10e0*/ 	.short	0x010a
        /*10e2*/ 	.byte	0x3f
	.zero		1


	//   ....[79]....
        /*10e4*/ 	.word	0x000284a0
        /*10e8*/ 	.word	0x00000003
        /*10ec*/ 	.word	0x0002a890
        /*10f0*/ 	.short	0x010a
        /*10f2*/ 	.byte	0x3f
	.zero		1


	//   ....[80]....
        /*10f4*/ 	.word	0x000284f0
        /*10f8*/ 	.word	0x00000003
        /*10fc*/ 	.word	0x0002a890
        /*1100*/ 	.short	0x010a
        /*1102*/ 	.byte	0x3f
	.zero		1


	//   ....[81]....
        /*1104*/ 	.word	0x00028540
        /*1108*/ 	.word	0x00000003
        /*110c*/ 	.word	0x0002a8b0
        /*1110*/ 	.short	0x010a
        /*1112*/ 	.byte	0x3f
	.zero		1


	//   ....[82]....
        /*1114*/ 	.word	0x00028920
        /*1118*/ 	.word	0x00000010
        /*111c*/ 	.word	0x0002a800
        /*1120*/ 	.short	0x010a
        /*1122*/ 	.byte	0x3f
	.zero		1


	//   ....[83]....
        /*1124*/ 	.word	0x00028d30
        /*1128*/ 	.word	0x00000010
        /*112c*/ 	.word	0x0002a800
        /*1130*/ 	.short	0x010a
        /*1132*/ 	.byte	0x3f
	.zero		1


	//   ....[84]....
        /*1134*/ 	.word	0x00028d80
        /*1138*/ 	.word	0x00000007
        /*113c*/ 	.word	0x0002a830
        /*1140*/ 	.short	0x010a
        /*1142*/ 	.byte	0x3f
	.zero		1


	//   ....[85]....
        /*1144*/ 	.word	0x00028dd0
        /*1148*/ 	.word	0x00000007
        /*114c*/ 	.word	0x0002a830
        /*1150*/ 	.short	0x010a
        /*1152*/ 	.byte	0x3f
	.zero		1


	//   ....[86]....
        /*1154*/ 	.word	0x00028e20
        /*1158*/ 	.word	0x0000000e
        /*115c*/ 	.word	0x0002a850
        /*1160*/ 	.short	0x010a
        /*1162*/ 	.byte	0x3f
	.zero		1


	//   ....[87]....
        /*1164*/ 	.word	0x00028e70
        /*1168*/ 	.word	0x00000003
        /*116c*/ 	.word	0x0002a830
        /*1170*/ 	.short	0x010a
        /*1172*/ 	.byte	0x3f
	.zero		1


	//   ....[88]....
        /*1174*/ 	.word	0x00028ec0
        /*1178*/ 	.word	0x000000c6
        /*117c*/ 	.word	0x0002a850
        /*1180*/ 	.short	0x010a
        /*1182*/ 	.byte	0x3f
	.zero		1


	//   ....[89]....
        /*1184*/ 	.word	0x00028f10
        /*1188*/ 	.word	0x00000003
        /*118c*/ 	.word	0x0002a830
        /*1190*/ 	.short	0x010a
        /*1192*/ 	.byte	0x3f
	.zero		1


	//   ....[90]....
        /*1194*/ 	.word	0x00028f60
        /*1198*/ 	.word	0x0000000c
        /*119c*/ 	.word	0x0002a850
        /*11a0*/ 	.short	0x010a
        /*11a2*/ 	.byte	0x3f
	.zero		1


	//   ....[91]....
        /*11a4*/ 	.word	0x00028fb0
        /*11a8*/ 	.word	0x0000000d
        /*11ac*/ 	.word	0x0002a850
        /*11b0*/ 	.short	0x010a
        /*11b2*/ 	.byte	0x3f
	.zero		1


	//   ....[92]....
        /*11b4*/ 	.word	0x00029160
        /*11b8*/ 	.word	0x00000006
        /*11bc*/ 	.word	0x0002a820
        /*11c0*/ 	.short	0x010a
        /*11c2*/ 	.byte	0x3f
	.zero		1


	//   ....[93]....
        /*11c4*/ 	.word	0x000291b0
        /*11c8*/ 	.word	0x00000007
        /*11cc*/ 	.word	0x0002a8a0
        /*11d0*/ 	.short	0x010a
        /*11d2*/ 	.byte	0x3f
	.zero		1


	//   ....[94]....
        /*11d4*/ 	.word	0x00029200
        /*11d8*/ 	.word	0x00000007
        /*11dc*/ 	.word	0x0002a8c0
        /*11e0*/ 	.short	0x010a
        /*11e2*/ 	.byte	0x3f
	.zero		1


	//   ....[95]....
        /*11e4*/ 	.word	0x00029250
        /*11e8*/ 	.word	0x00000008
        /*11ec*/ 	.word	0x0002a8a0
        /*11f0*/ 	.short	0x010a
        /*11f2*/ 	.byte	0x3f
	.zero		1


	//   ....[96]....
        /*11f4*/ 	.word	0x000292a0
        /*11f8*/ 	.word	0x00000008
        /*11fc*/ 	.word	0x0002a8c0
        /*1200*/ 	.short	0x010a
        /*1202*/ 	.byte	0x3f
	.zero		1


	//   ....[97]....
        /*1204*/ 	.word	0x00029440
        /*1208*/ 	.word	0x00000000
        /*120c*/ 	.word	0x0002a840
        /*1210*/ 	.short	0x010a
        /*1212*/ 	.byte	0x3f
	.zero		1


	//   ....[98]....
        /*1214*/ 	.word	0x0002a090
        /*1218*/ 	.word	0x00000002
        /*121c*/ 	.word	0x0002a820
        /*1220*/ 	.short	0x010a
        /*1222*/ 	.byte	0x3f
	.zero		1


	//   ....[99]....
        /*1224*/ 	.word	0x0002a0e0
        /*1228*/ 	.word	0x00000003
        /*122c*/ 	.word	0x0002a840
        /*1230*/ 	.short	0x010a
        /*1232*/ 	.byte	0x3f
	.zero		1


	//   ....[100]....
        /*1234*/ 	.word	0x0002a130
        /*1238*/ 	.word	0x00000003
        /*123c*/ 	.word	0x00000060
        /*1240*/ 	.short	0x010a
        /*1242*/ 	.byte	0x3f
	.zero		1


	//   ....[101]....
        /*1244*/ 	.word	0x0002a180
        /*1248*/ 	.word	0x00000003
        /*124c*/ 	.word	0x0002a840
        /*1250*/ 	.short	0x010a
        /*1252*/ 	.byte	0x3f
	.zero		1


	//   ....[102]....
        /*1254*/ 	.word	0x0002a1d0
        /*1258*/ 	.word	0x00000002
        /*125c*/ 	.word	0x00000060
        /*1260*/ 	.short	0x010a
        /*1262*/ 	.byte	0x3f
	.zero		1


	//   ....[103]....
        /*1264*/ 	.word	0x0002a220
        /*1268*/ 	.word	0x00000002
        /*126c*/ 	.word	0x0002a840
        /*1270*/ 	.short	0x010a
        /*1272*/ 	.byte	0x3f
	.zero		1


	//   ....[104]....
        /*1274*/ 	.word	0x0002a270
        /*1278*/ 	.word	0x00000002
        /*127c*/ 	.word	0x00000060
        /*1280*/ 	.short	0x010a
        /*1282*/ 	.byte	0x3f
	.zero		1


	//   ....[105]....
        /*1284*/ 	.word	0x0002a2c0
        /*1288*/ 	.word	0x00000000
        /*128c*/ 	.word	0x0002a860
        /*1290*/ 	.short	0x010a
        /*1292*/ 	.byte	0x3f
	.zero		1


	//   ....[106]....
        /*1294*/ 	.word	0x0002ad20
        /*1298*/ 	.word	0x00000000
        /*129c*/ 	.word	0x0002a820
        /*12a0*/ 	.short	0x010a
        /*12a2*/ 	.byte	0x3f
	.zero		1


	//   ....[107]....
        /*12a4*/ 	.word	0x0002aec0
        /*12a8*/ 	.word	0x00000006
        /*12ac*/ 	.word	0x00000000
        /*12b0*/ 	.short	0x010a
        /*12b2*/ 	.byte	0x3f
	.zero		1


	//   ....[108]....
        /*12b4*/ 	.word	0x0002af10
        /*12b8*/ 	.word	0x00000007
        /*12bc*/ 	.word	0x00000000
        /*12c0*/ 	.short	0x010a
        /*12c2*/ 	.byte	0x3f
	.zero		1


	//   ....[109]....
        /*12c4*/ 	.word	0x0002af60
        /*12c8*/ 	.word	0x00000004
        /*12cc*/ 	.word	0x00000000
        /*12d0*/ 	.short	0x010a
        /*12d2*/ 	.byte	0x3f
	.zero		1


	//----- nvinfo : EIATTR_NUM_MBARRIERS
	.align		4
.L_277:
        /*12d4*/ 	.byte	0x03, 0x38
        /*12d6*/ 	.short	0x0016


	//----- nvinfo : EIATTR_EXIT_INSTR_OFFSETS
	.align		4
        /*12d8*/ 	.byte	0x04, 0x1c
        /*12da*/ 	.short	(.L_279 - .L_278)


	//   ....[0]....
.L_278:
        /*12dc*/ 	.word	0x00028440


	//----- nvinfo : EIATTR_MAX_THREADS
	.align		4
.L_279:
        /*12e0*/ 	.byte	0x04, 0x05
        /*12e2*/ 	.short	(.L_281 - .L_280)
.L_280:
        /*12e4*/ 	.word	0x00000180
        /*12e8*/ 	.word	0x00000001
        /*12ec*/ 	.word	0x00000001


	//----- nvinfo : EIATTR_CRS_STACK_SIZE
	.align		4
.L_281:
        /*12f0*/ 	.byte	0x04, 0x1e
        /*12f2*/ 	.short	(.L_283 - .L_282)
.L_282:
        /*12f4*/ 	.word	0x00000000


	//----- nvinfo : EIATTR_CBANK_PARAM_SIZE
	.align		4
.L_283:
        /*12f8*/ 	.byte	0x03, 0x19
        /*12fa*/ 	.short	0x0af0


	//----- nvinfo : EIATTR_PARAM_CBANK
	.align		4
        /*12fc*/ 	.byte	0x04, 0x0a
        /*12fe*/ 	.short	(.L_285 - .L_284)
	.align		4
.L_284:
        /*1300*/ 	.word	index@(.nv.constant0._ZN7cutlass13device_kernelIN5flash11enable_sm90INS1_16FlashAttnFwdSm90INS1_25CollectiveMainloopFwdSm90ILi2EN4cute5tupleIJNS5_1CILi1EEES8_S8_EEENS6_IJNS7_ILi128EEENS7_ILi96EEENS7_ILi192EEEEEELi128ENS_6half_tEfNS_4arch4Sm90ELb0ELb1ELb0ELb1ELb0ELb1ELb0ELb1ELb1ELb1ELb0ELb0EEENS1_21CollectiveEpilogueFwdINS6_IJSA_SA_SB_EEES9_SE_SG_Li256ELb1ELb1ELb0ELb0EEENS1_36VarlenDynamicPersistentTileSchedulerILi128ELi96ELi256ELi128ELb0ELb1ELb1ELb1ELb0ELb1EEEEEEEEEvNT_6ParamsE)
        /*1304*/ 	.short	0x0210
        /*1306*/ 	.short	0x0af0


	//----- nvinfo : EIATTR_SW_WAR
	.align		4
.L_285:
        /*1308*/ 	.byte	0x04, 0x36
        /*130a*/ 	.short	(.L_287 - .L_286)
.L_286:
        /*130c*/ 	.word	0x00000008
.L_287:


//--------------------- .nv.info._ZN7cutlass13device_kernelIN5flash11enable_sm90INS1_16FlashAttnFwdSm90INS1_25CollectiveMainloopFwdSm90ILi2EN4cute5tupleIJNS5_1CILi1EEES8_S8_EEENS6_IJNS7_ILi128EEESA_NS7_ILi192EEEEEELi128ENS_6half_tEfNS_4arch4Sm90ELb1ELb0ELb0ELb0ELb0ELb0ELb0ELb1ELb1ELb1ELb0ELb0EEENS1_21CollectiveEpilogueFwdINS6_IJSA_SA_SA_EEES9_SD_SF_Li256ELb0ELb1ELb0ELb0EEENS1_30DynamicPersistentTileSchedulerILi256ELi128ELb0ELb1ELb1EEEEEEEEEvNT_6ParamsE --------------------------
	.section	.nv.info._ZN7cutlass13device_kernelIN5flash11enable_sm90INS1_16FlashAttnFwdSm90INS1_25CollectiveMainloopFwdSm90ILi2EN4cute5tupleIJNS5_1CILi1EEES8_S8_EEENS6_IJNS7_ILi128EEESA_NS7_ILi192EEEEEELi128ENS_6half_tEfNS_4arch4Sm90ELb1ELb0ELb0ELb0ELb0ELb0ELb0ELb1ELb1ELb1ELb0ELb0EEENS1_21CollectiveEpilogueFwdINS6_IJSA_SA_SA_EEES9_SD_SF_Li256ELb0ELb1ELb0ELb0EEENS1_30DynamicPersistentTileSchedulerILi256ELi128ELb0ELb1ELb1EEEEEEEEEvNT_6ParamsE,"",@"SHT_CUDA_INFO"
	.sectionflags	@""
	.align	4


	//----- nvinfo : EIATTR_CUDA_API_VERSION
	.align		4
        /*0000*/ 	.byte	0x04, 0x37
        /*0002*/ 	.short	(.L_289 - .L_288)
.L_288:
        /*0004*/ 	.word	0x00000082


	//----- nvinfo : EIATTR_KPARAM_INFO
	.align		4
.L_289:
        /*0008*/ 	.byte	0x04, 0x17
        /*000a*/ 	.short	(.L_291 - .L_290)
.L_290:
        /*000c*/ 	.word	0x00000000
        /*0010*/ 	.short	0x0000
        /*0012*/ 	.short	0x0070
        /*0014*/ 	.byte	0x00, 0xf0, 0x01, 0x2a


	//----- nvinfo : EIATTR_SPARSE_MMA_MASK
	.align		4
.L_291:
        /*0018*/ 	.byte	0x03, 0x50
        /*001a*/ 	.short	0x0000


	//----- nvinfo : EIATTR_MAXREG_COUNT
	.align		4
        /*001c*/ 	.byte	0x03, 0x1b
        /*001e*/ 	.short	0x00a8


	//----- nvinfo : EIATTR_NUM_BARRIERS
	.align		4
        /*0020*/ 	.byte	0x02, 0x4c
        /*0022*/ 	.byte	0x09
	.zero		1


	//----- nvinfo : EIATTR_EXTERNS
	.align		4
        /*0024*/ 	.byte	0x04, 0x0f
        /*0026*/ 	.short	(.L_293 - .L_292)


	//   ....[0]....
	.align		4
.L_292:
        /*0028*/ 	.word	index@(__assertfail)


	//----- nvinfo : EIATTR_ANNOTATIONS
	.align		4
.L_293:
        /*002c*/ 	.byte	0x04, 0x55
        /*002e*/ 	.short	(.L_295 - .L_294)


	//   ....[0]....
.L_294:
        /* <DEDUP_REMOVED lines=27> */


	//----- nvinfo : EIATTR_MERCURY_ISA_VERSION
	.align		4
.L_295:
        /*01c8*/ 	.byte	0x03, 0x5f
        /*01ca*/ 	.short	0x0101


	//----- nvinfo : EIATTR_INT_WARP_WIDE_INSTR_OFFSETS
	.align		4
        /*01cc*/ 	.byte	0x04, 0x31
        /*01ce*/ 	.short	(.L_297 - .L_296)


	//   ....[0]....
.L_296:
        /*01d0*/ 	.word	0x00000130


	//   ....[1]....
        /*01d4*/ 	.word	0x00000170


	//   ....[2]....
        /*01d8*/ 	.word	0x000001e0


	//   ....[3]....
        /*01dc*/ 	.word	0x0000be20


	//   ....[4]....
        /*01e0*/ 	.word	0x0000bec0


	//   ....[5]....
        /*01e4*/ 	.word	0x0000f620


	//   ....[6]....
        /*01e8*/ 	.word	0x0000f6c0


	//----- nvinfo : EIATTR_COOP_GROUP_MASK_REGIDS
	.align		4
.L_297:
        /*01ec*/ 	.byte	0x04, 0x29
        /*01ee*/ 	.short	(.L_299 - .L_298)


	//   ....[0]....
.L_298:
        /*01f0*/ 	.word	0xffffffff


	//   ....[1]....
        /*01f4*/ 	.word	0xffffffff


	//   ....[2]....
        /*01f8*/ 	.word	0xffffffff


	//   ....[3]....
        /*01fc*/ 	.word	0xffffffff


	//   ....[4]....
        /*0200*/ 	.word	0xffffffff


	//   ....[5]....
        /*0204*/ 	.word	0xffffffff


	//   ....[6]....
        /*0208*/ 	.word	0xffffffff


	//   ....[7]....
        /*020c*/ 	.word	0xffffffff


	//   ....[8]....
        /*0210*/ 	.word	0xffffffff


	//   ....[9]....
        /*0214*/ 	.word	0xffffffff


	//   ....[10]....
        /*0218*/ 	.word	0xffffffff


	//   ....[11]....
        /*021c*/ 	.word	0xffffffff


	//   ....[12]....
        /*0220*/ 	.word	0xffffffff


	//   ....[13]....
        /*0224*/ 	.word	0xffffffff


	//   ....[14]....
        /*0228*/ 	.word	0xffffffff


	//   ....[15]....
        /*022c*/ 	.word	0xffffffff


	//   ....[16]....
        /*0230*/ 	.word	0xffffffff


	//   ....[17]....
        /*0234*/ 	.word	0xffffffff


	//   ....[18]....
        /*0238*/ 	.word	0xffffffff


	//   ....[19]....
        /*023c*/ 	.word	0xffffffff


	//   ....[20]....
        /*0240*/ 	.word	0xffffffff


	//   ....[21]....
        /*0244*/ 	.word	0xffffffff


	//   ....[22]....
        /*0248*/ 	.word	0xffffffff


	//   ....[23]....
        /*024c*/ 	.word	0xffffffff


	//   ....[24]....
        /*0250*/ 	.word	0xffffffff


	//   ....[25]....
        /*0254*/ 	.word	0xffffffff


	//   ....[26]....
        /*0258*/ 	.word	0xffffffff


	//   ....[27]....
        /*025c*/ 	.word	0xffffffff


	//   ....[28]....
        /*0260*/ 	.word	0xffffffff


	//   ....[29]....
        /*0264*/ 	.word	0xffffffff


	//   ....[30]....
        /*0268*/ 	.word	0xffffffff


	//   ....[31]....
        /*026c*/ 	.word	0xffffffff


	//   ....[32]....
        /*0270*/ 	.word	0xffffffff


	//   ....[33]....
        /*0274*/ 	.word	0xffffffff


	//   ....[34]....
        /*0278*/ 	.word	0xffffffff


	//   ....[35]....
        /*027c*/ 	.word	0xffffffff


	//   ....[36]....
        /*0280*/ 	.word	0xffffffff


	//   ....[37]....
        /*0284*/ 	.word	0xffffffff


	//   ....[38]....
        /*0288*/ 	.word	0xffffffff


	//   ....[39]....
        /*028c*/ 	.word	0xffffffff


	//   ....[40]....
        /*0290*/ 	.word	0xffffffff


	//   ....[41]....
        /*0294*/ 	.word	0xffffffff


	//   ....[42]....
        /*0298*/ 	.word	0xffffffff


	//   ....[43]....
        /*029c*/ 	.word	0xffffffff


	//   ....[44]....
        /*02a0*/ 	.word	0xffffffff


	//   ....[45]....
        /*02a4*/ 	.word	0xffffffff


	//   ....[46]....
        /*02a8*/ 	.word	0xffffffff


	//   ....[47]....
        /*02ac*/ 	.word	0xffffffff


	//   ....[48]....
        /*02b0*/ 	.word	0xffffffff


	//   ....[49]....
        /*02b4*/ 	.word	0xffffffff


	//   ....[50]....
        /*02b8*/ 	.word	0xffffffff


	//   ....[51]....
        /*02bc*/ 	.word	0xffffffff


	//   ....[52]....
        /*02c0*/ 	.word	0xffffffff


	//   ....[53]....
        /*02c4*/ 	.word	0xffffffff


	//   ....[54]....
        /*02c8*/ 	.word	0xffffffff


	//   ....[55]....
        /*02cc*/ 	.word	0xffffffff


	//   ....[56]....
        /*02d0*/ 	.word	0xffffffff


	//   ....[57]....
        /*02d4*/ 	.word	0xffffffff


	//   ....[58]....
        /*02d8*/ 	.word	0xffffffff


	//   ....[59]....
        /*02dc*/ 	.word	0xffffffff


	//   ....[60]....
        /*02e0*/ 	.word	0xffffffff


	//   ....[61]....
        /*02e4*/ 	.word	0xffffffff


	//   ....[62]....
        /*02e8*/ 	.word	0xffffffff


	//   ....[63]....
        /*02ec*/ 	.word	0xffffffff


	//   ....[64]....
        /*02f0*/ 	.word	0xffffffff


	//   ....[65]....
        /*02f4*/ 	.word	0xffffffff


	//   ....[66]....
        /*02f8*/ 	.word	0xffffffff


	//   ....[67]....
        /*02fc*/ 	.word	0xffffffff


	//   ....[68]....
        /*0300*/ 	.word	0x0500000f


	//   ....[69]....
        /*0304*/ 	.word	0x0500000f


	//   ....[70]....
        /*0308*/ 	.word	0x0500000f


	//   ....[71]....
        /*030c*/ 	.word	0x0500000f


	//   ....[72]....
        /*0310*/ 	.word	0x0500000f


	//   ....[73]....
        /*0314*/ 	.word	0x0500000f


	//   ....[74]....
        /*0318*/ 	.word	0x0500000f


	//   ....[75]....
        /*031c*/ 	.word	0x0500000f


	//   ....[76]....
        /*0320*/ 	.word	0x0500000f


	//   ....[77]....
        /*0324*/ 	.word	0x0500000f


	//   ....[78]....
        /*0328*/ 	.word	0x0500000f


	//   ....[79]....
        /*032c*/ 	.word	0x0500000f


	//   ....[80]....
        /*0330*/ 	.word	0x0500000f


	//   ....[81]....
        /*0334*/ 	.word	0x0500000f


	//   ....[82]....
        /*0338*/ 	.word	0x0500000f


	//   ....[83]....
        /*033c*/ 	.word	0x0500000f


	//   ....[84]....
        /*0340*/ 	.word	0x0500000f


	//   ....[85]....
        /*0344*/ 	.word	0x0500000f


	//   ....[86]....
        /*0348*/ 	.word	0x0500000f


	//----- nvinfo : EIATTR_COOP_GROUP_INSTR_OFFSETS
	.align		4
.L_299:
        /*034c*/ 	.byte	0x04, 0x28
        /*034e*/ 	.short	(.L_301 - .L_300)


	//   ....[0]....
.L_300:
        /*0350*/ 	.word	0x00000060


	//   ....[1]....
        /*0354*/ 	.word	0x00000140


	//   ....[2]....
        /*0358*/ 	.word	0x00000190


	//   ....[3]....
        /*035c*/ 	.word	0x000003c0


	//   ....[4]....
        /*0360*/ 	.word	0x00000520


	//   ....[5]....
        /*0364*/ 	.word	0x00000640


	//   ....[6]....
        /*0368*/ 	.word	0x000007a0


	//   ....[7]....
        /*036c*/ 	.word	0x000014a0


	//   ....[8]....
        /*0370*/ 	.word	0x00001da0


	//   ....[9]....
        /*0374*/ 	.word	0x00001dc0


	//   ....[10]....
        /*0378*/ 	.word	0x00002780


	//   ....[11]....
        /*037c*/ 	.word	0x00002820


	//   ....[12]....
        /*0380*/ 	.word	0x00003260


	//   ....[13]....
        /*0384*/ 	.word	0x000032c0


	//   ....[14]....
        /*0388*/ 	.word	0x000049d0


	//   ....[15]....
        /*038c*/ 	.word	0x000051c0


	//   ....[16]....
        /*0390*/ 	.word	0x00005220


	//   ....[17]....
        /*0394*/ 	.word	0x00005230


	//   ....[18]....
        /*0398*/ 	.word	0x00005be0


	//   ....[19]....
        /*039c*/ 	.word	0x00005c80


	//   ....[20]....
        /*03a0*/ 	.word	0x00007660


	//   ....[21]....
        /*03a4*/ 	.word	0x00007690


	//   ....[22]....
        /*03a8*/ 	.word	0x00007c90


	//   ....[23]....
        /*03ac*/ 	.word	0x00007da0


	//   ....[24]....
        /*03b0*/ 	.word	0x00008f70


	//   ....[25]....
        /*03b4*/ 	.word	0x00008fb0


	//   ....[26]....
        /*03b8*/ 	.word	0x000090c0


	//   ....[27]....
        /*03bc*/ 	.word	0x000090e0


	//   ....[28]....
        /*03c0*/ 	.word	0x0000a270


	//   ....[29]....
        /*03c4*/ 	.word	0x0000a2d0


	//   ....[30]....
        /*03c8*/ 	.word	0x0000a340


	//   ....[31]....
        /*03cc*/ 	.word	0x0000a3b0


	//   ....[32]....
        /*03d0*/ 	.word	0x0000a810


	//   ....[33]....
        /*03d4*/ 	.word	0x0000a840


	//   ....[34]....
        /*03d8*/ 	.word	0x0000a910


	//   ....[35]....
        /*03dc*/ 	.word	0x0000a930


	//   ....[36]....
        /*03e0*/ 	.word	0x0000aa00


	//   ....[37]....
        /*03e4*/ 	.word	0x0000aa20


	//   ....[38]....
        /*03e8*/ 	.word	0x0000ab00


	//   ....[39]....
        /*03ec*/ 	.word	0x0000ab20


	//   ....[40]....
        /*03f0*/ 	.word	0x0000b250


	//   ....[41]....
        /*03f4*/ 	.word	0x0000b270


	//   ....[42]....
        /*03f8*/ 	.word	0x0000b340


	//   ....[43]....
        /*03fc*/ 	.word	0x0000b360


	//   ....[44]....
        /*0400*/ 	.word	0x0000b430


	//   ....[45]....
        /*0404*/ 	.word	0x0000b450


	//   ....[46]....
        /*0408*/ 	.word	0x0000b530


	//   ....[47]....
        /*040c*/ 	.word	0x0000b550


	//   ....[48]....
        /*0410*/ 	.word	0x0000b6c0


	//   ....[49]....
        /*0414*/ 	.word	0x0000c440


	//   ....[50]....
        /*0418*/ 	.word	0x0000cea0


	//   ....[51]....
        /*041c*/ 	.word	0x0000cee0


	//   ....[52]....
        /*0420*/ 	.word	0x0000cfb0


	//   ....[53]....
        /*0424*/ 	.word	0x0000cfc0


	//   ....[54]....
        /*0428*/ 	.word	0x0000d050


	//   ....[55]....
        /*042c*/ 	.word	0x0000d060


	//   ....[56]....
        /*0430*/ 	.word	0x0000d0f0


	//   ....[57]....
        /*0434*/ 	.word	0x0000d100


	//   ....[58]....
        /*0438*/ 	.word	0x0000d190


	//   ....[59]....
        /*043c*/ 	.word	0x0000d1a0


	//   ....[60]....
        /*0440*/ 	.word	0x0000d230


	//   ....[61]....
        /*0444*/ 	.word	0x0000d240


	//   ....[62]....
        /*0448*/ 	.word	0x0000d2d0


	//   ....[63]....
        /*044c*/ 	.word	0x0000d2e0


	//   ....[64]....
        /*0450*/ 	.word	0x0000d2f0


	//   ....[65]....
        /*0454*/ 	.word	0x0000d300


	//   ....[66]....
        /*0458*/ 	.word	0x0000fc20


	//   ....[67]....
        /*045c*/ 	.word	0x0000fe10


	//   ....[68]....
        /*0460*/ 	.word	0x000103a0


	//   ....[69]....
        /*0464*/ 	.word	0x00010500


	//   ....[70]....
        /*0468*/ 	.word	0x00010560


	//   ....[71]....
        /*046c*/ 	.word	0x000106b0


	//   ....[72]....
        /*0470*/ 	.word	0x00010700


	//   ....[73]....
        /*0474*/ 	.word	0x00010820


	//   ....[74]....
        /*0478*/ 	.word	0x00010870


	//   ....[75]....
        /*047c*/ 	.word	0x00010990


	//   ....[76]....
        /*0480*/ 	.word	0x000109e0


	//   ....[77]....
        /*0484*/ 	.word	0x00010b00


	//   ....[78]....
        /*0488*/ 	.word	0x00010b50


	//   ....[79]....
        /*048c*/ 	.word	0x00010c70


	//   ....[80]....
        /*0490*/ 	.word	0x00010cc0


	//   ....[81]....
        /*0494*/ 	.word	0x00010de0


	//   ....[82]....
        /*0498*/ 	.word	0x00010e30


	//   ....[83]....
        /*049c*/ 	.word	0x00010f30


	//   ....[84]....
        /*04a0*/ 	.word	0x00010f80


	//   ....[85]....
        /*04a4*/ 	.word	0x000112a0


	//   ....[86]....
        /*04a8*/ 	.word	0x000113c0


	//----- nvinfo : EIATTR_REG_RECONFIG
	.align		4
.L_301:
        /*04ac*/ 	.byte	0x01, 0x54
	.zero		2


	//----- nvinfo : EIATTR_SYSCALL_OFFSETS
	.align		4
        /*04b0*/ 	.byte	0x04, 0x46
        /*04b2*/ 	.short	(.L_303 - .L_302)


	//   ....[0]....
.L_302:
        /*04b4*/ 	.word	0x00001680


	//   ....[1]....
        /*04b8*/ 	.word	0x0000c030


	//   ....[2]....
        /*04bc*/ 	.word	0x0000c180


	//   ....[3]....
        /*04c0*/ 	.word	0x0000c270


	//   ....[4]....
        /*04c4*/ 	.word	0x0000ca70


	//----- nvinfo : EIATTR_MBARRIER_INSTR_OFFSETS
	.align		4
.L_303:
        /*04c8*/ 	.byte	0x04, 0x39
        /*04ca*/ 	.short	(.L_305 - .L_304)


	//   ....[0]....
.L_304:
        /*04cc*/ 	.word	0x00000270
        /*04d0*/ 	.word	0x000000ff
        /*04d4*/ 	.word	0x00034800
        /*04d8*/ 	.short	0x0100
        /*04da*/ 	.byte	0x08
	.zero		1


	//   ....[1]....
        /*04dc*/ 	.word	0x00000280
        /*04e0*/ 	.word	0x000000ff
        /*04e4*/ 	.word	0x00034820
        /*04e8*/ 	.short	0x0100
        /*04ea*/ 	.byte	0x08
	.zero		1


	//   ....[2]....
        /*04ec*/ 	.word	0x00000370
        /*04f0*/ 	.word	0x000000ff
        /*04f4*/ 	.word	0x00034830
        /*04f8*/ 	.short	0x0100
        /*04fa*/ 	.byte	0x08
	.zero		1


	//   ....[3]....
        /*04fc*/ 	.word	0x00000380
        /*0500*/ 	.word	0x000000ff
        /*0504*/ 	.word	0x00034840
        /*0508*/ 	.short	0x0100
        /*050a*/ 	.byte	0x08
	.zero		1


	//   ....[4]....
        /*050c*/ 	.word	0x00000390
        /*0510*/ 	.word	0x000000ff
        /*0514*/ 	.word	0x00034838
        /*0518*/ 	.short	0x0100
        /*051a*/ 	.byte	0x08
	.zero		1


	//   ....[5]....
        /*051c*/ 	.word	0x000003a0
        /*0520*/ 	.word	0x000000ff
        /*0524*/ 	.word	0x00034848
        /*0528*/ 	.short	0x0100
        /*052a*/ 	.byte	0x08
	.zero		1


	//   ....[6]....
        /*052c*/ 	.word	0x000004d0
        /*0530*/ 	.word	0x000000ff
        /*0534*/ 	.word	0x00034850
        /*0538*/ 	.short	0x0100
        /*053a*/ 	.byte	0x08
	.zero		1


	//   ....[7]....
        /*053c*/ 	.word	0x000004e0
        /*0540*/ 	.word	0x000000ff
        /*0544*/ 	.word	0x00034860
        /*0548*/ 	.short	0x0100
        /*054a*/ 	.byte	0x08
	.zero		1


	//   ....[8]....
        /*054c*/ 	.word	0x000004f0
        /*0550*/ 	.word	0x000000ff
        /*0554*/ 	.word	0x00034858
        /*0558*/ 	.short	0x0100
        /*055a*/ 	.byte	0x08
	.zero		1


	//   ....[9]....
        /*055c*/ 	.word	0x00000500
        /*0560*/ 	.word	0x000000ff
        /*0564*/ 	.word	0x00034868
        /*0568*/ 	.short	0x0100
        /*056a*/ 	.byte	0x08
	.zero		1


	//   ....[10]....
        /*056c*/ 	.word	0x000005f0
        /*0570*/ 	.word	0x000000ff
        /*0574*/ 	.word	0x00034870
        /*0578*/ 	.short	0x0100
        /*057a*/ 	.byte	0x06
	.zero		1


	//   ....[11]....
        /*057c*/ 	.word	0x00000600
        /*0580*/ 	.word	0x000000ff
        /*0584*/ 	.word	0x00034880
        /*0588*/ 	.short	0x0100
        /*058a*/ 	.byte	0x06
	.zero		1


	//   ....[12]....
        /*058c*/ 	.word	0x00000610
        /*0590*/ 	.word	0x000000ff
        /*0594*/ 	.word	0x00034878
        /*0598*/ 	.short	0x0100
        /*059a*/ 	.byte	0x06
	.zero		1


	//   ....[13]....
        /*059c*/ 	.word	0x00000620
        /*05a0*/ 	.word	0x000000ff
        /*05a4*/ 	.word	0x00034888
        /*05a8*/ 	.short	0x0100
        /*05aa*/ 	.byte	0x06
	.zero		1


	//   ....[14]....
        /*05ac*/ 	.word	0x00000750
        /*05b0*/ 	.word	0x000000ff
        /*05b4*/ 	.word	0x00034890
        /*05b8*/ 	.short	0x0100
        /*05ba*/ 	.byte	0x08
	.zero		1


	//   ....[15]....
        /*05bc*/ 	.word	0x00000760
        /*05c0*/ 	.word	0x000000ff
        /*05c4*/ 	.word	0x000348a0
        /*05c8*/ 	.short	0x0100
        /*05ca*/ 	.byte	0x08
	.zero		1


	//   ....[16]....
        /*05cc*/ 	.word	0x00000770
        /*05d0*/ 	.word	0x000000ff
        /*05d4*/ 	.word	0x00034898
        /*05d8*/ 	.short	0x0100
        /*05da*/ 	.byte	0x08
	.zero		1


	//   ....[17]....
        /*05dc*/ 	.word	0x00000780
        /*05e0*/ 	.word	0x000000ff
        /*05e4*/ 	.word	0x000348a8
        /*05e8*/ 	.short	0x0100
        /*05ea*/ 	.byte	0x08
	.zero		1


	//   ....[18]....
        /*05ec*/ 	.word	0x000008b0
        /*05f0*/ 	.word	0x000000ff
        /*05f4*/ 	.word	0x000348b0
        /*05f8*/ 	.short	0x0100
        /*05fa*/ 	.byte	0x08
	.zero		1


	//   ....[19]....
        /*05fc*/ 	.word	0x000008c0
        /*0600*/ 	.word	0x000000ff
        /*0604*/ 	.word	0x000348c0
        /*0608*/ 	.short	0x0100
        /*060a*/ 	.byte	0x08
	.zero		1


	//   ....[20]....
        /*060c*/ 	.word	0x000008d0
        /*0610*/ 	.word	0x000000ff
        /*0614*/ 	.word	0x000348b8
        /*0618*/ 	.short	0x0100
        /*061a*/ 	.byte	0x08
	.zero		1


	//   ....[21]....
        /*061c*/ 	.word	0x000008e0
        /*0620*/ 	.word	0x000000ff
        /*0624*/ 	.word	0x000348c8
        /*0628*/ 	.short	0x0100
        /*062a*/ 	.byte	0x08
	.zero		1


	//   ....[22]....
        /*062c*/ 	.word	0x00001720
        /*0630*/ 	.word	0x000000ff
        /*0634*/ 	.word	0x00034800
        /*0638*/ 	.short	0x010a
        /*063a*/ 	.byte	0x26
	.zero		1


	//   ....[23]....
        /*063c*/ 	.word	0x000017a0
        /*0640*/ 	.word	0x00000002
        /*0644*/ 	.word	0x00034830
        /*0648*/ 	.short	0x010a
        /*064a*/ 	.byte	0x3f
	.zero		1


	//   ....[24]....
        /*064c*/ 	.word	0x00001800
        /*0650*/ 	.word	0x00000002
        /*0654*/ 	.word	0x00034830
        /*0658*/ 	.short	0x010a
        /*065a*/ 	.byte	0x3f
	.zero		1


	//   ....[25]....
        /*065c*/ 	.word	0x00002140
        /*0660*/ 	.word	0x00000002
        /*0664*/ 	.word	0x00000000
        /*0668*/ 	.short	0x0101
        /*066a*/ 	.byte	0x3f
	.zero		1


	//   ....[26]....
        /*066c*/ 	.word	0x00003ed0
        /*0670*/ 	.word	0x000000ff
        /*0674*/ 	.word	0x00034830
        /*0678*/ 	.short	0x010a
        /*067a*/ 	.byte	0x07
	.zero		1


	//   ....[27]....
        /*067c*/ 	.word	0x00003f10
        /*0680*/ 	.word	0x000000ff
        /*0684*/ 	.word	0x00034830
        /*0688*/ 	.short	0x010a
        /*068a*/ 	.byte	0x07
	.zero		1


	//   ....[28]....
        /*068c*/ 	.word	0x00004830
        /*0690*/ 	.word	0x000000ff
        /*0694*/ 	.word	0x00034850
        /*0698*/ 	.short	0x010a
        /*069a*/ 	.byte	0x0a
	.zero		1


	//   ....[29]....
        /*069c*/ 	.word	0x00004870
        /*06a0*/ 	.word	0x000000ff
        /*06a4*/ 	.word	0x00034850
        /*06a8*/ 	.short	0x010a
        /*06aa*/ 	.byte	0x0a
	.zero		1


	//   ....[30]....
        /*06ac*/ 	.word	0x000062d0
        /*06b0*/ 	.word	0x0000000a
        /*06b4*/ 	.word	0x00000000
        /*06b8*/ 	.short	0x0101
        /*06ba*/ 	.byte	0x3f
	.zero		1


	//   ....[31]....
        /*06bc*/ 	.word	0x00006320
        /*06c0*/ 	.word	0x00000034
        /*06c4*/ 	.word	0x00000000
        /*06c8*/ 	.short	0x0101
        /*06ca*/ 	.byte	0x3f
	.zero		1


	//   ....[32]....
        /*06cc*/ 	.word	0x000069d0
        /*06d0*/ 	.word	0x000000ff
        /*06d4*/ 	.word	0x00034830
        /*06d8*/ 	.short	0x010a
        /*06da*/ 	.byte	0x07
	.zero		1


	//   ....[33]....
        /*06dc*/ 	.word	0x00006a10
        /*06e0*/ 	.word	0x000000ff
        /*06e4*/ 	.word	0x00034830
        /*06e8*/ 	.short	0x010a
        /*06ea*/ 	.byte	0x07
	.zero		1


	//   ....[34]....
        /*06ec*/ 	.word	0x00007330
        /*06f0*/ 	.word	0x000000ff
        /*06f4*/ 	.word	0x00034850
        /*06f8*/ 	.short	0x010a
        /*06fa*/ 	.byte	0x0b
	.zero		1


	//   ....[35]....
        /*06fc*/ 	.word	0x00007370
        /*0700*/ 	.word	0x000000ff
        /*0704*/ 	.word	0x00034850
        /*0708*/ 	.short	0x010a
        /*070a*/ 	.byte	0x0b
	.zero		1


	//   ....[36]....
        /*070c*/ 	.word	0x00008610
        /*0710*/ 	.word	0x0000001b
        /*0714*/ 	.word	0x00000000
        /*0718*/ 	.short	0x0101
        /*071a*/ 	.byte	0x3f
	.zero		1


	//   ....[37]....
        /*071c*/ 	.word	0x000086a0
        /*0720*/ 	.word	0x0000001f
        /*0724*/ 	.word	0x00000000
        /*0728*/ 	.short	0x0101
        /*072a*/ 	.byte	0x3f
	.zero		1


	//   ....[38]....
        /*072c*/ 	.word	0x00008ee0
        /*0730*/ 	.word	0x000000ff
        /*0734*/ 	.word	0x00034850
        /*0738*/ 	.short	0x010a
        /*073a*/ 	.byte	0x05
	.zero		1


	//   ....[39]....
        /*073c*/ 	.word	0x00008f20
        /*0740*/ 	.word	0x000000ff
        /*0744*/ 	.word	0x00034850
        /*0748*/ 	.short	0x010a
        /*074a*/ 	.byte	0x05
	.zero		1


	//   ....[40]....
        /*074c*/ 	.word	0x00009460
        /*0750*/ 	.word	0x00000000
        /*0754*/ 	.word	0x00000000
        /*0758*/ 	.short	0x0101
        /*075a*/ 	.byte	0x3f
	.zero		1


	//   ....[41]....
        /*075c*/ 	.word	0x0000a800
        /*0760*/ 	.word	0x00000000
        /*0764*/ 	.word	0x00000000
        /*0768*/ 	.short	0x0101
        /*076a*/ 	.byte	0x3f
	.zero		1


	//   ....[42]....
        /*076c*/ 	.word	0x0000c650
        /*0770*/ 	.word	0x00000000
        /*0774*/ 	.word	0x00034840
        /*0778*/ 	.short	0x010a
        /*077a*/ 	.byte	0x3f
	.zero		1


	//   ....[43]....
        /*077c*/ 	.word	0x0000d450
        /*0780*/ 	.word	0x00000011
        /*0784*/ 	.word	0x00034800
        /*0788*/ 	.short	0x0107
        /*078a*/ 	.byte	0x3f
	.zero		1


	//   ....[44]....
        /*078c*/ 	.word	0x0000d560
        /*0790*/ 	.word	0x00000011
        /*0794*/ 	.word	0x00034800
        /*0798*/ 	.short	0x0101
        /*079a*/ 	.byte	0x3f
	.zero		1


	//   ....[45]....
        /*079c*/ 	.word	0x0000d580
        /*07a0*/ 	.word	0x00000011
        /*07a4*/ 	.word	0x00034820
        /*07a8*/ 	.short	0x010a
        /*07aa*/ 	.byte	0x3f
	.zero		1


	//   ....[46]....
        /*07ac*/ 	.word	0x0000d8c0
        /*07b0*/ 	.word	0x00000002
        /*07b4*/ 	.word	0x00034840
        /*07b8*/ 	.short	0x010a
        /*07ba*/ 	.byte	0x3f
	.zero		1


	//   ....[47]....
        /*07bc*/ 	.word	0x0000dd20
        /*07c0*/ 	.word	0x00000003
        /*07c4*/ 	.word	0x00000060
        /*07c8*/ 	.short	0x010a
        /*07ca*/ 	.byte	0x3f
	.zero		1


	//   ....[48]....
        /*07cc*/ 	.word	0x0000e380
        /*07d0*/ 	.word	0x00000003
        /*07d4*/ 	.word	0x00034840
        /*07d8*/ 	.short	0x010a
        /*07da*/ 	.byte	0x3f
	.zero		1


	//   ....[49]....
        /*07dc*/ 	.word	0x0000e800
        /*07e0*/ 	.word	0x00000002
        /*07e4*/ 	.word	0x00000060
        /*07e8*/ 	.short	0x010a
        /*07ea*/ 	.byte	0x3f
	.zero		1


	//   ....[50]....
        /*07ec*/ 	.word	0x0000edb0
        /*07f0*/ 	.word	0x00000002
        /*07f4*/ 	.word	0x00034840
        /*07f8*/ 	.short	0x010a
        /*07fa*/ 	.byte	0x3f
	.zero		1


	//   ....[51]....
        /*07fc*/ 	.word	0x0000f230
        /*0800*/ 	.word	0x00000002
        /*0804*/ 	.word	0x00000060
        /*0808*/ 	.short	0x010a
        /*080a*/ 	.byte	0x3f
	.zero		1


	//   ....[52]....
        /*080c*/ 	.word	0x0000f790
        /*0810*/ 	.word	0x00000000
        /*0814*/ 	.word	0x00034860
        /*0818*/ 	.short	0x010a
        /*081a*/ 	.byte	0x3f
	.zero		1


	//   ....[53]....
        /*081c*/ 	.word	0x0000fd90
        /*0820*/ 	.word	0x00000000
        /*0824*/ 	.word	0x00034820
        /*0828*/ 	.short	0x010a
        /*082a*/ 	.byte	0x3f
	.zero		1


	//   ....[54]....
        /*082c*/ 	.word	0x0000ff80
        /*0830*/ 	.word	0x00000006
        /*0834*/ 	.word	0x00000000
        /*0838*/ 	.short	0x010a
        /*083a*/ 	.byte	0x3f
	.zero		1


	//   ....[55]....
        /*083c*/ 	.word	0x0000ffd0
        /*0840*/ 	.word	0x00000003
        /*0844*/ 	.word	0x00000000
        /*0848*/ 	.short	0x010a
        /*084a*/ 	.byte	0x3f
	.zero		1


	//   ....[56]....
        /*084c*/ 	.word	0x00010030
        /*0850*/ 	.word	0x00000012
        /*0854*/ 	.word	0x00000000
        /*0858*/ 	.short	0x010a
        /*085a*/ 	.byte	0x3f
	.zero		1


	//   ....[57]....
        /*085c*/ 	.word	0x00010060
        /*0860*/ 	.word	0x00000003
        /*0864*/ 	.word	0x00000000
        /*0868*/ 	.short	0x010a
        /*086a*/ 	.byte	0x3f
	.zero		1


	//   ....[58]....
        /*086c*/ 	.word	0x000100d0
        /*0870*/ 	.word	0x00000003
        /*0874*/ 	.word	0x00034800
        /*0878*/ 	.short	0x010a
        /*087a*/ 	.byte	0x3f
	.zero		1


	//   ....[59]....
        /*087c*/ 	.word	0x00010120
        /*0880*/ 	.word	0x00000002
        /*0884*/ 	.word	0x00034830
        /*0888*/ 	.short	0x010a
        /*088a*/ 	.byte	0x3f
	.zero		1


	//   ....[60]....
        /*088c*/ 	.word	0x00010180
        /*0890*/ 	.word	0x00000007
        /*0894*/ 	.word	0x00034830
        /*0898*/ 	.short	0x010a
        /*089a*/ 	.byte	0x3f
	.zero		1


	//   ....[61]....
        /*089c*/ 	.word	0x000101e0
        /*08a0*/ 	.word	0x00000003
        /*08a4*/ 	.word	0x00034850
        /*08a8*/ 	.short	0x010a
        /*08aa*/ 	.byte	0x3f
	.zero		1


	//   ....[62]....
        /*08ac*/ 	.word	0x00010240
        /*08b0*/ 	.word	0x00000007
        /*08b4*/ 	.word	0x00034830
        /*08b8*/ 	.short	0x010a
        /*08ba*/ 	.byte	0x3f
	.zero		1


	//   ....[63]....
        /*08bc*/ 	.word	0x000102a0
        /*08c0*/ 	.word	0x00000003
        /*08c4*/ 	.word	0x00034850
        /*08c8*/ 	.short	0x010a
        /*08ca*/ 	.byte	0x3f
	.zero		1


	//   ....[64]....
        /*08cc*/ 	.word	0x00010300
        /*08d0*/ 	.word	0x00000003
        /*08d4*/ 	.word	0x00034850
        /*08d8*/ 	.short	0x010a
        /*08da*/ 	.byte	0x3f
	.zero		1


	//   ....[65]....
        /*08dc*/ 	.word	0x00010450
        /*08e0*/ 	.word	0x00000000
        /*08e4*/ 	.word	0x00034840
        /*08e8*/ 	.short	0x010a
        /*08ea*/ 	.byte	0x3f
	.zero		1


	//   ....[66]....
        /*08ec*/ 	.word	0x00010fc0
        /*08f0*/ 	.word	0x00000011
        /*08f4*/ 	.word	0x00034820
        /*08f8*/ 	.short	0x010a
        /*08fa*/ 	.byte	0x3f
	.zero		1


	//   ....[67]....
        /*08fc*/ 	.word	0x00011010
        /*0900*/ 	.word	0x00000002
        /*0904*/ 	.word	0x00034840
        /*0908*/ 	.short	0x010a
        /*090a*/ 	.byte	0x3f
	.zero		1


	//   ....[68]....
        /*090c*/ 	.word	0x00011060
        /*0910*/ 	.word	0x00000003
        /*0914*/ 	.word	0x00000060
        /*0918*/ 	.short	0x010a
        /*091a*/ 	.byte	0x3f
	.zero		1


	//   ....[69]....
        /*091c*/ 	.word	0x000110b0
        /*0920*/ 	.word	0x00000003
        /*0924*/ 	.word	0x00034840
        /*0928*/ 	.short	0x010a
        /*092a*/ 	.byte	0x3f
	.zero		1


	//   ....[70]....
        /*092c*/ 	.word	0x00011100
        /*0930*/ 	.word	0x00000002
        /*0934*/ 	.word	0x00000060
        /*0938*/ 	.short	0x010a
        /*093a*/ 	.byte	0x3f
	.zero		1


	//   ....[71]....
        /*093c*/ 	.word	0x00011150
        /*0940*/ 	.word	0x00000002
        /*0944*/ 	.word	0x00034840
        /*0948*/ 	.short	0x010a
        /*094a*/ 	.byte	0x3f
	.zero		1


	//   ....[72]....
        /*094c*/ 	.word	0x000111a0
        /*0950*/ 	.word	0x00000002
        /*0954*/ 	.word	0x00000060
        /*0958*/ 	.short	0x010a
        /*095a*/ 	.byte	0x3f
	.zero		1


	//   ....[73]....
        /*095c*/ 	.word	0x000111f0
        /*0960*/ 	.word	0x00000000
        /*0964*/ 	.word	0x00034860
        /*0968*/ 	.short	0x010a
        /*096a*/ 	.byte	0x3f
	.zero		1


	//   ....[74]....
        /*096c*/ 	.word	0x000112e0
        /*0970*/ 	.word	0x00000000
        /*0974*/ 	.word	0x00034820
        /*0978*/ 	.short	0x010a
        /*097a*/ 	.byte	0x3f
	.zero		1


	//   ....[75]....
        /*097c*/ 	.word	0x00011480
        /*0980*/ 	.word	0x00000006
        /*0984*/ 	.word	0x00000000
        /*0988*/ 	.short	0x010a
        /*098a*/ 	.byte	0x3f
	.zero		1


	//   ....[76]....
        /*098c*/ 	.word	0x000114d0
        /*0990*/ 	.word	0x00000003
        /*0994*/ 	.word	0x00000000
        /*0998*/ 	.short	0x010a
        /*099a*/ 	.byte	0x3f
	.zero		1


	//   ....[77]....
        /*099c*/ 	.word	0x00011520
        /*09a0*/ 	.word	0x00000012
        /*09a4*/ 	.word	0x00000000
        /*09a8*/ 	.short	0x010a
        /*09aa*/ 	.byte	0x3f
	.zero		1


	//----- nvinfo : EIATTR_NUM_MBARRIERS
	.align		4
.L_305:
        /*09ac*/ 	.byte	0x03, 0x38
        /*09ae*/ 	.short	0x0016


	//----- nvinfo : EIATTR_EXIT_INSTR_OFFSETS
	.align		4
        /*09b0*/ 	.byte	0x04, 0x1c
        /*09b2*/ 	.short	(.L_307 - .L_306)


	//   ....[0]....
.L_306:
        /*09b4*/ 	.word	0x00000a10


	//   ....[1]....
        /*09b8*/ 	.word	0x0000b660


	//   ....[2]....
        /*09bc*/ 	.word	0x000100b0


	//----- nvinfo : EIATTR_MAX_THREADS
	.align		4
.L_307:
        /*09c0*/ 	.byte	0x04, 0x05
        /*09c2*/ 	.short	(.L_309 - .L_308)
.L_308:
        /*09c4*/ 	.word	0x00000180
        /*09c8*/ 	.word	0x00000001
        /*09cc*/ 	.word	0x00000001


	//----- nvinfo : EIATTR_CRS_STACK_SIZE
	.align		4
.L_309:
        /*09d0*/ 	.byte	0x04, 0x1e
        /*09d2*/ 	.short	(.L_311 - .L_310)
.L_310:
        /*09d4*/ 	.word	0x00000000


	//----- nvinfo : EIATTR_CBANK_PARAM_SIZE
	.align		4
.L_311:
        /*09d8*/ 	.byte	0x03, 0x19
        /*09da*/ 	.short	0x0af0


	//----- nvinfo : EIATTR_PARAM_CBANK
	.align		4
        /*09dc*/ 	.byte	0x04, 0x0a
        /*09de*/ 	.short	(.L_313 - .L_312)
	.align		4
.L_312:
        /*09e0*/ 	.word	index@(.nv.constant0._ZN7cutlass13device_kernelIN5flash11enable_sm90INS1_16FlashAttnFwdSm90INS1_25CollectiveMainloopFwdSm90ILi2EN4cute5tupleIJNS5_1CILi1EEES8_S8_EEENS6_IJNS7_ILi128EEESA_NS7_ILi192EEEEEELi128ENS_6half_tEfNS_4arch4Sm90ELb1ELb0ELb0ELb0ELb0ELb0ELb0ELb1ELb1ELb1ELb0ELb0EEENS1_21CollectiveEpilogueFwdINS6_IJSA_SA_SA_EEES9_SD_SF_Li256ELb0ELb1ELb0ELb0EEENS1_30DynamicPersistentTileSchedulerILi256ELi128ELb0ELb1ELb1EEEEEEEEEvNT_6ParamsE)
        /*09e4*/ 	.short	0x0210
        /*09e6*/ 	.short	0x0af0


	//----- nvinfo : EIATTR_SW_WAR
	.align		4
.L_313:
        /*09e8*/ 	.byte	0x04, 0x36
        /*09ea*/ 	.short	(.L_315 - .L_314)
.L_314:
        /*09ec*/ 	.word	0x00000008
.L_315:


//--------------------- .nv.info._ZN7cutlass13device_kernelIN5flash11enable_sm90INS1_16FlashAttnFwdSm90INS1_25CollectiveMainloopFwdSm90ILi2EN4cute5tupleIJNS5_1CILi1EEES8_S8_EEENS6_IJNS7_ILi128EEESA_NS7_ILi192EEEEEELi128ENS_6half_tEfNS_4arch4Sm90ELb1ELb0ELb0ELb1ELb0ELb0ELb0ELb1ELb1ELb1ELb0ELb0EEENS1_21CollectiveEpilogueFwdINS6_IJSA_SA_SA_EEES9_SD_SF_Li256ELb1ELb1ELb0ELb0EEENS1_36VarlenDynamicPersistentTileSchedulerILi128ELi128ELi256ELi128ELb0ELb1ELb1ELb1ELb1ELb1EEEEEEEEEvNT_6ParamsE --------------------------
	.section	.nv.info._ZN7cutlass13device_kernelIN5flash11enable_sm90INS1_16FlashAttnFwdSm90INS1_25CollectiveMainloopFwdSm90ILi2EN4cute5tupleIJNS5_1CILi1EEES8_S8_EEENS6_IJNS7_ILi128EEESA_NS7_ILi192EEEEEELi128ENS_6half_tEfNS_4arch4Sm90ELb1ELb0ELb0ELb1ELb0ELb0ELb0ELb1ELb1ELb1ELb0ELb0EEENS1_21CollectiveEpilogueFwdINS6_IJSA_SA_SA_EEES9_SD_SF_Li256ELb1ELb1ELb0ELb0EEENS1_36VarlenDynamicPersistentTileSchedulerILi128ELi128ELi256ELi128ELb0ELb1ELb1ELb1ELb1ELb1EEEEEEEEEvNT_6ParamsE,"",@"SHT_CUDA_INFO"
	.sectionflags	@""
	.align	4


	//----- nvinfo : EIATTR_CUDA_API_VERSION
	.align		4
        /*0000*/ 	.byte	0x04, 0x37
        /*0002*/ 	.short	(.L_317 - .L_316)
.L_316:
        /*0004*/ 	.word	0x00000082


	//----- nvinfo : EIATTR_KPARAM_INFO
	.align		4
.L_317:
        /*0008*/ 	.byte	0x04, 0x17
        /*000a*/ 	.short	(.L_319 - .L_318)
.L_318:
        /*000c*/ 	.word	0x00000000
        /*0010*/ 	.short	0x0000
        /*0012*/ 	.short	0x0070
        /*0014*/ 	.byte	0x00, 0xf0, 0x01, 0x2a


	//----- nvinfo : EIATTR_SPARSE_MMA_MASK
	.align		4
.L_319:
        /*0018*/ 	.byte	0x03, 0x50
        /*001a*/ 	.short	0x0000


	//----- nvinfo : EIATTR_MAXREG_COUNT
	.align		4
        /*001c*/ 	.byte	0x03, 0x1b
        /*001e*/ 	.short	0x00a8


	//----- nvinfo : EIATTR_NUM_BARRIERS
	.align		4
        /*0020*/ 	.byte	0x02, 0x4c
        /*0022*/ 	.byte	0x09
	.zero		1


	//----- nvinfo : EIATTR_EXTERNS
	.align		4
        /*0024*/ 	.byte	0x04, 0x0f
        /*0026*/ 	.short	(.L_321 - .L_320)


	//   ....[0]....
	.align		4
.L_320:
        /*0028*/ 	.word	index@(__assertfail)


	//----- nvinfo : EIATTR_ANNOTATIONS
	.align		4
.L_321:
        /*002c*/ 	.byte	0x04, 0x55
        /*002e*/ 	.short	(.L_323 - .L_322)


	//   ....[0]....
.L_322:
        /* <DEDUP_REMOVED lines=74> */


	//----- nvinfo : EIATTR_MERCURY_ISA_VERSION
	.align		4
.L_323:
        /*04c0*/ 	.byte	0x03, 0x5f
        /*04c2*/ 	.short	0x0101


	//----- nvinfo : EIATTR_UNUSED_LOAD_BYTE_OFFSET
	.align		4
        /*04c4*/ 	.byte	0x04, 0x44
        /*04c6*/ 	.short	(.L_325 - .L_324)


	//   ....[0]....
.L_324:
        /*04c8*/ 	.word	0x000009f0
        /*04cc*/ 	.word	0x0000fff0


	//   ....[1]....
        /*04d0*/ 	.word	0x00009530
        /*04d4*/ 	.word	0x0000fff0


	//----- nvinfo : EIATTR_INT_WARP_WIDE_INSTR_OFFSETS
	.align		4
.L_325:
        /*04d8*/ 	.byte	0x04, 0x31
        /*04da*/ 	.short	(.L_327 - .L_326)


	//   ....[0]....
.L_326:
        /*04dc*/ 	.word	0x00000120


	//   ....[1]....
        /*04e0*/ 	.word	0x00000160


	//   ....[2]....
        /*04e4*/ 	.word	0x00000220


	//   ....[3]....
        /*04e8*/ 	.word	0x0000c7f0


	//   ....[4]....
        /*04ec*/ 	.word	0x0000c880


	//   ....[5]....
        /*04f0*/ 	.word	0x00010480


	//   ....[6]....
        /*04f4*/ 	.word	0x000104e0


	//----- nvinfo : EIATTR_COOP_GROUP_MASK_REGIDS
	.align		4
.L_327:
        /*04f8*/ 	.byte	0x04, 0x29
        /*04fa*/ 	.short	(.L_329 - .L_328)


	//   ....[0]....
.L_328:
        /*04fc*/ 	.word	0xffffffff


	//   ....[1]....
        /*0500*/ 	.word	0xffffffff


	//   ....[2]....
        /*0504*/ 	.word	0xffffffff


	//   ....[3]....
        /*0508*/ 	.word	0xffffffff


	//   ....[4]....
        /*050c*/ 	.word	0xffffffff


	//   ....[5]....
        /*0510*/ 	.word	0xffffffff


	//   ....[6]....
        /*0514*/ 	.word	0xffffffff


	//   ....[7]....
        /*0518*/ 	.word	0xffffffff


	//   ....[8]....
        /*051c*/ 	.word	0xffffffff


	//   ....[9]....
        /*0520*/ 	.word	0xffffffff


	//   ....[10]....
        /*0524*/ 	.word	0xffffffff


	//   ....[11]....
        /*0528*/ 	.word	0xffffffff


	//   ....[12]....
        /*052c*/ 	.word	0xffffffff


	//   ....[13]....
        /*0530*/ 	.word	0xffffffff


	//   ....[14]....
        /*0534*/ 	.word	0xffffffff


	//   ....[15]....
        /*0538*/ 	.word	0xffffffff


	//   ....[16]....
        /*053c*/ 	.word	0xffffffff


	//   ....[17]....
        /*0540*/ 	.word	0xffffffff


	//   ....[18]....
        /*0544*/ 	.word	0xffffffff


	//   ....[19]....
        /*0548*/ 	.word	0xffffffff


	//   ....[20]....
        /*054c*/ 	.word	0xffffffff


	//   ....[21]....
        /*0550*/ 	.word	0xffffffff


	//   ....[22]....
        /*0554*/ 	.word	0xffffffff


	//   ....[23]....
        /*0558*/ 	.word	0xffffffff


	//   ....[24]....
        /*055c*/ 	.word	0xffffffff


	//   ....[25]....
        /*0560*/ 	.word	0xffffffff


	//   ....[26]....
        /*0564*/ 	.word	0xffffffff


	//   ....[27]....
        /*0568*/ 	.word	0xffffffff


	//   ....[28]....
        /*056c*/ 	.word	0xffffffff


	//   ....[29]....
        /*0570*/ 	.word	0xffffffff


	//   ....[30]....
        /*0574*/ 	.word	0xffffffff


	//   ....[31]....
        /*0578*/ 	.word	0xffffffff


	//   ....[32]....
        /*057c*/ 	.word	0xffffffff


	//   ....[33]....
        /*0580*/ 	.word	0xffffffff


	//   ....[34]....
        /*0584*/ 	.word	0xffffffff


	//   ....[35]....
        /*0588*/ 	.word	0xffffffff


	//   ....[36]....
        /*058c*/ 	.word	0xffffffff


	//   ....[37]....
        /*0590*/ 	.word	0xffffffff


	//   ....[38]....
        /*0594*/ 	.word	0xffffffff


	//   ....[39]....
        /*0598*/ 	.word	0xffffffff


	//   ....[40]....
        /*059c*/ 	.word	0xffffffff


	//   ....[41]....
        /*05a0*/ 	.word	0xffffffff


	//   ....[42]....
        /*05a4*/ 	.word	0xffffffff


	//   ....[43]....
        /*05a8*/ 	.word	0xffffffff


	//   ....[44]....
        /*05ac*/ 	.word	0xffffffff


	//   ....[45]....
        /*05b0*/ 	.word	0xffffffff


	//   ....[46]....
        /*05b4*/ 	.word	0xffffffff


	//   ....[47]....
        /*05b8*/ 	.word	0xffffffff


	//   ....[48]....
        /*05bc*/ 	.word	0xffffffff


	//   ....[49]....
        /*05c0*/ 	.word	0xffffffff


	//   ....[50]....
        /*05c4*/ 	.word	0xffffffff


	//   ....[51]....
        /*05c8*/ 	.word	0xffffffff


	//   ....[52]....
        /*05cc*/ 	.word	0xffffffff


	//   ....[53]....
        /*05d0*/ 	.word	0xffffffff


	//   ....[54]....
        /*05d4*/ 	.word	0xffffffff


	//   ....[55]....
        /*05d8*/ 	.word	0xffffffff


	//   ....[56]....
        /*05dc*/ 	.word	0xffffffff


	//   ....[57]....
        /*05e0*/ 	.word	0xffffffff


	//   ....[58]....
        /*05e4*/ 	.word	0xffffffff


	//   ....[59]....
        /*05e8*/ 	.word	0xffffffff


	//   ....[60]....
        /*05ec*/ 	.word	0xffffffff


	//   ....[61]....
        /*05f0*/ 	.word	0xffffffff


	//   ....[62]....
        /*05f4*/ 	.word	0xffffffff


	//   ....[63]....
        /*05f8*/ 	.word	0xffffffff


	//   ....[64]....
        /*05fc*/ 	.word	0xffffffff


	//   ....[65]....
        /*0600*/ 	.word	0xffffffff


	//   ....[66]....
        /*0604*/ 	.word	0xffffffff


	//   ....[67]....
        /*0608*/ 	.word	0xffffffff


	//   ....[68]....
        /*060c*/ 	.word	0xffffffff


	//   ....[69]....
        /*0610*/ 	.word	0xffffffff


	//   ....[70]....
        /*0614*/ 	.word	0xffffffff


	//   ....[71]....
        /*0618*/ 	.word	0xffffffff


	//   ....[72]....
        /*061c*/ 	.word	0xffffffff


	//   ....[73]....
        /*0620*/ 	.word	0xffffffff


	//   ....[74]....
        /*0624*/ 	.word	0xffffffff


	//   ....[75]....
        /*0628*/ 	.word	0xffffffff


	//   ....[76]....
        /*062c*/ 	.word	0xffffffff


	//   ....[77]....
        /*0630*/ 	.word	0xffffffff


	//   ....[78]....
        /*0634*/ 	.word	0xffffffff


	//   ....[79]....
        /*0638*/ 	.word	0xffffffff


	//   ....[80]....
        /*063c*/ 	.word	0xffffffff


	//   ....[81]....
        /*0640*/ 	.word	0xffffffff


	//   ....[82]....
        /*0644*/ 	.word	0xffffffff


	//   ....[83]....
        /*0648*/ 	.word	0xffffffff


	//   ....[84]....
        /*064c*/ 	.word	0xffffffff


	//   ....[85]....
        /*0650*/ 	.word	0xffffffff


	//   ....[86]....
        /*0654*/ 	.word	0xffffffff


	//   ....[87]....
        /*0658*/ 	.word	0xffffffff


	//   ....[88]....
        /*065c*/ 	.word	0xffffffff


	//   ....[89]....
        /*0660*/ 	.word	0xffffffff


	//   ....[90]....
        /*0664*/ 	.word	0xffffffff


	//   ....[91]....
        /*0668*/ 	.word	0xffffffff


	//   ....[92]....
        /*066c*/ 	.word	0xffffffff


	//   ....[93]....
        /*0670*/ 	.word	0xffffffff


	//   ....[94]....
        /*0674*/ 	.word	0xffffffff


	//   ....[95]....
        /*0678*/ 	.word	0xffffffff


	//   ....[96]....
        /*067c*/ 	.word	0xffffffff


	//   ....[97]....
        /*0680*/ 	.word	0xffffffff


	//   ....[98]....
        /*0684*/ 	.word	0xffffffff


	//   ....[99]....
        /*0688*/ 	.word	0x0500000f


	//   ....[100]....
        /*068c*/ 	.word	0x0500000f


	//   ....[101]....
        /*0690*/ 	.word	0x0500000f


	//   ....[102]....
        /*0694*/ 	.word	0x0500000f


	//   ....[103]....
        /*0698*/ 	.word	0x0500000f


	//   ....[104]....
        /*069c*/ 	.word	0x0500000f


	//   ....[105]....
        /*06a0*/ 	.word	0x0500000f


	//   ....[106]....
        /*06a4*/ 	.word	0x0500000f


	//   ....[107]....
        /*06a8*/ 	.word	0x0500000f


	//   ....[108]....
        /*06ac*/ 	.word	0x0500000f


	//   ....[109]....
        /*06b0*/ 	.word	0x0500000f


	//   ....[110]....
        /*06b4*/ 	.word	0x0500000f


	//   ....[111]....
        /*06b8*/ 	.word	0x0500000f


	//   ....[112]....
        /*06bc*/ 	.word	0x0500000f


	//   ....[113]....
        /*06c0*/ 	.word	0x0500000f


	//   ....[114]....
        /*06c4*/ 	.word	0x0500000f


	//   ....[115]....
        /*06c8*/ 	.word	0x0500000f


	//   ....[116]....
        /*06cc*/ 	.word	0x0500000f


	//   ....[117]....
        /*06d0*/ 	.word	0x0500000f


	//   ....[118]....
        /*06d4*/ 	.word	0x0500000f


	//   ....[119]....
        /*06d8*/ 	.word	0x0500000f


	//   ....[120]....
        /*06dc*/ 	.word	0x0500000f


	//   ....[121]....
        /*06e0*/ 	.word	0x0500000f


	//   ....[122]....
        /*06e4*/ 	.word	0x0500000f


	//   ....[123]....
        /*06e8*/ 	.word	0x0500000f


	//   ....[124]....
        /*06ec*/ 	.word	0x0500000f


	//   ....[125]....
        /*06f0*/ 	.word	0x0500000f


	//   ....[126]....
        /*06f4*/ 	.word	0x0500000f


	//   ....[127]....
        /*06f8*/ 	.word	0x0500000f


	//   ....[128]....
        /*06fc*/ 	.word	0x0500000f


	//   ....[129]....
        /*0700*/ 	.word	0x0500000f


	//   ....[130]....
        /*0704*/ 	.word	0x0500000f


	//   ....[131]....
        /*0708*/ 	.word	0x0500000f


	//   ....[132]....
        /*070c*/ 	.word	0x0500000f


	//   ....[133]....
        /*0710*/ 	.word	0x0500000f


	//----- nvinfo : EIATTR_COOP_GROUP_INSTR_OFFSETS
	.align		4
.L_329:
        /*0714*/ 	.byte	0x04, 0x28
        /*0716*/ 	.short	(.L_331 - .L_330)


	//   ....[0]....
.L_330:
        /*0718*/ 	.word	0x00000060


	//   ....[1]....
        /*071c*/ 	.word	0x00000130


	//   ....[2]....
        /*0720*/ 	.word	0x00000230


	//   ....[3]....
        /*0724*/ 	.word	0x000003a0


	//   ....[4]....
        /*0728*/ 	.word	0x00000500


	//   ....[5]....
        /*072c*/ 	.word	0x00000620


	//   ....[6]....
        /*0730*/ 	.word	0x00000780


	//   ....[7]....
        /*0734*/ 	.word	0x000014c0


	//   ....[8]....
        /*0738*/ 	.word	0x00001d20


	//   ....[9]....
        /*073c*/ 	.word	0x000025f0


	//   ....[10]....
        /*0740*/ 	.word	0x00002610


	//   ....[11]....
        /*0744*/ 	.word	0x00002620


	//   ....[12]....
        /*0748*/ 	.word	0x000030b0


	//   ....[13]....
        /*074c*/ 	.word	0x00003120


	//   ....[14]....
        /*0750*/ 	.word	0x00004790


	//   ....[15]....
        /*0754*/ 	.word	0x00004f70


	//   ....[16]....
        /*0758*/ 	.word	0x00004fd0


	//   ....[17]....
        /*075c*/ 	.word	0x00004fe0


	//   ....[18]....
        /*0760*/ 	.word	0x00005a20


	//   ....[19]....
        /*0764*/ 	.word	0x00005ab0


	//   ....[20]....
        /*0768*/ 	.word	0x00007330


	//   ....[21]....
        /*076c*/ 	.word	0x00007360


	//   ....[22]....
        /*0770*/ 	.word	0x00007960


	//   ....[23]....
        /*0774*/ 	.word	0x000079e0


	//   ....[24]....
        /*0778*/ 	.word	0x00008c00


	//   ....[25]....
        /*077c*/ 	.word	0x00008c30


	//   ....[26]....
        /*0780*/ 	.word	0x00008d30


	//   ....[27]....
        /*0784*/ 	.word	0x00008d40


	//   ....[28]....
        /*0788*/ 	.word	0x00009fa0


	//   ....[29]....
        /*078c*/ 	.word	0x00009fe0


	//   ....[30]....
        /*0790*/ 	.word	0x0000a020


	//   ....[31]....
        /*0794*/ 	.word	0x0000a050


	//   ....[32]....
        /*0798*/ 	.word	0x0000a5c0


	//   ....[33]....
        /*079c*/ 	.word	0x0000a5e0


	//   ....[34]....
        /*07a0*/ 	.word	0x0000a6b0


	//   ....[35]....
        /*07a4*/ 	.word	0x0000a6d0


	//   ....[36]....
        /*07a8*/ 	.word	0x0000a790


	//   ....[37]....
        /*07ac*/ 	.word	0x0000a7b0


	//   ....[38]....
        /*07b0*/ 	.word	0x0000a880


	//   ....[39]....
        /*07b4*/ 	.word	0x0000a8a0


	//   ....[40]....
        /*07b8*/ 	.word	0x0000b080


	//   ....[41]....
        /*07bc*/ 	.word	0x0000b0b0


	//   ....[42]....
        /*07c0*/ 	.word	0x0000b180


	//   ....[43]....
        /*07c4*/ 	.word	0x0000b1a0


	//   ....[44]....
        /*07c8*/ 	.word	0x0000b260


	//   ....[45]....
        /*07cc*/ 	.word	0x0000b280


	//   ....[46]....
        /*07d0*/ 	.word	0x0000b350


	//   ....[47]....
        /*07d4*/ 	.word	0x0000b370


	//   ....[48]....
        /*07d8*/ 	.word	0x0000b4b0


	//   ....[49]....
        /*07dc*/ 	.word	0x0000b680


	//   ....[50]....
        /*07e0*/ 	.word	0x0000b6b0


	//   ....[51]....
        /*07e4*/ 	.word	0x0000b6e0


	//   ....[52]....
        /*07e8*/ 	.word	0x0000b710


	//   ....[53]....
        /*07ec*/ 	.word	0x0000b740


	//   ....[54]....
        /*07f0*/ 	.word	0x0000b770


	//   ....[55]....
        /*07f4*/ 	.word	0x0000b8e0


	//   ....[56]....
        /*07f8*/ 	.word	0x0000b910


	//   ....[57]....
        /*07fc*/ 	.word	0x0000b940


	//   ....[58]....
        /*0800*/ 	.word	0x0000b970


	//   ....[59]....
        /*0804*/ 	.word	0x0000b9a0


	//   ....[60]....
        /*0808*/ 	.word	0x0000b9d0


	//   ....[61]....
        /*080c*/ 	.word	0x0000ba70


	//   ....[62]....
        /*0810*/ 	.word	0x0000bad0


	//   ....[63]....
        /*0814*/ 	.word	0x0000bb60


	//   ....[64]....
        /*0818*/ 	.word	0x0000cdf0


	//   ....[65]....
        /*081c*/ 	.word	0x0000da80


	//   ....[66]....
        /*0820*/ 	.word	0x0000da90


	//   ....[67]....
        /*0824*/ 	.word	0x0000daa0


	//   ....[68]....
        /*0828*/ 	.word	0x0000daf0


	//   ....[69]....
        /*082c*/ 	.word	0x0000dbc0


	//   ....[70]....
        /*0830*/ 	.word	0x0000dc00


	//   ....[71]....
        /*0834*/ 	.word	0x0000dcb0


	//   ....[72]....
        /*0838*/ 	.word	0x0000dcd0


	//   ....[73]....
        /*083c*/ 	.word	0x0000dd70


	//   ....[74]....
        /*0840*/ 	.word	0x0000dd90


	//   ....[75]....
        /*0844*/ 	.word	0x0000de30


	//   ....[76]....
        /*0848*/ 	.word	0x0000de50


	//   ....[77]....
        /*084c*/ 	.word	0x0000def0


	//   ....[78]....
        /*0850*/ 	.word	0x0000df10


	//   ....[79]....
        /*0854*/ 	.word	0x0000df20


	//   ....[80]....
        /*0858*/ 	.word	0x0000df30


	//   ....[81]....
        /*085c*/ 	.word	0x00010ba0


	//   ....[82]....
        /*0860*/ 	.word	0x00010c00


	//   ....[83]....
        /*0864*/ 	.word	0x00010c30


	//   ....[84]....
        /*0868*/ 	.word	0x00010c40


	//   ....[85]....
        /*086c*/ 	.word	0x00010c70


	//   ....[86]....
        /*0870*/ 	.word	0x00010ca0


	//   ....[87]....
        /*0874*/ 	.word	0x00010cd0


	//   ....[88]....
        /*0878*/ 	.word	0x00010d00


	//   ....[89]....
        /*087c*/ 	.word	0x00010e80


	//   ....[90]....
        /*0880*/ 	.word	0x00010eb0


	//   ....[91]....
        /*0884*/ 	.word	0x00010ee0


	//   ....[92]....
        /*0888*/ 	.word	0x00010f10


	//   ....[93]....
        /*088c*/ 	.word	0x00010f40


	//   ....[94]....
        /*0890*/ 	.word	0x00010f70


	//   ....[95]....
        /*0894*/ 	.word	0x00011030


	//   ....[96]....
        /*0898*/ 	.word	0x00011050


	//   ....[97]....
        /*089c*/ 	.word	0x000110c0


	//   ....[98]....
        /*08a0*/ 	.word	0x00011790


	//   ....[99]....
        /*08a4*/ 	.word	0x00011d60


	//   ....[100]....
        /*08a8*/ 	.word	0x00011f20


	//   ....[101]....
        /*08ac*/ 	.word	0x00011f70


	//   ....[102]....
        /*08b0*/ 	.word	0x00011fd0


	//   ....[103]....
        /*08b4*/ 	.word	0x00012070


	//   ....[104]....
        /*08b8*/ 	.word	0x00012140


	//   ....[105]....
        /*08bc*/ 	.word	0x000121e0


	//   ....[106]....
        /*08c0*/ 	.word	0x000122b0


	//   ....[107]....
        /*08c4*/ 	.word	0x000123e0


	//   ....[108]....
        /*08c8*/ 	.word	0x00012440


	//   ....[109]....
        /*08cc*/ 	.word	0x00012560


	//   ....[110]....
        /*08d0*/ 	.word	0x000125c0


	//   ....[111]....
        /*08d4*/ 	.word	0x000126e0


	//   ....[112]....
        /*08d8*/ 	.word	0x00012740


	//   ....[113]....
        /*08dc*/ 	.word	0x00012850


	//   ....[114]....
        /*08e0*/ 	.word	0x000128b0


	//   ....[115]....
        /*08e4*/ 	.word	0x00012950


	//   ....[116]....
        /*08e8*/ 	.word	0x00012ce0


	//   ....[117]....
        /*08ec*/ 	.word	0x00012d80


	//   ....[118]....
        /*08f0*/ 	.word	0x00012ea0


	//   ....[119]....
        /*08f4*/ 	.word	0x00012f10


	//   ....[120]....
        /*08f8*/ 	.word	0x00012f90


	//   ....[121]....
        /*08fc*/ 	.word	0x00013010


	//   ....[122]....
        /*0900*/ 	.word	0x00013090


	//   ....[123]....
        /*0904*/ 	.word	0x00013120


	//   ....[124]....
        /*0908*/ 	.word	0x000131c0


	//   ....[125]....
        /*090c*/ 	.word	0x00013260


	//   ....[126]....
        /*0910*/ 	.word	0x000132d0


	//   ....[127]....
        /*0914*/ 	.word	0x00013340


	//   ....[128]....
        /*0918*/ 	.word	0x000133b0


	//   ....[129]....
        /*091c*/ 	.word	0x00013430


	//   ....[130]....
        /*0920*/ 	.word	0x000134b0


	//   ....[131]....
        /*0924*/ 	.word	0x00013550


	//   ....[132]....
        /*0928*/ 	.word	0x000135e0


	//   ....[133]....
        /*092c*/ 	.word	0x00013710


	//----- nvinfo : EIATTR_REG_RECONFIG
	.align		4
.L_331:
        /*0930*/ 	.byte	0x01, 0x54
	.zero		2


	//----- nvinfo : EIATTR_SYSCALL_OFFSETS
	.align		4
        /*0934*/ 	.byte	0x04, 0x46
        /*0936*/ 	.short	(.L_333 - .L_332)


	//   ....[0]....
.L_332:
        /*0938*/ 	.word	0x000016a0


	//   ....[1]....
        /*093c*/ 	.word	0x0000c9f0


	//   ....[2]....
        /*0940*/ 	.word	0x0000cb50


	//   ....[3]....
        /*0944*/ 	.word	0x0000cc50


	//   ....[4]....
        /*0948*/ 	.word	0x0000d630


	//----- nvinfo : EIATTR_MBARRIER_INSTR_OFFSETS
	.align		4
.L_333:
        /*094c*/ 	.byte	0x04, 0x39
        /*094e*/ 	.short	(.L_335 - .L_334)


	//   ....[0]....
.L_334:
        /*0950*/ 	.word	0x00000250
        /*0954*/ 	.word	0x000000ff
        /*0958*/ 	.word	0x00034800
        /*095c*/ 	.short	0x0100
        /*095e*/ 	.byte	0x08
	.zero		1


	//   ....[1]....
        /*0960*/ 	.word	0x00000260
        /*0964*/ 	.word	0x000000ff
        /*0968*/ 	.word	0x00034820
        /*096c*/ 	.short	0x0100
        /*096e*/ 	.byte	0x08
	.zero		1


	//   ....[2]....
        /*0970*/ 	.word	0x00000350
        /*0974*/ 	.word	0x000000ff
        /*0978*/ 	.word	0x00034830
        /*097c*/ 	.short	0x0100
        /*097e*/ 	.byte	0x08
	.zero		1


	//   ....[3]....
        /*0980*/ 	.word	0x00000360
        /*0984*/ 	.word	0x000000ff
        /*0988*/ 	.word	0x00034840
        /*098c*/ 	.short	0x0100
        /*098e*/ 	.byte	0x08
	.zero		1


	//   ....[4]....
        /*0990*/ 	.word	0x00000370
        /*0994*/ 	.word	0x000000ff
        /*0998*/ 	.word	0x00034838
        /*099c*/ 	.short	0x0100
        /*099e*/ 	.byte	0x08
	.zero		1


	//   ....[5]....
        /*09a0*/ 	.word	0x00000380
        /*09a4*/ 	.word	0x000000ff
        /*09a8*/ 	.word	0x00034848
        /*09ac*/ 	.short	0x0100
        /*09ae*/ 	.byte	0x08
	.zero		1


	//   ....[6]....
        /*09b0*/ 	.word	0x000004b0
        /*09b4*/ 	.word	0x000000ff
        /*09b8*/ 	.word	0x00034850
        /*09bc*/ 	.short	0x0100
        /*09be*/ 	.byte	0x08
	.zero		1


	//   ....[7]....
        /*09c0*/ 	.word	0x000004c0
        /*09c4*/ 	.word	0x000000ff
        /*09c8*/ 	.word	0x00034860
        /*09cc*/ 	.short	0x0100
        /*09ce*/ 	.byte	0x08
	.zero		1


	//   ....[8]....
        /*09d0*/ 	.word	0x000004d0
        /*09d4*/ 	.word	0x000000ff
        /*09d8*/ 	.word	0x00034858
        /*09dc*/ 	.short	0x0100
        /*09de*/ 	.byte	0x08
	.zero		1


	//   ....[9]....
        /*09e0*/ 	.word	0x000004e0
        /*09e4*/ 	.word	0x000000ff
        /*09e8*/ 	.word	0x00034868
        /*09ec*/ 	.short	0x0100
        /*09ee*/ 	.byte	0x08
	.zero		1


	//   ....[10]....
        /*09f0*/ 	.word	0x000005d0
        /*09f4*/ 	.word	0x000000ff
        /*09f8*/ 	.word	0x00034870
        /*09fc*/ 	.short	0x0100
        /*09fe*/ 	.byte	0x06
	.zero		1


	//   ....[11]....
        /*0a00*/ 	.word	0x000005e0
        /*0a04*/ 	.word	0x000000ff
        /*0a08*/ 	.word	0x00034880
        /*0a0c*/ 	.short	0x0100
        /*0a0e*/ 	.byte	0x06
	.zero		1


	//   ....[12]....
        /*0a10*/ 	.word	0x000005f0
        /*0a14*/ 	.word	0x000000ff
        /*0a18*/ 	.word	0x00034878
        /*0a1c*/ 	.short	0x0100
        /*0a1e*/ 	.byte	0x06
	.zero		1


	//   ....[13]....
        /*0a20*/ 	.word	0x00000600
        /*0a24*/ 	.word	0x000000ff
        /*0a28*/ 	.word	0x00034888
        /*0a2c*/ 	.short	0x0100
        /*0a2e*/ 	.byte	0x06
	.zero		1


	//   ....[14]....
        /*0a30*/ 	.word	0x00000730
        /*0a34*/ 	.word	0x000000ff
        /*0a38*/ 	.word	0x00034890
        /*0a3c*/ 	.short	0x0100
        /*0a3e*/ 	.byte	0x08
	.zero		1


	//   ....[15]....
        /*0a40*/ 	.word	0x00000740
        /*0a44*/ 	.word	0x000000ff
        /*0a48*/ 	.word	0x000348a0
        /*0a4c*/ 	.short	0x0100
        /*0a4e*/ 	.byte	0x08
	.zero		1


	//   ....[16]....
        /*0a50*/ 	.word	0x00000750
        /*0a54*/ 	.word	0x000000ff
        /*0a58*/ 	.word	0x00034898
        /*0a5c*/ 	.short	0x0100
        /*0a5e*/ 	.byte	0x08
	.zero		1


	//   ....[17]....
        /*0a60*/ 	.word	0x00000760
        /*0a64*/ 	.word	0x000000ff
        /*0a68*/ 	.word	0x000348a8
        /*0a6c*/ 	.short	0x0100
        /*0a6e*/ 	.byte	0x08
	.zero		1


	//   ....[18]....
        /*0a70*/ 	.word	0x00000890
        /*0a74*/ 	.word	0x000000ff
        /*0a78*/ 	.word	0x000348b0
        /*0a7c*/ 	.short	0x0100
        /*0a7e*/ 	.byte	0x08
	.zero		1


	//   ....[19]....
        /*0a80*/ 	.word	0x000008a0
        /*0a84*/ 	.word	0x000000ff
        /*0a88*/ 	.word	0x000348c0
        /*0a8c*/ 	.short	0x0100
        /*0a8e*/ 	.byte	0x08
	.zero		1


	//   ....[20]....
        /*0a90*/ 	.word	0x000008b0
        /*0a94*/ 	.word	0x000000ff
        /*0a98*/ 	.word	0x000348b8
        /*0a9c*/ 	.short	0x0100
        /*0a9e*/ 	.byte	0x08
	.zero		1


	//   ....[21]....
        /*0aa0*/ 	.word	0x000008c0
        /*0aa4*/ 	.word	0x000000ff
        /*0aa8*/ 	.word	0x000348c8
        /*0aac*/ 	.short	0x0100
        /*0aae*/ 	.byte	0x08
	.zero		1


	//   ....[22]....
        /*0ab0*/ 	.word	0x00001700
        /*0ab4*/ 	.word	0x000000ff
        /*0ab8*/ 	.word	0x00034800
        /*0abc*/ 	.short	0x010a
        /*0abe*/ 	.byte	0x25
	.zero		1


	//   ....[23]....
        /*0ac0*/ 	.word	0x00001780
        /*0ac4*/ 	.word	0x00000002
        /*0ac8*/ 	.word	0x00034830
        /*0acc*/ 	.short	0x010a
        /*0ace*/ 	.byte	0x3f
	.zero		1


	//   ....[24]....
        /*0ad0*/ 	.word	0x000017e0
        /*0ad4*/ 	.word	0x00000002
        /*0ad8*/ 	.word	0x00034830
        /*0adc*/ 	.short	0x010a
        /*0ade*/ 	.byte	0x3f
	.zero		1


	//   ....[25]....
        /*0ae0*/ 	.word	0x00002020
        /*0ae4*/ 	.word	0x00000002
        /*0ae8*/ 	.word	0x00000000
        /*0aec*/ 	.short	0x0101
        /*0aee*/ 	.byte	0x3f
	.zero		1


	//   ....[26]....
        /*0af0*/ 	.word	0x00003d90
        /*0af4*/ 	.word	0x000000ff
        /*0af8*/ 	.word	0x00034830
        /*0afc*/ 	.short	0x010a
        /*0afe*/ 	.byte	0x3a
	.zero		1


	//   ....[27]....
        /*0b00*/ 	.word	0x00003dd0
        /*0b04*/ 	.word	0x000000ff
        /*0b08*/ 	.word	0x00034830
        /*0b0c*/ 	.short	0x010a
        /*0b0e*/ 	.byte	0x3a
	.zero		1


	//   ....[28]....
        /*0b10*/ 	.word	0x00004600
        /*0b14*/ 	.word	0x000000ff
        /*0b18*/ 	.word	0x00034850
        /*0b1c*/ 	.short	0x010a
        /*0b1e*/ 	.byte	0x07
	.zero		1


	//   ....[29]....
        /*0b20*/ 	.word	0x00004640
        /*0b24*/ 	.word	0x000000ff
        /*0b28*/ 	.word	0x00034850
        /*0b2c*/ 	.short	0x010a
        /*0b2e*/ 	.byte	0x07
	.zero		1


	//   ....[30]....
        /*0b30*/ 	.word	0x00006000
        /*0b34*/ 	.word	0x00000008
        /*0b38*/ 	.word	0x00000000
        /*0b3c*/ 	.short	0x0101
        /*0b3e*/ 	.byte	0x3f
	.zero		1


	//   ....[31]....
        /*0b40*/ 	.word	0x00006060
        /*0b44*/ 	.word	0x00000008
        /*0b48*/ 	.word	0x00000000
        /*0b4c*/ 	.short	0x0101
        /*0b4e*/ 	.byte	0x3f
	.zero		1


	//   ....[32]....
        /*0b50*/ 	.word	0x00006760
        /*0b54*/ 	.word	0x000000ff
        /*0b58*/ 	.word	0x00034830
        /*0b5c*/ 	.short	0x010a
        /*0b5e*/ 	.byte	0x06
	.zero		1


	//   ....[33]....
        /*0b60*/ 	.word	0x000067a0
        /*0b64*/ 	.word	0x000000ff
        /*0b68*/ 	.word	0x00034830
        /*0b6c*/ 	.short	0x010a
        /*0b6e*/ 	.byte	0x06
	.zero		1


	//   ....[34]....
        /*0b70*/ 	.word	0x00006fd0
        /*0b74*/ 	.word	0x000000ff
        /*0b78*/ 	.word	0x00034850
        /*0b7c*/ 	.short	0x010a
        /*0b7e*/ 	.byte	0x07
	.zero		1


	//   ....[35]....
        /*0b80*/ 	.word	0x00007010
        /*0b84*/ 	.word	0x000000ff
        /*0b88*/ 	.word	0x00034850
        /*0b8c*/ 	.short	0x010a
        /*0b8e*/ 	.byte	0x07
	.zero		1


	//   ....[36]....
        /*0b90*/ 	.word	0x000082a0
        /*0b94*/ 	.word	0x0000001b
        /*0b98*/ 	.word	0x00000000
        /*0b9c*/ 	.short	0x0101
        /*0b9e*/ 	.byte	0x3f
	.zero		1


	//   ....[37]....
        /*0ba0*/ 	.word	0x00008330
        /*0ba4*/ 	.word	0x0000001f
        /*0ba8*/ 	.word	0x00000000
        /*0bac*/ 	.short	0x0101
        /*0bae*/ 	.byte	0x3f
	.zero		1


	//   ....[38]....
        /*0bb0*/ 	.word	0x00008b70
        /*0bb4*/ 	.word	0x000000ff
        /*0bb8*/ 	.word	0x00034850
        /*0bbc*/ 	.short	0x010a
        /*0bbe*/ 	.byte	0x05
	.zero		1


	//   ....[39]....
        /*0bc0*/ 	.word	0x00008bb0
        /*0bc4*/ 	.word	0x000000ff
        /*0bc8*/ 	.word	0x00034850
        /*0bcc*/ 	.short	0x010a
        /*0bce*/ 	.byte	0x05
	.zero		1


	//   ....[40]....
        /*0bd0*/ 	.word	0x000090d0
        /*0bd4*/ 	.word	0x00000000
        /*0bd8*/ 	.word	0x00000000
        /*0bdc*/ 	.short	0x0101
        /*0bde*/ 	.byte	0x3f
	.zero		1


	//   ....[41]....
        /*0be0*/ 	.word	0x0000a5b0
        /*0be4*/ 	.word	0x00000000
        /*0be8*/ 	.word	0x00000000
        /*0bec*/ 	.short	0x0101
        /*0bee*/ 	.byte	0x3f
	.zero		1


	//   ....[42]....
        /*0bf0*/ 	.word	0x0000d080
        /*0bf4*/ 	.word	0x00000000
        /*0bf8*/ 	.word	0x00034840
        /*0bfc*/ 	.short	0x010a
        /*0bfe*/ 	.byte	0x3f
	.zero		1


	//   ....[43]....
        /*0c00*/ 	.word	0x0000e0b0
        /*0c04*/ 	.word	0x00000009
        /*0c08*/ 	.word	0x00034800
        /*0c0c*/ 	.short	0x0107
        /*0c0e*/ 	.byte	0x3f
	.zero		1


	//   ....[44]....
        /*0c10*/ 	.word	0x0000e1c0
        /*0c14*/ 	.word	0x00000002
        /*0c18*/ 	.word	0x00034800
        /*0c1c*/ 	.short	0x0101
        /*0c1e*/ 	.byte	0x3f
	.zero		1


	//   ....[45]....
        /*0c20*/ 	.word	0x0000e1e0
        /*0c24*/ 	.word	0x00000002
        /*0c28*/ 	.word	0x00034820
        /*0c2c*/ 	.short	0x010a
        /*0c2e*/ 	.byte	0x3f
	.zero		1


	//   ....[46]....
        /*0c30*/ 	.word	0x0000e540
        /*0c34*/ 	.word	0x00000002
        /*0c38*/ 	.word	0x00034840
        /*0c3c*/ 	.short	0x010a
        /*0c3e*/ 	.byte	0x3f
	.zero		1


	//   ....[47]....
        /*0c40*/ 	.word	0x0000e9f0
        /*0c44*/ 	.word	0x00000002
        /*0c48*/ 	.word	0x00000060
        /*0c4c*/ 	.short	0x010a
        /*0c4e*/ 	.byte	0x3f
	.zero		1


	//   ....[48]....
        /*0c50*/ 	.word	0x0000f0c0
        /*0c54*/ 	.word	0x00000003
        /*0c58*/ 	.word	0x00034840
        /*0c5c*/ 	.short	0x010a
        /*0c5e*/ 	.byte	0x3f
	.zero		1


	//   ....[49]....
        /*0c60*/ 	.word	0x0000f570
        /*0c64*/ 	.word	0x00000002
        /*0c68*/ 	.word	0x00000060
        /*0c6c*/ 	.short	0x010a
        /*0c6e*/ 	.byte	0x3f
	.zero		1


	//   ....[50]....
        /*0c70*/ 	.word	0x0000fb90
        /*0c74*/ 	.word	0x00000002
        /*0c78*/ 	.word	0x00034840
        /*0c7c*/ 	.short	0x010a
        /*0c7e*/ 	.byte	0x3f
	.zero		1


	//   ....[51]....
        /*0c80*/ 	.word	0x00010040
        /*0c84*/ 	.word	0x00000002
        /*0c88*/ 	.word	0x00000060
        /*0c8c*/ 	.short	0x010a
        /*0c8e*/ 	.byte	0x3f
	.zero		1


	//   ....[52]....
        /*0c90*/ 	.word	0x000105f0
        /*0c94*/ 	.word	0x00000000
        /*0c98*/ 	.word	0x00034860
        /*0c9c*/ 	.short	0x010a
        /*0c9e*/ 	.byte	0x3f
	.zero		1


	//   ....[53]....
        /*0ca0*/ 	.word	0x00011710
        /*0ca4*/ 	.word	0x00000000
        /*0ca8*/ 	.word	0x00034820
        /*0cac*/ 	.short	0x010a
        /*0cae*/ 	.byte	0x3f
	.zero		1


	//   ....[54]....
        /*0cb0*/ 	.word	0x000118d0
        /*0cb4*/ 	.word	0x00000006
        /*0cb8*/ 	.word	0x00000000
        /*0cbc*/ 	.short	0x010a
        /*0cbe*/ 	.byte	0x3f
	.zero		1


	//   ....[55]....
        /*0cc0*/ 	.word	0x00011940
        /*0cc4*/ 	.word	0x00000007
        /*0cc8*/ 	.word	0x00000000
        /*0ccc*/ 	.short	0x010a
        /*0cce*/ 	.byte	0x3f
	.zero		1


	//   ....[56]....
        /*0cd0*/ 	.word	0x000119b0
        /*0cd4*/ 	.word	0x00000004
        /*0cd8*/ 	.word	0x00000000
        /*0cdc*/ 	.short	0x010a
        /*0cde*/ 	.byte	0x3f
	.zero		1


	//   ....[57]....
        /*0ce0*/ 	.word	0x000119e0
        /*0ce4*/ 	.word	0x00000003
        /*0ce8*/ 	.word	0x00000000
        /*0cec*/ 	.short	0x010a
        /*0cee*/ 	.byte	0x3f
	.zero		1


	//   ....[58]....
        /*0cf0*/ 	.word	0x00011a50
        /*0cf4*/ 	.word	0x00000003
        /*0cf8*/ 	.word	0x00034800
        /*0cfc*/ 	.short	0x010a
        /*0cfe*/ 	.byte	0x3f
	.zero		1


	//   ....[59]....
        /*0d00*/ 	.word	0x00011aa0
        /*0d04*/ 	.word	0x00000002
        /*0d08*/ 	.word	0x00034830
        /*0d0c*/ 	.short	0x010a
        /*0d0e*/ 	.byte	0x3f
	.zero		1


	//   ....[60]....
        /*0d10*/ 	.word	0x00011b00
        /*0d14*/ 	.word	0x00000007
        /*0d18*/ 	.word	0x00034830
        /*0d1c*/ 	.short	0x010a
        /*0d1e*/ 	.byte	0x3f
	.zero		1


	//   ....[61]....
        /*0d20*/ 	.word	0x00011b60
        /*0d24*/ 	.word	0x00000003
        /*0d28*/ 	.word	0x00034850
        /*0d2c*/ 	.short	0x010a
        /*0d2e*/ 	.byte	0x3f
	.zero		1


	//   ....[62]....
        /*0d30*/ 	.word	0x00011bc0
        /*0d34*/ 	.word	0x00000007
        /*0d38*/ 	.word	0x00034830
        /*0d3c*/ 	.short	0x010a
        /*0d3e*/ 	.byte	0x3f
	.zero		1


	//   ....[63]....
        /*0d40*/ 	.word	0x00011c20
        /*0d44*/ 	.word	0x00000003
        /*0d48*/ 	.word	0x00034850
        /*0d4c*/ 	.short	0x010a
        /*0d4e*/ 	.byte	0x3f
	.zero		1


	//   ....[64]....
        /*0d50*/ 	.word	0x00011c80
        /*0d54*/ 	.word	0x00000003
        /*0d58*/ 	.word	0x00034850
        /*0d5c*/ 	.short	0x010a
        /*0d5e*/ 	.byte	0x3f
	.zero		1


	//   ....[65]....
        /*0d60*/ 	.word	0x00011e20
        /*0d64*/ 	.word	0x00000000
        /*0d68*/ 	.word	0x00034840
        /*0d6c*/ 	.short	0x010a
        /*0d6e*/ 	.byte	0x3f
	.zero		1


	//   ....[66]....
        /*0d70*/ 	.word	0x00012a00
        /*0d74*/ 	.word	0x00000002
        /*0d78*/ 	.word	0x00034820
        /*0d7c*/ 	.short	0x010a
        /*0d7e*/ 	.byte	0x3f
	.zero		1


	//   ....[67]....
        /*0d80*/ 	.word	0x00012a50
        /*0d84*/ 	.word	0x00000002
        /*0d88*/ 	.word	0x00034840
        /*0d8c*/ 	.short	0x010a
        /*0d8e*/ 	.byte	0x3f
	.zero		1


	//   ....[68]....
        /*0d90*/ 	.word	0x00012aa0
        /*0d94*/ 	.word	0x00000002
        /*0d98*/ 	.word	0x00000060
        /*0d9c*/ 	.short	0x010a
        /*0d9e*/ 	.byte	0x3f
	.zero		1


	//   ....[69]....
        /*0da0*/ 	.word	0x00012af0
        /*0da4*/ 	.word	0x00000003
        /*0da8*/ 	.word	0x00034840
        /*0dac*/ 	.short	0x010a
        /*0dae*/ 	.byte	0x3f
	.zero		1


	//   ....[70]....
        /*0db0*/ 	.word	0x00012b40
        /*0db4*/ 	.word	0x00000002
        /*0db8*/ 	.word	0x00000060
        /*0dbc*/ 	.short	0x010a
        /*0dbe*/ 	.byte	0x3f
	.zero		1


	//   ....[71]....
        /*0dc0*/ 	.word	0x00012b90
        /*0dc4*/ 	.word	0x00000002
        /*0dc8*/ 	.word	0x00034840
        /*0dcc*/ 	.short	0x010a
        /*0dce*/ 	.byte	0x3f
	.zero		1


	//   ....[72]....
        /*0dd0*/ 	.word	0x00012be0
        /*0dd4*/ 	.word	0x00000002
        /*0dd8*/ 	.word	0x00000060
        /*0ddc*/ 	.short	0x010a
        /*0dde*/ 	.byte	0x3f
	.zero		1


	//   ....[73]....
        /*0de0*/ 	.word	0x00012c30
        /*0de4*/ 	.word	0x00000000
        /*0de8*/ 	.word	0x00034860
        /*0dec*/ 	.short	0x010a
        /*0dee*/ 	.byte	0x3f
	.zero		1


	//   ....[74]....
        /*0df0*/ 	.word	0x00013630
        /*0df4*/ 	.word	0x00000000
        /*0df8*/ 	.word	0x00034820
        /*0dfc*/ 	.short	0x010a
        /*0dfe*/ 	.byte	0x3f
	.zero		1


	//   ....[75]....
        /*0e00*/ 	.word	0x000137d0
        /*0e04*/ 	.word	0x00000006
        /*0e08*/ 	.word	0x00000000
        /*0e0c*/ 	.short	0x010a
        /*0e0e*/ 	.byte	0x3f
	.zero		1


	//   ....[76]....
        /*0e10*/ 	.word	0x00013820
        /*0e14*/ 	.word	0x00000007
        /*0e18*/ 	.word	0x00000000
        /*0e1c*/ 	.short	0x010a
        /*0e1e*/ 	.byte	0x3f
	.zero		1


	//   ....[77]....
        /*0e20*/ 	.word	0x00013870
        /*0e24*/ 	.word	0x00000004
        /*0e28*/ 	.word	0x00000000
        /*0e2c*/ 	.short	0x010a
        /*0e2e*/ 	.byte	0x3f
	.zero		1


	//----- nvinfo : EIATTR_NUM_MBARRIERS
	.align		4
.L_335:
        /*0e30*/ 	.byte	0x03, 0x38
        /*0e32*/ 	.short	0x0016


	//----- nvinfo : EIATTR_EXIT_INSTR_OFFSETS
	.align		4
        /*0e34*/ 	.byte	0x04, 0x1c
        /*0e36*/ 	.short	(.L_337 - .L_336)


	//   ....[0]....
.L_336:
        /*0e38*/ 	.word	0x00000a30


	//   ....[1]....
        /*0e3c*/ 	.word	0x0000b460


	//   ....[2]....
        /*0e40*/ 	.word	0x00011a30


	//----- nvinfo : EIATTR_MAX_THREADS
	.align		4
.L_337:
        /*0e44*/ 	.byte	0x04, 0x05
        /*0e46*/ 	.short	(.L_339 - .L_338)
.L_338:
        /*0e48*/ 	.word	0x00000180
        /*0e4c*/ 	.word	0x00000001
        /*0e50*/ 	.word	0x00000001


	//----- nvinfo : EIATTR_CRS_STACK_SIZE
	.align		4
.L_339:
        /*0e54*/ 	.byte	0x04, 0x1e
        /*0e56*/ 	.short	(.L_341 - .L_340)
.L_340:
        /*0e58*/ 	.word	0x00000000


	//----- nvinfo : EIATTR_CBANK_PARAM_SIZE
	.align		4
.L_341:
        /*0e5c*/ 	.byte	0x03, 0x19
        /*0e5e*/ 	.short	0x0af0


	//----- nvinfo : EIATTR_PARAM_CBANK
	.align		4
        /*0e60*/ 	.byte	0x04, 0x0a
        /*0e62*/ 	.short	(.L_343 - .L_342)
	.align		4
.L_342:
        /*0e64*/ 	.word	index@(.nv.constant0._ZN7cutlass13device_kernelIN5flash11enable_sm90INS1_16FlashAttnFwdSm90INS1_25CollectiveMainloopFwdSm90ILi2EN4cute5tupleIJNS5_1CILi1EEES8_S8_EEENS6_IJNS7_ILi128EEESA_NS7_ILi192EEEEEELi128ENS_6half_tEfNS_4arch4Sm90ELb1ELb0ELb0ELb1ELb0ELb0ELb0ELb1ELb1ELb1ELb0ELb0EEENS1_21CollectiveEpilogueFwdINS6_IJSA_SA_SA_EEES9_SD_SF_Li256ELb1ELb1ELb0ELb0EEENS1_36VarlenDynamicPersistentTileSchedulerILi128ELi128ELi256ELi128ELb0ELb1ELb1ELb1ELb1ELb1EEEEEEEEEvNT_6ParamsE)
        /*0e68*/ 	.short	0x0210
        /*0e6a*/ 	.short	0x0af0


	//----- nvinfo : EIATTR_SW_WAR
	.align		4
.L_343:
        /*0e6c*/ 	.byte	0x04, 0x36
        /*0e6e*/ 	.short	(.L_345 - .L_344)
.L_344:
        /*0e70*/ 	.word	0x00000008
.L_345:


//--------------------- .nv.info._ZN7cutlass13device_kernelIN5flash11enable_sm90INS1_16FlashAttnFwdSm90INS1_25CollectiveMainloopFwdSm90ILi2EN4cute5tupleIJNS5_1CILi1EEES8_S8_EEENS6_IJNS7_ILi128EEESA_NS7_ILi192EEEEEELi128ENS_6half_tEfNS_4arch4Sm90ELb1ELb0ELb0ELb1ELb0ELb1ELb0ELb1ELb1ELb1ELb0ELb0EEENS1_21CollectiveEpilogueFwdINS6_IJSA_SA_SA_EEES9_SD_SF_Li256ELb1ELb1ELb0ELb0EEENS1_36VarlenDynamicPersistentTileSchedulerILi128ELi128ELi256ELi128ELb0ELb1ELb1ELb1ELb1ELb1EEEEEEEEEvNT_6ParamsE --------------------------
	.section	.nv.info._ZN7cutlass13device_kernelIN5flash11enable_sm90INS1_16FlashAttnFwdSm90INS1_25CollectiveMainloopFwdSm90ILi2EN4cute5tupleIJNS5_1CILi1EEES8_S8_EEENS6_IJNS7_ILi128EEESA_NS7_ILi192EEEEEELi128ENS_6half_tEfNS_4arch4Sm90ELb1ELb0ELb0ELb1ELb0ELb1ELb0ELb1ELb1ELb1ELb0ELb0EEENS1_21CollectiveEpilogueFwdINS6_IJSA_SA_SA_EEES9_SD_SF_Li256ELb1ELb1ELb0ELb0EEENS1_36VarlenDynamicPersistentTileSchedulerILi128ELi128ELi256ELi128ELb0ELb1ELb1ELb1ELb1ELb1EEEEEEEEEvNT_6ParamsE,"",@"SHT_CUDA_INFO"
	.sectionflags	@""
	.align	4


	//----- nvinfo : EIATTR_CUDA_API_VERSION
	.align		4
        /*0000*/ 	.byte	0x04, 0x37
        /*0002*/ 	.short	(.L_347 - .L_346)
.L_346:
        /*0004*/ 	.word	0x00000082


	//----- nvinfo : EIATTR_KPARAM_INFO
	.align		4
.L_347:
        /*0008*/ 	.byte	0x04, 0x17
        /*000a*/ 	.short	(.L_349 - .L_348)
.L_348:
        /*000c*/ 	.word	0x00000000
        /*0010*/ 	.short	0x0000
        /*0012*/ 	.short	0x0070
        /*0014*/ 	.byte	0x00, 0xf0, 0x01, 0x2a


	//----- nvinfo : EIATTR_SPARSE_MMA_MASK
	.align		4
.L_349:
        /*0018*/ 	.byte	0x03, 0x50
        /*001a*/ 	.short	0x0000


	//----- nvinfo : EIATTR_MAXREG_COUNT
	.align		4
        /*001c*/ 	.byte	0x03, 0x1b
        /*001e*/ 	.short	0x00a8


	//----- nvinfo : EIATTR_NUM_BARRIERS
	.align		4
        /*0020*/ 	.byte	0x02, 0x4c
        /*0022*/ 	.byte	0x10
	.zero		1


	//----- nvinfo : EIATTR_EXTERNS
	.align		4
        /*0024*/ 	.byte	0x04, 0x0f
        /*0026*/ 	.short	(.L_351 - .L_350)


	//   ....[0]....
	.align		4
.L_350:
        /*0028*/ 	.word	index@(__assertfail)


	//----- nvinfo : EIATTR_ANNOTATIONS
	.align		4
.L_351:
        /*002c*/ 	.byte	0x04, 0x55
        /*002e*/ 	.short	(.L_353 - .L_352)


	//   ....[0]....
.L_352:
        /* <DEDUP_REMOVED lines=114> */


	//----- nvinfo : EIATTR_MERCURY_ISA_VERSION
	.align		4
.L_353:
        /*0740*/ 	.byte	0x03, 0x5f
        /*0742*/ 	.short	0x0101


	//----- nvinfo : EIATTR_UNUSED_LOAD_BYTE_OFFSET
	.align		4
        /*0744*/ 	.byte	0x04, 0x44
        /*0746*/ 	.short	(.L_355 - .L_354)


	//   ....[0]....
.L_354:
        /*0748*/ 	.word	0x00000ab0
        /*074c*/ 	.word	0x0000fff0


	//   ....[1]....
        /*0750*/ 	.word	0x0001a2e0
        /*0754*/ 	.word	0x0000fff0


	//----- nvinfo : EIATTR_INT_WARP_WIDE_INSTR_OFFSETS
	.align		4
.L_355:
        /*0758*/ 	.byte	0x04, 0x31
        /*075a*/ 	.short	(.L_357 - .L_356)


	//   ....[0]....
.L_356:
        /*075c*/ 	.word	0x00000190


	//   ....[1]....
        /*0760*/ 	.word	0x000001d0


	//   ....[2]....
        /*0764*/ 	.word	0x00000240


	//   ....[3]....
        /*0768*/ 	.word	0x0001ec30


	//   ....[4]....
        /*076c*/ 	.word	0x0001ecc0


	//   ....[5]....
        /*0770*/ 	.word	0x00022900


	//   ....[6]....
        /*0774*/ 	.word	0x00022960


	//----- nvinfo : EIATTR_COOP_GROUP_MASK_REGIDS
	.align		4
.L_357:
        /*0778*/ 	.byte	0x04, 0x29
        /*077a*/ 	.short	(.L_359 - .L_358)


	//   ....[0]....
.L_358:
        /*077c*/ 	.word	0xffffffff


	//   ....[1]....
        /*0780*/ 	.word	0xffffffff


	//   ....[2]....
        /*0784*/ 	.word	0xffffffff


	//   ....[3]....
        /*0788*/ 	.word	0xffffffff


	//   ....[4]....
        /*078c*/ 	.word	0xffffffff


	//   ....[5]....
        /*0790*/ 	.word	0xffffffff


	//   ....[6]....
        /*0794*/ 	.word	0xffffffff


	//   ....[7]....
        /*0798*/ 	.word	0xffffffff


	//   ....[8]....
        /*079c*/ 	.word	0xffffffff


	//   ....[9]....
        /*07a0*/ 	.word	0xffffffff


	//   ....[10]....
        /*07a4*/ 	.word	0xffffffff


	//   ....[11]....
        /*07a8*/ 	.word	0xffffffff


	//   ....[12]....
        /*07ac*/ 	.word	0xffffffff


	//   ....[13]....
        /*07b0*/ 	.word	0xffffffff


	//   ....[14]....
        /*07b4*/ 	.word	0xffffffff


	//   ....[15]....
        /*07b8*/ 	.word	0xffffffff


	//   ....[16]....
        /*07bc*/ 	.word	0xffffffff


	//   ....[17]....
        /*07c0*/ 	.word	0xffffffff


	//   ....[18]....
        /*07c4*/ 	.word	0xffffffff


	//   ....[19]....
        /*07c8*/ 	.word	0xffffffff


	//   ....[20]....
        /*07cc*/ 	.word	0xffffffff


	//   ....[21]....
        /*07d0*/ 	.word	0xffffffff


	//   ....[22]....
        /*07d4*/ 	.word	0xffffffff


	//   ....[23]....
        /*07d8*/ 	.word	0xffffffff


	//   ....[24]....
        /*07dc*/ 	.word	0xffffffff


	//   ....[25]....
        /*07e0*/ 	.word	0xffffffff


	//   ....[26]....
        /*07e4*/ 	.word	0xffffffff


	//   ....[27]....
        /*07e8*/ 	.word	0xffffffff


	//   ....[28]....
        /*07ec*/ 	.word	0xffffffff


	//   ....[29]....
        /*07f0*/ 	.word	0xffffffff


	//   ....[30]....
        /*07f4*/ 	.word	0xffffffff


	//   ....[31]....
        /*07f8*/ 	.word	0xffffffff


	//   ....[32]....
        /*07fc*/ 	.word	0xffffffff


	//   ....[33]....
        /*0800*/ 	.word	0xffffffff


	//   ....[34]....
        /*0804*/ 	.word	0xffffffff


	//   ....[35]....
        /*0808*/ 	.word	0xffffffff


	//   ....[36]....
        /*080c*/ 	.word	0xffffffff


	//   ....[37]....
        /*0810*/ 	.word	0xffffffff


	//   ....[38]....
        /*0814*/ 	.word	0xffffffff


	//   ....[39]....
        /*0818*/ 	.word	0xffffffff


	//   ....[40]....
        /*081c*/ 	.word	0xffffffff


	//   ....[41]....
        /*0820*/ 	.word	0xffffffff


	//   ....[42]....
        /*0824*/ 	.word	0xffffffff


	//   ....[43]....
        /*0828*/ 	.word	0xffffffff


	//   ....[44]....
        /*082c*/ 	.word	0xffffffff


	//   ....[45]....
        /*0830*/ 	.word	0xffffffff


	//   ....[46]....
        /*0834*/ 	.word	0xffffffff


	//   ....[47]....
        /*0838*/ 	.word	0xffffffff


	//   ....[48]....
        /*083c*/ 	.word	0xffffffff


	//   ....[49]....
        /*0840*/ 	.word	0xffffffff


	//   ....[50]....
        /*0844*/ 	.word	0xffffffff


	//   ....[51]....
        /*0848*/ 	.word	0xffffffff


	//   ....[52]....
        /*084c*/ 	.word	0xffffffff


	//   ....[53]....
        /*0850*/ 	.word	0xffffffff


	//   ....[54]....
        /*0854*/ 	.word	0xffffffff


	//   ....[55]....
        /*0858*/ 	.word	0xffffffff


	//   ....[56]....
        /*085c*/ 	.word	0xffffffff


	//   ....[57]....
        /*0860*/ 	.word	0xffffffff


	//   ....[58]....
        /*0864*/ 	.word	0xffffffff


	//   ....[59]....
        /*0868*/ 	.word	0xffffffff


	//   ....[60]....
        /*086c*/ 	.word	0xffffffff


	//   ....[61]....
        /*0870*/ 	.word	0xffffffff


	//   ....[62]....
        /*0874*/ 	.word	0xffffffff


	//   ....[63]....
        /*0878*/ 	.word	0xffffffff


	//   ....[64]....
        /*087c*/ 	.word	0xffffffff


	//   ....[65]....
        /*0880*/ 	.word	0xffffffff


	//   ....[66]....
        /*0884*/ 	.word	0xffffffff


	//   ....[67]....
        /*0888*/ 	.word	0xffffffff


	//   ....[68]....
        /*088c*/ 	.word	0xffffffff


	//   ....[69]....
        /*0890*/ 	.word	0xffffffff


	//   ....[70]....
        /*0894*/ 	.word	0xffffffff


	//   ....[71]....
        /*0898*/ 	.word	0xffffffff


	//   ....[72]....
        /*089c*/ 	.word	0xffffffff


	//   ....[73]....
        /*08a0*/ 	.word	0xffffffff


	//   ....[74]....
        /*08a4*/ 	.word	0xffffffff


	//   ....[75]....
        /*08a8*/ 	.word	0xffffffff


	//   ....[76]....
        /*08ac*/ 	.word	0xffffffff


	//   ....[77]....
        /*08b0*/ 	.word	0xffffffff


	//   ....[78]....
        /*08b4*/ 	.word	0xffffffff


	//   ....[79]....
        /*08b8*/ 	.word	0xffffffff


	//   ....[80]....
        /*08bc*/ 	.word	0xffffffff


	//   ....[81]....
        /*08c0*/ 	.word	0xffffffff


	//   ....[82]....
        /*08c4*/ 	.word	0xffffffff


	//   ....[83]....
        /*08c8*/ 	.word	0xffffffff


	//   ....[84]....
        /*08cc*/ 	.word	0xffffffff


	//   ....[85]....
        /*08d0*/ 	.word	0xffffffff


	//   ....[86]....
        /*08d4*/ 	.word	0xffffffff


	//   ....[87]....
        /*08d8*/ 	.word	0xffffffff


	//   ....[88]....
        /*08dc*/ 	.word	0xffffffff


	//   ....[89]....
        /*08e0*/ 	.word	0xffffffff


	//   ....[90]....
        /*08e4*/ 	.word	0xffffffff


	//   ....[91]....
        /*08e8*/ 	.word	0xffffffff


	//   ....[92]....
        /*08ec*/ 	.word	0xffffffff


	//   ....[93]....
        /*08f0*/ 	.word	0xffffffff


	//   ....[94]....
        /*08f4*/ 	.word	0xffffffff


	//   ....[95]....
        /*08f8*/ 	.word	0xffffffff


	//   ....[96]....
        /*08fc*/ 	.word	0xffffffff


	//   ....[97]....
        /*0900*/ 	.word	0xffffffff


	//   ....[98]....
        /*0904*/ 	.word	0xffffffff


	//   ....[99]....
        /*0908*/ 	.word	0xffffffff


	//   ....[100]....
        /*090c*/ 	.word	0xffffffff


	//   ....[101]....
        /*0910*/ 	.word	0xffffffff


	//   ....[102]....
        /*0914*/ 	.word	0xffffffff


	//   ....[103]....
        /*0918*/ 	.word	0xffffffff


	//   ....[104]....
        /*091c*/ 	.word	0xffffffff


	//   ....[105]....
        /*0920*/ 	.word	0xffffffff


	//   ....[106]....
        /*0924*/ 	.word	0xffffffff


	//   ....[107]....
        /*0928*/ 	.word	0xffffffff


	//   ....[108]....
        /*092c*/ 	.word	0xffffffff


	//   ....[109]....
        /*0930*/ 	.word	0xffffffff


	//   ....[110]....
        /*0934*/ 	.word	0xffffffff


	//   ....[111]....
        /*0938*/ 	.word	0xffffffff


	//   ....[112]....
        /*093c*/ 	.word	0xffffffff


	//   ....[113]....
        /*0940*/ 	.word	0xffffffff


	//   ....[114]....
        /*0944*/ 	.word	0xffffffff


	//   ....[115]....
        /*0948*/ 	.word	0xffffffff


	//   ....[116]....
        /*094c*/ 	.word	0x0500000f


	//   ....[117]....
        /*0950*/ 	.word	0x0500000f


	//   ....[118]....
        /*0954*/ 	.word	0x0500000f


	//   ....[119]....
        /*0958*/ 	.word	0x0500000f


	//   ....[120]....
        /*095c*/ 	.word	0x0500000f


	//   ....[121]....
        /*0960*/ 	.word	0x0500000f


	//   ....[122]....
        /*0964*/ 	.word	0x0500000f


	//   ....[123]....
        /*0968*/ 	.word	0x0500000f


	//   ....[124]....
        /*096c*/ 	.word	0x0500000f


	//   ....[125]....
        /*0970*/ 	.word	0x0500000f


	//   ....[126]....
        /*0974*/ 	.word	0x0500000f


	//   ....[127]....
        /*0978*/ 	.word	0x0500000f


	//   ....[128]....
        /*097c*/ 	.word	0x0500000f


	//   ....[129]....
        /*0980*/ 	.word	0x0500000f


	//   ....[130]....
        /*0984*/ 	.word	0x0500000f


	//   ....[131]....
        /*0988*/ 	.word	0x0500000f


	//   ....[132]....
        /*098c*/ 	.word	0x0500000f


	//   ....[133]....
        /*0990*/ 	.word	0x0500000f


	//   ....[134]....
        /*0994*/ 	.word	0x0500000f


	//   ....[135]....
        /*0998*/ 	.word	0x0500000f


	//   ....[136]....
        /*099c*/ 	.word	0x0500000f


	//   ....[137]....
        /*09a0*/ 	.word	0x0500000f


	//   ....[138]....
        /*09a4*/ 	.word	0x0500000f


	//   ....[139]....
        /*09a8*/ 	.word	0x0500000f


	//   ....[140]....
        /*09ac*/ 	.word	0x0500000f


	//   ....[141]....
        /*09b0*/ 	.word	0x0500000f


	//   ....[142]....
        /*09b4*/ 	.word	0x0500000f


	//   ....[143]....
        /*09b8*/ 	.word	0x0500000f


	//   ....[144]....
        /*09bc*/ 	.word	0x0500000f


	//   ....[145]....
        /*09c0*/ 	.word	0x0500000f


	//   ....[146]....
        /*09c4*/ 	.word	0x0500000f


	//   ....[147]....
        /*09c8*/ 	.word	0x0500000f


	//   ....[148]....
        /*09cc*/ 	.word	0x0500000f


	//   ....[149]....
        /*09d0*/ 	.word	0x0500000f


	//   ....[150]....
        /*09d4*/ 	.word	0x0500000f


	//   ....[151]....
        /*09d8*/ 	.word	0x0500000f


	//   ....[152]....
        /*09dc*/ 	.word	0x0500000f


	//   ....[153]....
        /*09e0*/ 	.word	0x0500000f


	//   ....[154]....
        /*09e4*/ 	.word	0x0500000f


	//   ....[155]....
        /*09e8*/ 	.word	0x0500000f


	//   ....[156]....
        /*09ec*/ 	.word	0x0500000f


	//   ....[157]....
        /*09f0*/ 	.word	0x0500000f


	//   ....[158]....
        /*09f4*/ 	.word	0x0500000f


	//   ....[159]....
        /*09f8*/ 	.word	0x0500000f


	//   ....[160]....
        /*09fc*/ 	.word	0x0500000f


	//   ....[161]....
        /*0a00*/ 	.word	0x0500000f


	//   ....[162]....
        /*0a04*/ 	.word	0x0500000f


	//   ....[163]....
        /*0a08*/ 	.word	0x0500000f


	//   ....[164]....
        /*0a0c*/ 	.word	0x0500000f


	//   ....[165]....
        /*0a10*/ 	.word	0x0500000f


	//   ....[166]....
        /*0a14*/ 	.word	0x0500000f


	//   ....[167]....
        /*0a18*/ 	.word	0x0500000f


	//----- nvinfo : EIATTR_COOP_GROUP_INSTR_OFFSETS
	.align		4
.L_359:
        /*0a1c*/ 	.byte	0x04, 0x28
        /*0a1e*/ 	.short	(.L_361 - .L_360)


	//   ....[0]....
.L_360:
        /*0a20*/ 	.word	0x00000060


	//   ....[1]....
        /*0a24*/ 	.word	0x000001a0


	//   ....[2]....
        /*0a28*/ 	.word	0x000001f0


	//   ....[3]....
        /*0a2c*/ 	.word	0x00000420


	//   ....[4]....
        /*0a30*/ 	.word	0x00000580


	//   ....[5]....
        /*0a34*/ 	.word	0x000006a0


	//   ....[6]....
        /*0a38*/ 	.word	0x00000800


	//   ....[7]....
        /*0a3c*/ 	.word	0x0000a760


	//   ....[8]....
        /*0a40*/ 	.word	0x0000ae40


	//   ....[9]....
        /*0a44*/ 	.word	0x0000ae50


	//   ....[10]....
        /*0a48*/ 	.word	0x0000ae60


	//   ....[11]....
        /*0a4c*/ 	.word	0x0000ae70


	//   ....[12]....
        /*0a50*/ 	.word	0x0000b640


	//   ....[13]....
        /*0a54*/ 	.word	0x0000b650


	//   ....[14]....
        /*0a58*/ 	.word	0x0000b660


	//   ....[15]....
        /*0a5c*/ 	.word	0x0000b670


	//   ....[16]....
        /*0a60*/ 	.word	0x0000e3d0


	//   ....[17]....
        /*0a64*/ 	.word	0x0000e3e0


	//   ....[18]....
        /*0a68*/ 	.word	0x0000e3f0


	//   ....[19]....
        /*0a6c*/ 	.word	0x0000e400


	//   ....[20]....
        /*0a70*/ 	.word	0x0000e9f0


	//   ....[21]....
        /*0a74*/ 	.word	0x0000ea00


	//   ....[22]....
        /*0a78*/ 	.word	0x0000ea10


	//   ....[23]....
        /*0a7c*/ 	.word	0x0000ea20


	//   ....[24]....
        /*0a80*/ 	.word	0x00012130


	//   ....[25]....
        /*0a84*/ 	.word	0x000128a0


	//   ....[26]....
        /*0a88*/ 	.word	0x00012900


	//   ....[27]....
        /*0a8c*/ 	.word	0x000129a0


	//   ....[28]....
        /*0a90*/ 	.word	0x000132f0


	//   ....[29]....
        /*0a94*/ 	.word	0x00013350


	//   ....[30]....
        /*0a98*/ 	.word	0x00014ee0


	//   ....[31]....
        /*0a9c*/ 	.word	0x000155f0


	//   ....[32]....
        /*0aa0*/ 	.word	0x000156b0


	//   ....[33]....
        /*0aa4*/ 	.word	0x000156d0


	//   ....[34]....
        /*0aa8*/ 	.word	0x00016000


	//   ....[35]....
        /*0aac*/ 	.word	0x000160e0


	//   ....[36]....
        /*0ab0*/ 	.word	0x00018040


	//   ....[37]....
        /*0ab4*/ 	.word	0x00018070


	//   ....[38]....
        /*0ab8*/ 	.word	0x000185a0


	//   ....[39]....
        /*0abc*/ 	.word	0x00018600


	//   ....[40]....
        /*0ac0*/ 	.word	0x00019c90


	//   ....[41]....
        /*0ac4*/ 	.word	0x00019ca0


	//   ....[42]....
        /*0ac8*/ 	.word	0x00019cf0


	//   ....[43]....
        /*0acc*/ 	.word	0x00019d00


	//   ....[44]....
        /*0ad0*/ 	.word	0x0001ad40


	//   ....[45]....
        /*0ad4*/ 	.word	0x0001ad80


	//   ....[46]....
        /*0ad8*/ 	.word	0x0001adc0


	//   ....[47]....
        /*0adc*/ 	.word	0x0001adf0


	//   ....[48]....
        /*0ae0*/ 	.word	0x0001b370


	//   ....[49]....
        /*0ae4*/ 	.word	0x0001b380


	//   ....[50]....
        /*0ae8*/ 	.word	0x0001b440


	//   ....[51]....
        /*0aec*/ 	.word	0x0001b460


	//   ....[52]....
        /*0af0*/ 	.word	0x0001b520


	//   ....[53]....
        /*0af4*/ 	.word	0x0001b540


	//   ....[54]....
        /*0af8*/ 	.word	0x0001b610


	//   ....[55]....
        /*0afc*/ 	.word	0x0001b630


	//   ....[56]....
        /*0b00*/ 	.word	0x0001be30


	//   ....[57]....
        /*0b04*/ 	.word	0x0001be50


	//   ....[58]....
        /*0b08*/ 	.word	0x0001bf10


	//   ....[59]....
        /*0b0c*/ 	.word	0x0001bf30


	//   ....[60]....
        /*0b10*/ 	.word	0x0001bff0


	//   ....[61]....
        /*0b14*/ 	.word	0x0001c010


	//   ....[62]....
        /*0b18*/ 	.word	0x0001c0e0


	//   ....[63]....
        /*0b1c*/ 	.word	0x0001c100


	//   ....[64]....
        /*0b20*/ 	.word	0x0001c250


	//   ....[65]....
        /*0b24*/ 	.word	0x0001c420


	//   ....[66]....
        /*0b28*/ 	.word	0x0001c450


	//   ....[67]....
        /*0b2c*/ 	.word	0x0001c480


	//   ....[68]....
        /*0b30*/ 	.word	0x0001c4b0


	//   ....[69]....
        /*0b34*/ 	.word	0x0001c4e0


	//   ....[70]....
        /*0b38*/ 	.word	0x0001c510


	//   ....[71]....
        /*0b3c*/ 	.word	0x0001c680


	//   ....[72]....
        /*0b40*/ 	.word	0x0001c6b0


	//   ....[73]....
        /*0b44*/ 	.word	0x0001c6e0


	//   ....[74]....
        /*0b48*/ 	.word	0x0001c710


	//   ....[75]....
        /*0b4c*/ 	.word	0x0001c740


	//   ....[76]....
        /*0b50*/ 	.word	0x0001c770


	//   ....[77]....
        /*0b54*/ 	.word	0x0001c810


	//   ....[78]....
        /*0b58*/ 	.word	0x0001c870


	//   ....[79]....
        /*0b5c*/ 	.word	0x0001c900


	//   ....[80]....
        /*0b60*/ 	.word	0x0001d740


	//   ....[81]....
        /*0b64*/ 	.word	0x0001f230


	//   ....[82]....
        /*0b68*/ 	.word	0x0001ff00


	//   ....[83]....
        /*0b6c*/ 	.word	0x0001ff20


	//   ....[84]....
        /*0b70*/ 	.word	0x0001ff40


	//   ....[85]....
        /*0b74*/ 	.word	0x0001ff60


	//   ....[86]....
        /*0b78*/ 	.word	0x00020040


	//   ....[87]....
        /*0b7c*/ 	.word	0x000200a0


	//   ....[88]....
        /*0b80*/ 	.word	0x000200d0


	//   ....[89]....
        /*0b84*/ 	.word	0x00020150


	//   ....[90]....
        /*0b88*/ 	.word	0x00020180


	//   ....[91]....
        /*0b8c*/ 	.word	0x00020210


	//   ....[92]....
        /*0b90*/ 	.word	0x00020240


	//   ....[93]....
        /*0b94*/ 	.word	0x000202d0


	//   ....[94]....
        /*0b98*/ 	.word	0x00020300


	//   ....[95]....
        /*0b9c*/ 	.word	0x00020390


	//   ....[96]....
        /*0ba0*/ 	.word	0x000203a0


	//   ....[97]....
        /*0ba4*/ 	.word	0x00020430


	//   ....[98]....
        /*0ba8*/ 	.word	0x00023020


	//   ....[99]....
        /*0bac*/ 	.word	0x00023080


	//   ....[100]....
        /*0bb0*/ 	.word	0x000230b0


	//   ....[101]....
        /*0bb4*/ 	.word	0x000230c0


	//   ....[102]....
        /*0bb8*/ 	.word	0x000230f0


	//   ....[103]....
        /*0bbc*/ 	.word	0x00023120


	//   ....[104]....
        /*0bc0*/ 	.word	0x00023150


	//   ....[105]....
        /*0bc4*/ 	.word	0x00023180


	//   ....[106]....
        /*0bc8*/ 	.word	0x00023300


	//   ....[107]....
        /*0bcc*/ 	.word	0x00023330


	//   ....[108]....
        /*0bd0*/ 	.word	0x00023360


	//   ....[109]....
        /*0bd4*/ 	.word	0x00023390


	//   ....[110]....
        /*0bd8*/ 	.word	0x000233c0


	//   ....[111]....
        /*0bdc*/ 	.word	0x000233f0


	//   ....[112]....
        /*0be0*/ 	.word	0x000234b0


	//   ....[113]....
        /*0be4*/ 	.word	0x000234d0


	//   ....[114]....
        /*0be8*/ 	.word	0x00023540


	//   ....[115]....
        /*0bec*/ 	.word	0x00023c10


	//   ....[116]....
        /*0bf0*/ 	.word	0x00024070


	//   ....[117]....
        /*0bf4*/ 	.word	0x00024100


	//   ....[118]....
        /*0bf8*/ 	.word	0x00024150


	//   ....[119]....
        /*0bfc*/ 	.word	0x000241a0


	//   ....[120]....
        /*0c00*/ 	.word	0x00024230


	//   ....[121]....
        /*0c04*/ 	.word	0x000242c0


	//   ....[122]....
        /*0c08*/ 	.word	0x00024310


	//   ....[123]....
        /*0c0c*/ 	.word	0x00024360


	//   ....[124]....
        /*0c10*/ 	.word	0x00024450


	//   ....[125]....
        /*0c14*/ 	.word	0x000244e0


	//   ....[126]....
        /*0c18*/ 	.word	0x00024530


	//   ....[127]....
        /*0c1c*/ 	.word	0x00024580


	//   ....[128]....
        /*0c20*/ 	.word	0x00024630


	//   ....[129]....
        /*0c24*/ 	.word	0x000246c0


	//   ....[130]....
        /*0c28*/ 	.word	0x00024720


	//   ....[131]....
        /*0c2c*/ 	.word	0x00024780


	//   ....[132]....
        /*0c30*/ 	.word	0x00024a70


	//   ....[133]....
        /*0c34*/ 	.word	0x00024d60


	//   ....[134]....
        /*0c38*/ 	.word	0x00024ed0


	//   ....[135]....
        /*0c3c*/ 	.word	0x00024f20


	//   ....[136]....
        /*0c40*/ 	.word	0x00024f80


	//   ....[137]....
        /*0c44*/ 	.word	0x00025020


	//   ....[138]....
        /*0c48*/ 	.word	0x000250d0


	//   ....[139]....
        /*0c4c*/ 	.word	0x000251f0


	//   ....[140]....
        /*0c50*/ 	.word	0x000252d0


	//   ....[141]....
        /*0c54*/ 	.word	0x00025360


	//   ....[142]....
        /*0c58*/ 	.word	0x00025440


	//   ....[143]....
        /*0c5c*/ 	.word	0x000254d0


	//   ....[144]....
        /*0c60*/ 	.word	0x000255c0


	//   ....[145]....
        /*0c64*/ 	.word	0x00025650


	//   ....[146]....
        /*0c68*/ 	.word	0x00025740


	//   ....[147]....
        /*0c6c*/ 	.word	0x000257d0


	//   ....[148]....
        /*0c70*/ 	.word	0x000258b0


	//   ....[149]....
        /*0c74*/ 	.word	0x000259c0


	//   ....[150]....
        /*0c78*/ 	.word	0x00025cf0


	//   ....[151]....
        /*0c7c*/ 	.word	0x00025d90


	//   ....[152]....
        /*0c80*/ 	.word	0x00025eb0


	//   ....[153]....
        /*0c84*/ 	.word	0x00025f30


	//   ....[154]....
        /*0c88*/ 	.word	0x00025fb0


	//   ....[155]....
        /*0c8c*/ 	.word	0x00026030


	//   ....[156]....
        /*0c90*/ 	.word	0x000260b0


	//   ....[157]....
        /*0c94*/ 	.word	0x00026140


	//   ....[158]....
        /*0c98*/ 	.word	0x000261e0


	//   ....[159]....
        /*0c9c*/ 	.word	0x00026290


	//   ....[160]....
        /*0ca0*/ 	.word	0x00026310


	//   ....[161]....
        /*0ca4*/ 	.word	0x00026390


	//   ....[162]....
        /*0ca8*/ 	.word	0x00026410


	//   ....[163]....
        /*0cac*/ 	.word	0x000264a0


	//   ....[164]....
        /*0cb0*/ 	.word	0x00026520


	//   ....[165]....
        /*0cb4*/ 	.word	0x000265c0


	//   ....[166]....
        /*0cb8*/ 	.word	0x00026650


	//   ....[167]....
        /*0cbc*/ 	.word	0x00026780


	//----- nvinfo : EIATTR_REG_RECONFIG
	.align		4
.L_361:
        /*0cc0*/ 	.byte	0x01, 0x54
	.zero		2


	//----- nvinfo : EIATTR_SYSCALL_OFFSETS
	.align		4
        /*0cc4*/ 	.byte	0x04, 0x46
        /*0cc6*/ 	.short	(.L_363 - .L_362)


	//   ....[0]....
.L_362:
        /*0cc8*/ 	.word	0x00001ae0


	//   ....[1]....
        /*0ccc*/ 	.word	0x00001c30


	//   ....[2]....
        /*0cd0*/ 	.word	0x0000a910


	//   ....[3]....
        /*0cd4*/ 	.word	0x0000ac00


	//   ....[4]....
        /*0cd8*/ 	.word	0x0001ee30


	//   ....[5]....
        /*0cdc*/ 	.word	0x0001ef90


	//   ....[6]....
        /*0ce0*/ 	.word	0x0001f090


	//   ....[7]....
        /*0ce4*/ 	.word	0x0001fab0


	//----- nvinfo : EIATTR_MBARRIER_INSTR_OFFSETS
	.align		4
.L_363:
        /*0ce8*/ 	.byte	0x04, 0x39
        /*0cea*/ 	.short	(.L_365 - .L_364)


	//   ....[0]....
.L_364:
        /*0cec*/ 	.word	0x000002d0
        /*0cf0*/ 	.word	0x000000ff
        /*0cf4*/ 	.word	0x00034800
        /*0cf8*/ 	.short	0x0100
        /*0cfa*/ 	.byte	0x08
	.zero		1


	//   ....[1]....
        /*0cfc*/ 	.word	0x000002e0
        /*0d00*/ 	.word	0x000000ff
        /*0d04*/ 	.word	0x00034820
        /*0d08*/ 	.short	0x0100
        /*0d0a*/ 	.byte	0x08
	.zero		1


	//   ....[2]....
        /*0d0c*/ 	.word	0x000003d0
        /*0d10*/ 	.word	0x000000ff
        /*0d14*/ 	.word	0x00034830
        /*0d18*/ 	.short	0x0100
        /*0d1a*/ 	.byte	0x08
	.zero		1


	//   ....[3]....
        /*0d1c*/ 	.word	0x000003e0
        /*0d20*/ 	.word	0x000000ff
        /*0d24*/ 	.word	0x00034840
        /*0d28*/ 	.short	0x0100
        /*0d2a*/ 	.byte	0x08
	.zero		1


	//   ....[4]....
        /*0d2c*/ 	.word	0x000003f0
        /*0d30*/ 	.word	0x000000ff
        /*0d34*/ 	.word	0x00034838
        /*0d38*/ 	.short	0x0100
        /*0d3a*/ 	.byte	0x08
	.zero		1


	//   ....[5]....
        /*0d3c*/ 	.word	0x00000400
        /*0d40*/ 	.word	0x000000ff
        /*0d44*/ 	.word	0x00034848
        /*0d48*/ 	.short	0x0100
        /*0d4a*/ 	.byte	0x08
	.zero		1


	//   ....[6]....
        /*0d4c*/ 	.word	0x00000530
        /*0d50*/ 	.word	0x000000ff
        /*0d54*/ 	.word	0x00034850
        /*0d58*/ 	.short	0x0100
        /*0d5a*/ 	.byte	0x08
	.zero		1


	//   ....[7]....
        /*0d5c*/ 	.word	0x00000540
        /*0d60*/ 	.word	0x000000ff
        /*0d64*/ 	.word	0x00034860
        /*0d68*/ 	.short	0x0100
        /*0d6a*/ 	.byte	0x08
	.zero		1


	//   ....[8]....
        /*0d6c*/ 	.word	0x00000550
        /*0d70*/ 	.word	0x000000ff
        /*0d74*/ 	.word	0x00034858
        /*0d78*/ 	.short	0x0100
        /*0d7a*/ 	.byte	0x08
	.zero		1


	//   ....[9]....
        /*0d7c*/ 	.word	0x00000560
        /*0d80*/ 	.word	0x000000ff
        /*0d84*/ 	.word	0x00034868
        /*0d88*/ 	.short	0x0100
        /*0d8a*/ 	.byte	0x08
	.zero		1


	//   ....[10]....
        /*0d8c*/ 	.word	0x00000650
        /*0d90*/ 	.word	0x000000ff
        /*0d94*/ 	.word	0x00034870
        /*0d98*/ 	.short	0x0100
        /*0d9a*/ 	.byte	0x06
	.zero		1


	//   ....[11]....
        /*0d9c*/ 	.word	0x00000660
        /*0da0*/ 	.word	0x000000ff
        /*0da4*/ 	.word	0x00034880
        /*0da8*/ 	.short	0x0100
        /*0daa*/ 	.byte	0x06
	.zero		1


	//   ....[12]....
        /*0dac*/ 	.word	0x00000670
        /*0db0*/ 	.word	0x000000ff
        /*0db4*/ 	.word	0x00034878
        /*0db8*/ 	.short	0x0100
        /*0dba*/ 	.byte	0x06
	.zero		1


	//   ....[13]....
        /*0dbc*/ 	.word	0x00000680
        /*0dc0*/ 	.word	0x000000ff
        /*0dc4*/ 	.word	0x00034888
        /*0dc8*/ 	.short	0x0100
        /*0dca*/ 	.byte	0x06
	.zero		1


	//   ....[14]....
        /*0dcc*/ 	.word	0x000007b0
        /*0dd0*/ 	.word	0x000000ff
        /*0dd4*/ 	.word	0x00034890
        /*0dd8*/ 	.short	0x0100
        /*0dda*/ 	.byte	0x08
	.zero		1


	//   ....[15]....
        /*0ddc*/ 	.word	0x000007c0
        /*0de0*/ 	.word	0x000000ff
        /*0de4*/ 	.word	0x000348a0
        /*0de8*/ 	.short	0x0100
        /*0dea*/ 	.byte	0x08
	.zero		1


	//   ....[16]....
        /*0dec*/ 	.word	0x000007d0
        /*0df0*/ 	.word	0x000000ff
        /*0df4*/ 	.word	0x00034898
        /*0df8*/ 	.short	0x0100
        /*0dfa*/ 	.byte	0x08
	.zero		1


	//   ....[17]....
        /*0dfc*/ 	.word	0x000007e0
        /*0e00*/ 	.word	0x000000ff
        /*0e04*/ 	.word	0x000348a8
        /*0e08*/ 	.short	0x0100
        /*0e0a*/ 	.byte	0x08
	.zero		1


	//   ....[18]....
        /*0e0c*/ 	.word	0x00000910
        /*0e10*/ 	.word	0x000000ff
        /*0e14*/ 	.word	0x000348b0
        /*0e18*/ 	.short	0x0100
        /*0e1a*/ 	.byte	0x08
	.zero		1


	//   ....[19]....
        /*0e1c*/ 	.word	0x00000920
        /*0e20*/ 	.word	0x000000ff
        /*0e24*/ 	.word	0x000348c0
        /*0e28*/ 	.short	0x0100
        /*0e2a*/ 	.byte	0x08
	.zero		1


	//   ....[20]....
        /*0e2c*/ 	.word	0x00000930
        /*0e30*/ 	.word	0x000000ff
        /*0e34*/ 	.word	0x000348b8
        /*0e38*/ 	.short	0x0100
        /*0e3a*/ 	.byte	0x08
	.zero		1


	//   ....[21]....
        /*0e3c*/ 	.word	0x00000940
        /*0e40*/ 	.word	0x000000ff
        /*0e44*/ 	.word	0x000348c8
        /*0e48*/ 	.short	0x0100
        /*0e4a*/ 	.byte	0x08
	.zero		1


	//   ....[22]....
        /*0e4c*/ 	.word	0x00003790
        /*0e50*/ 	.word	0x00000003
        /*0e54*/ 	.word	0x00034890
        /*0e58*/ 	.short	0x010a
        /*0e5a*/ 	.byte	0x3f
	.zero		1


	//   ....[23]....
        /*0e5c*/ 	.word	0x000069d0
        /*0e60*/ 	.word	0x00000003
        /*0e64*/ 	.word	0x00034890
        /*0e68*/ 	.short	0x010a
        /*0e6a*/ 	.byte	0x3f
	.zero		1


	//   ....[24]....
        /*0e6c*/ 	.word	0x00009a80
        /*0e70*/ 	.word	0x00000003
        /*0e74*/ 	.word	0x00034890
        /*0e78*/ 	.short	0x010a
        /*0e7a*/ 	.byte	0x3f
	.zero		1


	//   ....[25]....
        /*0e7c*/ 	.word	0x00009e50
        /*0e80*/ 	.word	0x00000020
        /*0e84*/ 	.word	0x00000000
        /*0e88*/ 	.short	0x0101
        /*0e8a*/ 	.byte	0x3f
	.zero		1


	//   ....[26]....
        /*0e8c*/ 	.word	0x00009e90
        /*0e90*/ 	.word	0x00000003
        /*0e94*/ 	.word	0x000348b0
        /*0e98*/ 	.short	0x010a
        /*0e9a*/ 	.byte	0x3f
	.zero		1


	//   ....[27]....
        /*0e9c*/ 	.word	0x0000a340
        /*0ea0*/ 	.word	0x00000003
        /*0ea4*/ 	.word	0x00000000
        /*0ea8*/ 	.short	0x0101
        /*0eaa*/ 	.byte	0x3f
	.zero		1


	//   ....[28]....
        /*0eac*/ 	.word	0x0000a990
        /*0eb0*/ 	.word	0x00000010
        /*0eb4*/ 	.word	0x00034800
        /*0eb8*/ 	.short	0x010a
        /*0eba*/ 	.byte	0x3f
	.zero		1


	//   ....[29]....
        /*0ebc*/ 	.word	0x0000a9e0
        /*0ec0*/ 	.word	0x00000010
        /*0ec4*/ 	.word	0x00034800
        /*0ec8*/ 	.short	0x010a
        /*0eca*/ 	.byte	0x3f
	.zero		1


	//   ....[30]....
        /*0ecc*/ 	.word	0x0000bd20
        /*0ed0*/ 	.word	0x00000010
        /*0ed4*/ 	.word	0x00034800
        /*0ed8*/ 	.short	0x010a
        /*0eda*/ 	.byte	0x3f
	.zero		1


	//   ....[31]....
        /*0edc*/ 	.word	0x0000ee80
        /*0ee0*/ 	.word	0x00000010
        /*0ee4*/ 	.word	0x00034800
        /*0ee8*/ 	.short	0x010a
        /*0eea*/ 	.byte	0x3f
	.zero		1


	//   ....[32]....
        /*0eec*/ 	.word	0x000116d0
        /*0ef0*/ 	.word	0x00000003
        /*0ef4*/ 	.word	0x00034830
        /*0ef8*/ 	.short	0x010a
        /*0efa*/ 	.byte	0x3f
	.zero		1


	//   ....[33]....
        /*0efc*/ 	.word	0x00011740
        /*0f00*/ 	.word	0x00000003
        /*0f04*/ 	.word	0x00034830
        /*0f08*/ 	.short	0x010a
        /*0f0a*/ 	.byte	0x3f
	.zero		1


	//   ....[34]....
        /*0f0c*/ 	.word	0x00012310
        /*0f10*/ 	.word	0x00000003
        /*0f14*/ 	.word	0x00000000
        /*0f18*/ 	.short	0x0101
        /*0f1a*/ 	.byte	0x3f
	.zero		1


	//   ....[35]....
        /*0f1c*/ 	.word	0x00014070
        /*0f20*/ 	.word	0x0000000f
        /*0f24*/ 	.word	0x00034830
        /*0f28*/ 	.short	0x010a
        /*0f2a*/ 	.byte	0x3f
	.zero		1


	//   ....[36]....
        /*0f2c*/ 	.word	0x000140e0
        /*0f30*/ 	.word	0x0000000f
        /*0f34*/ 	.word	0x00034830
        /*0f38*/ 	.short	0x010a
        /*0f3a*/ 	.byte	0x3f
	.zero		1


	//   ....[37]....
        /*0f3c*/ 	.word	0x00014cc0
        /*0f40*/ 	.word	0x0000000c
        /*0f44*/ 	.word	0x00034850
        /*0f48*/ 	.short	0x010a
        /*0f4a*/ 	.byte	0x3f
	.zero		1


	//   ....[38]....
        /*0f4c*/ 	.word	0x00014d10
        /*0f50*/ 	.word	0x0000000c
        /*0f54*/ 	.word	0x00034850
        /*0f58*/ 	.short	0x010a
        /*0f5a*/ 	.byte	0x3f
	.zero		1


	//   ....[39]....
        /*0f5c*/ 	.word	0x00016880
        /*0f60*/ 	.word	0x0000000f
        /*0f64*/ 	.word	0x00000000
        /*0f68*/ 	.short	0x0101
        /*0f6a*/ 	.byte	0x3f
	.zero		1


	//   ....[40]....
        /*0f6c*/ 	.word	0x000168c0
        /*0f70*/ 	.word	0x00000007
        /*0f74*/ 	.word	0x00000000
        /*0f78*/ 	.short	0x0101
        /*0f7a*/ 	.byte	0x3f
	.zero		1


	//   ....[41]....
        /*0f7c*/ 	.word	0x00016f40
        /*0f80*/ 	.word	0x00000000
        /*0f84*/ 	.word	0x00034830
        /*0f88*/ 	.short	0x010a
        /*0f8a*/ 	.byte	0x3f
	.zero		1


	//   ....[42]....
        /*0f8c*/ 	.word	0x00016fb0
        /*0f90*/ 	.word	0x00000000
        /*0f94*/ 	.word	0x00034830
        /*0f98*/ 	.short	0x010a
        /*0f9a*/ 	.byte	0x3f
	.zero		1


	//   ....[43]....
        /*0f9c*/ 	.word	0x00017b90
        /*0fa0*/ 	.word	0x0000000f
        /*0fa4*/ 	.word	0x00034850
        /*0fa8*/ 	.short	0x010a
        /*0faa*/ 	.byte	0x3f
	.zero		1


	//   ....[44]....
        /*0fac*/ 	.word	0x00017be0
        /*0fb0*/ 	.word	0x0000000f
        /*0fb4*/ 	.word	0x00034850
        /*0fb8*/ 	.short	0x010a
        /*0fba*/ 	.byte	0x3f
	.zero		1


	//   ....[45]....
        /*0fbc*/ 	.word	0x00018da0
        /*0fc0*/ 	.word	0x0000000b
        /*0fc4*/ 	.word	0x00000000
        /*0fc8*/ 	.short	0x0101
        /*0fca*/ 	.byte	0x3f
	.zero		1


	//   ....[46]....
        /*0fcc*/ 	.word	0x00018e30
        /*0fd0*/ 	.word	0x0000000f
        /*0fd4*/ 	.word	0x00000000
        /*0fd8*/ 	.short	0x0101
        /*0fda*/ 	.byte	0x3f
	.zero		1


	//   ....[47]....
        /*0fdc*/ 	.word	0x00019820
        /*0fe0*/ 	.word	0x0000000b
        /*0fe4*/ 	.word	0x00034850
        /*0fe8*/ 	.short	0x010a
        /*0fea*/ 	.byte	0x3f
	.zero		1


	//   ....[48]....
        /*0fec*/ 	.word	0x000198c0
        /*0ff0*/ 	.word	0x0000000b
        /*0ff4*/ 	.word	0x00034850
        /*0ff8*/ 	.short	0x010a
        /*0ffa*/ 	.byte	0x3f
	.zero		1


	//   ....[49]....
        /*0ffc*/ 	.word	0x00019ea0
        /*1000*/ 	.word	0x00000008
        /*1004*/ 	.word	0x00000000
        /*1008*/ 	.short	0x0101
        /*100a*/ 	.byte	0x3f
	.zero		1


	//   ....[50]....
        /*100c*/ 	.word	0x0001b360
        /*1010*/ 	.word	0x00000000
        /*1014*/ 	.word	0x00000000
        /*1018*/ 	.short	0x0101
        /*101a*/ 	.byte	0x3f
	.zero		1


	//   ....[51]....
        /*101c*/ 	.word	0x0001d830
        /*1020*/ 	.word	0x00000005
        /*1024*/ 	.word	0x00034820
        /*1028*/ 	.short	0x010a
        /*102a*/ 	.byte	0x3f
	.zero		1


	//   ....[52]....
        /*102c*/ 	.word	0x0001d910
        /*1030*/ 	.word	0x00000005
        /*1034*/ 	.word	0x000348a0
        /*1038*/ 	.short	0x010a
        /*103a*/ 	.byte	0x3f
	.zero		1


	//   ....[53]....
        /*103c*/ 	.word	0x0001dd50
        /*1040*/ 	.word	0x00000005
        /*1044*/ 	.word	0x000348c0
        /*1048*/ 	.short	0x010a
        /*104a*/ 	.byte	0x3f
	.zero		1


	//   ....[54]....
        /*104c*/ 	.word	0x0001e270
        /*1050*/ 	.word	0x00000007
        /*1054*/ 	.word	0x000348a0
        /*1058*/ 	.short	0x010a
        /*105a*/ 	.byte	0x3f
	.zero		1


	//   ....[55]....
        /*105c*/ 	.word	0x0001e6a0
        /*1060*/ 	.word	0x00000007
        /*1064*/ 	.word	0x000348c0
        /*1068*/ 	.short	0x010a
        /*106a*/ 	.byte	0x3f
	.zero		1


	//   ....[56]....
        /*106c*/ 	.word	0x0001f4e0
        /*1070*/ 	.word	0x00000000
        /*1074*/ 	.word	0x00034840
        /*1078*/ 	.short	0x010a
        /*107a*/ 	.byte	0x3f
	.zero		1


	//   ....[57]....
        /*107c*/ 	.word	0x00020530
        /*1080*/ 	.word	0x00000009
        /*1084*/ 	.word	0x00034800
        /*1088*/ 	.short	0x0107
        /*108a*/ 	.byte	0x3f
	.zero		1


	//   ....[58]....
        /*108c*/ 	.word	0x00020640
        /*1090*/ 	.word	0x00000002
        /*1094*/ 	.word	0x00034800
        /*1098*/ 	.short	0x0101
        /*109a*/ 	.byte	0x3f
	.zero		1


	//   ....[59]....
        /*109c*/ 	.word	0x00020660
        /*10a0*/ 	.word	0x00000002
        /*10a4*/ 	.word	0x00034820
        /*10a8*/ 	.short	0x010a
        /*10aa*/ 	.byte	0x3f
	.zero		1


	//   ....[60]....
        /*10ac*/ 	.word	0x000209c0
        /*10b0*/ 	.word	0x00000003
        /*10b4*/ 	.word	0x00034840
        /*10b8*/ 	.short	0x010a
        /*10ba*/ 	.byte	0x3f
	.zero		1


	//   ....[61]....
        /*10bc*/ 	.word	0x00020e70
        /*10c0*/ 	.word	0x00000003
        /*10c4*/ 	.word	0x00000060
        /*10c8*/ 	.short	0x010a
        /*10ca*/ 	.byte	0x3f
	.zero		1


	//   ....[62]....
        /*10cc*/ 	.word	0x00021540
        /*10d0*/ 	.word	0x00000003
        /*10d4*/ 	.word	0x00034840
        /*10d8*/ 	.short	0x010a
        /*10da*/ 	.byte	0x3f
	.zero		1


	//   ....[63]....
        /*10dc*/ 	.word	0x000219f0
        /*10e0*/ 	.word	0x00000002
        /*10e4*/ 	.word	0x00000060
        /*10e8*/ 	.short	0x010a
        /*10ea*/ 	.byte	0x3f
	.zero		1


	//   ....[64]....
        /*10ec*/ 	.word	0x00022010
        /*10f0*/ 	.word	0x00000002
        /*10f4*/ 	.word	0x00034840
        /*10f8*/ 	.short	0x010a
        /*10fa*/ 	.byte	0x3f
	.zero		1


	//   ....[65]....
        /*10fc*/ 	.word	0x000224c0
        /*1100*/ 	.word	0x00000002
        /*1104*/ 	.word	0x00000060
        /*1108*/ 	.short	0x010a
        /*110a*/ 	.byte	0x3f
	.zero		1


	//   ....[66]....
        /*110c*/ 	.word	0x00022a70
        /*1110*/ 	.word	0x00000000
        /*1114*/ 	.word	0x00034860
        /*1118*/ 	.short	0x010a
        /*111a*/ 	.byte	0x3f
	.zero		1


	//   ....[67]....
        /*111c*/ 	.word	0x00023b90
        /*1120*/ 	.word	0x00000000
        /*1124*/ 	.word	0x00034820
        /*1128*/ 	.short	0x010a
        /*112a*/ 	.byte	0x3f
	.zero		1


	//   ....[68]....
        /*112c*/ 	.word	0x00023d60
        /*1130*/ 	.word	0x00000006
        /*1134*/ 	.word	0x00000000
        /*1138*/ 	.short	0x010a
        /*113a*/ 	.byte	0x3f
	.zero		1


	//   ....[69]....
        /*113c*/ 	.word	0x00023dd0
        /*1140*/ 	.word	0x00000007
        /*1144*/ 	.word	0x00000000
        /*1148*/ 	.short	0x010a
        /*114a*/ 	.byte	0x3f
	.zero		1


	//   ....[70]....
        /*114c*/ 	.word	0x00023e40
        /*1150*/ 	.word	0x00000004
        /*1154*/ 	.word	0x00000000
        /*1158*/ 	.short	0x010a
        /*115a*/ 	.byte	0x3f
	.zero		1


	//   ....[71]....
        /*115c*/ 	.word	0x00023e70
        /*1160*/ 	.word	0x00000003
        /*1164*/ 	.word	0x00000000
        /*1168*/ 	.short	0x010a
        /*116a*/ 	.byte	0x3f
	.zero		1


	//   ....[72]....
        /*116c*/ 	.word	0x00023ed0
        /*1170*/ 	.word	0x00000003
        /*1174*/ 	.word	0x00034890
        /*1178*/ 	.short	0x010a
        /*117a*/ 	.byte	0x3f
	.zero		1


	//   ....[73]....
        /*117c*/ 	.word	0x00023f20
        /*1180*/ 	.word	0x00000003
        /*1184*/ 	.word	0x00034890
        /*1188*/ 	.short	0x010a
        /*118a*/ 	.byte	0x3f
	.zero		1


	//   ....[74]....
        /*118c*/ 	.word	0x00023f70
        /*1190*/ 	.word	0x00000003
        /*1194*/ 	.word	0x00034890
        /*1198*/ 	.short	0x010a
        /*119a*/ 	.byte	0x3f
	.zero		1


	//   ....[75]....
        /*119c*/ 	.word	0x00023fc0
        /*11a0*/ 	.word	0x00000003
        /*11a4*/ 	.word	0x000348b0
        /*11a8*/ 	.short	0x010a
        /*11aa*/ 	.byte	0x3f
	.zero		1


	//   ....[76]....
        /*11ac*/ 	.word	0x000243a0
        /*11b0*/ 	.word	0x00000010
        /*11b4*/ 	.word	0x00034800
        /*11b8*/ 	.short	0x010a
        /*11ba*/ 	.byte	0x3f
	.zero		1


	//   ....[77]....
        /*11bc*/ 	.word	0x000247b0
        /*11c0*/ 	.word	0x00000010
        /*11c4*/ 	.word	0x00034800
        /*11c8*/ 	.short	0x010a
        /*11ca*/ 	.byte	0x3f
	.zero		1


	//   ....[78]....
        /*11cc*/ 	.word	0x00024800
        /*11d0*/ 	.word	0x00000003
        /*11d4*/ 	.word	0x00034830
        /*11d8*/ 	.short	0x010a
        /*11da*/ 	.byte	0x3f
	.zero		1


	//   ....[79]....
        /*11dc*/ 	.word	0x00024850
        /*11e0*/ 	.word	0x0000000f
        /*11e4*/ 	.word	0x00034830
        /*11e8*/ 	.short	0x010a
        /*11ea*/ 	.byte	0x3f
	.zero		1


	//   ....[80]....
        /*11ec*/ 	.word	0x000248a0
        /*11f0*/ 	.word	0x0000000c
        /*11f4*/ 	.word	0x00034850
        /*11f8*/ 	.short	0x010a
        /*11fa*/ 	.byte	0x3f
	.zero		1


	//   ....[81]....
        /*11fc*/ 	.word	0x000248f0
        /*1200*/ 	.word	0x00000000
        /*1204*/ 	.word	0x00034830
        /*1208*/ 	.short	0x010a
        /*120a*/ 	.byte	0x3f
	.zero		1


	//   ....[82]....
        /*120c*/ 	.word	0x00024940
        /*1210*/ 	.word	0x0000000f
        /*1214*/ 	.word	0x00034850
        /*1218*/ 	.short	0x010a
        /*121a*/ 	.byte	0x3f
	.zero		1


	//   ....[83]....
        /*121c*/ 	.word	0x00024990
        /*1220*/ 	.word	0x0000000b
        /*1224*/ 	.word	0x00034850
        /*1228*/ 	.short	0x010a
        /*122a*/ 	.byte	0x3f
	.zero		1


	//   ....[84]....
        /*122c*/ 	.word	0x00024b40
        /*1230*/ 	.word	0x00000004
        /*1234*/ 	.word	0x00034820
        /*1238*/ 	.short	0x010a
        /*123a*/ 	.byte	0x3f
	.zero		1


	//   ....[85]....
        /*123c*/ 	.word	0x00024b90
        /*1240*/ 	.word	0x00000005
        /*1244*/ 	.word	0x000348a0
        /*1248*/ 	.short	0x010a
        /*124a*/ 	.byte	0x3f
	.zero		1


	//   ....[86]....
        /*124c*/ 	.word	0x00024be0
        /*1250*/ 	.word	0x00000005
        /*1254*/ 	.word	0x000348c0
        /*1258*/ 	.short	0x010a
        /*125a*/ 	.byte	0x3f
	.zero		1


	//   ....[87]....
        /*125c*/ 	.word	0x00024c30
        /*1260*/ 	.word	0x00000007
        /*1264*/ 	.word	0x000348a0
        /*1268*/ 	.short	0x010a
        /*126a*/ 	.byte	0x3f
	.zero		1


	//   ....[88]....
        /*126c*/ 	.word	0x00024c80
        /*1270*/ 	.word	0x00000007
        /*1274*/ 	.word	0x000348c0
        /*1278*/ 	.short	0x010a
        /*127a*/ 	.byte	0x3f
	.zero		1


	//   ....[89]....
        /*127c*/ 	.word	0x00024e20
        /*1280*/ 	.word	0x00000000
        /*1284*/ 	.word	0x00034840
        /*1288*/ 	.short	0x010a
        /*128a*/ 	.byte	0x3f
	.zero		1


	//   ....[90]....
        /*128c*/ 	.word	0x00025a10
        /*1290*/ 	.word	0x00000002
        /*1294*/ 	.word	0x00034820
        /*1298*/ 	.short	0x010a
        /*129a*/ 	.byte	0x3f
	.zero		1


	//   ....[91]....
        /*129c*/ 	.word	0x00025a60
        /*12a0*/ 	.word	0x00000003
        /*12a4*/ 	.word	0x00034840
        /*12a8*/ 	.short	0x010a
        /*12aa*/ 	.byte	0x3f
	.zero		1


	//   ....[92]....
        /*12ac*/ 	.word	0x00025ab0
        /*12b0*/ 	.word	0x00000003
        /*12b4*/ 	.word	0x00000060
        /*12b8*/ 	.short	0x010a
        /*12ba*/ 	.byte	0x3f
	.zero		1


	//   ....[93]....
        /*12bc*/ 	.word	0x00025b00
        /*12c0*/ 	.word	0x00000003
        /*12c4*/ 	.word	0x00034840
        /*12c8*/ 	.short	0x010a
        /*12ca*/ 	.byte	0x3f
	.zero		1


	//   ....[94]....
        /*12cc*/ 	.word	0x00025b50
        /*12d0*/ 	.word	0x00000002
        /*12d4*/ 	.word	0x00000060
        /*12d8*/ 	.short	0x010a
        /*12da*/ 	.byte	0x3f
	.zero		1


	//   ....[95]....
        /*12dc*/ 	.word	0x00025ba0
        /*12e0*/ 	.word	0x00000002
        /*12e4*/ 	.word	0x00034840
        /*12e8*/ 	.short	0x010a
        /*12ea*/ 	.byte	0x3f
	.zero		1


	//   ....[96]....
        /*12ec*/ 	.word	0x00025bf0
        /*12f0*/ 	.word	0x00000002
        /*12f4*/ 	.word	0x00000060
        /*12f8*/ 	.short	0x010a
        /*12fa*/ 	.byte	0x3f
	.zero		1


	//   ....[97]....
        /*12fc*/ 	.word	0x00025c40
        /*1300*/ 	.word	0x00000000
        /*1304*/ 	.word	0x00034860
        /*1308*/ 	.short	0x010a
        /*130a*/ 	.byte	0x3f
	.zero		1


	//   ....[98]....
        /*130c*/ 	.word	0x000266a0
        /*1310*/ 	.word	0x00000000
        /*1314*/ 	.word	0x00034820
        /*1318*/ 	.short	0x010a
        /*131a*/ 	.byte	0x3f
	.zero		1


	//   ....[99]....
        /*131c*/ 	.word	0x00026840
        /*1320*/ 	.word	0x00000006
        /*1324*/ 	.word	0x00000000
        /*1328*/ 	.short	0x010a
        /*132a*/ 	.byte	0x3f
	.zero		1


	//   ....[100]....
        /*132c*/ 	.word	0x00026890
        /*1330*/ 	.word	0x00000007
        /*1334*/ 	.word	0x00000000
        /*1338*/ 	.short	0x010a
        /*133a*/ 	.byte	0x3f
	.zero		1


	//   ....[101]....
        /*133c*/ 	.word	0x000268e0
        /*1340*/ 	.word	0x00000004
        /*1344*/ 	.word	0x00000000
        /*1348*/ 	.short	0x010a
        /*134a*/ 	.byte	0x3f
	.zero		1


	//----- nvinfo : EIATTR_NUM_MBARRIERS
	.align		4
.L_365:
        /*134c*/ 	.byte	0x03, 0x38
        /*134e*/ 	.short	0x0016


	//----- nvinfo : EIATTR_EXIT_INSTR_OFFSETS
	.align		4
        /*1350*/ 	.byte	0x04, 0x1c
        /*1352*/ 	.short	(.L_367 - .L_366)


	//   ....[0]....
.L_366:
        /*1354*/ 	.word	0x00023ec0


	//----- nvinfo : EIATTR_MAX_THREADS
	.align		4
.L_367:
        /*1358*/ 	.byte	0x04, 0x05
        /*135a*/ 	.short	(.L_369 - .L_368)
.L_368:
        /*135c*/ 	.word	0x00000180
        /*1360*/ 	.word	0x00000001
        /*1364*/ 	.word	0x00000001


	//----- nvinfo : EIATTR_CRS_STACK_SIZE
	.align		4
.L_369:
        /*1368*/ 	.byte	0x04, 0x1e
        /*136a*/ 	.short	(.L_371 - .L_370)
.L_370:
        /*136c*/ 	.word	0x00000000


	//----- nvinfo : EIATTR_CBANK_PARAM_SIZE
	.align		4
.L_371:
        /*1370*/ 	.byte	0x03, 0x19
        /*1372*/ 	.short	0x0af0


	//----- nvinfo : EIATTR_PARAM_CBANK
	.align		4
        /*1374*/ 	.byte	0x04, 0x0a
        /*1376*/ 	.short	(.L_373 - .L_372)
	.align		4
.L_372:
        /*1378*/ 	.word	index@(.nv.constant0._ZN7cutlass13device_kernelIN5flash11enable_sm90INS1_16FlashAttnFwdSm90INS1_25CollectiveMainloopFwdSm90ILi2EN4cute5tupleIJNS5_1CILi1EEES8_S8_EEENS6_IJNS7_ILi128EEESA_NS7_ILi192EEEEEELi128ENS_6half_tEfNS_4arch4Sm90ELb1ELb0ELb0ELb1ELb0ELb1ELb0ELb1ELb1ELb1ELb0ELb0EEENS1_21CollectiveEpilogueFwdINS6_IJSA_SA_SA_EEES9_SD_SF_Li256ELb1ELb1ELb0ELb0EEENS1_36VarlenDynamicPersistentTileSchedulerILi128ELi128ELi256ELi128ELb0ELb1ELb1ELb1ELb1ELb1EEEEEEEEEvNT_6ParamsE)
        /*137c*/ 	.short	0x0210
        /*137e*/ 	.short	0x0af0


	//----- nvinfo : EIATTR_SW_WAR
	.align		4
.L_373:
        /*1380*/ 	.byte	0x04, 0x36
        /*1382*/ 	.short	(.L_375 - .L_374)
.L_374:
        /*1384*/ 	.word	0x00000008
.L_375:


//--------------------- .nv.callgraph             --------------------------
	.section	.nv.callgraph,"",@"SHT_CUDA_CALLGRAPH"
	.align	4
	.sectionentsize	8
	.align		4
        /*0000*/ 	.word	0x00000000
	.align		4
        /*0004*/ 	.word	0xffffffff
	.align		4
        /*0008*/ 	.word	index@(_ZN7cutlass13device_kernelIN5flash11enable_sm90INS1_16FlashAttnFwdSm90INS1_25CollectiveMainloopFwdSm90ILi2EN4cute5tupleIJNS5_1CILi1EEES8_S8_EEENS6_IJNS7_ILi128EEESA_NS7_ILi192EEEEEELi128ENS_6half_tEfNS_4arch4Sm90ELb0ELb0ELb0ELb0ELb0ELb0ELb0ELb1ELb1ELb1ELb0ELb0EEENS1_21CollectiveEpilogueFwdINS6_IJSA_SA_SA_EEES9_SD_SF_Li256ELb0ELb1ELb0ELb0EEENS1_29StaticPersistentTileSchedulerILb0EEEEEEEEEvNT_6ParamsE)
	.align		4
        /*000c*/ 	.word	index@(__assertfail)
	.align		4
        /*0010*/ 	.word	index@(_ZN7cutlass13device_kernelIN5flash11enable_sm90INS1_16FlashAttnFwdSm90INS1_25CollectiveMainloopFwdSm90ILi2EN4cute5tupleIJNS5_1CILi2EEENS7_ILi1EEES9_EEENS6_IJNS7_ILi128EEESB_NS7_ILi192EEEEEELi128ENS_6half_tEfNS_4arch4Sm90ELb0ELb0ELb0ELb0ELb0ELb0ELb0ELb1ELb1ELb1ELb0ELb0EEENS1_21CollectiveEpilogueFwdINS6_IJSB_SB_SB_EEESA_SE_SG_Li256ELb0ELb1ELb0ELb0EEENS1_29StaticPersistentTileSchedulerILb0EEEEEEEEEvNT_6ParamsE)
	.align		4
        /*0014*/ 	.word	index@(__assertfail)
	.align		4
        /*0018*/ 	.word	index@(_ZN7cutlass13device_kernelIN5flash11enable_sm90INS1_16FlashAttnFwdSm90INS1_25CollectiveMainloopFwdSm90ILi2EN4cute5tupleIJNS5_1CILi1EEES8_S8_EEENS6_IJNS7_ILi128EEESA_NS7_ILi192EEEEEELi128ENS_6half_tEfNS_4arch4Sm90ELb0ELb0ELb0ELb1ELb0ELb0ELb0ELb1ELb1ELb1ELb0ELb0EEENS1_21CollectiveEpilogueFwdINS6_IJSA_SA_SA_EEES9_SD_SF_Li256ELb1ELb1ELb0ELb0EEENS1_36VarlenDynamicPersistentTileSchedulerILi128ELi128ELi256ELi128ELb0ELb1ELb1ELb0ELb1ELb1EEEEEEEEEvNT_6ParamsE)
	.align		4
        /*001c*/ 	.word	index@(__assertfail)
	.align		4
        /*0020*/ 	.word	index@(_ZN7cutlass13device_kernelIN5flash11enable_sm90INS1_16FlashAttnFwdSm90INS1_25CollectiveMainloopFwdSm90ILi2EN4cute5tupleIJNS5_1CILi1EEES8_S8_EEENS6_IJNS7_ILi128EEESA_NS7_ILi192EEEEEELi128ENS_6half_tEfNS_4arch4Sm90ELb0ELb0ELb0ELb1ELb0ELb1ELb0ELb1ELb1ELb1ELb0ELb0EEENS1_21CollectiveEpilogueFwdINS6_IJSA_SA_SA_EEES9_SD_SF_Li256ELb1ELb1ELb0ELb0EEENS1_36VarlenDynamicPersistentTileSchedulerILi128ELi128ELi256ELi128ELb0ELb1ELb1ELb0ELb1ELb1EEEEEEEEEvNT_6ParamsE)
	.align		4
        /*0024*/ 	.word	index@(__assertfail)
	.align		4
        /*0028*/ 	.word	index@(_ZN7cutlass13device_kernelIN5flash11enable_sm90INS1_16FlashAttnFwdSm90INS1_25CollectiveMainloopFwdSm90ILi2EN4cute5tupleIJNS5_1CILi1EEES8_S8_EEENS6_IJNS7_ILi128EEENS7_ILi96EEENS7_ILi192EEEEEELi128ENS_6half_tEfNS_4arch4Sm90ELb0ELb1ELb0ELb0ELb0ELb0ELb0ELb1ELb1ELb1ELb0ELb0EEENS1_21CollectiveEpilogueFwdINS6_IJSA_SA_SB_EEES9_SE_SG_Li256ELb0ELb1ELb0ELb0EEENS1_30DynamicPersistentTileSchedulerILi256ELi128ELb0ELb1ELb1EEEEEEEEEvNT_6ParamsE)
	.align		4
        /*002c*/ 	.word	index@(__assertfail)
	.align		4
        /*0030*/ 	.word	index@(_ZN7cutlass13device_kernelIN5flash11enable_sm90INS1_16FlashAttnFwdSm90INS1_25CollectiveMainloopFwdSm90ILi2EN4cute5tupleIJNS5_1CILi1EEES8_S8_EEENS6_IJNS7_ILi128EEENS7_ILi96EEENS7_ILi192EEEEEELi128ENS_6half_tEfNS_4arch4Sm90ELb0ELb1ELb0ELb1ELb0ELb0ELb0ELb1ELb1ELb1ELb0ELb0EEENS1_21CollectiveEpilogueFwdINS6_IJSA_SA_SB_EEES9_SE_SG_Li256ELb1ELb1ELb0ELb0EEENS1_36VarlenDynamicPersistentTileSchedulerILi128ELi96ELi256ELi128ELb0ELb1ELb1ELb1ELb0ELb1EEEEEEEEEvNT_6ParamsE)
	.align		4
        /*0034*/ 	.word	index@(__assertfail)
	.align		4
        /*0038*/ 	.word	index@(_ZN7cutlass13device_kernelIN5flash11enable_sm90INS1_16FlashAttnFwdSm90INS1_25CollectiveMainloopFwdSm90ILi2EN4cute5tupleIJNS5_1CILi1EEES8_S8_EEENS6_IJNS7_ILi128EEENS7_ILi96EEENS7_ILi192EEEEEELi128ENS_6half_tEfNS_4arch4Sm90ELb0ELb1ELb0ELb1ELb0ELb1ELb0ELb1ELb1ELb1ELb0ELb0EEENS1_21CollectiveEpilogueFwdINS6_IJSA_SA_SB_EEES9_SE_SG_Li256ELb1ELb1ELb0ELb0EEENS1_36VarlenDynamicPersistentTileSchedulerILi128ELi96ELi256ELi128ELb0ELb1ELb1ELb1ELb0ELb1EEEEEEEEEvNT_6ParamsE)
	.align		4
        /*003c*/ 	.word	index@(__assertfail)
	.align		4
        /*0040*/ 	.word	index@(_ZN7cutlass13device_kernelIN5flash11enable_sm90INS1_16FlashAttnFwdSm90INS1_25CollectiveMainloopFwdSm90ILi2EN4cute5tupleIJNS5_1CILi1EEES8_S8_EEENS6_IJNS7_ILi128EEESA_NS7_ILi192EEEEEELi128ENS_6half_tEfNS_4arch4Sm90ELb1ELb0ELb0ELb0ELb0ELb0ELb0ELb1ELb1ELb1ELb0ELb0EEENS1_21CollectiveEpilogueFwdINS6_IJSA_SA_SA_EEES9_SD_SF_Li256ELb0ELb1ELb0ELb0EEENS1_30DynamicPersistentTileSchedulerILi256ELi128ELb0ELb1ELb1EEEEEEEEEvNT_6ParamsE)
	.align		4
        /*0044*/ 	.word	index@(__assertfail)
	.align		4
        /*0048*/ 	.word	index@(_ZN7cutlass13device_kernelIN5flash11enable_sm90INS1_16FlashAttnFwdSm90INS1_25CollectiveMainloopFwdSm90ILi2EN4cute5tupleIJNS5_1CILi1EEES8_S8_EEENS6_IJNS7_ILi128EEESA_NS7_ILi192EEEEEELi128ENS_6half_tEfNS_4arch4Sm90ELb1ELb0ELb0ELb1ELb0ELb0ELb0ELb1ELb1ELb1ELb0ELb0EEENS1_21CollectiveEpilogueFwdINS6_IJSA_SA_SA_EEES9_SD_SF_Li256ELb1ELb1ELb0ELb0EEENS1_36VarlenDynamicPersistentTileSchedulerILi128ELi128ELi256ELi128ELb0ELb1ELb1ELb1ELb1ELb1EEEEEEEEEvNT_6ParamsE)
	.align		4
        /*004c*/ 	.word	index@(__assertfail)
	.align		4
        /*0050*/ 	.word	index@(_ZN7cutlass13device_kernelIN5flash11enable_sm90INS1_16FlashAttnFwdSm90INS1_25CollectiveMainloopFwdSm90ILi2EN4cute5tupleIJNS5_1CILi1EEES8_S8_EEENS6_IJNS7_ILi128EEESA_NS7_ILi192EEEEEELi128ENS_6half_tEfNS_4arch4Sm90ELb1ELb0ELb0ELb1ELb0ELb1ELb0ELb1ELb1ELb1ELb0ELb0EEENS1_21CollectiveEpilogueFwdINS6_IJSA_SA_SA_EEES9_SD_SF_Li256ELb1ELb1ELb0ELb0EEENS1_36VarlenDynamicPersistentTileSchedulerILi128ELi128ELi256ELi128ELb0ELb1ELb1ELb1ELb1ELb1EEEEEEEEEvNT_6ParamsE)
	.align		4
        /*0054*/ 	.word	index@(__assertfail)
	.align		4
        /*0058*/ 	.word	0x00000000
	.align		4
        /*005c*/ 	.word	0xfffffffe
	.align		4
        /*0060*/ 	.word	0x00000000
	.align		4
        /*0064*/ 	.word	0xfffffffd
	.align		4
        /*0068*/ 	.word	0x00000000
	.align		4
        /*006c*/ 	.word	0xfffffffc


//--------------------- .nv.constant4             --------------------------
	.section	.nv.constant4,"a",@progbits
	.align	8
	.align		8
.nv.constant4:
        /*0000*/ 	.dword	__assertfail
	.align		8
        /*0008*/ 	.dword	__unnamed_1
	.align		8
        /*0010*/ 	.dword	__unnamed_2
	.align		8
        /*0018*/ 	.dword	__unnamed_3
	.align		8
        /*0020*/ 	.dword	__unnamed_4
	.align		8
        /*0028*/ 	.dword	__unnamed_5
	.align		8
        /*0030*/ 	.dword	__unnamed_6
	.align		8
        /*0038*/ 	.dword	__unnamed_7
	.align		8
        /*0040*/ 	.dword	__unnamed_8
	.align		8
        /*0048*/ 	.dword	__unnamed_9
	.align		8
        /*0050*/ 	.dword	__unnamed_10
	.align		8
        /*0058*/ 	.dword	__unnamed_11
	.align		8
        /*0060*/ 	.dword	_ZN78_INTERNAL_f72df8e3_42_flash_fwd_hdim192_128_fp16_packgqa_sm90_cu_4cb42ef5_34844cuda3std3__45__cpo5beginE
	.align		8
        /*0068*/ 	.dword	_ZN78_INTERNAL_f72df8e3_42_flash_fwd_hdim192_128_fp16_packgqa_sm90_cu_4cb42ef5_34844cuda3std3__45__cpo3endE
	.align		8
        /*0070*/ 	.dword	_ZN78_INTERNAL_f72df8e3_42_flash_fwd_hdim192_128_fp16_packgqa_sm90_cu_4cb42ef5_34844cuda3std3__45__cpo6cbeginE
	.align		8
        /*0078*/ 	.dword	_ZN78_INTERNAL_f72df8e3_42_flash_fwd_hdim192_128_fp16_packgqa_sm90_cu_4cb42ef5_34844cuda3std3__45__cpo4cendE
	.align		8
        /*0080*/ 	.dword	_ZN78_INTERNAL_f72df8e3_42_flash_fwd_hdim192_128_fp16_packgqa_sm90_cu_4cb42ef5_34844cuda3std3__480_GLOBAL__N__f72df8e3_42_flash_fwd_hdim192_128_fp16_packgqa_sm90_cu_4cb42ef5_34846ignoreE
	.align		8
        /*0088*/ 	.dword	_ZN78_INTERNAL_f72df8e3_42_flash_fwd_hdim192_128_fp16_packgqa_sm90_cu_4cb42ef5_34844cuda3std3__419piecewise_constructE
	.align		8
        /*0090*/ 	.dword	_ZN78_INTERNAL_f72df8e3_42_flash_fwd_hdim192_128_fp16_packgqa_sm90_cu_4cb42ef5_34844cuda3std3__48in_placeE
	.align		8
        /*0098*/ 	.dword	_ZN78_INTERNAL_f72df8e3_42_flash_fwd_hdim192_128_fp16_packgqa_sm90_cu_4cb42ef5_34844cuda3std6ranges3__45__cpo4swapE
	.align		8
        /*00a0*/ 	.dword	_ZN78_INTERNAL_f72df8e3_42_flash_fwd_hdim192_128_fp16_packgqa_sm90_cu_4cb42ef5_34844cuda3std6ranges3__45__cpo9iter_moveE
	.align		8
        /*00a8*/ 	.dword	_ZN78_INTERNAL_f72df8e3_42_flash_fwd_hdim192_128_fp16_packgqa_sm90_cu_4cb42ef5_34844cute7productE
	.align		8
        /*00b0*/ 	.dword	_ZN78_INTERNAL_f72df8e3_42_flash_fwd_hdim192_128_fp16_packgqa_sm90_cu_4cb42ef5_34844cute1_E
	.align		8
        /*00b8*/ 	.dword	$str$23
	.align		8
        /*00c0*/ 	.dword	$str$24


//--------------------- .text._ZN7cutlass13device_kernelIN5flash11enable_sm90INS1_16FlashAttnFwdSm90INS1_25CollectiveMainloopFwdSm90ILi2EN4cute5tupleIJNS5_1CILi1EEES8_S8_EEENS6_IJNS7_ILi128EEESA_NS7_ILi192EEEEEELi128ENS_6half_tEfNS_4arch4Sm90ELb0ELb0ELb0ELb0ELb0ELb0ELb0ELb1ELb1ELb1ELb0ELb0EEENS1_21CollectiveEpilogueFwdINS6_IJSA_SA_SA_EEES9_SD_SF_Li256ELb0ELb1ELb0ELb0EEENS1_29StaticPersistentTileSchedulerILb0EEEEEEEEEvNT_6ParamsE --------------------------
	.section	.text._ZN7cutlass13device_kernelIN5flash11enable_sm90INS1_16FlashAttnFwdSm90INS1_25CollectiveMainloopFwdSm90ILi2EN4cute5tupleIJNS5_1CILi1EEES8_S8_EEENS6_IJNS7_ILi128EEESA_NS7_ILi192EEEEEELi128ENS_6half_tEfNS_4arch4Sm90ELb0ELb0ELb0ELb0ELb0ELb0ELb0ELb1ELb1ELb1ELb0ELb0EEENS1_21CollectiveEpilogueFwdINS6_IJSA_SA_SA_EEES9_SD_SF_Li256ELb0ELb1ELb0ELb0EEENS1_29StaticPersistentTileSchedulerILb0EEEEEEEEEvNT_6ParamsE,"ax",@progbits
	.align	128
.text._ZN7cutlass13device_kernelIN5flash11enable_sm90INS1_16FlashAttnFwdSm90INS1_25CollectiveMainloopFwdSm90ILi2EN4cute5tupleIJNS5_1CILi1EEES8_S8_EEENS6_IJNS7_ILi128EEESA_NS7_ILi192EEEEEELi128ENS_6half_tEfNS_4arch4Sm90ELb0ELb0ELb0ELb0ELb0ELb0ELb0ELb1ELb1ELb1ELb0ELb0EEENS1_21CollectiveEpilogueFwdINS6_IJSA_SA_SA_EEES9_SD_SF_Li256ELb0ELb1ELb0ELb0EEENS1_29StaticPersistentTileSchedulerILb0EEEEEEEEEvNT_6ParamsE:
        .type           _ZN7cutlass13device_kernelIN5flash11enable_sm90INS1_16FlashAttnFwdSm90INS1_25CollectiveMainloopFwdSm90ILi2EN4cute5tupleIJNS5_1CILi1EEES8_S8_EEENS6_IJNS7_ILi128EEESA_NS7_ILi192EEEEEELi128ENS_6half_tEfNS_4arch4Sm90ELb0ELb0ELb0ELb0ELb0ELb0ELb0ELb1ELb1ELb1ELb0ELb0EEENS1_21CollectiveEpilogueFwdINS6_IJSA_SA_SA_EEES9_SD_SF_Li256ELb0ELb1ELb0ELb0EEENS1_29StaticPersistentTileSchedulerILb0EEEEEEEEEvNT_6ParamsE,@function
        .size           _ZN7cutlass13device_kernelIN5flash11enable_sm90INS1_16FlashAttnFwdSm90INS1_25CollectiveMainloopFwdSm90ILi2EN4cute5tupleIJNS5_1CILi1EEES8_S8_EEENS6_IJNS7_ILi128EEESA_NS7_ILi192EEEEEELi128ENS_6half_tEfNS_4arch4Sm90ELb0ELb0ELb0ELb0ELb0ELb0ELb0ELb1ELb1ELb1ELb0ELb0EEENS1_21CollectiveEpilogueFwdINS6_IJSA_SA_SA_EEES9_SD_SF_Li256ELb0ELb1ELb0ELb0EEENS1_29StaticPersistentTileSchedulerILb0EEEEEEEEEvNT_6ParamsE,(.L_x_3193 - _ZN7cutlass13device_kernelIN5flash11enable_sm90INS1_16FlashAttnFwdSm90INS1_25CollectiveMainloopFwdSm90ILi2EN4cute5tupleIJNS5_1CILi1EEES8_S8_EEENS6_IJNS7_ILi128EEESA_NS7_ILi192EEEEEELi128ENS_6half_tEfNS_4arch4Sm90ELb0ELb0ELb0ELb0ELb0ELb0ELb0ELb1ELb1ELb1ELb0ELb0EEENS1_21CollectiveEpilogueFwdINS6_IJSA_SA_SA_EEES9_SD_SF_Li256ELb0ELb1ELb0ELb0EEENS1_29StaticPersistentTileSchedulerILb0EEEEEEEEEvNT_6ParamsE)
        .other          _ZN7cutlass13device_kernelIN5flash11enable_sm90INS1_16FlashAttnFwdSm90INS1_25CollectiveMainloopFwdSm90ILi2EN4cute5tupleIJNS5_1CILi1EEES8_S8_EEENS6_IJNS7_ILi128EEESA_NS7_ILi192EEEEEELi128ENS_6half_tEfNS_4arch4Sm90ELb0ELb0ELb0ELb0ELb0ELb0ELb0ELb1ELb1ELb1ELb0ELb0EEENS1_21CollectiveEpilogueFwdINS6_IJSA_SA_SA_EEES9_SD_SF_Li256ELb0ELb1ELb0ELb0EEENS1_29StaticPersistentTileSchedulerILb0EEEEEEEEEvNT_6ParamsE,@"STO_CUDA_ENTRY STV_DEFAULT"
_ZN7cutlass13device_kernelIN5flash11enable_sm90INS1_16FlashAttnFwdSm90INS1_25CollectiveMainloopFwdSm90ILi2EN4cute5tupleIJNS5_1CILi1EEES8_S8_EEENS6_IJNS7_ILi128EEESA_NS7_ILi192EEEEEELi128ENS_6half_tEfNS_4arch4Sm90ELb0ELb0ELb0ELb0ELb0ELb0ELb0ELb1ELb1ELb1ELb0ELb0EEENS1_21CollectiveEpilogueFwdINS6_IJSA_SA_SA_EEES9_SD_SF_Li256ELb0ELb1ELb0ELb0EEENS1_29StaticPersistentTileSchedulerILb0EEEEEEEEEvNT_6ParamsE:
[----:B------:R-:W0:Y:S02]  /*0000*/  LDC R1, c[0x0][0x28] ;  /* 0x00000a00ff017b82 */ /* 0x000e240000000800 */
[----:B0-----:R-:W-:Y:S01]  /*0010*/  VIADD R1, R1, 0xffffffc8 ;  /* 0xffffffc801017836 */ /* 0x001fe20000000000 */
[----:B------:R-:W0:Y:S01]  /*0020*/  S2R R0, SR_TID.X ;  /* 0x0000000000007919 */ /* 0x000e220000002100 */
[----:B------:R-:W-:Y:S01]  /*0030*/  ELECT P0, URZ, PT ;  /* 0x00000000003f782f */ /* 0x000fe20003800000 */
[----:B------:R-:W-:Y:S01]  /*0040*/  BSSY B0, `(.L_x_0) ;  /* 0x000000d000007945 */ /* 0x000fe20003800000 */
[----:B0-----:R-:W-:-:S05]  /*0050*/  SHF.R.U32.HI R2, RZ, 0x5, R0 ;  /* 0x00000005ff027819 */ /* 0x001fca0000011600 */
[----:B------:R-:W0:Y:S02]  /*0060*/  SHFL.IDX PT, R3, R2, RZ, 0x1f ;  /* 0x00001fff02037589 */ /* 0x000e2400000e0000 */
[----:B0-----:R-:W-:-:S13]  /*0070*/  ISETP.EQ.AND P0, PT, R3, RZ, P0 ;  /* 0x000000ff0300720c */ /* 0x001fda0000702270 */
[----:B------:R-:W-:Y:S05]  /*0080*/  @!P0 BRA `(.L_x_1) ;  /* 0x0000000000208947 */ /* 0x000fea0003800000 */
[----:B------:R-:W-:Y:S02]  /*0090*/  ULDC.64 UR4, c[0x0][0x198] ;  /* 0x0000660000047ab9 */ /* 0x000fe40000000a00 */
[----:B------:R-:W-:Y:S02]  /*00a0*/  UIADD3 UR6, UP0, UR4, 0x370, URZ ;  /* 0x0000037004067890 */ /* 0x000fe4000ff1e03f */
[----:B------:R-:W-:Y:S02]  /*00b0*/  UIADD3 UR4, UP1, UR4, 0x470, URZ ;  /* 0x0000047004047890 */ /* 0x000fe4000ff3e03f */
[----:B------:R-:W-:Y:S02]  /*00c0*/  UIADD3.X UR7, URZ, UR5, URZ, UP0, !UPT ;  /* 0x000000053f077290 */ /* 0x000fe400087fe43f */
[----:B------:R-:W-:-:S07]  /*00d0*/  UIADD3.X UR5, URZ, UR5, URZ, UP1, !UPT ;  /* 0x000000053f057290 */ /* 0x000fce0008ffe43f */
[----:B------:R0:W-:Y:S02]  /*00e0*/  UTMACCTL.PF [UR6] ;  /* 0x00000000060079b9 */ /* 0x0001e40008040000 */
[----:B------:R0:W-:Y:S02]  /*00f0*/  UTMACCTL.PF [UR4] ;  /* 0x00000000040079b9 */ /* 0x0001e40008040000 */
[----:B0-----:R-:W-:Y:S01]  /*0100*/  NOP ;  /* 0x0000000000007918 */ /* 0x001fe20000000000 */
.L_x_1:
[----:B------:R-:W-:Y:S05]  /*0110*/  BSYNC B0 ;  /* 0x0000000000007941 */ /* 0x000fea0003800000 */
.L_x_0:
[----:B------:R-:W-:Y:S01]  /*0120*/  VOTEU.ANY UP0, P0 ;  /* 0x00000000003f7886 */ /* 0x000fe20000000100 */
[----:B------:R-:W0:Y:S01]  /*0130*/  SHFL.IDX PT, R3, R2, RZ, 0x1f ;  /* 0x00001fff02037589 */ /* 0x000e2200000e0000 */
[----:B------:R-:W-:Y:S01]  /*0140*/  UMOV UR4, 0x80 ;  /* 0x0000008000047882 */ /* 0x000fe20000000000 */
[----:B------:R-:W-:Y:S01]  /*0150*/  UMOV UR7, 0x100 ;  /* 0x0000010000077882 */ /* 0x000fe20000000000 */
[----:B------:R-:W-:Y:S01]  /*0160*/  VOTEU.ANY UP1, P0 ;  /* 0x00000000003f7886 */ /* 0x000fe20000020100 */
[----:B------:R-:W1:Y:S01]  /*0170*/  @UP0 S2UR UR8, SR_CgaCtaId ;  /* 0x00000000000809c3 */ /* 0x000e620000008800 */
[----:B------:R-:W-:Y:S01]  /*0180*/  @UP0 UMOV UR6, 0x400 ;  /* 0x0000040000060882 */ /* 0x000fe20000000000 */
[----:B------:R-:W-:-:S04]  /*0190*/  @UP0 UIADD3 UR4, -UR4, 0x100000, URZ ;  /* 0x0010000004040890 */ /* 0x000fc8000fffe13f */
[----:B------:R-:W-:Y:S02]  /*01a0*/  @UP0 USHF.L.U32 UR5, UR4, 0xb, URZ ;  /* 0x0000000b04050899 */ /* 0x000fe4000800063f */
[----:B------:R-:W-:Y:S01]  /*01b0*/  @UP0 USHF.L.U32 UR4, UR4, 0x1, URZ ;  /* 0x0000000104040899 */ /* 0x000fe2000800063f */
[----:B0-----:R-:W-:Y:S02]  /*01c0*/  ISETP.NE.AND P1, PT, R3, RZ, PT ;  /* 0x000000ff0300720c */ /* 0x001fe40003f25270 */
[----:B------:R-:W-:Y:S01]  /*01d0*/  SHF.R.U32.HI R3, RZ, 0x7, R0 ;  /* 0x00000007ff037819 */ /* 0x000fe20000011600 */
[----:B-1----:R-:W-:Y:S02]  /*01e0*/  @UP0 ULEA UR8, UR8, UR6, 0x18 ;  /* 0x0000000608080291 */ /* 0x002fe4000f8ec03f */
[----:B------:R-:W-:-:S04]  /*01f0*/  @UP0 UIADD3 UR6, -UR7, 0x100000, URZ ;  /* 0x0010000007060890 */ /* 0x000fc8000fffe13f */
[----:B------:R-:W-:Y:S02]  /*0200*/  @UP0 USHF.L.U32 UR7, UR6, 0xb, URZ ;  /* 0x0000000b06070899 */ /* 0x000fe4000800063f */
[----:B------:R-:W-:Y:S01]  /*0210*/  @UP0 USHF.L.U32 UR6, UR6, 0x1, URZ ;  /* 0x0000000106060899 */ /* 0x000fe2000800063f */
[----:B------:R-:W-:Y:S01]  /*0220*/  VOTEU.ANY UP0, P0 ;  /* 0x00000000003f7886 */ /* 0x000fe20000000100 */
[----:B------:R-:W0:Y:S04]  /*0230*/  SHFL.IDX PT, R3, R3, RZ, 0x1f ;  /* 0x00001fff03037589 */ /* 0x000e2800000e0000 */
[----:B------:R-:W1:Y:S02]  /*0240*/  FENCE.VIEW.ASYNC.S ;  /* 0x00000000000073c6 */ /* 0x000e640000000000 */
[----:B-1----:R1:W2:Y:S04]  /*0250*/  @UP0 SYNCS.EXCH.64 URZ, [UR8+0x34800], UR4 ;  /* 0x03480004083f05b2 */ /* 0x0022a80008000100 */
[----:B------:R1:W3:Y:S01]  /*0260*/  @UP1 SYNCS.EXCH.64 URZ, [UR8+0x34820], UR6 ;  /* 0x03482006083f15b2 */ /* 0x0002e20008000100 */
[----:B------:R-:W-:Y:S05]  /*0270*/  @P1 BRA `(.L_x_2) ;  /* 0x0000000000481947 */ /* 0x000fea0003800000 */
[----:B-1----:R-:W1:Y:S01]  /*0280*/  S2UR UR5, SR_CgaCtaId ;  /* 0x00000000000579c3 */ /* 0x002e620000008800 */
[----:B------:R-:W-:Y:S01]  /*0290*/  UMOV UR4, 0x400 ;  /* 0x0000040000047882 */ /* 0x000fe20000000000 */
[----:B------:R-:W-:Y:S01]  /*02a0*/  UMOV UR6, 0x1 ;  /* 0x0000000100067882 */ /* 0x000fe20000000000 */
[----:B------:R-:W-:Y:S01]  /*02b0*/  UMOV UR7, 0x2 ;  /* 0x0000000200077882 */ /* 0x000fe20000000000 */
[----:B------:R-:W-:Y:S01]  /*02c0*/  ELECT P0, URZ, PT ;  /* 0x00000000003f782f */ /* 0x000fe20003800000 */
[----:B-1----:R-:W-:Y:S02]  /*02d0*/  ULEA UR8, UR5, UR4, 0x18 ;  /* 0x0000000405087291 */ /* 0x002fe4000f8ec03f */
[----:B------:R-:W-:-:S04]  /*02e0*/  UIADD3 UR4, -UR6, 0x100000, URZ ;  /* 0x0010000006047890 */ /* 0x000fc8000fffe13f */
[----:B------:R-:W-:Y:S02]  /*02f0*/  USHF.L.U32 UR5, UR4, 0xb, URZ ;  /* 0x0000000b04057899 */ /* 0x000fe4000800063f */
[----:B------:R-:W-:Y:S02]  /*0300*/  USHF.L.U32 UR4, UR4, 0x1, URZ ;  /* 0x0000000104047899 */ /* 0x000fe4000800063f */
[----:B------:R-:W-:-:S04]  /*0310*/  UIADD3 UR6, -UR7, 0x100000, URZ ;  /* 0x0010000007067890 */ /* 0x000fc8000fffe13f */
[----:B------:R-:W-:Y:S02]  /*0320*/  USHF.L.U32 UR7, UR6, 0xb, URZ ;  /* 0x0000000b06077899 */ /* 0x000fe4000800063f */
[----:B------:R-:W-:Y:S01]  /*0330*/  USHF.L.U32 UR6, UR6, 0x1, URZ ;  /* 0x0000000106067899 */ /* 0x000fe2000800063f */
[----:B------:R-:W1:Y:S03]  /*0340*/  FENCE.VIEW.ASYNC.S ;  /* 0x00000000000073c6 */ /* 0x000e660000000000 */
[----:B-1----:R4:W1:Y:S08]  /*0350*/  SYNCS.EXCH.64 URZ, [UR8+0x34830], UR4 ;  /* 0x03483004083f75b2 */ /* 0x0028700008000100 */
[----:B------:R4:W0:Y:S01]  /*0360*/  SYNCS.EXCH.64 URZ, [UR8+0x34840], UR6 ;  /* 0x03484006083f75b2 */ /* 0x0008220008000100 */
[----:B------:R4:W0:Y:S01]  /*0370*/  SYNCS.EXCH.64 URZ, [UR8+0x34838], UR4 ;  /* 0x03483804083f75b2 */ /* 0x0008220008000100 */
[----:B------:R4:W0:Y:S02]  /*0380*/  SYNCS.EXCH.64 URZ, [UR8+0x34848], UR6 ;  /* 0x03484806083f75b2 */ /* 0x0008240008000100 */
[----:B----4-:R-:W-:Y:S01]  /*0390*/  NOP ;  /* 0x0000000000007918 */ /* 0x010fe20000000000 */
.L_x_2:
[----:B------:R-:W4:Y:S01]  /*03a0*/  SHFL.IDX PT, R4, R2, RZ, 0x1f ;  /* 0x00001fff02047589 */ /* 0x000f2200000e0000 */
[----:B------:R-:W-:Y:S01]  /*03b0*/  NOP ;  /* 0x0000000000007918 */ /* 0x000fe20000000000 */
[----:B----4-:R-:W-:-:S13]  /*03c0*/  ISETP.NE.AND P0, PT, R4, RZ, PT ;  /* 0x000000ff0400720c */ /* 0x010fda0003f05270 */
        /* <DEDUP_REMOVED lines=19> */
.L_x_3:
[----:B------:R-:W4:Y:S01]  /*0500*/  SHFL.IDX PT, R4, R2, RZ, 0x1f ;  /* 0x00001fff02047589 */ /* 0x000f2200000e0000 */
[----:B------:R-:W-:Y:S01]  /*0510*/  NOP ;  /* 0x0000000000007918 */ /* 0x000fe20000000000 */
[----:B----4-:R-:W-:-:S13]  /*0520*/  ISETP.NE.AND P0, PT, R4, RZ, PT ;  /* 0x000000ff0400720c */ /* 0x010fda0003f05270 */
[----:B------:R-:W-:Y:S05]  /*0530*/  @P0 BRA `(.L_x_4) ;  /* 0x0000000000380947 */ /* 0x000fea0003800000 */
[----:B-1----:R-:W1:Y:S01]  /*0540*/  S2UR UR5, SR_CgaCtaId ;  /* 0x00000000000579c3 */ /* 0x002e620000008800 */
[----:B------:R-:W-:Y:S01]  /*0550*/  UMOV UR4, 0x400 ;  /* 0x0000040000047882 */ /* 0x000fe20000000000 */
[----:B------:R-:W-:Y:S01]  /*0560*/  UMOV UR7, 0x1 ;  /* 0x0000000100077882 */ /* 0x000fe20000000000 */
[----:B------:R-:W-:Y:S01]  /*0570*/  ELECT P0, URZ, PT ;  /* 0x00000000003f782f */ /* 0x000fe20003800000 */
[----:B-1----:R-:W-:Y:S02]  /*0580*/  ULEA UR6, UR5, UR4, 0x18 ;  /* 0x0000000405067291 */ /* 0x002fe4000f8ec03f */
[----:B------:R-:W-:-:S04]  /*0590*/  UIADD3 UR4, -UR7, 0x100000, URZ ;  /* 0x0010000007047890 */ /* 0x000fc8000fffe13f */
[----:B------:R-:W-:Y:S02]  /*05a0*/  USHF.L.U32 UR5, UR4, 0xb, URZ ;  /* 0x0000000b04057899 */ /* 0x000fe4000800063f */
[----:B------:R-:W-:Y:S01]  /*05b0*/  USHF.L.U32 UR4, UR4, 0x1, URZ ;  /* 0x0000000104047899 */ /* 0x000fe2000800063f */
[----:B------:R-:W1:Y:S11]  /*05c0*/  FENCE.VIEW.ASYNC.S ;  /* 0x00000000000073c6 */ /* 0x000e760000000000 */
[----:B-1----:R4:W1:Y:S01]  /*05d0*/  SYNCS.EXCH.64 URZ, [UR6+0x34870], UR4 ;  /* 0x03487004063f75b2 */ /* 0x0028620008000100 */
[----:B------:R4:W0:Y:S01]  /*05e0*/  SYNCS.EXCH.64 URZ, [UR6+0x34880], UR4 ;  /* 0x03488004063f75b2 */ /* 0x0008220008000100 */
[----:B------:R4:W0:Y:S01]  /*05f0*/  SYNCS.EXCH.64 URZ, [UR6+0x34878], UR4 ;  /* 0x03487804063f75b2 */ /* 0x0008220008000100 */
[----:B------:R4:W0:Y:S02]  /*0600*/  SYNCS.EXCH.64 URZ, [UR6+0x34888], UR4 ;  /* 0x03488804063f75b2 */ /* 0x0008240008000100 */
[----:B----4-:R-:W-:Y:S01]  /*0610*/  NOP ;  /* 0x0000000000007918 */ /* 0x010fe20000000000 */
.L_x_4:
        /* <DEDUP_REMOVED lines=22> */
.L_x_5:
        /* <DEDUP_REMOVED lines=22> */
.L_x_6:
[----:B0-----:R-:W-:Y:S01]  /*08e0*/  ISETP.NE.AND P0, PT, R3, RZ, PT ;  /* 0x000000ff0300720c */ /* 0x001fe20003f05270 */
[----:B------:R-:W-:Y:S01]  /*08f0*/  IMAD.MOV.U32 R3, RZ, RZ, 0x1 ;  /* 0x00000001ff037424 */ /* 0x000fe200078e00ff */
[----:B------:R-:W-:Y:S01]  /*0900*/  NOP ;  /* 0x0000000000007918 */ /* 0x000fe20000000000 */
[----:B------:R-:W-:-:S03]  /*0910*/  ULDC.64 UR60, c[0x0][0x208] ;  /* 0x00008200003c7ab9 */ /* 0x000fc60000000a00 */
[----:B------:R-:W-:-:S05]  /*0920*/  SEL R3, R3, 0x2, !P0 ;  /* 0x0000000203037807 */ /* 0x000fca0004000000 */
[----:B------:R0:W-:Y:S01]  /*0930*/  STL [R1+0x30], R3 ;  /* 0x0000300301007387 */ /* 0x0001e20000100800 */
[----:B-123--:R-:W-:Y:S06]  /*0940*/  BAR.SYNC.DEFER_BLOCKING 0x0 ;  /* 0x0000000000007b1d */ /* 0x00efec0000010000 */
[----:B------:R-:W-:Y:S05]  /*0950*/  @!P0 BRA `(.L_x_7) ;  /* 0x00000070008c8947 */ /* 0x000fea0003800000 */
.L_x_8:
[----:B------:R-:W-:-:S08]  /*0960*/  NOP ;  /* 0x0000000000007918 */ /* 0x000fd00000000000 */
[----:B------:R-:W1:Y:S02]  /*0970*/  USETMAXREG.TRY_ALLOC.CTAPOOL UP0, 0xf0 ;  /* 0x000000f0000079c8 */ /* 0x000e640008000600 */
[----:B-1----:R-:W-:-:S13]  /*0980*/  PLOP3.LUT P0, PT, PT, PT, UP0, 0x80, 0x0 ;  /* 0x000000000000781c */ /* 0x002fda0003f0f008 */
[----:B------:R-:W-:Y:S05]  /*0990*/  @!P0 BRA `(.L_x_8) ;  /* 0xfffffffc00f08947 */ /* 0x000fea000383ffff */
[----:B------:R-:W1:Y:S08]  /*09a0*/  S2UR UR4, SR_CTAID.X ;  /* 0x00000000000479c3 */ /* 0x000e700000002500 */
[----:B------:R-:W-:Y:S08]  /*09b0*/  BAR.ARV 0x8, 0x180 ;  /* 0x0206000000007b1d */ /* 0x000ff00000002000 */
[----:B------:R-:W1:Y:S02]  /*09c0*/  LDC R2, c[0x0][0xc34] ;  /* 0x00030d00ff027b82 */ /* 0x000e640000000800 */
[----:B-1----:R-:W-:-:S13]  /*09d0*/  ISETP.LE.AND P0, PT, R2, UR4, PT ;  /* 0x0000000402007c0c */ /* 0x002fda000bf03270 */
[----:B------:R-:W-:Y:S05]  /*09e0*/  @P0 EXIT ;  /* 0x000000000000094d */ /* 0x000fea0003800000 */
[----:B------:R-:W2:Y:S01]  /*09f0*/  LDL.LU R12, [R1+0x30] ;  /* 0x00003000010c7983 */ /* 0x000ea20000300800 */
[----:B------:R-:W-:Y:S01]  /*0a00*/  VIADD R0, R0, 0xffffff80 ;  /* 0xffffff8000007836 */ /* 0x000fe20000000000 */
[----:B------:R-:W-:Y:S01]  /*0a10*/  UMOV UR37, URZ ;  /* 0x0000003f00257c82 */ /* 0x000fe20008000000 */
[----:B------:R-:W-:Y:S01]  /*0a20*/  IMAD.U32 R19, RZ, RZ, UR4 ;  /* 0x00000004ff137e24 */ /* 0x000fe2000f8e00ff */
[----:B------:R-:W-:Y:S01]  /*0a30*/  UMOV UR36, URZ ;  /* 0x0000003f00247c82 */ /* 0x000fe20008000000 */
[----:B------:R-:W-:Y:S01]  /*0a40*/  IMAD.MOV.U32 R22, RZ, RZ, RZ ;  /* 0x000000ffff167224 */ /* 0x000fe200078e00ff */
[----:B0-----:R-:W-:-:S04]  /*0a50*/  SHF.R.S32.HI R3, RZ, 0x1f, R0 ;  /* 0x0000001fff037819 */ /* 0x001fc80000011400 */
[CC--:B------:R-:W-:Y:S02]  /*0a60*/  LEA.HI R2, R3.reuse, R0.reuse, RZ, 0x7 ;  /* 0x0000000003027211 */ /* 0x0c0fe400078f38ff */
[CC--:B------:R-:W-:Y:S02]  /*0a70*/  LEA.HI R4, R3.reuse, R0.reuse, RZ, 0x5 ;  /* 0x0000000003047211 */ /* 0x0c0fe400078f28ff */
[----:B------:R-:W-:Y:S02]  /*0a80*/  LOP3.LUT R5, R2, 0xffffff80, RZ, 0xc0, !PT ;  /* 0xffffff8002057812 */ /* 0x000fe400078ec0ff */
[CC--:B------:R-:W-:Y:S01]  /*0a90*/  LEA.HI R6, R3.reuse, R0.reuse, RZ, 0x4 ;  /* 0x0000000003067211 */ /* 0x0c0fe200078f20ff */
[----:B------:R-:W-:Y:S01]  /*0aa0*/  IMAD.SHL.U32 R4, R4, 0x20, RZ ;  /* 0x0000002004047824 */ /* 0x000fe200078e00ff */
[----:B------:R-:W-:Y:S01]  /*0ab0*/  LEA.HI R10, R3, R0, RZ, 0x2 ;  /* 0x00000000030a7211 */ /* 0x000fe200078f10ff */
[----:B------:R-:W-:Y:S01]  /*0ac0*/  IMAD.IADD R184, R0, 0x1, -R5 ;  /* 0x0000000100b87824 */ /* 0x000fe200078e0a05 */
[----:B------:R-:W-:-:S02]  /*0ad0*/  LOP3.LUT R7, R6, 0x3fffff0, RZ, 0xc0, !PT ;  /* 0x03fffff006077812 */ /* 0x000fc400078ec0ff */
[----:B------:R-:W-:Y:S02]  /*0ae0*/  SHF.R.S32.HI R9, RZ, 0x4, R6 ;  /* 0x00000004ff097819 */ /* 0x000fe40000011406 */
[----:B------:R-:W-:Y:S01]  /*0af0*/  SHF.R.S32.HI R5, RZ, 0x1f, R184 ;  /* 0x0000001fff057819 */ /* 0x000fe200000114b8 */
[----:B------:R-:W-:Y:S01]  /*0b00*/  IMAD.IADD R7, R0, 0x1, -R7 ;  /* 0x0000000100077824 */ /* 0x000fe200078e0a07 */
[----:B------:R-:W-:Y:S02]  /*0b10*/  LOP3.LUT R8, R4, 0xfffffc00, RZ, 0xc0, !PT ;  /* 0xfffffc0004087812 */ /* 0x000fe400078ec0ff */
[----:B------:R-:W-:Y:S02]  /*0b20*/  LEA.HI R4, R5, R184, RZ, 0x2 ;  /* 0x000000b805047211 */ /* 0x000fe400078f10ff */
[----:B------:R-:W-:Y:S01]  /*0b30*/  LEA.HI R6, R6, R9, RZ, 0x1 ;  /* 0x0000000906067211 */ /* 0x000fe200078f08ff */
[----:B------:R-:W-:Y:S01]  /*0b40*/  IMAD R7, R7, 0x40, R8 ;  /* 0x0000004007077824 */ /* 0x000fe200078e0208 */
[----:B------:R-:W-:-:S02]  /*0b50*/  SHF.R.S32.HI R8, RZ, 0x2, R4 ;  /* 0x00000002ff087819 */ /* 0x000fc40000011404 */
[----:B------:R-:W-:Y:S02]  /*0b60*/  SHF.R.S32.HI R11, RZ, 0x1f, R4 ;  /* 0x0000001fff0b7819 */ /* 0x000fe40000011404 */
[----:B------:R-:W-:Y:S02]  /*0b70*/  LEA.HI R23, R3, R0, RZ, 0x3 ;  /* 0x0000000003177211 */ /* 0x000fe400078f18ff */
[----:B------:R-:W-:Y:S02]  /*0b80*/  LOP3.LUT R6, R6, 0x1ffffffe, RZ, 0xc0, !PT ;  /* 0x1ffffffe06067812 */ /* 0x000fe400078ec0ff */
[----:B------:R-:W-:Y:S02]  /*0b90*/  LOP3.LUT R3, R10, 0xfffffffc, RZ, 0xc0, !PT ;  /* 0xfffffffc0a037812 */ /* 0x000fe400078ec0ff */
[----:B------:R-:W-:Y:S01]  /*0ba0*/  LEA.HI R11, R11, R8, RZ, 0x3 ;  /* 0x000000080b0b7211 */ /* 0x000fe200078f18ff */
[----:B------:R-:W-:Y:S01]  /*0bb0*/  IMAD.IADD R6, R9, 0x1, -R6 ;  /* 0x0000000109067824 */ /* 0x000fe200078e0a06 */
[----:B------:R-:W-:Y:S01]  /*0bc0*/  SHF.R.S32.HI R187, RZ, 0x7, R2 ;  /* 0x00000007ffbb7819 */ /* 0x000fe20000011402 */
[----:B------:R-:W-:Y:S01]  /*0bd0*/  IMAD.IADD R9, R0, 0x1, -R3 ;  /* 0x0000000100097824 */ /* 0x000fe200078e0a03 */
[----:B------:R-:W-:Y:S01]  /*0be0*/  LOP3.LUT R13, R23, 0xfffffff8, RZ, 0xc0, !PT ;  /* 0xfffffff8170d7812 */ /* 0x000fe200078ec0ff */
[----:B------:R-:W-:Y:S01]  /*0bf0*/  IMAD R190, R6, 0x8, R7 ;  /* 0x0000000806be7824 */ /* 0x000fe200078e0207 */
[----:B------:R-:W-:Y:S01]  /*0c00*/  LOP3.LUT R11, R11, 0xfffffff8, RZ, 0xc0, !PT ;  /* 0xfffffff80b0b7812 */ /* 0x000fe200078ec0ff */
[----:B------:R-:W-:Y:S01]  /*0c10*/  IMAD.MOV.U32 R6, RZ, RZ, -0x2 ;  /* 0xfffffffeff067424 */ /* 0x000fe200078e00ff */
[----:B------:R-:W-:Y:S01]  /*0c20*/  LEA.HI R5, R5, R184, RZ, 0x5 ;  /* 0x000000b805057211 */ /* 0x000fe200078f28ff */
[----:B------:R-:W-:Y:S01]  /*0c30*/  IMAD.IADD R18, R0, 0x1, -R13 ;  /* 0x0000000100127824 */ /* 0x000fe200078e0a0d */
[----:B------:R-:W-:Y:S01]  /*0c40*/  LEA.HI R2, R2, R187, RZ, 0x1 ;  /* 0x000000bb02027211 */ /* 0x000fe200078f08ff */
[----:B------:R-:W-:Y:S01]  /*0c50*/  IMAD.IADD R8, R8, 0x1, -R11 ;  /* 0x0000000108087824 */ /* 0x000fe200078e0a0b */
[----:B------:R-:W-:Y:S01]  /*0c60*/  LEA.HI R0, R9, R9, RZ, 0x1 ;  /* 0x0000000909007211 */ /* 0x000fe200078f08ff */
[----:B------:R-:W-:Y:S01]  /*0c70*/  IMAD.SHL.U32 R16, R18, 0x8, RZ ;  /* 0x0000000812107824 */ /* 0x000fe200078e00ff */
[----:B------:R-:W-:-:S02]  /*0c80*/  SHF.R.S32.HI R5, RZ, 0x5, R5 ;  /* 0x00000005ff057819 */ /* 0x000fc40000011405 */
[----:B------:R-:W-:Y:S01]  /*0c90*/  LOP3.LUT R2, R2, 0x3fffffe, RZ, 0xc0, !PT ;  /* 0x03fffffe02027812 */ /* 0x000fe200078ec0ff */
[----:B------:R-:W-:Y:S01]  /*0ca0*/  VIADD R17, R16, 0x40 ;  /* 0x0000004010117836 */ /* 0x000fe20000000000 */
[----:B------:R-:W-:Y:S01]  /*0cb0*/  LOP3.LUT R3, R4, 0x7ffffffc, RZ, 0xc0, !PT ;  /* 0x7ffffffc04037812 */ /* 0x000fe200078ec0ff */
[----:B------:R-:W-:Y:S01]  /*0cc0*/  IMAD R5, R5, 0x10, R8 ;  /* 0x0000001005057824 */ /* 0x000fe200078e0208 */
[----:B------:R-:W-:Y:S01]  /*0cd0*/  LOP3.LUT R0, R0, 0x1ffffffe, RZ, 0xc0, !PT ;  /* 0x1ffffffe00007812 */ /* 0x000fe200078ec0ff */
[----:B------:R-:W-:Y:S01]  /*0ce0*/  IMAD.IADD R2, R187, 0x1, -R2 ;  /* 0x00000001bb027824 */ /* 0x000fe200078e0a02 */
[----:B------:R-:W-:Y:S01]  /*0cf0*/  SHF.R.S32.HI R23, RZ, 0x3, R23 ;  /* 0x00000003ff177819 */ /* 0x000fe20000011417 */
[----:B------:R-:W-:Y:S01]  /*0d00*/  IMAD.IADD R3, R184, 0x1, -R3 ;  /* 0x00000001b8037824 */ /* 0x000fe200078e0a03 */
[----:B------:R-:W-:Y:S01]  /*0d10*/  SHF.R.S32.HI R192, RZ, 0x1f, R17 ;  /* 0x0000001fffc07819 */ /* 0x000fe20000011411 */
[----:B------:R-:W-:Y:S02]  /*0d20*/  IMAD.IADD R189, R9, 0x1, -R0 ;  /* 0x0000000109bd7824 */ /* 0x000fe400078e0a00 */
[----:B------:R-:W-:-:S02]  /*0d30*/  IMAD R188, R2, 0x40, R5 ;  /* 0x0000004002bc7824 */ /* 0x000fc400078e0205 */
[----:B------:R-:W-:Y:S02]  /*0d40*/  IMAD R191, R3, R6, 0x80 ;  /* 0x0000008003bf7424 */ /* 0x000fe400078e0206 */
[----:B------:R-:W-:Y:S01]  /*0d50*/  IMAD R189, R189, 0x8, R188 ;  /* 0x00000008bdbd7824 */ /* 0x000fe200078e02bc */
[----:B--2---:R-:W-:-:S07]  /*0d60*/  LOP3.LUT R2, R12, 0x1, RZ, 0xfc, !PT ;  /* 0x000000010c027812 */ /* 0x004fce00078efcff */
.L_x_37:
[----:B------:R-:W0:Y:S01]  /*0d70*/  SHFL.IDX PT, R0, R187, RZ, 0x1f ;  /* 0x00001fffbb007589 */ /* 0x000e2200000e0000 */
[----:B-1----:R-:W1:Y:S01]  /*0d80*/  S2UR UR4, SR_CgaCtaId ;  /* 0x00000000000479c3 */ /* 0x002e620000008800 */
[----:B------:R-:W-:Y:S01]  /*0d90*/  ULDC UR5, c[0x0][0xc38] ;  /* 0x00030e0000057ab9 */ /* 0x000fe20000000800 */
[----:B------:R-:W-:Y:S01]  /*0da0*/  R2UR UR11, R19 ;  /* 0x00000000130b72ca */ /* 0x000fe200000e0000 */
[----:B------:R-:W-:Y:S01]  /*0db0*/  ULDC.64 UR8, c[0x0][0x418] ;  /* 0x0001060000087ab9 */ /* 0x000fe20000000a00 */
[----:B------:R-:W-:Y:S02]  /*0dc0*/  UISETP.NE.AND UP1, UPT, UR5, 0x1, UPT ;  /* 0x000000010500788c */ /* 0x000fe4000bf25270 */
[----:B------:R-:W-:Y:S02]  /*0dd0*/  UISETP.NE.U32.AND UP0, UPT, UR8, URZ, UPT ;  /* 0x0000003f0800728c */ /* 0x000fe4000bf05070 */
[----:B---3-5:R-:W2:Y:S01]  /*0de0*/  LDC R88, c[0x0][0x2f0] ;  /* 0x0000bc00ff587b82 */ /* 0x028ea20000000800 */
[----:B------:R-:W-:Y:S01]  /*0df0*/  UMOV UR38, 0x400 ;  /* 0x0000040000267882 */ /* 0x000fe20000000000 */
[----:B------:R-:W-:Y:S01]  /*0e00*/  UISETP.NE.AND.EX UP0, UPT, UR9, URZ, UPT, UP0 ;  /* 0x0000003f0900728c */ /* 0x000fe2000bf05300 */
[----:B------:R-:W-:Y:S01]  /*0e10*/  ULDC UR5, c[0x0][0xc44] ;  /* 0x0003110000057ab9 */ /* 0x000fe20000000800 */
[----:B------:R-:W-:Y:S01]  /*0e20*/  ULDC UR6, c[0x0][0x424] ;  /* 0x0001090000067ab9 */ /* 0x000fe20000000800 */
[----:B------:R-:W-:-:S02]  /*0e30*/  UISETP.NE.AND UP2, UPT, UR5, 0x1, UPT ;  /* 0x000000010500788c */ /* 0x000fc4000bf45270 */
[----:B------:R-:W-:Y:S01]  /*0e40*/  USEL UR6, UR6, 0x1, UP0 ;  /* 0x0000000106067887 */ /* 0x000fe20008000000 */
[----:B------:R-:W-:Y:S01]  /*0e50*/  @UP1 ULDC UR10, c[0x0][0xc40] ;  /* 0x00031000000a1ab9 */ /* 0x000fe20000000800 */
[----:B------:R-:W-:Y:S01]  /*0e60*/  UMOV UR12, UR11 ;  /* 0x0000000b000c7c82 */ /* 0x000fe20008000000 */
[----:B0-----:R-:W-:Y:S01]  /*0e70*/  R2UR UR7, R0 ;  /* 0x00000000000772ca */ /* 0x001fe200000e0000 */
[----:B-1----:R-:W-:-:S03]  /*0e80*/  ULEA UR38, UR4, UR38, 0x18 ;  /* 0x0000002604267291 */ /* 0x002fc6000f8ec03f */
[----:B------:R-:W-:Y:S01]  /*0e90*/  @UP1 ULDC UR4, c[0x0][0xc3c] ;  /* 0x00030f0000041ab9 */ /* 0x000fe20000000800 */
[----:B------:R-:W-:Y:S02]  /*0ea0*/  UIADD3 UR9, UR38, 0x10400, URZ ;  /* 0x0001040026097890 */ /* 0x000fe4000fffe03f */
[----:B------:R-:W-:Y:S02]  /*0eb0*/  UIMAD.WIDE.U32 UR4, UR11, UR4, URZ ;  /* 0x000000040b0472a5 */ /* 0x000fe4000f8e003f */
[----:B------:R-:W-:Y:S01]  /*0ec0*/  ULOP3.LUT UP0, URZ, UR9, 0x3ff, URZ, 0xc0, !UPT ;  /* 0x000003ff093f7892 */ /* 0x000fe2000f80c03f */
[----:B--2---:R-:W-:Y:S01]  /*0ed0*/  IMAD R88, R88, UR6, RZ ;  /* 0x0000000658587c24 */ /* 0x004fe2000f8e02ff */
[----:B------:R-:W-:Y:S02]  /*0ee0*/  @UP1 USHF.R.U32.HI UR12, URZ, UR10, UR5 ;  /* 0x0000000a3f0c1299 */ /* 0x000fe40008011605 */
[----:B------:R-:W-:Y:S01]  /*0ef0*/  ULEA.HI UR8, UR7, UR7, URZ, 0x1 ;  /* 0x0000000707087291 */ /* 0x000fe2000f8f083f */
[----:B------:R-:W-:Y:S01]  /*0f00*/  VIADD R0, R88, 0x7f ;  /* 0x0000007f58007836 */ /* 0x000fe20000000000 */
[----:B------:R-:W-:-:S02]  /*0f10*/  PLOP3.LUT P0, PT, PT, PT, UP0, 0x80, 0x0 ;  /* 0x000000000000781c */ /* 0x000fc40003f0f008 */
[----:B------:R-:W-:Y:S01]  /*0f20*/  ULOP3.LUT UR8, UR8, 0x1e, URZ, 0xc0, !UPT ;  /* 0x0000001e08087892 */ /* 0x000fe2000f8ec03f */
[----:B------:R-:W-:Y:S01]  /*0f30*/  IMAD.U32 R186, RZ, RZ, UR12 ;  /* 0x0000000cffba7e24 */ /* 0x000fe2000f8e00ff */
[----:B------:R-:W-:Y:S01]  /*0f40*/  SHF.R.S32.HI R3, RZ, 0x1f, R0 ;  /* 0x0000001fff037819 */ /* 0x000fe20000011400 */
[----:B------:R-:W-:Y:S01]  /*0f50*/  UMOV UR39, UR12 ;  /* 0x0000000c00277c82 */ /* 0x000fe20008000000 */
[----:B------:R-:W-:Y:S02]  /*0f60*/  UIADD3 UR8, UR7, -UR8, URZ ;  /* 0x8000000807087290 */ /* 0x000fe4000fffe03f */
[----:B------:R-:W-:Y:S01]  /*0f70*/  LEA.HI R3, R3, R0, RZ, 0x7 ;  /* 0x0000000003037211 */ /* 0x000fe200078f38ff */
[----:B------:R-:W-:Y:S01]  /*0f80*/  @UP2 ULDC.64 UR6, c[0x0][0xc48] ;  /* 0x0003120000062ab9 */ /* 0x000fe20000000a00 */
[----:B------:R-:W-:Y:S02]  /*0f90*/  ULEA UR8, UR8, UR9, 0xd ;  /* 0x0000000908087291 */ /* 0x000fe4000f8e683f */
[----:B------:R-:W-:Y:S01]  /*0fa0*/  UIMAD.WIDE.U32 UR4, UR12, UR6, URZ ;  /* 0x000000060c0472a5 */ /* 0x000fe2000f8e003f */
[----:B------:R-:W-:Y:S01]  /*0fb0*/  SHF.R.S32.HI R193, RZ, 0x7, R3 ;  /* 0x00000007ffc17819 */ /* 0x000fe20000011403 */
[----:B------:R-:W-:-:S02]  /*0fc0*/  USHF.R.U32.HI UR8, URZ, 0x4, UR8 ;  /* 0x000000043f087899 */ /* 0x000fc40008011608 */
[----:B------:R-:W-:Y:S02]  /*0fd0*/  @UP2 USHF.R.U32.HI UR39, URZ, UR7, UR5 ;  /* 0x000000073f272299 */ /* 0x000fe40008011605 */
[----:B------:R-:W-:Y:S01]  /*0fe0*/  ULOP3.LUT UR40, UR8, 0x3fff, URZ, 0xc0, !UPT ;  /* 0x00003fff08287892 */ /* 0x000fe2000f8ec03f */
[----:B------:R-:W-:Y:S02]  /*0ff0*/  UMOV UR4, UR11 ;  /* 0x0000000b00047c82 */ /* 0x000fe40008000000 */
[----:B------:R-:W-:Y:S01]  /*1000*/  IMAD.U32 R185, RZ, RZ, UR4 ;  /* 0x00000004ffb97e24 */ /* 0x000fe2000f8e00ff */
[----:B------:R-:W-:Y:S08]  /*1010*/  @!P0 BRA `(.L_x_9) ;  /* 0x0000000000408947 */ /* 0x000ff00003800000 */
[----:B------:R-:W-:Y:S01]  /*1020*/  MOV R0, 0x0 ;  /* 0x0000000000007802 */ /* 0x000fe20000000f00 */
[----:B------:R-:W-:Y:S01]  /*1030*/  ULDC.64 UR4, c[0x4][0xb8] ;  /* 0x01002e0000047ab9 */ /* 0x000fe20000000a00 */
[----:B------:R-:W-:Y:S01]  /*1040*/  ULDC.64 UR6, c[0x4][0x30] ;  /* 0x01000c0000067ab9 */ /* 0x000fe20000000a00 */
[----:B------:R-:W-:Y:S01]  /*1050*/  IMAD.U32 R4, RZ, RZ, UR4 ;  /* 0x00000004ff047e24 */ /* 0x000fe2000f8e00ff */
[----:B------:R0:W1:Y:S01]  /*1060*/  LDC.64 R14, c[0x4][R0] ;  /* 0x01000000000e7b82 */ /* 0x0000620000000a00 */
[----:B------:R-:W-:Y:S01]  /*1070*/  IMAD.U32 R5, RZ, RZ, UR5 ;  /* 0x00000005ff057e24 */ /* 0x000fe2000f8e00ff */
[----:B------:R-:W-:Y:S01]  /*1080*/  ULDC.64 UR4, c[0x4][0xc0] ;  /* 0x0100300000047ab9 */ /* 0x000fe20000000a00 */
[----:B------:R-:W-:Y:S02]  /*1090*/  IMAD.U32 R10, RZ, RZ, UR6 ;  /* 0x00000006ff0a7e24 */ /* 0x000fe4000f8e00ff */
[----:B------:R-:W-:Y:S02]  /*10a0*/  IMAD.U32 R6, RZ, RZ, UR4 ;  /* 0x00000004ff067e24 */ /* 0x000fe4000f8e00ff */
[----:B------:R-:W-:-:S02]  /*10b0*/  IMAD.U32 R7, RZ, RZ, UR5 ;  /* 0x00000005ff077e24 */ /* 0x000fc4000f8e00ff */
[----:B------:R-:W-:Y:S02]  /*10c0*/  IMAD.U32 R11, RZ, RZ, UR7 ;  /* 0x00000007ff0b7e24 */ /* 0x000fe4000f8e00ff */
[----:B------:R-:W-:Y:S02]  /*10d0*/  IMAD.MOV.U32 R8, RZ, RZ, 0x70 ;  /* 0x00000070ff087424 */ /* 0x000fe400078e00ff */
[----:B------:R-:W-:Y:S02]  /*10e0*/  IMAD.MOV.U32 R12, RZ, RZ, 0x1 ;  /* 0x00000001ff0c7424 */ /* 0x000fe400078e00ff */
[----:B0-----:R-:W-:-:S07]  /*10f0*/  IMAD.MOV.U32 R13, RZ, RZ, RZ ;  /* 0x000000ffff0d7224 */ /* 0x001fce00078e00ff */
[----:B------:R-:W-:-:S07]  /*1100*/  LEPC R20, `(.L_x_9) ;  /* 0x000000001014794e */ /* 0x000fce0000000000 */
[----:B-1----:R-:W-:Y:S05]  /*1110*/  CALL.ABS.NOINC R14 ;  /* 0x000000000e007343 */ /* 0x002fea0003c00000 */
.L_x_9:
[----:B------:R-:W-:Y:S02]  /*1120*/  LOP3.LUT R0, R22, 0x1, RZ, 0xc0, !PT ;  /* 0x0000000116007812 */ /* 0x000fe400078ec0ff */
[----:B------:R-:W-:Y:S02]  /*1130*/  ISETP.NE.AND P0, PT, R2, 0x3, PT ;  /* 0x000000030200780c */ /* 0x000fe40003f05270 */
[----:B------:R-:W-:-:S04]  /*1140*/  SHF.L.U32 R0, R0, 0x1f, RZ ;  /* 0x0000001f00007819 */ /* 0x000fc800000006ff */
[----:B------:R-:W0:Y:S02]  /*1150*/  SYNCS.PHASECHK.TRANS64.TRYWAIT P1, [UR38+0x34800], R0 ;  /* 0x03480000ff0075a7 */ /* 0x000e240008020166 */
[----:B0-----:R-:W-:Y:S05]  /*1160*/  @!P1 BRA `(.L_x_10) ;  /* 0x000000ac00409947 */ /* 0x001fea0003800000 */
.L_x_127:
[----:B------:R-:W-:Y:S05]  /*1170*/  @!P0 BRA `(.L_x_11) ;  /* 0x0000000000048947 */ /* 0x000fea0003800000 */
[----:B------:R-:W-:Y:S01]  /*1180*/  BPT.TRAP 0x1 ;  /* 0x000000040000795c */ /* 0x000fe20000300000 */
.L_x_11:
[----:B------:R-:W-:Y:S02]  /*1190*/  IMAD.U32 R6, RZ, RZ, UR36 ;  /* 0x00000024ff067e24 */ /* 0x000fe4000f8e00ff */
[----:B0-----:R-:W-:-:S03]  /*11a0*/  IMAD.U32 R3, RZ, RZ, UR37 ;  /* 0x00000025ff037e24 */ /* 0x001fc6000f8e00ff */
[----:B------:R-:W-:Y:S02]  /*11b0*/  LEA R6, R6, UR38, 0x3 ;  /* 0x0000002606067c11 */ /* 0x000fe4000f8e18ff */
[----:B------:R-:W-:-:S04]  /*11c0*/  SHF.L.U32 R3, R3, 0x1f, RZ ;  /* 0x0000001f03037819 */ /* 0x000fc800000006ff */
[----:B------:R0:W1:Y:S01]  /*11d0*/  SYNCS.PHASECHK.TRANS64.TRYWAIT P2, [R6+URZ+0x34830], R3 ;  /* 0x03483003060075a7 */ /* 0x000062000804017f */
[----:B------:R-:W-:Y:S05]  /*11e0*/  @!P0 BRA `(.L_x_12) ;  /* 0x0000000000048947 */ /* 0x000fea0003800000 */
[----:B------:R-:W-:Y:S01]  /*11f0*/  BPT.TRAP 0x1 ;  /* 0x000000040000795c */ /* 0x000fe20000300000 */
.L_x_12:
[----:B------:R-:W2:Y:S01]  /*1200*/  S2R R0, SR_TID.X ;  /* 0x0000000000007919 */ /* 0x000ea20000002100 */
[----:B------:R-:W-:Y:S01]  /*1210*/  IMAD.MOV.U32 R151, RZ, RZ, RZ ;  /* 0x000000ffff977224 */ /* 0x000fe200078e00ff */
[----:B--2---:R-:W-:-:S04]  /*1220*/  LOP3.LUT R0, R0, 0x7f, RZ, 0xc0, !PT ;  /* 0x0000007f00007812 */ /* 0x004fc800078ec0ff */
[----:B------:R-:W-:Y:S01]  /*1230*/  ISETP.NE.AND P1, PT, R0, RZ, PT ;  /* 0x000000ff0000720c */ /* 0x000fe20003f25270 */
[----:B-1----:R-:W-:-:S12]  /*1240*/  @P2 BRA `(.L_x_13) ;  /* 0x0000000000082947 */ /* 0x002fd80003800000 */
[----:B------:R-:W1:Y:S02]  /*1250*/  SYNCS.PHASECHK.TRANS64.TRYWAIT P2, [R6+URZ+0x34830], R3 ;  /* 0x03483003060075a7 */ /* 0x000e64000804017f */
[----:B-1----:R-:W-:Y:S05]  /*1260*/  @!P2 BRA `(.L_x_14) ;  /* 0x000000ac0018a947 */ /* 0x002fea0003800000 */
.L_x_13:
[----:B------:R-:W-:Y:S05]  /*1270*/  WARPSYNC.ALL ;  /* 0x0000000000007948 */ /* 0x000fea0003800000 */
[----:B------:R-:W-:Y:S01]  /*1280*/  UIADD3 UR38, UR38, 0x1c400, URZ ;  /* 0x0001c40026267890 */ /* 0x000fe2000fffe03f */
[----:B------:R-:W-:Y:S01]  /*1290*/  WARPGROUP.ARRIVE ;  /* 0x00000000000079c5 */ /* 0x000fe20000000000 */
[----:B------:R-:W-:Y:S01]  /*12a0*/  ULOP3.LUT UR5, UR40, 0x10000, URZ, 0xfc, !UPT ;  /* 0x0001000028057892 */ /* 0x000fe2000f8efc3f */
[----:B------:R-:W-:Y:S01]  /*12b0*/  IMAD.IADD R0, R191, 0x1, R88 ;  /* 0x00000001bf007824 */ /* 0x000fe200078e0258 */
[----:B------:R-:W-:Y:S01]  /*12c0*/  USHF.R.U32.HI UR38, URZ, 0x4, UR38 ;  /* 0x000000043f267899 */ /* 0x000fe20008011626 */
[----:B------:R-:W-:Y:S01]  /*12d0*/  P2R R89, PR, RZ, 0x2 ;  /* 0x00000002ff597803 */ /* 0x000fe20000000000 */
[----:B------:R-:W-:Y:S01]  /*12e0*/  UMOV UR9, 0x40000040 ;  /* 0x4000004000097882 */ /* 0x000fe20000000000 */
[----:B------:R-:W-:Y:S01]  /*12f0*/  UMOV UR11, 0x40000040 ;  /* 0x40000040000b7882 */ /* 0x000fe20000000000 */
[----:B------:R-:W-:Y:S01]  /*1300*/  ULOP3.LUT UR38, UR38, 0x3fff, URZ, 0xc0, !UPT ;  /* 0x00003fff26267892 */ /* 0x000fe2000f8ec03f */
[----:B------:R-:W-:Y:S01]  /*1310*/  IMAD.U32 R5, RZ, RZ, UR9 ;  /* 0x00000009ff057e24 */ /* 0x000fe2000f8e00ff */
[----:B------:R-:W-:Y:S01]  /*1320*/  UMOV UR8, UR5 ;  /* 0x0000000500087c82 */ /* 0x000fe20008000000 */
[----:B------:R-:W-:Y:S01]  /*1330*/  UIADD3 UR56, UR5, 0x2, URZ ;  /* 0x0000000205387890 */ /* 0x000fe2000fffe03f */
[----:B------:R-:W-:Y:S01]  /*1340*/  IMAD.U32 R4, RZ, RZ, UR8 ;  /* 0x00000008ff047e24 */ /* 0x000fe2000f8e00ff */
[----:B------:R-:W-:Y:S01]  /*1350*/  ULOP3.LUT UR38, UR38, 0x10000, URZ, 0xfc, !UPT ;  /* 0x0001000026267892 */ /* 0x000fe2000f8efc3f */
[----:B------:R-:W-:Y:S01]  /*1360*/  IMAD R7, R193, -0x80, R0 ;  /* 0xffffff80c1077824 */ /* 0x000fe200078e0200 */
[----:B------:R-:W-:Y:S01]  /*1370*/  UMOV UR57, 0x40000040 ;  /* 0x4000004000397882 */ /* 0x000fe20000000000 */
[----:B------:R-:W-:Y:S01]  /*1380*/  UMOV UR59, 0x40000040 ;  /* 0x40000040003b7882 */ /* 0x000fe20000000000 */
[----:B------:R-:W-:Y:S01]  /*1390*/  UIMAD UR4, UR36, 0xc00, UR38 ;  /* 0x00000c00240478a4 */ /* 0x000fe2000f8e0226 */
[----:B------:R-:W-:Y:S01]  /*13a0*/  P2R R91, PR, RZ, 0x1 ;  /* 0x00000001ff5b7803 */ /* 0x000fe20000000000 */
[----:B------:R-:W-:Y:S01]  /*13b0*/  UIADD3 UR52, UR5, 0x4, URZ ;  /* 0x0000000405347890 */ /* 0x000fe2000fffe03f */
[C---:B------:R-:W-:Y:S01]  /*13c0*/  ISETP.GT.AND P4, PT, R7.reuse, RZ, PT ;  /* 0x000000ff0700720c */ /* 0x040fe20003f84270 */
[----:B------:R-:W-:Y:S01]  /*13d0*/  UIADD3 UR58, UR4, 0x2, URZ ;  /* 0x00000002043a7890 */ /* 0x000fe2000fffe03f */
[C---:B------:R-:W-:Y:S01]  /*13e0*/  ISETP.GT.AND P3, PT, R7.reuse, 0x1, PT ;  /* 0x000000010700780c */ /* 0x040fe20003f64270 */
[----:B------:R-:W-:Y:S01]  /*13f0*/  UIADD3 UR54, UR4, 0x4, URZ ;  /* 0x0000000404367890 */ /* 0x000fe2000fffe03f */
[C---:B------:R-:W-:Y:S01]  /*1400*/  ISETP.GT.AND P2, PT, R7.reuse, 0x8, PT ;  /* 0x000000080700780c */ /* 0x040fe20003f44270 */
[----:B------:R-:W-:Y:S01]  /*1410*/  UMOV UR10, UR4 ;  /* 0x00000004000a7c82 */ /* 0x000fe20008000000 */
[----:B------:R-:W-:Y:S01]  /*1420*/  UMOV UR53, 0x40000040 ;  /* 0x4000004000357882 */ /* 0x000fe20000000000 */
[----:B------:R-:W-:Y:S01]  /*1430*/  HGMMA.64x128x16.F32 R24, gdesc[UR8], RZ, !UPT, gsb0 ;  /* 0x01e00000081879f0 */ /* 0x000fe2000c0008ff */
[----:B------:R-:W-:Y:S01]  /*1440*/  UMOV UR55, 0x40000040 ;  /* 0x4000004000377882 */ /* 0x000fe20000000000 */
[----:B------:R-:W-:Y:S01]  /*1450*/  UIADD3 UR8, UR5, 0x6, URZ ;  /* 0x0000000605087890 */ /* 0x000fe2000fffe03f */
[C---:B------:R-:W-:Y:S01]  /*1460*/  ISETP.GT.AND P6, PT, R7.reuse, 0x9, PT ;  /* 0x000000090700780c */ /* 0x040fe20003fc4270 */
[----:B------:R-:W-:Y:S01]  /*1470*/  UIADD3 UR10, UR4, 0x6, URZ ;  /* 0x00000006040a7890 */ /* 0x000fe2000fffe03f */
[C---:B------:R-:W-:Y:S01]  /*1480*/  ISETP.GT.AND P5, PT, R7.reuse, 0x10, PT ;  /* 0x000000100700780c */ /* 0x040fe20003fa4270 */
[----:B------:R-:W-:Y:S01]  /*1490*/  UMOV UR9, 0x40000040 ;  /* 0x4000004000097882 */ /* 0x000fe20000000000 */
[----:B------:R-:W-:Y:S01]  /*14a0*/  UMOV UR11, 0x40000040 ;  /* 0x40000040000b7882 */ /* 0x000fe20000000000 */
[----:B------:R-:W-:Y:S01]  /*14b0*/  UIADD3 UR12, UR5, 0x400, URZ ;  /* 0x00000400050c7890 */ /* 0x000fe2000fffe03f */
[C---:B------:R-:W-:Y:S01]  /*14c0*/  ISETP.GT.AND P1, PT, R7.reuse, 0x59, PT ;  /* 0x000000590700780c */ /* 0x040fe20003f24270 */
[----:B------:R-:W-:Y:S01]  /*14d0*/  UIADD3 UR14, UR4, 0x400, URZ ;  /* 0x00000400040e7890 */ /* 0x000fe2000fffe03f */
[----:B------:R-:W-:Y:S01]  /*14e0*/  ISETP.GT.AND P0, PT, R7, 0x60, PT ;  /* 0x000000600700780c */ /* 0x000fe20003f04270 */
[----:B------:R-:W-:Y:S01]  /*14f0*/  UMOV UR13, 0x40000040 ;  /* 0x40000040000d7882 */ /* 0x000fe20000000000 */
[----:B------:R-:W-:Y:S01]  /*1500*/  UMOV UR15, 0x40000040 ;  /* 0x40000040000f7882 */ /* 0x000fe20000000000 */
[----:B------:R-:W-:Y:S01]  /*1510*/  UIADD3 UR16, UR5, 0x402, URZ ;  /* 0x0000040205107890 */ /* 0x000fe2000fffe03f */
[--C-:B------:R-:W-:Y:S01]  /*1520*/  IMAD.MOV.U32 R150, RZ, RZ, R151.reuse ;  /* 0x000000ffff967224 */ /* 0x100fe200078e0097 */
[----:B------:R-:W-:Y:S01]  /*1530*/  UIADD3 UR18, UR4, 0x402, URZ ;  /* 0x0000040204127890 */ /* 0x000fe2000fffe03f */
[--C-:B------:R-:W-:Y:S01]  /*1540*/  IMAD.MOV.U32 R149, RZ, RZ, R151.reuse ;  /* 0x000000ffff957224 */ /* 0x100fe200078e0097 */
        /* <DEDUP_REMOVED lines=38> */
[----:B------:R-:W-:Y:S01]  /*17b0*/  ULDC UR4, c[0x0][0x988] ;  /* 0x0002620000047ab9 */ /* 0x000fe20000000800 */
[----:B------:R-:W-:-:S02]  /*17c0*/  IMAD.MOV.U32 R136, RZ, RZ, R151 ;  /* 0x000000ffff887224 */ /* 0x000fc400078e0097 */
[--C-:B------:R-:W-:Y:S02]  /*17d0*/  IMAD.MOV.U32 R135, RZ, RZ, R151.reuse ;  /* 0x000000ffff877224 */ /* 0x100fe400078e0097 */
[--C-:B------:R-:W-:Y:S02]  /*17e0*/  IMAD.MOV.U32 R133, RZ, RZ, R151.reuse ;  /* 0x000000ffff857224 */ /* 0x100fe400078e0097 */
[--C-:B------:R-:W-:Y:S02]  /*17f0*/  IMAD.MOV.U32 R131, RZ, RZ, R151.reuse ;  /* 0x000000ffff837224 */ /* 0x100fe400078e0097 */
[--C-:B------:R-:W-:Y:S02]  /*1800*/  IMAD.MOV.U32 R129, RZ, RZ, R151.reuse ;  /* 0x000000ffff817224 */ /* 0x100fe400078e0097 */
[--C-:B------:R-:W-:Y:S02]  /*1810*/  IMAD.MOV.U32 R127, RZ, RZ, R151.reuse ;  /* 0x000000ffff7f7224 */ /* 0x100fe400078e0097 */
        /* <DEDUP_REMOVED lines=16> */
[----:B------:R-:W-:Y:S01]  /*1920*/  IMAD.MOV.U32 R93, RZ, RZ, R151 ;  /* 0x000000ffff5d7224 */ /* 0x000fe200078e0097 */
[----:B------:R-:W-:Y:S02]  /*1930*/  WARPGROUP.DEPBAR.LE gsb0, 0x0 ;  /* 0x00008000000079c5 */ /* 0x000fe40000010000 */
[----:B------:R-:W-:-:S06]  /*1940*/  WARPGROUP.ARRIVE ;  /* 0x00000000000079c5 */ /* 0x000fcc0000000000 */
[----:B------:R-:W-:Y:S03]  /*1950*/  HGMMA.64x128x16.F32 R24, gdesc[UR56], R24, gsb0 ;  /* 0x01e00000381879f0 */ /* 0x000fe60008000818 */
[----:B------:R-:W-:Y:S02]  /*1960*/  WARPGROUP.DEPBAR.LE gsb0, 0x0 ;  /* 0x00008000000079c5 */ /* 0x000fe40000010000 */
[----:B------:R-:W-:-:S07]  /*1970*/  WARPGROUP.ARRIVE ;  /* 0x00000000000079c5 */ /* 0x000fce0000000000 */
        /* <DEDUP_REMOVED lines=29> */
[----:B------:R-:W-:Y:S02]  /*1b50*/  FSEL R10, R24, -INF , P4 ;  /* 0xff800000180a7808 */ /* 0x000fe40002000000 */
[----:B------:R-:W-:Y:S02]  /*1b60*/  FSEL R25, R25, -INF , P3 ;  /* 0xff80000019197808 */ /* 0x000fe40001800000 */
[----:B------:R-:W-:Y:S02]  /*1b70*/  FSEL R90, R28, -INF , P2 ;  /* 0xff8000001c5a7808 */ /* 0x000fe40001000000 */
[----:B01----:R-:W-:-:S02]  /*1b80*/  FMNMX.FTZ R3, R10, R25, !PT ;  /* 0x000000190a037209 */ /* 0x003fc40007810000 */
[----:B------:R-:W-:Y:S02]  /*1b90*/  FSEL R92, R29, -INF , P6 ;  /* 0xff8000001d5c7808 */ /* 0x000fe40003000000 */
[----:B------:R-:W-:Y:S02]  /*1ba0*/  FMNMX.FTZ R3, R90, R3, !PT ;  /* 0x000000035a037209 */ /* 0x000fe40007810000 */
[----:B------:R-:W-:Y:S02]  /*1bb0*/  FSEL R26, R26, -INF , P4 ;  /* 0xff8000001a1a7808 */ /* 0x000fe40002000000 */
[----:B------:R-:W-:Y:S02]  /*1bc0*/  ISETP.GT.AND P4, PT, R7, 0x11, PT ;  /* 0x000000110700780c */ /* 0x000fe40003f84270 */
[----:B------:R-:W-:Y:S02]  /*1bd0*/  FSEL R94, R32, -INF , P5 ;  /* 0xff800000205e7808 */ /* 0x000fe40002800000 */
[----:B------:R-:W-:-:S02]  /*1be0*/  FMNMX.FTZ R3, R92, R3, !PT ;  /* 0x000000035c037209 */ /* 0x000fc40007810000 */
[----:B------:R-:W-:Y:S02]  /*1bf0*/  FSEL R27, R27, -INF , P3 ;  /* 0xff8000001b1b7808 */ /* 0x000fe40001800000 */
[----:B------:R-:W-:Y:S02]  /*1c00*/  ISETP.GT.AND P3, PT, R7, 0x18, PT ;  /* 0x000000180700780c */ /* 0x000fe40003f64270 */
[----:B------:R-:W-:Y:S02]  /*1c10*/  FSEL R96, R33, -INF , P4 ;  /* 0xff80000021607808 */ /* 0x000fe40002000000 */
[----:B------:R-:W-:Y:S02]  /*1c20*/  FMNMX.FTZ R3, R94, R3, !PT ;  /* 0x000000035e037209 */ /* 0x000fe40007810000 */
[----:B------:R-:W-:Y:S02]  /*1c30*/  FSEL R30, R30, -INF , P2 ;  /* 0xff8000001e1e7808 */ /* 0x000fe40001000000 */
[----:B------:R-:W-:-:S02]  /*1c40*/  ISETP.GT.AND P2, PT, R7, 0x19, PT ;  /* 0x000000190700780c */ /* 0x000fc40003f44270 */
        /* <DEDUP_REMOVED lines=63> */
[----:B------:R-:W-:Y:S02]  /*2040*/  FMNMX.FTZ R3, R122, R3, !PT ;  /* 0x000000037a037209 */ /* 0x000fe40007810000 */
[----:B------:R-:W-:Y:S02]  /*2050*/  FSEL R124, R69, -INF , P1 ;  /* 0xff800000457c7808 */ /* 0x000fe40000800000 */
[----:B------:R-:W-:-:S02]  /*2060*/  FMNMX.FTZ R3, R68, R3, !PT ;  /* 0x0000000344037209 */ /* 0x000fc40007810000 */
[C---:B------:R-:W-:Y:S02]  /*2070*/  ISETP.GT.AND P1, PT, R7.reuse, 0x61, PT ;  /* 0x000000610700780c */ /* 0x040fe40003f24270 */
[----:B------:R-:W-:Y:S02]  /*2080*/  FSEL R72, R72, -INF , P0 ;  /* 0xff80000048487808 */ /* 0x000fe40000000000 */
[----:B------:R-:W-:Y:S02]  /*2090*/  FMNMX.FTZ R3, R124, R3, !PT ;  /* 0x000000037c037209 */ /* 0x000fe40007810000 */
        /* <DEDUP_REMOVED lines=8> */
[----:B------:R-:W-:-:S02]  /*2120*/  FSEL R128, R77, -INF , P2 ;  /* 0xff8000004d807808 */ /* 0x000fc40001000000 */
[----:B------:R-:W-:Y:S02]  /*2130*/  FMNMX.FTZ R3, R76, R3, !PT ;  /* 0x000000034c037209 */ /* 0x000fe40007810000 */
[C---:B------:R-:W-:Y:S02]  /*2140*/  ISETP.GT.AND P3, PT, R7.reuse, 0x70, PT ;  /* 0x000000700700780c */ /* 0x040fe40003f64270 */
[----:B------:R-:W-:Y:S02]  /*2150*/  FSEL R66, R66, -INF , P4 ;  /* 0xff80000042427808 */ /* 0x000fe40002000000 */
[----:B------:R-:W-:Y:S02]  /*2160*/  FSEL R130, R80, -INF , P3 ;  /* 0xff80000050827808 */ /* 0x000fe40001800000 */
[----:B------:R-:W-:Y:S02]  /*2170*/  FMNMX.FTZ R3, R128, R3, !PT ;  /* 0x0000000380037209 */ /* 0x000fe40007810000 */
[----:B------:R-:W-:-:S02]  /*2180*/  ISETP.GT.AND P4, PT, R7, 0x71, PT ;  /* 0x000000710700780c */ /* 0x000fc40003f84270 */
[----:B------:R-:W-:Y:S02]  /*2190*/  FSEL R40, R63, -INF , P5 ;  /* 0xff8000003f287808 */ /* 0x000fe40002800000 */
[----:B------:R-:W-:Y:S02]  /*21a0*/  FSEL R132, R81, -INF , P4 ;  /* 0xff80000051847808 */ /* 0x000fe40002000000 */
[----:B------:R-:W-:Y:S02]  /*21b0*/  FMNMX.FTZ R3, R130, R3, !PT ;  /* 0x0000000382037209 */ /* 0x000fe40007810000 */
[----:B------:R-:W-:Y:S02]  /*21c0*/  ISETP.GT.AND P5, PT, R7, 0x78, PT ;  /* 0x000000780700780c */ /* 0x000fe40003fa4270 */
[----:B------:R-:W-:Y:S02]  /*21d0*/  FSEL R62, R62, -INF , P6 ;  /* 0xff8000003e3e7808 */ /* 0x000fe40003000000 */
[----:B------:R-:W-:-:S02]  /*21e0*/  FSEL R84, R84, -INF , P5 ;  /* 0xff80000054547808 */ /* 0x000fc40002800000 */
[----:B------:R-:W-:Y:S02]  /*21f0*/  FMNMX.FTZ R3, R132, R3, !PT ;  /* 0x0000000384037209 */ /* 0x000fe40007810000 */
[----:B------:R-:W-:Y:S02]  /*2200*/  ISETP.GT.AND P6, PT, R7, 0x79, PT ;  /* 0x000000790700780c */ /* 0x000fe40003fc4270 */
[----:B------:R-:W-:Y:S02]  /*2210*/  FMNMX.FTZ R3, R84, R3, !PT ;  /* 0x0000000354037209 */ /* 0x000fe40007810000 */
[----:B------:R-:W-:Y:S02]  /*2220*/  FSEL R134, R85, -INF , P6 ;  /* 0xff80000055867808 */ /* 0x000fe40003000000 */
[----:B------:R-:W-:Y:S02]  /*2230*/  P2R R15, PR, RZ, 0x4 ;  /* 0x00000004ff0f7803 */ /* 0x000fe40000000000 */
[----:B------:R-:W-:Y:S01]  /*2240*/  FMNMX.FTZ R9, R134, R3, !PT ;  /* 0x0000000386097209 */ /* 0x000fe20007810000 */
[----:B------:R-:W-:Y:S01]  /*2250*/  IMAD.U32 R3, RZ, RZ, UR4 ;  /* 0x00000004ff037e24 */ /* 0x000fe2000f8e00ff */
[----:B------:R-:W-:-:S02]  /*2260*/  P2R R21, PR, RZ, 0x1 ;  /* 0x00000001ff157803 */ /* 0x000fc40000000000 */
[----:B------:R-:W-:Y:S01]  /*2270*/  ISETP.GT.AND P0, PT, R7, 0x59, PT ;  /* 0x000000590700780c */ /* 0x000fe20003f04270 */
[----:B------:R-:W0:Y:S01]  /*2280*/  SHFL.BFLY PT, R0, R9, 0x2, 0x1f ;  /* 0x0c401f0009007f89 */ /* 0x000e2200000e0000 */
[----:B------:R-:W-:Y:S02]  /*2290*/  P2R R29, PR, RZ, 0x2 ;  /* 0x00000002ff1d7803 */ /* 0x000fe40000000000 */
[----:B------:R-:W-:Y:S02]  /*22a0*/  FSEL R48, R71, -INF , P0 ;  /* 0xff80000047307808 */ /* 0x000fe40000000000 */
[----:B------:R-:W-:Y:S02]  /*22b0*/  ISETP.NE.AND P0, PT, R21, RZ, PT ;  /* 0x000000ff1500720c */ /* 0x000fe40003f05270 */
[----:B------:R-:W-:Y:S02]  /*22c0*/  ISETP.GT.AND P1, PT, R7, 0x60, PT ;  /* 0x000000600700780c */ /* 0x000fe40003f24270 */
[----:B------:R-:W-:-:S02]  /*22d0*/  FSEL R78, R78, -INF , P0 ;  /* 0xff8000004e4e7808 */ /* 0x000fc40000000000 */
[----:B------:R-:W-:Y:S02]  /*22e0*/  FSEL R74, R74, -INF , P1 ;  /* 0xff8000004a4a7808 */ /* 0x000fe40000800000 */
[----:B------:R-:W-:Y:S02]  /*22f0*/  ISETP.NE.AND P1, PT, R29, RZ, PT ;  /* 0x000000ff1d00720c */ /* 0x000fe40003f25270 */
[----:B------:R-:W-:Y:S02]  /*2300*/  FSEL R82, R82, -INF , P3 ;  /* 0xff80000052527808 */ /* 0x000fe40001800000 */
[----:B------:R-:W-:Y:S02]  /*2310*/  FSEL R52, R75, -INF , P1 ;  /* 0xff8000004b347808 */ /* 0x000fe40000800000 */
[----:B------:R-:W-:Y:S02]  /*2320*/  FSEL R86, R86, -INF , P5 ;  /* 0xff80000056567808 */ /* 0x000fe40002800000 */
[----:B------:R-:W-:Y:S01]  /*2330*/  ISETP.NE.AND P1, PT, R89, RZ, PT ;  /* 0x000000ff5900720c */ /* 0x000fe20003f25270 */
[--C-:B------:R-:W-:Y:S01]  /*2340*/  IMAD.MOV.U32 R89, RZ, RZ, R151.reuse ;  /* 0x000000ffff597224 */ /* 0x100fe200078e0097 */
[----:B------:R-:W-:Y:S01]  /*2350*/  ISETP.NE.AND P0, PT, R91, RZ, PT ;  /* 0x000000ff5b00720c */ /* 0x000fe20003f05270 */
[----:B------:R-:W-:Y:S01]  /*2360*/  IMAD.MOV.U32 R91, RZ, RZ, R151 ;  /* 0x000000ffff5b7224 */ /* 0x000fe200078e0097 */
[----:B0-----:R-:W-:-:S05]  /*2370*/  FMNMX.FTZ R11, R9, R0, !PT ;  /* 0x00000000090b7209 */ /* 0x001fca0007810000 */
[----:B------:R-:W0:Y:S04]  /*2380*/  SHFL.BFLY PT, R0, R11, 0x1, 0x1f ;  /* 0x0c201f000b007f89 */ /* 0x000e2800000e0000 */
[----:B------:R-:W-:-:S05]  /*2390*/  @!P1 VIADD R6, R6, 0x34840 ;  /* 0x0003484006069836 */ /* 0x000fca0000000000 */
[----:B------:R-:W-:-:S04]  /*23a0*/  @!P1 PRMT R6, RZ, 0x654, R6 ;  /* 0x00000654ff069816 */ /* 0x000fc80000000006 */
[----:B------:R1:W-:Y:S01]  /*23b0*/  @!P1 SYNCS.ARRIVE.TRANS64.RED.A1T0 RZ, [R6+URZ], RZ ;  /* 0x000000ff06ff99a7 */ /* 0x0003e2000810043f */
[----:B0-----:R-:W-:Y:S02]  /*23c0*/  FMNMX.FTZ R0, R11, R0, !PT ;  /* 0x000000000b007209 */ /* 0x001fe40007810000 */
[----:B------:R-:W-:Y:S02]  /*23d0*/  FMNMX.FTZ R11, R26, R27, !PT ;  /* 0x0000001b1a0b7209 */ /* 0x000fe40007810000 */
[C---:B------:R-:W-:Y:S01]  /*23e0*/  FSETP.NEU.FTZ.AND P2, PT, R0.reuse, -INF , PT ;  /* 0xff8000000000780b */ /* 0x040fe20003f5d000 */
[----:B------:R-:W-:Y:S01]  /*23f0*/  FMUL.FTZ R13, R0, R3 ;  /* 0x00000003000d7220 */ /* 0x000fe20000410000 */
[----:B------:R-:W-:-:S04]  /*2400*/  FMNMX.FTZ R11, R30, R11, !PT ;  /* 0x0000000b1e0b7209 */ /* 0x000fc80007810000 */
[----:B------:R-:W-:Y:S02]  /*2410*/  FMNMX.FTZ R11, R8, R11, !PT ;  /* 0x0000000b080b7209 */ /* 0x000fe40007810000 */
[----:B------:R-:W-:Y:S02]  /*2420*/  FSEL R39, R13, RZ, P2 ;  /* 0x000000ff0d277208 */ /* 0x000fe40001000000 */
[----:B------:R-:W-:Y:S02]  /*2430*/  FMNMX.FTZ R11, R34, R11, !PT ;  /* 0x0000000b220b7209 */ /* 0x000fe40007810000 */
[----:B------:R-:W-:Y:S01]  /*2440*/  ISETP.NE.AND P2, PT, R15, RZ, PT ;  /* 0x000000ff0f00720c */ /* 0x000fe20003f45270 */
[--C-:B------:R-:W-:Y:S01]  /*2450*/  FFMA.FTZ R7, R25, R3, -R39.reuse ;  /* 0x0000000319077223 */ /* 0x100fe20000010827 */
[----:B------:R-:W-:Y:S01]  /*2460*/  FMNMX.FTZ R13, R12, R11, !PT ;  /* 0x0000000b0c0d7209 */ /* 0x000fe20007810000 */
[-CC-:B------:R-:W-:Y:S01]  /*2470*/  FFMA.FTZ R152, R56, R3.reuse, -R39.reuse ;  /* 0x0000000338987223 */ /* 0x180fe20000010827 */
[----:B------:R-:W-:Y:S01]  /*2480*/  FSEL R80, R79, -INF , P2 ;  /* 0xff8000004f507808 */ /* 0x000fe20001000000 */
[--C-:B------:R-:W-:Y:S01]  /*2490*/  FFMA.FTZ R182, R90, R3, -R39.reuse ;  /* 0x000000035ab67223 */ /* 0x100fe20000010827 */
[----:B------:R-:W-:Y:S01]  /*24a0*/  FMNMX.FTZ R13, R38, R13, !PT ;  /* 0x0000000d260d7209 */ /* 0x000fe20007810000 */
[--C-:B------:R-:W-:Y:S01]  /*24b0*/  FFMA.FTZ R180, R10, R3, -R39.reuse ;  /* 0x000000030ab47223 */ /* 0x100fe20000010827 */
[----:B------:R-:W-:Y:S01]  /*24c0*/  FSEL R56, R83, -INF , P4 ;  /* 0xff80000053387808 */ /* 0x000fe20002000000 */
[----:B------:R-:W-:Y:S01]  /*24d0*/  MUFU.EX2 R7, R7 ;  /* 0x0000000700077308 */ /* 0x000fe20000000800 */
[----:B------:R-:W-:Y:S01]  /*24e0*/  FMNMX.FTZ R13, R14, R13, !PT ;  /* 0x0000000d0e0d7209 */ /* 0x000fe20007810000 */
[-CC-:B------:R-:W-:Y:S01]  /*24f0*/  FFMA.FTZ R9, R92, R3.reuse, -R39.reuse ;  /* 0x000000035c097223 */ /* 0x180fe20000010827 */
[----:B------:R-:W-:Y:S01]  /*2500*/  FSEL R90, R87, -INF , P6 ;  /* 0xff800000575a7808 */ /* 0x000fe20003000000 */
[--C-:B------:R-:W-:Y:S01]  /*2510*/  FFMA.FTZ R176, R94, R3, -R39.reuse ;  /* 0x000000035eb07223 */ /* 0x100fe20000010827 */
[----:B------:R-:W-:Y:S01]  /*2520*/  FMNMX.FTZ R13, R42, R13, !PT ;  /* 0x0000000d2a0d7209 */ /* 0x000fe20007810000 */
[-CC-:B------:R-:W-:Y:S01]  /*2530*/  FFMA.FTZ R96, R96, R3.reuse, -R39.reuse ;  /* 0x0000000360607223 */ /* 0x180fe20000010827 */
[--C-:B------:R-:W-:Y:S01]  /*2540*/  FFMA.FTZ R178, R98, R3, -R39.reuse ;  /* 0x0000000362b27223 */ /* 0x100fe20000010827 */
[----:B------:R-:W0:Y:S01]  /*2550*/  MUFU.EX2 R180, R180 ;  /* 0x000000b400b47308 */ /* 0x000e220000000800 */
[----:B------:R-:W-:Y:S01]  /*2560*/  FMNMX.FTZ R15, R20, R13, !PT ;  /* 0x0000000d140f7209 */ /* 0x000fe20007810000 */
[-CC-:B------:R-:W-:Y:S01]  /*2570*/  FFMA.FTZ R100, R100, R3.reuse, -R39.reuse ;  /* 0x0000000364647223 */ /* 0x180fe20000010827 */
[-CC-:B------:R-:W-:Y:S01]  /*2580*/  FFMA.FTZ R172, R102, R3.reuse, -R39.reuse ;  /* 0x0000000366ac7223 */ /* 0x180fe20000010827 */
[--C-:B------:R-:W-:Y:S01]  /*2590*/  FFMA.FTZ R104, R104, R3, -R39.reuse ;  /* 0x0000000368687223 */ /* 0x100fe20000010827 */
[----:B------:R-:W-:Y:S01]  /*25a0*/  FMNMX.FTZ R15, R46, R15, !PT ;  /* 0x0000000f2e0f7209 */ /* 0x000fe20007810000 */
[-CC-:B------:R-:W-:Y:S01]  /*25b0*/  FFMA.FTZ R174, R106, R3.reuse, -R39.reuse ;  /* 0x000000036aae7223 */ /* 0x180fe20000010827 */
[--C-:B------:R-:W-:Y:S01]  /*25c0*/  FFMA.FTZ R108, R108, R3, -R39.reuse ;  /* 0x000000036c6c7223 */ /* 0x100fe20000010827 */
[----:B------:R-:W2:Y:S01]  /*25d0*/  MUFU.EX2 R182, R182 ;  /* 0x000000b600b67308 */ /* 0x000ea20000000800 */
[----:B------:R-:W-:Y:S01]  /*25e0*/  FMNMX.FTZ R15, R24, R15, !PT ;  /* 0x0000000f180f7209 */ /* 0x000fe20007810000 */
[-CC-:B------:R-:W-:Y:S01]  /*25f0*/  FFMA.FTZ R168, R110, R3.reuse, -R39.reuse ;  /* 0x000000036ea87223 */ /* 0x180fe20000010827 */
[-CC-:B------:R-:W-:Y:S01]  /*2600*/  FFMA.FTZ R112, R112, R3.reuse, -R39.reuse ;  /* 0x0000000370707223 */ /* 0x180fe20000010827 */
[--C-:B------:R-:W-:Y:S01]  /*2610*/  FFMA.FTZ R170, R114, R3, -R39.reuse ;  /* 0x0000000372aa7223 */ /* 0x100fe20000010827 */
[----:B------:R-:W-:Y:S01]  /*2620*/  FMNMX.FTZ R15, R50, R15, !PT ;  /* 0x0000000f320f7209 */ /* 0x000fe20007810000 */
[-CC-:B------:R-:W-:Y:S01]  /*2630*/  FFMA.FTZ R116, R116, R3.reuse, -R39.reuse ;  /* 0x0000000374747223 */ /* 0x180fe20000010827 */
[----:B------:R-:W-:Y:S01]  /*2640*/  FFMA.FTZ R118, R118, R3, -R39 ;  /* 0x0000000376767223 */ /* 0x000fe20000010827 */
[----:B------:R-:W3:Y:S01]  /*2650*/  MUFU.EX2 R9, R9 ;  /* 0x0000000900097308 */ /* 0x000ee20000000800 */
[----:B------:R-:W-:Y:S01]  /*2660*/  FMNMX.FTZ R21, R28, R15, !PT ;  /* 0x0000000f1c157209 */ /* 0x000fe20007810000 */
[----:B0-----:R-:W-:Y:S01]  /*2670*/  FADD.FTZ R49, R180, R7 ;  /* 0x00000007b4317221 */ /* 0x001fe20000010000 */
[-CC-:B------:R-:W-:Y:S01]  /*2680*/  FFMA.FTZ R154, R60, R3.reuse, -R39.reuse ;  /* 0x000000033c9a7223 */ /* 0x180fe20000010827 */
        /* <DEDUP_REMOVED lines=12> */
[----:B------:R4:W5:Y:S01]  /*2750*/  MUFU.EX2 R11, R96 ;  /* 0x00000060000b7308 */ /* 0x0009620000000800 */
[----:B------:R-:W-:Y:S01]  /*2760*/  FMNMX.FTZ R25, R36, R21, !PT ;  /* 0x0000001524197209 */ /* 0x000fe20007810000 */
[-CC-:B------:R-:W-:Y:S01]  /*2770*/  FFMA.FTZ R130, R130, R3.reuse, -R39.reuse ;  /* 0x0000000382827223 */ /* 0x180fe20000010827 */
[----:B------:R-:W-:Y:S01]  /*2780*/  F2FP.F16.F32.PACK_AB R180, R7, R180 ;  /* 0x000000b407b4723e */ /* 0x000fe200000000ff */
[--C-:B------:R-:W-:Y:S01]  /*2790*/  FFMA.FTZ R132, R132, R3, -R39.reuse ;  /* 0x0000000384847223 */ /* 0x100fe20000010827 */
[----:B------:R-:W-:Y:S01]  /*27a0*/  FMNMX.FTZ R25, R62, R25, !PT ;  /* 0x000000193e197209 */ /* 0x000fe20007810000 */
[----:B------:R-:W-:Y:S01]  /*27b0*/  FFMA.FTZ R84, R84, R3, -R39 ;  /* 0x0000000354547223 */ /* 0x000fe20000010827 */
[--C-:B------:R-:W-:Y:S01]  /*27c0*/  IMAD.MOV.U32 R122, RZ, RZ, R151.reuse ;  /* 0x000000ffff7a7224 */ /* 0x100fe200078e0097 */
[----:B------:R-:W1:Y:S01]  /*27d0*/  MUFU.EX2 R178, R178 ;  /* 0x000000b200b27308 */ /* 0x000e620000000800 */
[----:B------:R-:W-:Y:S01]  /*27e0*/  FMNMX.FTZ R25, R40, R25, !PT ;  /* 0x0000001928197209 */ /* 0x000fe20007810000 */
[----:B------:R-:W-:-:S02]  /*27f0*/  IMAD.MOV.U32 R114, RZ, RZ, R151 ;  /* 0x000000ffff727224 */ /* 0x000fc400078e0097 */
[--C-:B------:R-:W-:Y:S01]  /*2800*/  IMAD.MOV.U32 R110, RZ, RZ, R151.reuse ;  /* 0x000000ffff6e7224 */ /* 0x100fe200078e0097 */
[----:B------:R-:W-:Y:S01]  /*2810*/  FMNMX.FTZ R25, R66, R25, !PT ;  /* 0x0000001942197209 */ /* 0x000fe20007810000 */
[--C-:B------:R-:W-:Y:S02]  /*2820*/  IMAD.MOV.U32 R106, RZ, RZ, R151.reuse ;  /* 0x000000ffff6a7224 */ /* 0x100fe400078e0097 */
[----:B------:R2:W1:Y:S01]  /*2830*/  MUFU.EX2 R13, R100 ;  /* 0x00000064000d7308 */ /* 0x0004620000000800 */
[----:B------:R-:W-:Y:S01]  /*2840*/  FMNMX.FTZ R29, R44, R25, !PT ;  /* 0x000000192c1d7209 */ /* 0x000fe20007810000 */
[--C-:B------:R-:W-:Y:S02]  /*2850*/  IMAD.MOV.U32 R102, RZ, RZ, R151.reuse ;  /* 0x000000ffff667224 */ /* 0x100fe400078e0097 */
[--C-:B------:R-:W-:Y:S01]  /*2860*/  IMAD.MOV.U32 R98, RZ, RZ, R151.reuse ;  /* 0x000000ffff627224 */ /* 0x100fe200078e0097 */
[----:B------:R-:W-:Y:S01]  /*2870*/  FMNMX.FTZ R29, R70, R29, !PT ;  /* 0x0000001d461d7209 */ /* 0x000fe20007810000 */
[----:B----4-:R-:W-:-:S02]  /*2880*/  IMAD.MOV.U32 R96, RZ, RZ, R151 ;  /* 0x000000ffff607224 */ /* 0x010fc400078e0097 */
[----:B------:R-:W-:Y:S01]  /*2890*/  MUFU.EX2 R172, R172 ;  /* 0x000000ac00ac7308 */ /* 0x000fe20000000800 */
[----:B------:R-:W-:Y:S01]  /*28a0*/  FMNMX.FTZ R29, R48, R29, !PT ;  /* 0x0000001d301d7209 */ /* 0x000fe20007810000 */
[--C-:B--2---:R-:W-:Y:S02]  /*28b0*/  IMAD.MOV.U32 R100, RZ, RZ, R151.reuse ;  /* 0x000000ffff647224 */ /* 0x104fe400078e0097 */
[--C-:B------:R-:W-:Y:S01]  /*28c0*/  IMAD.MOV.U32 R94, RZ, RZ, R151.reuse ;  /* 0x000000ffff5e7224 */ /* 0x100fe200078e0097 */
[----:B------:R-:W-:Y:S01]  /*28d0*/  FMNMX.FTZ R29, R74, R29, !PT ;  /* 0x0000001d4a1d7209 */ /* 0x000fe20007810000 */
[----:B------:R-:W-:Y:S02]  /*28e0*/  IMAD.MOV.U32 R92, RZ, RZ, R151 ;  /* 0x000000ffff5c7224 */ /* 0x000fe400078e0097 */
[----:B------:R2:W-:Y:S01]  /*28f0*/  MUFU.EX2 R15, R104 ;  /* 0x00000068000f7308 */ /* 0x0005e20000000800 */
[----:B------:R-:W-:-:S04]  /*2900*/  FMNMX.FTZ R31, R52, R29, !PT ;  /* 0x0000001d341f7209 */ /* 0x000fc80007810000 */
[----:B------:R-:W-:-:S03]  /*2910*/  FMNMX.FTZ R31, R78, R31, !PT ;  /* 0x0000001f4e1f7209 */ /* 0x000fc60007810000 */
[----:B------:R-:W-:Y:S01]  /*2920*/  MUFU.EX2 R174, R174 ;  /* 0x000000ae00ae7308 */ /* 0x000fe20000000800 */
[----:B------:R-:W-:Y:S01]  /*2930*/  FMNMX.FTZ R31, R80, R31, !PT ;  /* 0x0000001f501f7209 */ /* 0x000fe20007810000 */
[----:B--2---:R-:W-:-:S03]  /*2940*/  IMAD.MOV.U32 R104, RZ, RZ, R151 ;  /* 0x000000ffff687224 */ /* 0x004fc600078e0097 */
[----:B------:R-:W-:-:S03]  /*2950*/  FMNMX.FTZ R31, R82, R31, !PT ;  /* 0x0000001f521f7209 */ /* 0x000fc60007810000 */
[----:B------:R2:W-:Y:S01]  /*2960*/  MUFU.EX2 R21, R108 ;  /* 0x0000006c00157308 */ /* 0x0005e20000000800 */
[----:B------:R-:W-:-:S04]  /*2970*/  FMNMX.FTZ R33, R56, R31, !PT ;  /* 0x0000001f38217209 */ /* 0x000fc80007810000 */
[----:B------:R-:W-:-:S03]  /*2980*/  FMNMX.FTZ R33, R86, R33, !PT ;  /* 0x0000002156217209 */ /* 0x000fc60007810000 */
[----:B------:R-:W-:Y:S01]  /*2990*/  MUFU.EX2 R168, R168 ;  /* 0x000000a800a87308 */ /* 0x000fe20000000800 */
[----:B------:R-:W-:Y:S01]  /*29a0*/  FMNMX.FTZ R10, R90, R33, !PT ;  /* 0x000000215a0a7209 */ /* 0x000fe20007810000 */
[-CC-:B------:R-:W-:Y:S01]  /*29b0*/  FFMA.FTZ R33, R120, R3.reuse, -R39.reuse ;  /* 0x0000000378217223 */ /* 0x180fe20000010827 */
[----:B------:R-:W-:Y:S01]  /*29c0*/  FFMA.FTZ R39, R134, R3, -R39 ;  /* 0x0000000386277223 */ /* 0x000fe20000010827 */
[--C-:B------:R-:W-:Y:S02]  /*29d0*/  IMAD.MOV.U32 R134, RZ, RZ, R151.reuse ;  /* 0x000000ffff867224 */ /* 0x100fe400078e0097 */
[----:B------:R-:W4:Y:S01]  /*29e0*/  SHFL.BFLY PT, R37, R10, 0x2, 0x1f ;  /* 0x0c401f000a257f89 */ /* 0x000f2200000e0000 */
[--C-:B------:R-:W-:Y:S01]  /*29f0*/  IMAD.MOV.U32 R120, RZ, RZ, R151.reuse ;  /* 0x000000ffff787224 */ /* 0x100fe200078e0097 */
[----:B------:R3:W-:Y:S01]  /*2a00*/  MUFU.EX2 R25, R112 ;  /* 0x0000007000197308 */ /* 0x0007e20000000800 */
[----:B--2---:R-:W-:-:S07]  /*2a10*/  IMAD.MOV.U32 R108, RZ, RZ, R151 ;  /* 0x000000ffff6c7224 */ /* 0x004fce00078e0097 */
[----:B------:R-:W-:Y:S01]  /*2a20*/  MUFU.EX2 R170, R170 ;  /* 0x000000aa00aa7308 */ /* 0x000fe20000000800 */
[----:B---3--:R-:W-:-:S07]  /*2a30*/  IMAD.MOV.U32 R112, RZ, RZ, R151 ;  /* 0x000000ffff707224 */ /* 0x008fce00078e0097 */
[----:B------:R2:W-:Y:S01]  /*2a40*/  MUFU.EX2 R29, R116 ;  /* 0x00000074001d7308 */ /* 0x0005e20000000800 */
[----:B----4-:R-:W-:-:S07]  /*2a50*/  FMNMX.FTZ R37, R10, R37, !PT ;  /* 0x000000250a257209 */ /* 0x010fce0007810000 */
[----:B------:R-:W-:Y:S01]  /*2a60*/  MUFU.EX2 R152, R152 ;  /* 0x0000009800987308 */ /* 0x000fe20000000800 */
[--C-:B--2---:R-:W-:Y:S01]  /*2a70*/  IMAD.MOV.U32 R116, RZ, RZ, R151.reuse ;  /* 0x000000ffff747224 */ /* 0x104fe200078e0097 */
[----:B------:R-:W2:Y:S06]  /*2a80*/  SHFL.BFLY PT, R10, R37, 0x1, 0x1f ;  /* 0x0c201f00250a7f89 */ /* 0x000eac00000e0000 */
[----:B------:R3:W-:Y:S08]  /*2a90*/  MUFU.EX2 R31, R118 ;  /* 0x00000076001f7308 */ /* 0x0007f00000000800 */
[----:B------:R-:W-:Y:S01]  /*2aa0*/  MUFU.EX2 R154, R154 ;  /* 0x0000009a009a7308 */ /* 0x000fe20000000800 */
[----:B---3--:R-:W-:-:S07]  /*2ab0*/  IMAD.MOV.U32 R118, RZ, RZ, R151 ;  /* 0x000000ffff767224 */ /* 0x008fce00078e0097 */
[----:B------:R-:W-:Y:S01]  /*2ac0*/  MUFU.EX2 R33, R33 ;  /* 0x0000002100217308 */ /* 0x000fe20000000800 */
[----:B--2---:R-:W-:-:S04]  /*2ad0*/  FMNMX.FTZ R10, R37, R10, !PT ;  /* 0x0000000a250a7209 */ /* 0x004fc80007810000 */
[C---:B------:R-:W-:Y:S01]  /*2ae0*/  FSETP.NEU.FTZ.AND P2, PT, R10.reuse, -INF , PT ;  /* 0xff8000000a00780b */ /* 0x040fe20003f5d000 */
[-C--:B------:R-:W-:Y:S02]  /*2af0*/  FMUL.FTZ R47, R10, R3.reuse ;  /* 0x000000030a2f7220 */ /* 0x080fe40000410000 */
[----:B------:R-:W-:Y:S03]  /*2b00*/  MUFU.EX2 R156, R156 ;  /* 0x0000009c009c7308 */ /* 0x000fe60000000800 */
[----:B------:R-:W-:Y:S02]  /*2b10*/  FSEL R47, R47, RZ, P2 ;  /* 0x000000ff2f2f7208 */ /* 0x000fe40001000000 */
[----:B------:R-:W-:Y:S01]  /*2b20*/  ISETP.GE.AND P2, PT, R88, 0x81, PT ;  /* 0x000000815800780c */ /* 0x000fe20003f46270 */
[----:B------:R-:W-:Y:S02]  /*2b30*/  IMAD.MOV.U32 R88, RZ, RZ, R151 ;  /* 0x000000ffff587224 */ /* 0x000fe400078e0097 */
[----:B------:R-:W-:Y:S01]  /*2b40*/  MUFU.EX2 R35, R35 ;  /* 0x0000002300237308 */ /* 0x000fe20000000800 */
[-CC-:B------:R-:W-:Y:S01]  /*2b50*/  FFMA.FTZ R26, R26, R3.reuse, -R47.reuse ;  /* 0x000000031a1a7223 */ /* 0x180fe2000001082f */
[-CC-:B------:R-:W-:Y:S01]  /*2b60*/  FFMA.FTZ R27, R27, R3.reuse, -R47.reuse ;  /* 0x000000031b1b7223 */ /* 0x180fe2000001082f */
[-CC-:B------:R-:W-:Y:S01]  /*2b70*/  FFMA.FTZ R8, R8, R3.reuse, -R47.reuse ;  /* 0x0000000308087223 */ /* 0x180fe2000001082f */
[-CC-:B------:R-:W-:Y:S01]  /*2b80*/  FFMA.FTZ R30, R30, R3.reuse, -R47.reuse ;  /* 0x000000031e1e7223 */ /* 0x180fe2000001082f */
[-CC-:B------:R-:W-:Y:S01]  /*2b90*/  FFMA.FTZ R34, R34, R3.reuse, -R47.reuse ;  /* 0x0000000322227223 */ /* 0x180fe2000001082f */
[-CC-:B------:R-:W-:Y:S01]  /*2ba0*/  FFMA.FTZ R12, R12, R3.reuse, -R47.reuse ;  /* 0x000000030c0c7223 */ /* 0x180fe2000001082f */
[-CC-:B------:R-:W-:Y:S01]  /*2bb0*/  FFMA.FTZ R38, R38, R3.reuse, -R47.reuse ;  /* 0x0000000326267223 */ /* 0x180fe2000001082f */
[----:B------:R2:W-:Y:S01]  /*2bc0*/  MUFU.EX2 R183, R8 ;  /* 0x0000000800b77308 */ /* 0x0005e20000000800 */
[-CC-:B------:R-:W-:Y:S01]  /*2bd0*/  FFMA.FTZ R14, R14, R3.reuse, -R47.reuse ;  /* 0x000000030e0e7223 */ /* 0x180fe2000001082f */
[-CC-:B------:R-:W-:Y:S01]  /*2be0*/  FFMA.FTZ R42, R42, R3.reuse, -R47.reuse ;  /* 0x000000032a2a7223 */ /* 0x180fe2000001082f */
[-CC-:B------:R-:W-:Y:S01]  /*2bf0*/  FFMA.FTZ R20, R20, R3.reuse, -R47.reuse ;  /* 0x0000000314147223 */ /* 0x180fe2000001082f */
[-CC-:B------:R-:W-:Y:S01]  /*2c00*/  FFMA.FTZ R46, R46, R3.reuse, -R47.reuse ;  /* 0x000000032e2e7223 */ /* 0x180fe2000001082f */
[-CC-:B------:R-:W-:Y:S01]  /*2c10*/  FFMA.FTZ R24, R24, R3.reuse, -R47.reuse ;  /* 0x0000000318187223 */ /* 0x180fe2000001082f */
[-CC-:B------:R-:W-:Y:S01]  /*2c20*/  FFMA.FTZ R50, R50, R3.reuse, -R47.reuse ;  /* 0x0000000332327223 */ /* 0x180fe2000001082f */
[-C--:B------:R-:W-:Y:S01]  /*2c30*/  FFMA.FTZ R28, R28, R3.reuse, -R47 ;  /* 0x000000031c1c7223 */ /* 0x080fe2000001082f */
[----:B------:R-:W-:Y:S01]  /*2c40*/  MUFU.EX2 R26, R26 ;  /* 0x0000001a001a7308 */ /* 0x000fe20000000800 */
[----:B--2---:R-:W-:Y:S01]  /*2c50*/  FADD.FTZ R8, R182, R49 ;  /* 0x00000031b6087221 */ /* 0x004fe20000010000 */
[-CC-:B------:R-:W-:Y:S01]  /*2c60*/  FFMA.FTZ R54, R54, R3.reuse, -R47.reuse ;  /* 0x0000000336367223 */ /* 0x180fe2000001082f */
[-CC-:B------:R-:W-:Y:S01]  /*2c70*/  FFMA.FTZ R32, R32, R3.reuse, -R47.reuse ;  /* 0x0000000320207223 */ /* 0x180fe2000001082f */
[-CC-:B------:R-:W-:Y:S01]  /*2c80*/  FFMA.FTZ R58, R58, R3.reuse, -R47.reuse ;  /* 0x000000033a3a7223 */ /* 0x180fe2000001082f */
[----:B------:R-:W-:Y:S01]  /*2c90*/  FADD.FTZ R49, R9, R8 ;  /* 0x0000000809317221 */ /* 0x000fe20000010000 */
[-CC-:B------:R-:W-:Y:S01]  /*2ca0*/  FFMA.FTZ R36, R36, R3.reuse, -R47.reuse ;  /* 0x0000000324247223 */ /* 0x180fe2000001082f */
[-C--:B------:R-:W-:Y:S01]  /*2cb0*/  FFMA.FTZ R62, R62, R3.reuse, -R47 ;  /* 0x000000033e3e7223 */ /* 0x080fe2000001082f */
[----:B------:R-:W2:Y:S01]  /*2cc0*/  MUFU.EX2 R27, R27 ;  /* 0x0000001b001b7308 */ /* 0x000ea20000000800 */
[----:B0-----:R-:W-:Y:S01]  /*2cd0*/  FADD.FTZ R8, R176, R49 ;  /* 0x00000031b0087221 */ /* 0x001fe20000010000 */
[-CC-:B------:R-:W-:Y:S01]  /*2ce0*/  FFMA.FTZ R40, R40, R3.reuse, -R47.reuse ;  /* 0x0000000328287223 */ /* 0x180fe2000001082f */
[-CC-:B------:R-:W-:Y:S01]  /*2cf0*/  FFMA.FTZ R66, R66, R3.reuse, -R47.reuse ;  /* 0x0000000342427223 */ /* 0x180fe2000001082f */
[-CC-:B------:R-:W-:Y:S01]  /*2d00*/  FFMA.FTZ R44, R44, R3.reuse, -R47.reuse ;  /* 0x000000032c2c7223 */ /* 0x180fe2000001082f */
[----:B-----5:R-:W-:Y:S01]  /*2d10*/  FADD.FTZ R49, R11, R8 ;  /* 0x000000080b317221 */ /* 0x020fe20000010000 */
[-C--:B------:R-:W-:Y:S01]  /*2d20*/  FFMA.FTZ R70, R70, R3.reuse, -R47 ;  /* 0x0000000346467223 */ /* 0x080fe2000001082f */
[----:B------:R-:W-:Y:S01]  /*2d30*/  F2FP.F16.F32.PACK_AB R182, R9, R182 ;  /* 0x000000b609b6723e */ /* 0x000fe200000000ff */
[----:B------:R-:W0:Y:S01]  /*2d40*/  MUFU.EX2 R30, R30 ;  /* 0x0000001e001e7308 */ /* 0x000e220000000800 */
[----:B-1----:R-:W-:Y:S01]  /*2d50*/  FADD.FTZ R8, R178, R49 ;  /* 0x00000031b2087221 */ /* 0x002fe20000010000 */
[-CC-:B------:R-:W-:Y:S01]  /*2d60*/  FFMA.FTZ R48, R48, R3.reuse, -R47.reuse ;  /* 0x0000000330307223 */ /* 0x180fe2000001082f */
[-CC-:B------:R-:W-:Y:S01]  /*2d70*/  FFMA.FTZ R74, R74, R3.reuse, -R47.reuse ;  /* 0x000000034a4a7223 */ /* 0x180fe2000001082f */
[-CC-:B------:R-:W-:Y:S01]  /*2d80*/  FFMA.FTZ R52, R52, R3.reuse, -R47.reuse ;  /* 0x0000000334347223 */ /* 0x180fe2000001082f */
[----:B------:R-:W-:Y:S01]  /*2d90*/  FADD.FTZ R51, R13, R8 ;  /* 0x000000080d337221 */ /* 0x000fe20000010000 */
[-CC-:B------:R-:W-:Y:S01]  /*2da0*/  FFMA.FTZ R78, R78, R3.reuse, -R47.reuse ;  /* 0x000000034e4e7223 */ /* 0x180fe2000001082f */
[-C--:B------:R-:W-:Y:S01]  /*2db0*/  FFMA.FTZ R80, R80, R3.reuse, -R47 ;  /* 0x0000000350507223 */ /* 0x080fe2000001082f */
[----:B------:R-:W1:Y:S01]  /*2dc0*/  MUFU.EX2 R34, R34 ;  /* 0x0000002200227308 */ /* 0x000e620000000800 */
[----:B--2---:R-:W-:Y:S01]  /*2dd0*/  FADD.FTZ R49, R26, R27 ;  /* 0x0000001b1a317221 */ /* 0x004fe20000010000 */
[-CC-:B------:R-:W-:Y:S01]  /*2de0*/  FFMA.FTZ R82, R82, R3.reuse, -R47.reuse ;  /* 0x0000000352527223 */ /* 0x180fe2000001082f */
[-CC-:B------:R-:W-:Y:S01]  /*2df0*/  FFMA.FTZ R56, R56, R3.reuse, -R47.reuse ;  /* 0x0000000338387223 */ /* 0x180fe2000001082f */
[-CC-:B------:R-:W-:Y:S01]  /*2e00*/  FFMA.FTZ R86, R86, R3.reuse, -R47.reuse ;  /* 0x0000000356567223 */ /* 0x180fe2000001082f */
[----:B------:R-:W-:Y:S01]  /*2e10*/  FFMA.FTZ R47, R90, R3, -R47 ;  /* 0x000000035a2f7223 */ /* 0x000fe2000001082f */
[----:B------:R-:W-:Y:S01]  /*2e20*/  F2FP.F16.F32.PACK_AB R176, R11, R176 ;  /* 0x000000b00bb0723e */ /* 0x000fe200000000ff */
[----:B------:R-:W-:Y:S01]  /*2e30*/  IMAD.MOV.U32 R90, RZ, RZ, R151 ;  /* 0x000000ffff5a7224 */ /* 0x000fe200078e0097 */
[----:B------:R2:W3:Y:S01]  /*2e40*/  MUFU.EX2 R177, R12 ;  /* 0x0000000c00b17308 */ /* 0x0004e20000000800 */
[----:B0-----:R-:W-:Y:S01]  /*2e50*/  FADD.FTZ R8, R30, R49 ;  /* 0x000000311e087221 */ /* 0x001fe20000010000 */
[----:B------:R-:W-:-:S02]  /*2e60*/  F2FP.F16.F32.PACK_AB R178, R13, R178 ;  /* 0x000000b20db2723e */ /* 0x000fc400000000ff */
[----:B------:R-:W-:Y:S01]  /*2e70*/  F2FP.F16.F32.PACK_AB R181, R27, R26 ;  /* 0x0000001a1bb5723e */ /* 0x000fe200000000ff */
[C---:B------:R-:W-:Y:S01]  /*2e80*/  FADD.FTZ R49, R183.reuse, R8 ;  /* 0x00000008b7317221 */ /* 0x040fe20000010000 */
[----:B------:R-:W-:Y:S02]  /*2e90*/  F2FP.F16.F32.PACK_AB R183, R183, R30 ;  /* 0x0000001eb7b7723e */ /* 0x000fe400000000ff */
[----:B------:R-:W0:Y:S01]  /*2ea0*/  MUFU.EX2 R38, R38 ;  /* 0x0000002600267308 */ /* 0x000e220000000800 */
[----:B--2---:R-:W-:Y:S01]  /*2eb0*/  FADD.FTZ R12, R172, R51 ;  /* 0x00000033ac0c7221 */ /* 0x004fe20000010000 */
[----:B-1----:R-:W-:Y:S01]  /*2ec0*/  FADD.FTZ R8, R34, R49 ;  /* 0x0000003122087221 */ /* 0x002fe20000010000 */
[C---:B------:R-:W-:Y:S02]  /*2ed0*/  F2FP.F16.F32.PACK_AB R172, R15.reuse, R172 ;  /* 0x000000ac0fac723e */ /* 0x040fe400000000ff */
[----:B------:R-:W-:-:S03]  /*2ee0*/  FADD.FTZ R51, R15, R12 ;  /* 0x0000000c0f337221 */ /* 0x000fc60000010000 */
[----:B------:R-:W1:Y:S01]  /*2ef0*/  MUFU.EX2 R179, R14 ;  /* 0x0000000e00b37308 */ /* 0x000e620000000800 */
[----:B------:R-:W-:Y:S01]  /*2f00*/  FADD.FTZ R12, R174, R51 ;  /* 0x00000033ae0c7221 */ /* 0x000fe20000010000 */
[----:B---3--:R-:W-:Y:S01]  /*2f10*/  FADD.FTZ R49, R177, R8 ;  /* 0x00000008b1317221 */ /* 0x008fe20000010000 */
[C---:B------:R-:W-:Y:S02]  /*2f20*/  F2FP.F16.F32.PACK_AB R174, R21.reuse, R174 ;  /* 0x000000ae15ae723e */ /* 0x040fe400000000ff */
[----:B------:R-:W-:Y:S01]  /*2f30*/  FADD.FTZ R51, R21, R12 ;  /* 0x0000000c15337221 */ /* 0x000fe20000010000 */
[----:B------:R-:W-:Y:S02]  /*2f40*/  F2FP.F16.F32.PACK_AB R177, R177, R34 ;  /* 0x00000022b1b1723e */ /* 0x000fe400000000ff */
[----:B------:R-:W2:Y:S01]  /*2f50*/  MUFU.EX2 R42, R42 ;  /* 0x0000002a002a7308 */ /* 0x000ea20000000800 */
[----:B0-----:R-:W-:Y:S01]  /*2f60*/  FADD.FTZ R8, R38, R49 ;  /* 0x0000003126087221 */ /* 0x001fe20000010000 */
[----:B------:R-:W-:Y:S01]  /*2f70*/  FADD.FTZ R12, R168, R51 ;  /* 0x00000033a80c7221 */ /* 0x000fe20000010000 */
[----:B------:R-:W-:-:S03]  /*2f80*/  F2FP.F16.F32.PACK_AB R168, R25, R168 ;  /* 0x000000a819a8723e */ /* 0x000fc600000000ff */
[----:B------:R-:W-:Y:S02]  /*2f90*/  FADD.FTZ R51, R25, R12 ;  /* 0x0000000c19337221 */ /* 0x000fe40000010000 */
[----:B------:R-:W0:Y:S01]  /*2fa0*/  MUFU.EX2 R173, R20 ;  /* 0x0000001400ad7308 */ /* 0x000e220000000800 */
[----:B-1----:R-:W-:Y:S01]  /*2fb0*/  FADD.FTZ R49, R179, R8 ;  /* 0x00000008b3317221 */ /* 0x002fe20000010000 */
[----:B------:R-:W-:Y:S01]  /*2fc0*/  FADD.FTZ R12, R170, R51 ;  /* 0x00000033aa0c7221 */ /* 0x000fe20000010000 */
[----:B------:R-:W-:Y:S02]  /*2fd0*/  F2FP.F16.F32.PACK_AB R170, R29, R170 ;  /* 0x000000aa1daa723e */ /* 0x000fe400000000ff */
[----:B------:R-:W-:Y:S01]  /*2fe0*/  F2FP.F16.F32.PACK_AB R179, R179, R38 ;  /* 0x00000026b3b3723e */ /* 0x000fe200000000ff */
[----:B------:R-:W-:Y:S01]  /*2ff0*/  FADD.FTZ R51, R29, R12 ;  /* 0x0000000c1d337221 */ /* 0x000fe20000010000 */
[----:B------:R-:W-:Y:S01]  /*3000*/  IMAD.MOV.U32 R12, RZ, RZ, 0x3f800000 ;  /* 0x3f800000ff0c7424 */ /* 0x000fe200078e00ff */
[----:B------:R-:W1:Y:S01]  /*3010*/  MUFU.EX2 R46, R46 ;  /* 0x0000002e002e7308 */ /* 0x000e620000000800 */
[----:B--2---:R-:W-:-:S07]  /*3020*/  FADD.FTZ R8, R42, R49 ;  /* 0x000000312a087221 */ /* 0x004fce0000010000 */
[----:B------:R-:W2:Y:S01]  /*3030*/  MUFU.EX2 R175, R24 ;  /* 0x0000001800af7308 */ /* 0x000ea20000000800 */
[----:B0-----:R-:W-:Y:S01]  /*3040*/  FADD.FTZ R49, R173, R8 ;  /* 0x00000008ad317221 */ /* 0x001fe20000010000 */
[----:B------:R-:W-:Y:S01]  /*3050*/  FADD.FTZ R8, R152, R51 ;  /* 0x0000003398087221 */ /* 0x000fe20000010000 */
[----:B------:R-:W-:Y:S02]  /*3060*/  F2FP.F16.F32.PACK_AB R152, R31, R152 ;  /* 0x000000981f98723e */ /* 0x000fe400000000ff */
[----:B------:R-:W-:Y:S01]  /*3070*/  F2FP.F16.F32.PACK_AB R173, R173, R42 ;  /* 0x0000002aadad723e */ /* 0x000fe200000000ff */
[----:B------:R-:W-:Y:S02]  /*3080*/  FADD.FTZ R51, R31, R8 ;  /* 0x000000081f337221 */ /* 0x000fe40000010000 */
[----:B------:R-:W0:Y:S01]  /*3090*/  MUFU.EX2 R50, R50 ;  /* 0x0000003200327308 */ /* 0x000e220000000800 */
[----:B-1----:R-:W-:Y:S01]  /*30a0*/  FADD.FTZ R6, R46, R49 ;  /* 0x000000312e067221 */ /* 0x002fe20000010000 */
[----:B------:R-:W-:Y:S01]  /*30b0*/  FADD.FTZ R8, R154, R51 ;  /* 0x000000339a087221 */ /* 0x000fe20000010000 */
[----:B------:R-:W-:-:S03]  /*30c0*/  F2FP.F16.F32.PACK_AB R154, R33, R154 ;  /* 0x0000009a219a723e */ /* 0x000fc600000000ff */
[----:B------:R-:W-:Y:S02]  /*30d0*/  FADD.FTZ R51, R33, R8 ;  /* 0x0000000821337221 */ /* 0x000fe40000010000 */
[----:B------:R-:W1:Y:S01]  /*30e0*/  MUFU.EX2 R169, R28 ;  /* 0x0000001c00a97308 */ /* 0x000e620000000800 */
[----:B--2---:R-:W-:Y:S01]  /*30f0*/  FADD.FTZ R49, R175, R6 ;  /* 0x00000006af317221 */ /* 0x004fe20000010000 */
[----:B------:R-:W-:Y:S01]  /*3100*/  FADD.FTZ R8, R156, R51 ;  /* 0x000000339c087221 */ /* 0x000fe20000010000 */
[----:B------:R-:W-:Y:S02]  /*3110*/  F2FP.F16.F32.PACK_AB R156, R35, R156 ;  /* 0x0000009c239c723e */ /* 0x000fe400000000ff */
[----:B------:R-:W-:Y:S01]  /*3120*/  F2FP.F16.F32.PACK_AB R175, R175, R46 ;  /* 0x0000002eafaf723e */ /* 0x000fe200000000ff */
[----:B------:R-:W-:Y:S02]  /*3130*/  FADD.FTZ R51, R35, R8 ;  /* 0x0000000823337221 */ /* 0x000fe40000010000 */
[----:B------:R-:W2:Y:S01]  /*3140*/  MUFU.EX2 R54, R54 ;  /* 0x0000003600367308 */ /* 0x000ea20000000800 */
[----:B0-----:R-:W-:-:S07]  /*3150*/  FADD.FTZ R6, R50, R49 ;  /* 0x0000003132067221 */ /* 0x001fce0000010000 */
[----:B------:R-:W0:Y:S01]  /*3160*/  MUFU.EX2 R171, R32 ;  /* 0x0000002000ab7308 */ /* 0x000e220000000800 */
[C---:B-1----:R-:W-:Y:S01]  /*3170*/  FADD.FTZ R49, R169.reuse, R6 ;  /* 0x00000006a9317221 */ /* 0x042fe20000010000 */
[----:B------:R-:W-:-:S06]  /*3180*/  F2FP.F16.F32.PACK_AB R169, R169, R50 ;  /* 0x00000032a9a9723e */ /* 0x000fcc00000000ff */
[----:B------:R-:W1:Y:S01]  /*3190*/  MUFU.EX2 R58, R58 ;  /* 0x0000003a003a7308 */ /* 0x000e620000000800 */
[----:B--2---:R-:W-:-:S07]  /*31a0*/  FADD.FTZ R6, R54, R49 ;  /* 0x0000003136067221 */ /* 0x004fce0000010000 */
[----:B------:R-:W2:Y:S01]  /*31b0*/  MUFU.EX2 R158, R158 ;  /* 0x0000009e009e7308 */ /* 0x000ea20000000800 */
[C---:B0-----:R-:W-:Y:S01]  /*31c0*/  FADD.FTZ R49, R171.reuse, R6 ;  /* 0x00000006ab317221 */ /* 0x041fe20000010000 */
[----:B------:R-:W-:-:S06]  /*31d0*/  F2FP.F16.F32.PACK_AB R171, R171, R54 ;  /* 0x00000036abab723e */ /* 0x000fcc00000000ff */
[----:B------:R-:W0:Y:S01]  /*31e0*/  MUFU.EX2 R153, R36 ;  /* 0x0000002400997308 */ /* 0x000e220000000800 */
[----:B-1----:R-:W-:-:S07]  /*31f0*/  FADD.FTZ R6, R58, R49 ;  /* 0x000000313a067221 */ /* 0x002fce0000010000 */
[----:B------:R1:W3:Y:S01]  /*3200*/  MUFU.EX2 R41, R124 ;  /* 0x0000007c00297308 */ /* 0x0002e20000000800 */
[----:B--2---:R-:W-:-:S07]  /*3210*/  FADD.FTZ R8, R158, R51 ;  /* 0x000000339e087221 */ /* 0x004fce0000010000 */
[----:B------:R-:W2:Y:S01]  /*3220*/  MUFU.EX2 R62, R62 ;  /* 0x0000003e003e7308 */ /* 0x000ea20000000800 */
[C---:B0-----:R-:W-:Y:S01]  /*3230*/  FADD.FTZ R7, R153.reuse, R6 ;  /* 0x0000000699077221 */ /* 0x041fe20000010000 */
[----:B------:R-:W-:Y:S01]  /*3240*/  F2FP.F16.F32.PACK_AB R153, R153, R58 ;  /* 0x0000003a9999723e */ /* 0x000fe200000000ff */
[----:B-1----:R-:W-:-:S05]  /*3250*/  IMAD.MOV.U32 R124, RZ, RZ, R151 ;  /* 0x000000ffff7c7224 */ /* 0x002fca00078e0097 */
[----:B------:R-:W0:Y:S01]  /*3260*/  MUFU.EX2 R72, R72 ;  /* 0x0000004800487308 */ /* 0x000e220000000800 */
[C---:B---3--:R-:W-:Y:S01]  /*3270*/  FADD.FTZ R9, R41.reuse, R8 ;  /* 0x0000000829097221 */ /* 0x048fe20000010000 */
[----:B------:R-:W-:-:S06]  /*3280*/  F2FP.F16.F32.PACK_AB R158, R41, R158 ;  /* 0x0000009e299e723e */ /* 0x000fcc00000000ff */
[----:B------:R-:W1:Y:S01]  /*3290*/  MUFU.EX2 R155, R40 ;  /* 0x00000028009b7308 */ /* 0x000e620000000800 */
[----:B--2---:R-:W-:-:S07]  /*32a0*/  FADD.FTZ R6, R62, R7 ;  /* 0x000000073e067221 */ /* 0x004fce0000010000 */
[----:B------:R2:W3:Y:S01]  /*32b0*/  MUFU.EX2 R43, R126 ;  /* 0x0000007e002b7308 */ /* 0x0004e20000000800 */
[----:B0-----:R-:W-:-:S07]  /*32c0*/  FADD.FTZ R8, R72, R9 ;  /* 0x0000000948087221 */ /* 0x001fce0000010000 */
[----:B------:R-:W0:Y:S01]  /*32d0*/  MUFU.EX2 R66, R66 ;  /* 0x0000004200427308 */ /* 0x000e220000000800 */
[C---:B-1----:R-:W-:Y:S01]  /*32e0*/  FADD.FTZ R7, R155.reuse, R6 ;  /* 0x000000069b077221 */ /* 0x042fe20000010000 */
[----:B------:R-:W-:Y:S01]  /*32f0*/  F2FP.F16.F32.PACK_AB R155, R155, R62 ;  /* 0x0000003e9b9b723e */ /* 0x000fe200000000ff */
[----:B--2---:R-:W-:-:S05]  /*3300*/  IMAD.MOV.U32 R126, RZ, RZ, R151 ;  /* 0x000000ffff7e7224 */ /* 0x004fca00078e0097 */
[----:B------:R-:W1:Y:S01]  /*3310*/  MUFU.EX2 R76, R76 ;  /* 0x0000004c004c7308 */ /* 0x000e620000000800 */
[C---:B---3--:R-:W-:Y:S01]  /*3320*/  FADD.FTZ R9, R43.reuse, R8 ;  /* 0x000000082b097221 */ /* 0x048fe20000010000 */
[----:B------:R-:W-:-:S06]  /*3330*/  F2FP.F16.F32.PACK_AB R160, R43, R72 ;  /* 0x000000482ba0723e */ /* 0x000fcc00000000ff */
[----:B------:R-:W2:Y:S01]  /*3340*/  MUFU.EX2 R157, R44 ;  /* 0x0000002c009d7308 */ /* 0x000ea20000000800 */
[----:B0-----:R-:W-:-:S07]  /*3350*/  FADD.FTZ R6, R66, R7 ;  /* 0x0000000742067221 */ /* 0x001fce0000010000 */
[----:B------:R0:W3:Y:S01]  /*3360*/  MUFU.EX2 R45, R128 ;  /* 0x00000080002d7308 */ /* 0x0000e20000000800 */
[----:B-1----:R-:W-:-:S07]  /*3370*/  FADD.FTZ R8, R76, R9 ;  /* 0x000000094c087221 */ /* 0x002fce0000010000 */
[----:B------:R-:W1:Y:S01]  /*3380*/  MUFU.EX2 R70, R70 ;  /* 0x0000004600467308 */ /* 0x000e620000000800 */
[C---:B--2---:R-:W-:Y:S01]  /*3390*/  FADD.FTZ R7, R157.reuse, R6 ;  /* 0x000000069d077221 */ /* 0x044fe20000010000 */
[----:B------:R-:W-:Y:S01]  /*33a0*/  F2FP.F16.F32.PACK_AB R157, R157, R66 ;  /* 0x000000429d9d723e */ /* 0x000fe200000000ff */
[----:B0-----:R-:W-:-:S05]  /*33b0*/  IMAD.MOV.U32 R128, RZ, RZ, R151 ;  /* 0x000000ffff807224 */ /* 0x001fca00078e0097 */
[----:B------:R-:W0:Y:S01]  /*33c0*/  MUFU.EX2 R130, R130 ;  /* 0x0000008200827308 */ /* 0x000e220000000800 */
[C---:B---3--:R-:W-:Y:S01]  /*33d0*/  FADD.FTZ R9, R45.reuse, R8 ;  /* 0x000000082d097221 */ /* 0x048fe20000010000 */
[----:B------:R-:W-:-:S06]  /*33e0*/  F2FP.F16.F32.PACK_AB R162, R45, R76 ;  /* 0x0000004c2da2723e */ /* 0x000fcc00000000ff */
[----:B------:R-:W2:Y:S01]  /*33f0*/  MUFU.EX2 R159, R48 ;  /* 0x00000030009f7308 */ /* 0x000ea20000000800 */
[----:B-1----:R-:W-:-:S07]  /*3400*/  FADD.FTZ R6, R70, R7 ;  /* 0x0000000746067221 */ /* 0x002fce0000010000 */
[----:B------:R1:W3:Y:S01]  /*3410*/  MUFU.EX2 R37, R132 ;  /* 0x0000008400257308 */ /* 0x0002e20000000800 */
[----:B0-----:R-:W-:-:S07]  /*3420*/  FADD.FTZ R8, R130, R9 ;  /* 0x0000000982087221 */ /* 0x001fce0000010000 */
[----:B------:R-:W0:Y:S01]  /*3430*/  MUFU.EX2 R74, R74 ;  /* 0x0000004a004a7308 */ /* 0x000e220000000800 */
[C---:B--2---:R-:W-:Y:S01]  /*3440*/  FADD.FTZ R7, R159.reuse, R6 ;  /* 0x000000069f077221 */ /* 0x044fe20000010000 */
[----:B------:R-:W-:Y:S01]  /*3450*/  F2FP.F16.F32.PACK_AB R159, R159, R70 ;  /* 0x000000469f9f723e */ /* 0x000fe200000000ff */
[----:B-1----:R-:W-:-:S05]  /*3460*/  IMAD.MOV.U32 R132, RZ, RZ, R151 ;  /* 0x000000ffff847224 */ /* 0x002fca00078e0097 */
[----:B------:R-:W1:Y:S01]  /*3470*/  MUFU.EX2 R84, R84 ;  /* 0x0000005400547308 */ /* 0x000e620000000800 */
[C---:B---3--:R-:W-:Y:S01]  /*3480*/  FADD.FTZ R9, R37.reuse, R8 ;  /* 0x0000000825097221 */ /* 0x048fe20000010000 */
[----:B------:R-:W-:Y:S01]  /*3490*/  F2FP.F16.F32.PACK_AB R164, R37, R130 ;  /* 0x0000008225a4723e */ /* 0x000fe200000000ff */
[----:B------:R-:W-:-:S05]  /*34a0*/  IMAD.MOV.U32 R130, RZ, RZ, R151 ;  /* 0x000000ffff827224 */ /* 0x000fca00078e0097 */
[----:B------:R-:W2:Y:S01]  /*34b0*/  MUFU.EX2 R161, R52 ;  /* 0x0000003400a17308 */ /* 0x000ea20000000800 */
[----:B0-----:R-:W-:-:S07]  /*34c0*/  FADD.FTZ R6, R74, R7 ;  /* 0x000000074a067221 */ /* 0x001fce0000010000 */
[----:B------:R-:W0:Y:S01]  /*34d0*/  MUFU.EX2 R78, R78 ;  /* 0x0000004e004e7308 */ /* 0x000e220000000800 */
[----:B-1----:R-:W-:-:S07]  /*34e0*/  FADD.FTZ R8, R84, R9 ;  /* 0x0000000954087221 */ /* 0x002fce0000010000 */
[----:B------:R-:W1:Y:S01]  /*34f0*/  MUFU.EX2 R163, R80 ;  /* 0x0000005000a37308 */ /* 0x000e620000000800 */
[C---:B--2---:R-:W-:Y:S01]  /*3500*/  FADD.FTZ R9, R161.reuse, R6 ;  /* 0x00000006a1097221 */ /* 0x044fe20000010000 */
[----:B------:R-:W-:-:S06]  /*3510*/  F2FP.F16.F32.PACK_AB R161, R161, R74 ;  /* 0x0000004aa1a1723e */ /* 0x000fcc00000000ff */
        /* <DEDUP_REMOVED lines=11> */
[----:B-1----:R-:W-:Y:S01]  /*35d0*/  FADD.FTZ R6, R86, R9 ;  /* 0x0000000956067221 */ /* 0x002fe20000010000 */
[C---:B--2---:R-:W-:Y:S01]  /*35e0*/  FADD.FTZ R7, R39.reuse, R8 ;  /* 0x0000000827077221 */ /* 0x044fe20000010000 */
[----:B------:R-:W-:Y:S01]  /*35f0*/  F2FP.F16.F32.PACK_AB R166, R39, R84 ;  /* 0x0000005427a6723e */ /* 0x000fe200000000ff */
[----:B------:R-:W-:Y:S02]  /*3600*/  IMAD.MOV.U32 R8, RZ, RZ, 0x3f800000 ;  /* 0x3f800000ff087424 */ /* 0x000fe400078e00ff */
[C---:B0-----:R-:W-:Y:S01]  /*3610*/  FADD.FTZ R6, R47.reuse, R6 ;  /* 0x000000062f067221 */ /* 0x041fe20000010000 */
[----:B------:R-:W-:Y:S01]  /*3620*/  F2FP.F16.F32.PACK_AB R167, R47, R86 ;  /* 0x000000562fa7723e */ /* 0x000fe200000000ff */
[----:B------:R-:W-:Y:S06]  /*3630*/  @!P2 BRA `(.L_x_15) ;  /* 0x0000002000fca947 */ /* 0x000fec0003800000 */
[----:B------:R-:W-:Y:S01]  /*3640*/  VIADD R193, R193, 0xfffffffe ;  /* 0xfffffffec1c17836 */ /* 0x000fe20000000000 */
[----:B------:R-:W-:Y:S01]  /*3650*/  CS2R R150, SRZ ;  /* 0x0000000000967805 */ /* 0x000fe2000001ff00 */
[----:B------:R-:W-:Y:S01]  /*3660*/  IMAD.MOV.U32 R9, RZ, RZ, R10 ;  /* 0x000000ffff097224 */ /* 0x000fe200078e000a */
[----:B------:R-:W-:Y:S01]  /*3670*/  CS2R R146, SRZ ;  /* 0x0000000000927805 */ /* 0x000fe2000001ff00 */
[----:B------:R-:W-:Y:S01]  /*3680*/  IMAD.MOV.U32 R11, RZ, RZ, R0 ;  /* 0x000000ffff0b7224 */ /* 0x000fe200078e0000 */
[----:B------:R-:W-:Y:S01]  /*3690*/  CS2R R142, SRZ ;  /* 0x00000000008e7805 */ /* 0x000fe2000001ff00 */
[----:B------:R-:W-:Y:S01]  /*36a0*/  IMAD.MOV.U32 R8, RZ, RZ, 0x3f800000 ;  /* 0x3f800000ff087424 */ /* 0x000fe200078e00ff */
[----:B------:R-:W-:Y:S02]  /*36b0*/  CS2R R138, SRZ ;  /* 0x00000000008a7805 */ /* 0x000fe4000001ff00 */
[----:B------:R-:W-:Y:S02]  /*36c0*/  CS2R R134, SRZ ;  /* 0x0000000000867805 */ /* 0x000fe4000001ff00 */
[----:B------:R-:W-:-:S02]  /*36d0*/  CS2R R130, SRZ ;  /* 0x0000000000827805 */ /* 0x000fc4000001ff00 */
[----:B------:R-:W-:Y:S02]  /*36e0*/  CS2R R126, SRZ ;  /* 0x00000000007e7805 */ /* 0x000fe4000001ff00 */
[----:B------:R-:W-:Y:S02]  /*36f0*/  CS2R R122, SRZ ;  /* 0x00000000007a7805 */ /* 0x000fe4000001ff00 */
[----:B------:R-:W-:Y:S02]  /*3700*/  CS2R R118, SRZ ;  /* 0x0000000000767805 */ /* 0x000fe4000001ff00 */
        /* <DEDUP_REMOVED lines=22> */
[----:B------:R-:W-:Y:S01]  /*3870*/  CS2R R88, SRZ ;  /* 0x0000000000587805 */ /* 0x000fe2000001ff00 */
[----:B------:R-:W-:Y:S01]  /*3880*/  UMOV UR4, UR37 ;  /* 0x0000002500047c82 */ /* 0x000fe20008000000 */
[----:B------:R-:W-:-:S05]  /*3890*/  UMOV UR5, UR36 ;  /* 0x0000002400057c82 */ /* 0x000fca0008000000 */
.L_x_24:
[----:B------:R-:W-:-:S04]  /*38a0*/  UIADD3 UR6, UR5, 0x1, URZ ;  /* 0x0000000105067890 */ /* 0x000fc8000fffe03f */
[----:B------:R-:W-:-:S04]  /*38b0*/  UISETP.NE.AND UP0, UPT, UR6, 0x2, UPT ;  /* 0x000000020600788c */ /* 0x000fc8000bf05270 */
[----:B------:R-:W-:Y:S02]  /*38c0*/  USEL UR37, URZ, 0x1, UP0 ;  /* 0x000000013f257887 */ /* 0x000fe40008000000 */
[----:B------:R-:W-:Y:S02]  /*38d0*/  USEL UR36, UR6, URZ, UP0 ;  /* 0x0000003f06247287 */ /* 0x000fe40008000000 */
[----:B------:R-:W-:Y:S01]  /*38e0*/  ULOP3.LUT UR37, UR4, UR37, URZ, 0x3c, !UPT ;  /* 0x0000002504257292 */ /* 0x000fe2000f8e3c3f */
[----:B------:R-:W-:Y:S11]  /*38f0*/  @!P0 BRA `(.L_x_16) ;  /* 0x0000000000048947 */ /* 0x000ff60003800000 */
[----:B------:R-:W-:Y:S01]  /*3900*/  BPT.TRAP 0x1 ;  /* 0x000000040000795c */ /* 0x000fe20000300000 */
.L_x_16:
[----:B------:R-:W0:Y:S01]  /*3910*/  S2UR UR7, SR_CgaCtaId ;  /* 0x00000000000779c3 */ /* 0x000e220000008800 */
[----:B------:R-:W-:Y:S01]  /*3920*/  UMOV UR6, 0x400 ;  /* 0x0000040000067882 */ /* 0x000fe20000000000 */
[----:B------:R-:W-:-:S05]  /*3930*/  IMAD.U32 R0, RZ, RZ, UR37 ;  /* 0x00000025ff007e24 */ /* 0x000fca000f8e00ff */
[----:B------:R-:W-:Y:S01]  /*3940*/  SHF.L.U32 R0, R0, 0x1f, RZ ;  /* 0x0000001f00007819 */ /* 0x000fe200000006ff */
[----:B0-----:R-:W-:-:S04]  /*3950*/  ULEA UR6, UR7, UR6, 0x18 ;  /* 0x0000000607067291 */ /* 0x001fc8000f8ec03f */
[----:B------:R-:W-:-:S09]  /*3960*/  ULEA UR7, UR36, UR6, 0x3 ;  /* 0x0000000624077291 */ /* 0x000fd2000f8e183f */
[----:B------:R0:W1:Y:S01]  /*3970*/  SYNCS.PHASECHK.TRANS64.TRYWAIT P2, [UR7+0x34830], R0 ;  /* 0x03483000ff0075a7 */ /* 0x0000620008040147 */
[----:B------:R-:W-:Y:S05]  /*3980*/  @!P0 BRA `(.L_x_17) ;  /* 0x0000000000048947 */ /* 0x000fea0003800000 */
[----:B------:R-:W-:Y:S01]  /*3990*/  BPT.TRAP 0x1 ;  /* 0x000000040000795c */ /* 0x000fe20000300000 */
.L_x_17:
[----:B-1----:R-:W-:Y:S05]  /*39a0*/  @P2 BRA `(.L_x_18) ;  /* 0x0000000000082947 */ /* 0x002fea0003800000 */
[----:B------:R-:W1:Y:S02]  /*39b0*/  SYNCS.PHASECHK.TRANS64.TRYWAIT P2, [UR7+0x34830], R0 ;  /* 0x03483000ff0075a7 */ /* 0x000e640008040147 */
[----:B-1----:R-:W-:Y:S05]  /*39c0*/  @!P2 BRA `(.L_x_19) ;  /* 0x000000840054a947 */ /* 0x002fea0003800000 */
.L_x_18:
[----:B------:R-:W-:Y:S01]  /*39d0*/  R2UR UR44, R4 ;  /* 0x00000000042c72ca */ /* 0x000fe200000e0000 */
[----:B------:R-:W-:Y:S01]  /*39e0*/  UIMAD UR10, UR36, 0xc00, UR38 ;  /* 0x00000c00240a78a4 */ /* 0x000fe2000f8e0226 */
[----:B------:R-:W-:Y:S01]  /*39f0*/  R2UR UR45, R5 ;  /* 0x00000000052d72ca */ /* 0x000fe200000e0000 */
[----:B------:R-:W-:Y:S01]  /*3a00*/  WARPGROUP.ARRIVE ;  /* 0x00000000000079c5 */ /* 0x000fe20000000000 */
[----:B------:R-:W-:Y:S01]  /*3a10*/  UMOV UR47, 0x40000040 ;  /* 0x40000040002f7882 */ /* 0x000fe20000000000 */
[----:B------:R-:W-:Y:S01]  /*3a20*/  UIADD3 UR14, UR10, 0x400, URZ ;  /* 0x000004000a0e7890 */ /* 0x000fe2000fffe03f */
[-C--:B------:R-:W-:Y:S01]  /*3a30*/  FMUL.FTZ R88, R88, R12.reuse ;  /* 0x0000000c58587220 */ /* 0x080fe20000410000 */
[----:B------:R-:W-:Y:S01]  /*3a40*/  UMOV UR15, 0x40000040 ;  /* 0x40000040000f7882 */ /* 0x000fe20000000000 */
[----:B------:R-:W-:Y:S01]  /*3a50*/  UMOV UR46, UR10 ;  /* 0x0000000a002e7c82 */ /* 0x000fe20008000000 */
[----:B------:R-:W-:Y:S01]  /*3a60*/  UIADD3 UR18, UR10, 0x402, URZ ;  /* 0x000004020a127890 */ /* 0x000fe2000fffe03f */
[-C--:B------:R-:W-:Y:S01]  /*3a70*/  FMUL.FTZ R89, R89, R12.reuse ;  /* 0x0000000c59597220 */ /* 0x080fe20000410000 */
[----:B------:R-:W-:Y:S01]  /*3a80*/  UMOV UR19, 0x40000040 ;  /* 0x4000004000137882 */ /* 0x000fe20000000000 */
[----:B------:R-:W-:Y:S01]  /*3a90*/  UIADD3 UR22, UR10, 0x404, URZ ;  /* 0x000004040a167890 */ /* 0x000fe2000fffe03f */
[-C--:B------:R-:W-:Y:S01]  /*3aa0*/  FMUL.FTZ R92, R92, R12.reuse ;  /* 0x0000000c5c5c7220 */ /* 0x080fe20000410000 */
[----:B------:R-:W-:Y:S01]  /*3ab0*/  UMOV UR23, 0x40000040 ;  /* 0x4000004000177882 */ /* 0x000fe20000000000 */
[----:B------:R-:W-:Y:S01]  /*3ac0*/  HGMMA.64x128x16.F32 R24, gdesc[UR44], RZ, !UPT, gsb0 ;  /* 0x01e000002c1879f0 */ /* 0x000fe2000c0008ff */
[----:B------:R-:W-:Y:S01]  /*3ad0*/  UIADD3 UR46, UR10, 0x2, URZ ;  /* 0x000000020a2e7890 */ /* 0x000fe2000fffe03f */
[-C--:B------:R-:W-:Y:S01]  /*3ae0*/  FMUL.FTZ R93, R93, R12.reuse ;  /* 0x0000000c5d5d7220 */ /* 0x080fe20000410000 */
[----:B------:R-:W-:Y:S01]  /*3af0*/  UMOV UR44, UR56 ;  /* 0x00000038002c7c82 */ /* 0x000fe20008000000 */
[----:B------:R-:W-:Y:S01]  /*3b00*/  UMOV UR45, UR57 ;  /* 0x00000039002d7c82 */ /* 0x000fe20008000000 */
[----:B------:R-:W-:Y:S01]  /*3b10*/  UMOV UR47, 0x40000040 ;  /* 0x40000040002f7882 */ /* 0x000fe20000000000 */
[----:B------:R-:W-:Y:S01]  /*3b20*/  UIADD3 UR26, UR10, 0x406, URZ ;  /* 0x000004060a1a7890 */ /* 0x000fe2000fffe03f */
[-C--:B------:R-:W-:Y:S01]  /*3b30*/  FMUL.FTZ R96, R96, R12.reuse ;  /* 0x0000000c60607220 */ /* 0x080fe20000410000 */
        /* <DEDUP_REMOVED lines=10> */
[-C--:B------:R-:W-:Y:S01]  /*3be0*/  FMUL.FTZ R104, R104, R12.reuse ;  /* 0x0000000c68687220 */ /* 0x080fe20000410000 */
        /* <DEDUP_REMOVED lines=22> */
[----:B------:R-:W-:Y:S01]  /*3d50*/  FMUL.FTZ R149, R149, R12 ;  /* 0x0000000c95957220 */ /* 0x000fe20000410000 */
        /* <DEDUP_REMOVED lines=32> */
[----:B------:R-:W-:-:S02]  /*3f60*/  WARPGROUP.DEPBAR.LE gsb0, 0x0 ;  /* 0x00008000000079c5 */ /* 0x000fc40000010000 */
[----:B------:R-:W-:-:S06]  /*3f70*/  WARPGROUP.ARRIVE ;  /* 0x00000000000079c5 */ /* 0x000fcc0000000000 */
[----:B------:R-:W-:Y:S01]  /*3f80*/  HGMMA.64x128x16.F32 R24, gdesc[UR44], R24, gsb0 ;  /* 0x01e000002c1879f0 */ /* 0x000fe20008000818 */
[----:B------:R-:W-:Y:S01]  /*3f90*/  UIADD3 UR46, UR10, 0x4, URZ ;  /* 0x000000040a2e7890 */ /* 0x000fe2000fffe03f */
[----:B------:R-:W-:Y:S01]  /*3fa0*/  UMOV UR44, UR52 ;  /* 0x00000034002c7c82 */ /* 0x000fe20008000000 */
[----:B------:R-:W-:Y:S01]  /*3fb0*/  UMOV UR45, UR53 ;  /* 0x00000035002d7c82 */ /* 0x000fe20008000000 */
[----:B------:R-:W-:Y:S01]  /*3fc0*/  UMOV UR47, 0x40000040 ;  /* 0x40000040002f7882 */ /* 0x000fe20000000000 */
[----:B------:R-:W-:Y:S02]  /*3fd0*/  WARPGROUP.DEPBAR.LE gsb0, 0x0 ;  /* 0x00008000000079c5 */ /* 0x000fe40000010000 */
        /* <DEDUP_REMOVED lines=38> */
[----:B------:R-:W-:Y:S05]  /*4240*/  @!P0 BRA `(.L_x_20) ;  /* 0x0000000000048947 */ /* 0x000fea0003800000 */
[----:B------:R-:W-:Y:S01]  /*4250*/  BPT.TRAP 0x1 ;  /* 0x000000040000795c */ /* 0x000fe20000300000 */
.L_x_20:
[----:B------:R-:W-:Y:S01]  /*4260*/  ULEA UR10, UR5, UR6, 0x3 ;  /* 0x00000006050a7291 */ /* 0x000fe2000f8e183f */
[----:B01----:R-:W-:-:S05]  /*4270*/  IMAD.U32 R0, RZ, RZ, UR4 ;  /* 0x00000004ff007e24 */ /* 0x003fca000f8e00ff */
[----:B------:R-:W-:-:S04]  /*4280*/  SHF.L.U32 R0, R0, 0x1f, RZ ;  /* 0x0000001f00007819 */ /* 0x000fc800000006ff */
[----:B------:R0:W1:Y:S01]  /*4290*/  SYNCS.PHASECHK.TRANS64.TRYWAIT P2, [UR10+0x34850], R0 ;  /* 0x03485000ff0075a7 */ /* 0x000062000804014a */
[----:B------:R-:W-:Y:S05]  /*42a0*/  @!P0 BRA `(.L_x_21) ;  /* 0x0000000000048947 */ /* 0x000fea0003800000 */
[----:B------:R-:W-:Y:S01]  /*42b0*/  BPT.TRAP 0x1 ;  /* 0x000000040000795c */ /* 0x000fe20000300000 */
.L_x_21:
[----:B-1----:R-:W-:Y:S05]  /*42c0*/  @P2 BRA `(.L_x_22) ;  /* 0x0000000000082947 */ /* 0x002fea0003800000 */
[----:B------:R-:W1:Y:S02]  /*42d0*/  SYNCS.PHASECHK.TRANS64.TRYWAIT P2, [UR10+0x34850], R0 ;  /* 0x03485000ff0075a7 */ /* 0x000e64000804014a */
[----:B-1----:R-:W-:Y:S05]  /*42e0*/  @!P2 BRA `(.L_x_23) ;  /* 0x0000007c0024a947 */ /* 0x002fea0003800000 */
.L_x_22:
[----:B------:R-:W-:Y:S01]  /*42f0*/  UIADD3 UR6, UR6, 0x400, URZ ;  /* 0x0000040006067890 */ /* 0x000fe2000fffe03f */
[----:B------:R-:W-:Y:S01]  /*4300*/  WARPGROUP.ARRIVE ;  /* 0x00000000000079c5 */ /* 0x000fe20000000000 */
[----:B------:R-:W-:Y:S01]  /*4310*/  UMOV UR15, 0x40000040 ;  /* 0x40000040000f7882 */ /* 0x000fe20000000000 */
[----:B01----:R-:W-:Y:S01]  /*4320*/  FMNMX.FTZ R0, R24, R11, !PT ;  /* 0x0000000b18007209 */ /* 0x003fe20007810000 */
[----:B------:R-:W-:Y:S01]  /*4330*/  USHF.R.U32.HI UR6, URZ, 0x4, UR6 ;  /* 0x000000043f067899 */ /* 0x000fe20008011606 */
[C---:B------:R-:W-:Y:S01]  /*4340*/  ISETP.GT.AND P2, PT, R193.reuse, RZ, PT ;  /* 0x000000ffc100720c */ /* 0x040fe20003f44270 */
[----:B------:R-:W-:Y:S01]  /*4350*/  VIADD R193, R193, 0xffffffff ;  /* 0xffffffffc1c17836 */ /* 0x000fe20000000000 */
[----:B------:R-:W-:Y:S01]  /*4360*/  FMNMX.FTZ R3, R25, R0, !PT ;  /* 0x0000000019037209 */ /* 0x000fe20007810000 */
[----:B------:R-:W-:-:S03]  /*4370*/  ULOP3.LUT UR6, UR6, 0x3fff, URZ, 0xc0, !UPT ;  /* 0x00003fff06067892 */ /* 0x000fc6000f8ec03f */
[----:B------:R-:W-:Y:S01]  /*4380*/  FMNMX.FTZ R0, R28, R3, !PT ;  /* 0x000000031c007209 */ /* 0x000fe20007810000 */
[----:B------:R-:W-:-:S03]  /*4390*/  ULOP3.LUT UR4, UR6, 0x4000000, URZ, 0xfc, !UPT ;  /* 0x0400000006047892 */ /* 0x000fc6000f8efc3f */
[----:B------:R-:W-:Y:S01]  /*43a0*/  FMNMX.FTZ R3, R29, R0, !PT ;  /* 0x000000001d037209 */ /* 0x000fe20007810000 */
[----:B------:R-:W-:-:S03]  /*43b0*/  ULEA UR4, UR5, UR4, 0xb ;  /* 0x0000000405047291 */ /* 0x000fc6000f8e583f */
[----:B------:R-:W-:Y:S01]  /*43c0*/  FMNMX.FTZ R0, R32, R3, !PT ;  /* 0x0000000320007209 */ /* 0x000fe20007810000 */
[----:B------:R-:W-:Y:S01]  /*43d0*/  UIADD3 UR6, UR4, 0x80, URZ ;  /* 0x0000008004067890 */ /* 0x000fe2000fffe03f */
[----:B------:R-:W-:Y:S02]  /*43e0*/  UMOV UR5, UR36 ;  /* 0x0000002400057c82 */ /* 0x000fe40008000000 */
[----:B------:R-:W-:Y:S01]  /*43f0*/  UMOV UR14, UR4 ;  /* 0x00000004000e7c82 */ /* 0x000fe20008000000 */
[----:B------:R-:W-:Y:S01]  /*4400*/  FMNMX.FTZ R3, R33, R0, !PT ;  /* 0x0000000021037209 */ /* 0x000fe20007810000 */
[----:B------:R-:W-:Y:S01]  /*4410*/  HGMMA.64x128x16.F32 R88, R180, gdesc[UR12].tnspB, R88, gsb0 ;  /* 0x41e0000cb4587df0 */ /* 0x000fe20008000858 */
[----:B------:R-:W-:Y:S01]  /*4420*/  UMOV UR15, 0x40000040 ;  /* 0x40000040000f7882 */ /* 0x000fe20000000000 */
[----:B------:R-:W-:Y:S01]  /*4430*/  UMOV UR14, UR6 ;  /* 0x00000006000e7c82 */ /* 0x000fe20008000000 */
[----:B------:R-:W-:Y:S01]  /*4440*/  UIADD3 UR6, UR4, 0x100, URZ ;  /* 0x0000010004067890 */ /* 0x000fe2000fffe03f */
[----:B------:R-:W-:-:S04]  /*4450*/  FMNMX.FTZ R0, R36, R3, !PT ;  /* 0x0000000324007209 */ /* 0x000fc80007810000 */
        /* <DEDUP_REMOVED lines=24> */
[----:B------:R-:W-:-:S05]  /*45e0*/  FMNMX.FTZ R10, R85, R0, !PT ;  /* 0x00000000550a7209 */ /* 0x000fca0007810000 */
[----:B------:R-:W0:Y:S02]  /*45f0*/  SHFL.BFLY PT, R3, R10, 0x2, 0x1f ;  /* 0x0c401f000a037f89 */ /* 0x000e2400000e0000 */
[----:B0-----:R-:W-:Y:S02]  /*4600*/  FMNMX.FTZ R13, R10, R3, !PT ;  /* 0x000000030a0d7209 */ /* 0x001fe40007810000 */
[----:B------:R-:W0:Y:S01]  /*4610*/  LDC R3, c[0x0][0x988] ;  /* 0x00026200ff037b82 */ /* 0x000e220000000800 */
[----:B------:R-:W-:Y:S02]  /*4620*/  FMNMX.FTZ R10, R26, R9, !PT ;  /* 0x000000091a0a7209 */ /* 0x000fe40007810000 */
[----:B------:R-:W1:Y:S02]  /*4630*/  SHFL.BFLY PT, R0, R13, 0x1, 0x1f ;  /* 0x0c201f000d007f89 */ /* 0x000e6400000e0000 */
[----:B------:R-:W-:Y:S01]  /*4640*/  FMNMX.FTZ R15, R27, R10, !PT ;  /* 0x0000000a1b0f7209 */ /* 0x000fe20007810000 */
[----:B------:R-:W-:-:S02]  /*4650*/  WARPGROUP.DEPBAR.LE gsb0, 0x0 ;  /* 0x00008000000079c5 */ /* 0x000fc40000010000 */
[----:B------:R-:W-:Y:S01]  /*4660*/  WARPGROUP.ARRIVE ;  /* 0x00000000000079c5 */ /* 0x000fe20000000000 */
[----:B------:R-:W-:-:S04]  /*4670*/  FMNMX.FTZ R10, R30, R15, !PT ;  /* 0x0000000f1e0a7209 */ /* 0x000fc80007810000 */
[----:B------:R-:W-:Y:S01]  /*4680*/  FMNMX.FTZ R21, R31, R10, !PT ;  /* 0x0000000a1f157209 */ /* 0x000fe20007810000 */
[----:B------:R-:W-:Y:S01]  /*4690*/  HGMMA.64x128x16.F32 R88, R176, gdesc[UR12].tnspB, R88, gsb0 ;  /* 0x41e0000cb0587df0 */ /* 0x000fe20008000858 */
[----:B------:R-:W-:Y:S01]  /*46a0*/  UMOV UR14, UR6 ;  /* 0x00000006000e7c82 */ /* 0x000fe20008000000 */
[----:B------:R-:W-:Y:S01]  /*46b0*/  UMOV UR15, 0x40000040 ;  /* 0x40000040000f7882 */ /* 0x000fe20000000000 */
[----:B------:R-:W-:Y:S01]  /*46c0*/  UIADD3 UR6, UR4, 0x180, URZ ;  /* 0x0000018004067890 */ /* 0x000fe2000fffe03f */
[----:B------:R-:W-:-:S04]  /*46d0*/  FMNMX.FTZ R10, R34, R21, !PT ;  /* 0x00000015220a7209 */ /* 0x000fc80007810000 */
[----:B------:R-:W-:Y:S02]  /*46e0*/  FMNMX.FTZ R21, R35, R10, !PT ;  /* 0x0000000a23157209 */ /* 0x000fe40007810000 */
[----:B-1----:R-:W-:Y:S02]  /*46f0*/  FMNMX.FTZ R0, R13, R0, !PT ;  /* 0x000000000d007209 */ /* 0x002fe40007810000 */
[----:B------:R-:W-:-:S03]  /*4700*/  FMNMX.FTZ R10, R38, R21, !PT ;  /* 0x00000015260a7209 */ /* 0x000fc60007810000 */
[----:B------:R-:W-:-:S04]  /*4710*/  FADD.FTZ R8, -R0, R11 ;  /* 0x0000000b00087221 */ /* 0x000fc80000010100 */
[-C--:B0-----:R-:W-:Y:S01]  /*4720*/  FMUL.FTZ R12, R8, R3.reuse ;  /* 0x00000003080c7220 */ /* 0x081fe20000410000 */
[----:B------:R-:W-:-:S04]  /*4730*/  FMUL.FTZ R8, R0, R3 ;  /* 0x0000000300087220 */ /* 0x000fc80000410000 */
[-CC-:B------:R-:W-:Y:S01]  /*4740*/  FFMA.FTZ R180, R25, R3.reuse, -R8.reuse ;  /* 0x0000000319b47223 */ /* 0x180fe20000010808 */
[----:B------:R-:W-:Y:S01]  /*4750*/  FMNMX.FTZ R25, R39, R10, !PT ;  /* 0x0000000a27197209 */ /* 0x000fe20007810000 */
[-CC-:B------:R-:W-:Y:S01]  /*4760*/  FFMA.FTZ R13, R29, R3.reuse, -R8.reuse ;  /* 0x000000031d0d7223 */ /* 0x180fe20000010808 */
[-CC-:B------:R-:W-:Y:S01]  /*4770*/  FFMA.FTZ R33, R33, R3.reuse, -R8.reuse ;  /* 0x0000000321217223 */ /* 0x180fe20000010808 */
[--C-:B------:R-:W-:Y:S01]  /*4780*/  FFMA.FTZ R37, R37, R3, -R8.reuse ;  /* 0x0000000325257223 */ /* 0x100fe20000010808 */
[----:B------:R-:W-:Y:S01]  /*4790*/  FMNMX.FTZ R10, R42, R25, !PT ;  /* 0x000000192a0a7209 */ /* 0x000fe20007810000 */
[-CC-:B------:R-:W-:Y:S01]  /*47a0*/  FFMA.FTZ R41, R41, R3.reuse, -R8.reuse ;  /* 0x0000000329297223 */ /* 0x180fe20000010808 */
[----:B------:R0:W-:Y:S01]  /*47b0*/  MUFU.EX2 R15, R33 ;  /* 0x00000021000f7308 */ /* 0x0001e20000000800 */
        /* <DEDUP_REMOVED lines=15> */
[----:B------:R-:W-:Y:S01]  /*48b0*/  MUFU.EX2 R25, R41 ;  /* 0x0000002900197308 */ /* 0x000fe20000000800 */
[-CC-:B------:R-:W-:Y:S01]  /*48c0*/  FFMA.FTZ R24, R80, R3.reuse, -R8.reuse ;  /* 0x0000000350187223 */ /* 0x180fe20000010808 */
[----:B------:R-:W-:Y:S01]  /*48d0*/  FMNMX.FTZ R29, R51, R10, !PT ;  /* 0x0000000a331d7209 */ /* 0x000fe20007810000 */
[-CC-:B------:R-:W-:Y:S01]  /*48e0*/  FFMA.FTZ R28, R84, R3.reuse, -R8.reuse ;  /* 0x00000003541c7223 */ /* 0x180fe20000010808 */
[----:B------:R-:W-:-:S02]  /*48f0*/  FFMA.FTZ R85, R85, R3, -R8 ;  /* 0x0000000355557223 */ /* 0x000fc40000010808 */
[----:B------:R-:W-:Y:S02]  /*4900*/  FMNMX.FTZ R10, R54, R29, !PT ;  /* 0x0000001d360a7209 */ /* 0x000fe40007810000 */
[----:B------:R-:W-:Y:S02]  /*4910*/  MUFU.EX2 R29, R45 ;  /* 0x0000002d001d7308 */ /* 0x000fe40000000800 */
[----:B0-----:R-:W-:-:S04]  /*4920*/  FMNMX.FTZ R33, R55, R10, !PT ;  /* 0x0000000a37217209 */ /* 0x001fc80007810000 */
[----:B------:R-:W-:Y:S02]  /*4930*/  FMNMX.FTZ R10, R58, R33, !PT ;  /* 0x000000213a0a7209 */ /* 0x000fe40007810000 */
[----:B------:R-:W-:Y:S02]  /*4940*/  MUFU.EX2 R12, R12 ;  /* 0x0000000c000c7308 */ /* 0x000fe40000000800 */
[----:B------:R-:W-:-:S04]  /*4950*/  FMNMX.FTZ R33, R59, R10, !PT ;  /* 0x0000000a3b217209 */ /* 0x000fc80007810000 */
[----:B------:R-:W-:Y:S02]  /*4960*/  FMNMX.FTZ R10, R62, R33, !PT ;  /* 0x000000213e0a7209 */ /* 0x000fe40007810000 */
[----:B------:R0:W-:Y:S02]  /*4970*/  MUFU.EX2 R33, R49 ;  /* 0x0000003100217308 */ /* 0x0001e40000000800 */
[----:B-1----:R-:W-:-:S04]  /*4980*/  FMNMX.FTZ R37, R63, R10, !PT ;  /* 0x0000000a3f257209 */ /* 0x002fc80007810000 */
[----:B------:R-:W-:Y:S02]  /*4990*/  FMNMX.FTZ R10, R66, R37, !PT ;  /* 0x00000025420a7209 */ /* 0x000fe40007810000 */
[----:B------:R-:W1:Y:S01]  /*49a0*/  MUFU.EX2 R11, R11 ;  /* 0x0000000b000b7308 */ /* 0x000e620000000800 */
[-CC-:B0-----:R-:W-:Y:S01]  /*49b0*/  FFMA.FTZ R49, R65, R3.reuse, -R8.reuse ;  /* 0x0000000341317223 */ /* 0x181fe20000010808 */
[----:B------:R-:W-:Y:S01]  /*49c0*/  FMNMX.FTZ R37, R67, R10, !PT ;  /* 0x0000000a43257209 */ /* 0x000fe20007810000 */
[----:B------:R-:W-:-:S03]  /*49d0*/  FFMA.FTZ R65, R81, R3, -R8 ;  /* 0x0000000351417223 */ /* 0x000fc60000010808 */
[----:B------:R-:W-:Y:S02]  /*49e0*/  FMNMX.FTZ R10, R70, R37, !PT ;  /* 0x00000025460a7209 */ /* 0x000fe40007810000 */
[----:B------:R0:W-:Y:S02]  /*49f0*/  MUFU.EX2 R37, R53 ;  /* 0x0000003500257308 */ /* 0x0001e40000000800 */
[----:B------:R-:W-:-:S04]  /*4a00*/  FMNMX.FTZ R41, R71, R10, !PT ;  /* 0x0000000a47297209 */ /* 0x000fc80007810000 */
[----:B------:R-:W-:Y:S02]  /*4a10*/  FMNMX.FTZ R10, R74, R41, !PT ;  /* 0x000000294a0a7209 */ /* 0x000fe40007810000 */
[----:B------:R-:W2:Y:S01]  /*4a20*/  MUFU.EX2 R180, R180 ;  /* 0x000000b400b47308 */ /* 0x000ea20000000800 */
[----:B0-----:R-:W-:Y:S01]  /*4a30*/  FFMA.FTZ R53, R69, R3, -R8 ;  /* 0x0000000345357223 */ /* 0x001fe20000010808 */
[----:B------:R-:W-:Y:S01]  /*4a40*/  FMNMX.FTZ R41, R75, R10, !PT ;  /* 0x0000000a4b297209 */ /* 0x000fe20007810000 */
[----:B-1----:R-:W-:-:S03]  /*4a50*/  FFMA.FTZ R7, R12, R7, R11 ;  /* 0x000000070c077223 */ /* 0x002fc6000001000b */
[----:B------:R-:W-:Y:S02]  /*4a60*/  FMNMX.FTZ R10, R78, R41, !PT ;  /* 0x000000294e0a7209 */ /* 0x000fe40007810000 */
[----:B------:R0:W-:Y:S02]  /*4a70*/  MUFU.EX2 R41, R57 ;  /* 0x0000003900297308 */ /* 0x0001e40000000800 */
[----:B------:R-:W-:-:S04]  /*4a80*/  FMNMX.FTZ R45, R79, R10, !PT ;  /* 0x0000000a4f2d7209 */ /* 0x000fc80007810000 */
[----:B------:R-:W-:Y:S02]  /*4a90*/  FMNMX.FTZ R10, R82, R45, !PT ;  /* 0x0000002d520a7209 */ /* 0x000fe40007810000 */
[----:B------:R-:W1:Y:S01]  /*4aa0*/  MUFU.EX2 R182, R182 ;  /* 0x000000b600b67308 */ /* 0x000e620000000800 */
[C---:B--2---:R-:W-:Y:S01]  /*4ab0*/  FADD.FTZ R7, R180.reuse, R7 ;  /* 0x00000007b4077221 */ /* 0x044fe20000010000 */
[----:B------:R-:W-:Y:S02]  /*4ac0*/  FMNMX.FTZ R45, R83, R10, !PT ;  /* 0x0000000a532d7209 */ /* 0x000fe40007810000 */
[----:B------:R-:W-:Y:S02]  /*4ad0*/  F2FP.F16.F32.PACK_AB R180, R180, R11 ;  /* 0x0000000bb4b4723e */ /* 0x000fe400000000ff */
[----:B------:R-:W-:Y:S02]  /*4ae0*/  FMNMX.FTZ R10, R86, R45, !PT ;  /* 0x0000002d560a7209 */ /* 0x000fe40007810000 */
[----:B------:R2:W-:Y:S02]  /*4af0*/  MUFU.EX2 R45, R61 ;  /* 0x0000003d002d7308 */ /* 0x0005e40000000800 */
[----:B------:R-:W-:-:S05]  /*4b00*/  FMNMX.FTZ R10, R87, R10, !PT ;  /* 0x0000000a570a7209 */ /* 0x000fca0007810000 */
[----:B0-----:R-:W0:Y:S01]  /*4b10*/  SHFL.BFLY PT, R57, R10, 0x2, 0x1f ;  /* 0x0c401f000a397f89 */ /* 0x001e2200000e0000 */
[----:B------:R-:W3:Y:S01]  /*4b20*/  MUFU.EX2 R13, R13 ;  /* 0x0000000d000d7308 */ /* 0x000ee20000000800 */
[----:B--2---:R-:W-:-:S07]  /*4b30*/  FFMA.FTZ R61, R77, R3, -R8 ;  /* 0x000000034d3d7223 */ /* 0x004fce0000010808 */
[----:B------:R-:W-:Y:S01]  /*4b40*/  MUFU.EX2 R49, R49 ;  /* 0x0000003100317308 */ /* 0x000fe20000000800 */
[----:B------:R-:W-:Y:S02]  /*4b50*/  WARPGROUP.DEPBAR.LE gsb0, 0x0 ;  /* 0x00008000000079c5 */ /* 0x000fe40000010000 */
[----:B------:R-:W-:Y:S01]  /*4b60*/  WARPGROUP.ARRIVE ;  /* 0x00000000000079c5 */ /* 0x000fe20000000000 */
[-CC-:B------:R-:W-:Y:S01]  /*4b70*/  FFMA.FTZ R176, R32, R3.reuse, -R8.reuse ;  /* 0x0000000320b07223 */ /* 0x180fe20000010808 */
[----:B------:R-:W-:-:S03]  /*4b80*/  FFMA.FTZ R178, R36, R3, -R8 ;  /* 0x0000000324b27223 */ /* 0x000fc60000010808 */
[----:B------:R-:W-:Y:S01]  /*4b90*/  MUFU.EX2 R53, R53 ;  /* 0x0000003500357308 */ /* 0x000fe20000000800 */
[----:B------:R-:W-:Y:S01]  /*4ba0*/  HGMMA.64x128x16.F32 R88, R172, gdesc[UR12].tnspB, R88, gsb0 ;  /* 0x41e0000cac587df0 */ /* 0x000fe20008000858 */
[----:B------:R-:W-:Y:S01]  /*4bb0*/  UMOV UR14, UR6 ;  /* 0x00000006000e7c82 */ /* 0x000fe20008000000 */
[----:B------:R-:W-:Y:S01]  /*4bc0*/  UMOV UR15, 0x40000040 ;  /* 0x40000040000f7882 */ /* 0x000fe20000000000 */
[----:B------:R-:W-:Y:S01]  /*4bd0*/  UIADD3 UR6, UR4, 0x200, URZ ;  /* 0x0000020004067890 */ /* 0x000fe2000fffe03f */
[----:B0-----:R-:W-:-:S03]  /*4be0*/  FMNMX.FTZ R32, R10, R57, !PT ;  /* 0x000000390a207209 */ /* 0x001fc60007810000 */
[----:B------:R-:W-:Y:S02]  /*4bf0*/  MUFU.EX2 R176, R176 ;  /* 0x000000b000b07308 */ /* 0x000fe40000000800 */
[----:B------:R-:W0:Y:S06]  /*4c00*/  SHFL.BFLY PT, R69, R32, 0x1, 0x1f ;  /* 0x0c201f0020457f89 */ /* 0x000e2c00000e0000 */
[----:B------:R-:W-:Y:S08]  /*4c10*/  MUFU.EX2 R178, R178 ;  /* 0x000000b200b27308 */ /* 0x000ff00000000800 */
[----:B------:R-:W-:Y:S08]  /*4c20*/  MUFU.EX2 R14, R14 ;  /* 0x0000000e000e7308 */ /* 0x000ff00000000800 */
[----:B------:R-:W2:Y:S01]  /*4c30*/  MUFU.EX2 R57, R73 ;  /* 0x0000004900397308 */ /* 0x000ea20000000800 */
[----:B0-----:R-:W-:-:S07]  /*4c40*/  FMNMX.FTZ R10, R32, R69, !PT ;  /* 0x00000045200a7209 */ /* 0x001fce0007810000 */
[----:B------:R-:W-:Y:S08]  /*4c50*/  MUFU.EX2 R20, R20 ;  /* 0x0000001400147308 */ /* 0x000ff00000000800 */
[----:B------:R-:W0:Y:S08]  /*4c60*/  MUFU.EX2 R61, R61 ;  /* 0x0000003d003d7308 */ /* 0x000e300000000800 */
[----:B------:R-:W-:Y:S08]  /*4c70*/  MUFU.EX2 R24, R24 ;  /* 0x0000001800187308 */ /* 0x000ff00000000800 */
[----:B------:R-:W-:Y:S08]  /*4c80*/  MUFU.EX2 R65, R65 ;  /* 0x0000004100417308 */ /* 0x000ff00000000800 */
[----:B------:R-:W-:Y:S01]  /*4c90*/  MUFU.EX2 R28, R28 ;  /* 0x0000001c001c7308 */ /* 0x000fe20000000800 */
[----:B------:R-:W-:-:S02]  /*4ca0*/  WARPGROUP.DEPBAR.LE gsb0, 0x0 ;  /* 0x00008000000079c5 */ /* 0x000fc40000010000 */
[----:B------:R-:W-:Y:S01]  /*4cb0*/  WARPGROUP.ARRIVE ;  /* 0x00000000000079c5 */ /* 0x000fe20000000000 */
[-CC-:B------:R-:W-:Y:S01]  /*4cc0*/  FFMA.FTZ R172, R40, R3.reuse, -R8.reuse ;  /* 0x0000000328ac7223 */ /* 0x180fe20000010808 */
[----:B------:R-:W-:-:S04]  /*4cd0*/  FFMA.FTZ R174, R44, R3, -R8 ;  /* 0x000000032cae7223 */ /* 0x000fc80000010808 */
[----:B------:R-:W-:Y:S01]  /*4ce0*/  HGMMA.64x128x16.F32 R88, R168, gdesc[UR12].tnspB, R88, gsb0 ;  /* 0x41e0000ca8587df0 */ /* 0x000fe20008000858 */
[----:B------:R-:W-:Y:S01]  /*4cf0*/  UMOV UR14, UR6 ;  /* 0x00000006000e7c82 */ /* 0x000fe20008000000 */
[----:B------:R-:W-:Y:S01]  /*4d00*/  UMOV UR15, 0x40000040 ;  /* 0x40000040000f7882 */ /* 0x000fe20000000000 */
[----:B------:R-:W-:Y:S01]  /*4d10*/  UIADD3 UR6, UR4, 0x280, URZ ;  /* 0x0000028004067890 */ /* 0x000fe2000fffe03f */
[----:B------:R-:W-:Y:S08]  /*4d20*/  MUFU.EX2 R172, R172 ;  /* 0x000000ac00ac7308 */ /* 0x000ff00000000800 */
[----:B------:R-:W-:Y:S01]  /*4d30*/  MUFU.EX2 R174, R174 ;  /* 0x000000ae00ae7308 */ /* 0x000fe20000000800 */
[----:B------:R-:W-:-:S02]  /*4d40*/  WARPGROUP.DEPBAR.LE gsb0, 0x0 ;  /* 0x00008000000079c5 */ /* 0x000fc40000010000 */
[----:B------:R-:W-:Y:S01]  /*4d50*/  WARPGROUP.ARRIVE ;  /* 0x00000000000079c5 */ /* 0x000fe20000000000 */
[-CC-:B------:R-:W-:Y:S01]  /*4d60*/  FFMA.FTZ R168, R48, R3.reuse, -R8.reuse ;  /* 0x0000000330a87223 */ /* 0x180fe20000010808 */
[-C--:B------:R-:W-:Y:S01]  /*4d70*/  FMUL.FTZ R48, R10, R3.reuse ;  /* 0x000000030a307220 */ /* 0x080fe20000410000 */
[----:B------:R-:W-:-:S03]  /*4d80*/  FFMA.FTZ R170, R52, R3, -R8 ;  /* 0x0000000334aa7223 */ /* 0x000fc60000010808 */
[----:B------:R-:W-:Y:S01]  /*4d90*/  HGMMA.64x128x16.F32 R88, R152, gdesc[UR12].tnspB, R88, gsb0 ;  /* 0x41e0000c98587df0 */ /* 0x000fe20008000858 */
[----:B------:R-:W-:Y:S01]  /*4da0*/  UMOV UR14, UR6 ;  /* 0x00000006000e7c82 */ /* 0x000fe20008000000 */
[----:B------:R-:W-:Y:S01]  /*4db0*/  UMOV UR15, 0x40000040 ;  /* 0x40000040000f7882 */ /* 0x000fe20000000000 */
[----:B------:R-:W-:Y:S01]  /*4dc0*/  UIADD3 UR6, UR4, 0x300, URZ ;  /* 0x0000030004067890 */ /* 0x000fe2000fffe03f */
[-CC-:B------:R-:W-:Y:S01]  /*4dd0*/  FFMA.FTZ R181, R26, R3.reuse, -R48.reuse ;  /* 0x000000031ab57223 */ /* 0x180fe20000010830 */
[----:B------:R-:W-:Y:S01]  /*4de0*/  UIADD3 UR4, UR4, 0x380, URZ ;  /* 0x0000038004047890 */ /* 0x000fe2000fffe03f */
[-CC-:B------:R-:W-:Y:S01]  /*4df0*/  FFMA.FTZ R26, R27, R3.reuse, -R48.reuse ;  /* 0x000000031b1a7223 */ /* 0x180fe20000010830 */
[----:B------:R-:W-:Y:S01]  /*4e00*/  IMAD.U32 R27, RZ, RZ, UR7 ;  /* 0x00000007ff1b7e24 */ /* 0x000fe2000f8e00ff */
[----:B------:R-:W-:Y:S01]  /*4e10*/  UMOV UR7, 0x40000040 ;  /* 0x4000004000077882 */ /* 0x000fe20000000000 */
[-CC-:B------:R-:W-:Y:S01]  /*4e20*/  FFMA.FTZ R183, R30, R3.reuse, -R48.reuse ;  /* 0x000000031eb77223 */ /* 0x180fe20000010830 */
[----:B------:R-:W-:Y:S01]  /*4e30*/  MUFU.EX2 R181, R181 ;  /* 0x000000b500b57308 */ /* 0x000fe20000000800 */
[----:B------:R-:W-:Y:S01]  /*4e40*/  FFMA.FTZ R36, R31, R3, -R48 ;  /* 0x000000031f247223 */ /* 0x000fe20000010830 */
[----:B------:R-:W-:-:S02]  /*4e50*/  @!P1 VIADD R27, R27, 0x34840 ;  /* 0x000348401b1b9836 */ /* 0x000fc40000000000 */
[-CC-:B------:R-:W-:Y:S01]  /*4e60*/  FFMA.FTZ R177, R34, R3.reuse, -R48.reuse ;  /* 0x0000000322b17223 */ /* 0x180fe20000010830 */
[-CC-:B------:R-:W-:Y:S01]  /*4e70*/  FFMA.FTZ R44, R35, R3.reuse, -R48.reuse ;  /* 0x00000003232c7223 */ /* 0x180fe20000010830 */
[-CC-:B------:R-:W-:Y:S01]  /*4e80*/  FFMA.FTZ R179, R38, R3.reuse, -R48.reuse ;  /* 0x0000000326b37223 */ /* 0x180fe20000010830 */
[-CC-:B------:R-:W-:Y:S01]  /*4e90*/  FFMA.FTZ R38, R39, R3.reuse, -R48.reuse ;  /* 0x0000000327267223 */ /* 0x180fe20000010830 */
[----:B------:R-:W-:Y:S01]  /*4ea0*/  @!P1 PRMT R27, RZ, 0x654, R27 ;  /* 0x00000654ff1b9816 */ /* 0x000fe2000000001b */
[----:B------:R-:W-:Y:S01]  /*4eb0*/  MUFU.EX2 R26, R26 ;  /* 0x0000001a001a7308 */ /* 0x000fe20000000800 */
[-CC-:B------:R-:W-:Y:S01]  /*4ec0*/  FFMA.FTZ R175, R46, R3.reuse, -R48.reuse ;  /* 0x000000032eaf7223 */ /* 0x180fe20000010830 */
[----:B-1----:R-:W-:Y:S01]  /*4ed0*/  FADD.FTZ R46, R182, R7 ;  /* 0x00000007b62e7221 */ /* 0x002fe20000010000 */
[-CC-:B------:R-:W-:Y:S01]  /*4ee0*/  FFMA.FTZ R173, R42, R3.reuse, -R48.reuse ;  /* 0x000000032aad7223 */ /* 0x180fe20000010830 */
[-CC-:B------:R-:W-:Y:S01]  /*4ef0*/  FFMA.FTZ R40, R43, R3.reuse, -R48.reuse ;  /* 0x000000032b287223 */ /* 0x180fe20000010830 */
[-CC-:B------:R-:W-:Y:S01]  /*4f00*/  FFMA.FTZ R34, R47, R3.reuse, -R48.reuse ;  /* 0x000000032f227223 */ /* 0x180fe20000010830 */
[-CC-:B------:R-:W-:Y:S01]  /*4f10*/  FFMA.FTZ R169, R50, R3.reuse, -R48.reuse ;  /* 0x0000000332a97223 */ /* 0x180fe20000010830 */
[-CC-:B------:R-:W-:Y:S01]  /*4f20*/  FFMA.FTZ R30, R51, R3.reuse, -R48.reuse ;  /* 0x00000003331e7223 */ /* 0x180fe20000010830 */
        /* <DEDUP_REMOVED lines=17> */
[----:B------:R-:W-:Y:S01]  /*5040*/  FFMA.FTZ R86, R86, R3, -R48 ;  /* 0x0000000356567223 */ /* 0x000fe20000010830 */
[----:B------:R-:W-:Y:S01]  /*5050*/  IMAD.U32 R31, RZ, RZ, UR10 ;  /* 0x0000000aff1f7e24 */ /* 0x000fe2000f8e00ff */
[----:B---3--:R-:W-:-:S03]  /*5060*/  F2FP.F16.F32.PACK_AB R182, R13, R182 ;  /* 0x000000b60db6723e */ /* 0x008fc600000000ff */
[----:B------:R-:W-:Y:S02]  /*5070*/  @!P1 VIADD R31, R31, 0x34860 ;  /* 0x000348601f1f9836 */ /* 0x000fe40000000000 */
[----:B------:R-:W-:Y:S03]  /*5080*/  MUFU.EX2 R44, R44 ;  /* 0x0000002c002c7308 */ /* 0x000fe60000000800 */
[----:B------:R-:W-:-:S05]  /*5090*/  @!P1 PRMT R31, RZ, 0x654, R31 ;  /* 0x00000654ff1f9816 */ /* 0x000fca000000001f */
[----:B------:R-:W-:Y:S08]  /*50a0*/  MUFU.EX2 R179, R179 ;  /* 0x000000b300b37308 */ /* 0x000ff00000000800 */
        /* <DEDUP_REMOVED lines=9> */
[----:B------:R-:W-:Y:S01]  /*5140*/  MUFU.EX2 R171, R171 ;  /* 0x000000ab00ab7308 */ /* 0x000fe20000000800 */
[----:B------:R-:W-:-:S02]  /*5150*/  WARPGROUP.DEPBAR.LE gsb0, 0x0 ;  /* 0x00008000000079c5 */ /* 0x000fc40000010000 */
[----:B------:R-:W-:Y:S01]  /*5160*/  WARPGROUP.ARRIVE ;  /* 0x00000000000079c5 */ /* 0x000fe20000000000 */
[-CC-:B------:R-:W-:Y:S01]  /*5170*/  FFMA.FTZ R152, R56, R3.reuse, -R8.reuse ;  /* 0x0000000338987223 */ /* 0x180fe20000010808 */
[-C--:B------:R-:W-:Y:S01]  /*5180*/  FFMA.FTZ R154, R60, R3.reuse, -R8 ;  /* 0x000000033c9a7223 */ /* 0x080fe20000010808 */
[-CC-:B------:R-:W-:Y:S02]  /*5190*/  FFMA.FTZ R153, R58, R3.reuse, -R48.reuse ;  /* 0x000000033a997223 */ /* 0x180fe40000010830 */
[----:B------:R-:W-:Y:S01]  /*51a0*/  MUFU.EX2 R32, R32 ;  /* 0x0000002000207308 */ /* 0x000fe20000000800 */
[-CC-:B------:R-:W-:Y:S01]  /*51b0*/  FFMA.FTZ R155, R62, R3.reuse, -R48.reuse ;  /* 0x000000033e9b7223 */ /* 0x180fe20000010830 */
[----:B------:R-:W-:Y:S01]  /*51c0*/  HGMMA.64x128x16.F32 R88, R156, gdesc[UR12].tnspB, R88, gsb0 ;  /* 0x41e0000c9c587df0 */ /* 0x000fe20008000858 */
[----:B------:R-:W-:Y:S01]  /*51d0*/  UMOV UR14, UR6 ;  /* 0x00000006000e7c82 */ /* 0x000fe20008000000 */
[----:B------:R-:W-:Y:S01]  /*51e0*/  UMOV UR15, 0x40000040 ;  /* 0x40000040000f7882 */ /* 0x000fe20000000000 */
[----:B------:R-:W-:Y:S01]  /*51f0*/  UMOV UR6, UR4 ;  /* 0x0000000400067c82 */ /* 0x000fe20008000000 */
[----:B------:R-:W-:Y:S01]  /*5200*/  FFMA.FTZ R48, R87, R3, -R48 ;  /* 0x0000000357307223 */ /* 0x000fe20000010830 */
[----:B------:R-:W-:Y:S01]  /*5210*/  UMOV UR4, UR37 ;  /* 0x0000002500047c82 */ /* 0x000fe20008000000 */
        /* <DEDUP_REMOVED lines=16> */
[----:B------:R-:W-:Y:S02]  /*5320*/  FADD.FTZ R8, -R10, R9 ;  /* 0x000000090a087221 */ /* 0x000fe40000010100 */
[----:B------:R-:W-:Y:S01]  /*5330*/  MUFU.EX2 R157, R66 ;  /* 0x00000042009d7308 */ /* 0x000fe20000000800 */
[----:B------:R-:W-:Y:S01]  /*5340*/  HGMMA.64x128x16.F32 R88, R160, gdesc[UR12].tnspB, R88, gsb0 ;  /* 0x41e0000ca0587df0 */ /* 0x000fe20008000858 */
[----:B------:R-:W-:-:S06]  /*5350*/  FMUL.FTZ R8, R8, R3 ;  /* 0x0000000308087220 */ /* 0x000fcc0000410000 */
[----:B------:R-:W-:Y:S08]  /*5360*/  MUFU.EX2 R156, R156 ;  /* 0x0000009c009c7308 */ /* 0x000ff00000000800 */
[----:B------:R-:W-:Y:S08]  /*5370*/  MUFU.EX2 R8, R8 ;  /* 0x0000000800087308 */ /* 0x000ff00000000800 */
[----:B------:R-:W-:Y:S08]  /*5380*/  MUFU.EX2 R158, R158 ;  /* 0x0000009e009e7308 */ /* 0x000ff00000000800 */
[----:B------:R-:W-:Y:S08]  /*5390*/  MUFU.EX2 R159, R70 ;  /* 0x00000046009f7308 */ /* 0x000ff00000000800 */
[----:B------:R-:W1:Y:S01]  /*53a0*/  MUFU.EX2 R9, R85 ;  /* 0x0000005500097308 */ /* 0x000e620000000800 */
[----:B------:R-:W-:-:S02]  /*53b0*/  WARPGROUP.DEPBAR.LE gsb0, 0x0 ;  /* 0x00008000000079c5 */ /* 0x000fc40000010000 */
[----:B------:R-:W-:-:S05]  /*53c0*/  WARPGROUP.ARRIVE ;  /* 0x00000000000079c5 */ /* 0x000fca0000000000 */
[----:B------:R-:W3:Y:S01]  /*53d0*/  MUFU.EX2 R161, R74 ;  /* 0x0000004a00a17308 */ /* 0x000ee20000000800 */
[----:B--2---:R-:W-:Y:S02]  /*53e0*/  F2FP.F16.F32.PACK_AB R160, R57, R14 ;  /* 0x0000000e39a0723e */ /* 0x004fe400000000ff */
[----:B0-----:R-:W-:Y:S01]  /*53f0*/  F2FP.F16.F32.PACK_AB R162, R61, R20 ;  /* 0x000000143da2723e */ /* 0x001fe200000000ff */
[----:B------:R-:W-:Y:S04]  /*5400*/  HGMMA.64x128x16.F32 R88, R164, gdesc[UR4].tnspB, R88, gsb0 ;  /* 0x41e00004a4587df0 */ /* 0x000fe80008000858 */
[----:B------:R-:W0:Y:S01]  /*5410*/  MUFU.EX2 R163, R78 ;  /* 0x0000004e00a37308 */ /* 0x000e220000000800 */
[----:B------:R-:W-:Y:S02]  /*5420*/  WARPGROUP.DEPBAR.LE gsb0, 0x0 ;  /* 0x00008000000079c5 */ /* 0x000fe40000010000 */
[----:B------:R2:W-:Y:S05]  /*5430*/  @!P1 SYNCS.ARRIVE.TRANS64.RED.A1T0 RZ, [R27+URZ], RZ ;  /* 0x000000ff1bff99a7 */ /* 0x0005ea000810043f */
[----:B------:R-:W4:Y:S01]  /*5440*/  MUFU.EX2 R165, R82 ;  /* 0x0000005200a57308 */ /* 0x000f220000000800 */
[----:B-1----:R-:W-:-:S02]  /*5450*/  F2FP.F16.F32.PACK_AB R166, R9, R28 ;  /* 0x0000001c09a6723e */ /* 0x002fc400000000ff */
[----:B------:R-:W-:Y:S01]  /*5460*/  F2FP.F16.F32.PACK_AB R164, R65, R24 ;  /* 0x0000001841a4723e */ /* 0x000fe200000000ff */
[----:B--2---:R-:W-:Y:S01]  /*5470*/  FFMA.FTZ R27, R8, R6, R181 ;  /* 0x00000006081b7223 */ /* 0x004fe200000100b5 */
[----:B------:R-:W-:-:S03]  /*5480*/  F2FP.F16.F32.PACK_AB R181, R26, R181 ;  /* 0x000000b51ab5723e */ /* 0x000fc600000000ff */
[----:B------:R-:W1:Y:S01]  /*5490*/  MUFU.EX2 R167, R86 ;  /* 0x0000005600a77308 */ /* 0x000e620000000800 */
[----:B------:R2:W-:Y:S01]  /*54a0*/  @!P1 SYNCS.ARRIVE.TRANS64.RED.A1T0 RZ, [R31+URZ], RZ ;  /* 0x000000ff1fff99a7 */ /* 0x0005e2000810043f */
[----:B------:R-:W-:Y:S01]  /*54b0*/  FADD.FTZ R6, R26, R27 ;  /* 0x0000001b1a067221 */ /* 0x000fe20000010000 */
[----:B------:R-:W-:-:S03]  /*54c0*/  FADD.FTZ R27, R13, R46 ;  /* 0x0000002e0d1b7221 */ /* 0x000fc60000010000 */
[----:B------:R-:W-:Y:S01]  /*54d0*/  FADD.FTZ R7, R183, R6 ;  /* 0x00000006b7077221 */ /* 0x000fe20000010000 */
[----:B------:R-:W-:Y:S01]  /*54e0*/  FADD.FTZ R46, R176, R27 ;  /* 0x0000001bb02e7221 */ /* 0x000fe20000010000 */
[C---:B------:R-:W-:Y:S02]  /*54f0*/  F2FP.F16.F32.PACK_AB R176, R15.reuse, R176 ;  /* 0x000000b00fb0723e */ /* 0x040fe400000000ff */
[C---:B------:R-:W-:Y:S01]  /*5500*/  FADD.FTZ R6, R36.reuse, R7 ;  /* 0x0000000724067221 */ /* 0x040fe20000010000 */
[----:B------:R-:W-:Y:S01]  /*5510*/  FADD.FTZ R27, R15, R46 ;  /* 0x0000002e0f1b7221 */ /* 0x000fe20000010000 */
[----:B------:R-:W-:Y:S02]  /*5520*/  F2FP.F16.F32.PACK_AB R183, R36, R183 ;  /* 0x000000b724b7723e */ /* 0x000fe400000000ff */
[----:B------:R-:W-:Y:S01]  /*5530*/  FADD.FTZ R7, R177, R6 ;  /* 0x00000006b1077221 */ /* 0x000fe20000010000 */
[----:B------:R-:W-:Y:S01]  /*5540*/  FADD.FTZ R46, R178, R27 ;  /* 0x0000001bb22e7221 */ /* 0x000fe20000010000 */
[----:B------:R-:W-:-:S02]  /*5550*/  F2FP.F16.F32.PACK_AB R177, R44, R177 ;  /* 0x000000b12cb1723e */ /* 0x000fc400000000ff */
[----:B------:R-:W-:Y:S01]  /*5560*/  FADD.FTZ R6, R44, R7 ;  /* 0x000000072c067221 */ /* 0x000fe20000010000 */
[C---:B------:R-:W-:Y:S01]  /*5570*/  FADD.FTZ R27, R21.reuse, R46 ;  /* 0x0000002e151b7221 */ /* 0x040fe20000010000 */
[----:B------:R-:W-:Y:S02]  /*5580*/  F2FP.F16.F32.PACK_AB R178, R21, R178 ;  /* 0x000000b215b2723e */ /* 0x000fe400000000ff */
[----:B------:R-:W-:Y:S01]  /*5590*/  FADD.FTZ R7, R179, R6 ;  /* 0x00000006b3077221 */ /* 0x000fe20000010000 */
[----:B------:R-:W-:Y:S01]  /*55a0*/  FADD.FTZ R46, R172, R27 ;  /* 0x0000001bac2e7221 */ /* 0x000fe20000010000 */
[C---:B------:R-:W-:Y:S02]  /*55b0*/  F2FP.F16.F32.PACK_AB R179, R38.reuse, R179 ;  /* 0x000000b326b3723e */ /* 0x040fe400000000ff */
[----:B------:R-:W-:Y:S01]  /*55c0*/  FADD.FTZ R6, R38, R7 ;  /* 0x0000000726067221 */ /* 0x000fe20000010000 */
[C---:B------:R-:W-:Y:S01]  /*55d0*/  FADD.FTZ R27, R25.reuse, R46 ;  /* 0x0000002e191b7221 */ /* 0x040fe20000010000 */
[----:B------:R-:W-:-:S02]  /*55e0*/  F2FP.F16.F32.PACK_AB R172, R25, R172 ;  /* 0x000000ac19ac723e */ /* 0x000fc400000000ff */
[----:B------:R-:W-:Y:S01]  /*55f0*/  FADD.FTZ R7, R173, R6 ;  /* 0x00000006ad077221 */ /* 0x000fe20000010000 */
[----:B------:R-:W-:Y:S01]  /*5600*/  FADD.FTZ R46, R174, R27 ;  /* 0x0000001bae2e7221 */ /* 0x000fe20000010000 */
[C---:B------:R-:W-:Y:S02]  /*5610*/  F2FP.F16.F32.PACK_AB R173, R40.reuse, R173 ;  /* 0x000000ad28ad723e */ /* 0x040fe400000000ff */
[----:B------:R-:W-:Y:S01]  /*5620*/  FADD.FTZ R6, R40, R7 ;  /* 0x0000000728067221 */ /* 0x000fe20000010000 */
[C---:B------:R-:W-:Y:S01]  /*5630*/  FADD.FTZ R11, R29.reuse, R46 ;  /* 0x0000002e1d0b7221 */ /* 0x040fe20000010000 */
        /* <DEDUP_REMOVED lines=21> */
[----:B------:R-:W-:Y:S01]  /*5790*/  F2FP.F16.F32.PACK_AB R153, R42, R153 ;  /* 0x000000992a99723e */ /* 0x000fe200000000ff */
[----:B------:R-:W-:-:S02]  /*57a0*/  IMAD.MOV.U32 R11, RZ, RZ, R0 ;  /* 0x000000ffff0b7224 */ /* 0x000fc400078e0000 */
        /* <DEDUP_REMOVED lines=19> */
[----:B------:R-:W-:-:S03]  /*58e0*/  FADD.FTZ R7, R57, R26 ;  /* 0x0000001a39077221 */ /* 0x000fc60000010000 */
[----:B---3--:R-:W-:Y:S01]  /*58f0*/  FADD.FTZ R6, R161, R6 ;  /* 0x00000006a1067221 */ /* 0x008fe20000010000 */
[----:B------:R-:W-:Y:S01]  /*5900*/  FADD.FTZ R26, R20, R7 ;  /* 0x00000007141a7221 */ /* 0x000fe20000010000 */
[C---:B------:R-:W-:Y:S02]  /*5910*/  F2FP.F16.F32.PACK_AB R161, R75.reuse, R161 ;  /* 0x000000a14ba1723e */ /* 0x040fe400000000ff */
[----:B------:R-:W-:Y:S01]  /*5920*/  FADD.FTZ R6, R75, R6 ;  /* 0x000000064b067221 */ /* 0x000fe20000010000 */
[----:B------:R-:W-:-:S03]  /*5930*/  FADD.FTZ R7, R61, R26 ;  /* 0x0000001a3d077221 */ /* 0x000fc60000010000 */
[----:B0-----:R-:W-:Y:S01]  /*5940*/  FADD.FTZ R6, R163, R6 ;  /* 0x00000006a3067221 */ /* 0x001fe20000010000 */
[----:B------:R-:W-:Y:S01]  /*5950*/  FADD.FTZ R14, R24, R7 ;  /* 0x00000007180e7221 */ /* 0x000fe20000010000 */
[C---:B------:R-:W-:Y:S02]  /*5960*/  F2FP.F16.F32.PACK_AB R163, R79.reuse, R163 ;  /* 0x000000a34fa3723e */ /* 0x040fe400000000ff */
[----:B------:R-:W-:Y:S01]  /*5970*/  FADD.FTZ R6, R79, R6 ;  /* 0x000000064f067221 */ /* 0x000fe20000010000 */
[----:B------:R-:W-:-:S03]  /*5980*/  FADD.FTZ R7, R65, R14 ;  /* 0x0000000e41077221 */ /* 0x000fc60000010000 */
[----:B----4-:R-:W-:Y:S01]  /*5990*/  FADD.FTZ R6, R165, R6 ;  /* 0x00000006a5067221 */ /* 0x010fe20000010000 */
[----:B------:R-:W-:Y:S01]  /*59a0*/  FADD.FTZ R14, R28, R7 ;  /* 0x000000071c0e7221 */ /* 0x000fe20000010000 */
[C---:B------:R-:W-:Y:S02]  /*59b0*/  F2FP.F16.F32.PACK_AB R165, R83.reuse, R165 ;  /* 0x000000a553a5723e */ /* 0x040fe400000000ff */
[----:B------:R-:W-:Y:S01]  /*59c0*/  FADD.FTZ R6, R83, R6 ;  /* 0x0000000653067221 */ /* 0x000fe20000010000 */
[----:B------:R-:W-:Y:S01]  /*59d0*/  FADD.FTZ R7, R9, R14 ;  /* 0x0000000e09077221 */ /* 0x000fe20000010000 */
[----:B------:R-:W-:Y:S02]  /*59e0*/  IMAD.MOV.U32 R9, RZ, RZ, R10 ;  /* 0x000000ffff097224 */ /* 0x000fe400078e000a */
[----:B-1----:R-:W-:Y:S01]  /*59f0*/  FADD.FTZ R6, R167, R6 ;  /* 0x00000006a7067221 */ /* 0x002fe20000010000 */
[----:B------:R-:W-:-:S03]  /*5a00*/  F2FP.F16.F32.PACK_AB R167, R48, R167 ;  /* 0x000000a730a7723e */ /* 0x000fc600000000ff */
[----:B------:R-:W-:Y:S01]  /*5a10*/  FADD.FTZ R6, R48, R6 ;  /* 0x0000000630067221 */ /* 0x000fe20000010000 */
[----:B--2---:R-:W-:Y:S06]  /*5a20*/  @P2 BRA `(.L_x_24) ;  /* 0xffffffdc009c2947 */ /* 0x004fec000383ffff */
.L_x_15:
[----:B------:R-:W-:Y:S06]  /*5a30*/  BAR.ARV 0x8, 0x180 ;  /* 0x0206000000007b1d */ /* 0x000fec0000002000 */
        /* <DEDUP_REMOVED lines=64> */
[----:B------:R-:W-:Y:S06]  /*5e40*/  @!P0 BRA `(.L_x_25) ;  /* 0x0000000000048947 */ /* 0x000fec0003800000 */
[----:B------:R-:W-:Y:S01]  /*5e50*/  BPT.TRAP 0x1 ;  /* 0x000000040000795c */ /* 0x000fe20000300000 */
.L_x_25:
        /* <DEDUP_REMOVED lines=9> */
.L_x_26:
[----:B-1----:R-:W-:Y:S05]  /*5ef0*/  @P2 BRA `(.L_x_27) ;  /* 0x0000000000082947 */ /* 0x002fea0003800000 */
[----:B------:R-:W1:Y:S02]  /*5f00*/  SYNCS.PHASECHK.TRANS64.TRYWAIT P0, [UR12+0x34850], R4 ;  /* 0x03485004ff0075a7 */ /* 0x000e64000800014c */
[----:B-1----:R-:W-:Y:S05]  /*5f10*/  @!P0 BRA `(.L_x_28) ;  /* 0x0000006000308947 */ /* 0x002fea0003800000 */
.L_x_27:
[----:B------:R-:W-:Y:S01]  /*5f20*/  UIADD3 UR5, UR4, 0x400, URZ ;  /* 0x0000040004057890 */ /* 0x000fe2000fffe03f */
[----:B------:R-:W-:Y:S01]  /*5f30*/  WARPGROUP.ARRIVE ;  /* 0x00000000000079c5 */ /* 0x000fe20000000000 */
[----:B------:R-:W-:Y:S01]  /*5f40*/  UMOV UR7, 0x40000040 ;  /* 0x4000004000077882 */ /* 0x000fe20000000000 */
[----:B01----:R-:W0:Y:S01]  /*5f50*/  SHFL.BFLY PT, R4, R7, 0x2, 0x1f ;  /* 0x0c401f0007047f89 */ /* 0x003e2200000e0000 */
[----:B------:R-:W-:Y:S01]  /*5f60*/  USHF.R.U32.HI UR5, URZ, 0x4, UR5 ;  /* 0x000000043f057899 */ /* 0x000fe20008011605 */
[----:B------:R-:W-:Y:S01]  /*5f70*/  IMAD.MOV.U32 R96, RZ, RZ, -0x800000 ;  /* 0xff800000ff607424 */ /* 0x000fe200078e00ff */
[----:B------:R-:W-:Y:S01]  /*5f80*/  CS2R R98, SRZ ;  /* 0x0000000000627805 */ /* 0x000fe2000001ff00 */
[----:B------:R-:W1:Y:S01]  /*5f90*/  SHFL.BFLY PT, R5, R6, 0x2, 0x1f ;  /* 0x0c401f0006057f89 */ /* 0x000e6200000e0000 */
[----:B------:R-:W-:Y:S01]  /*5fa0*/  ULOP3.LUT UR5, UR5, 0x3fff, URZ, 0xc0, !UPT ;  /* 0x00003fff05057892 */ /* 0x000fe2000f8ec03f */
[----:B------:R-:W-:Y:S01]  /*5fb0*/  IMAD.MOV.U32 R93, RZ, RZ, -0x800000 ;  /* 0xff800000ff5d7424 */ /* 0x000fe200078e00ff */
[----:B------:R-:W2:Y:S01]  /*5fc0*/  LDC R115, c[0x0][0xc38] ;  /* 0x00030e00ff737b82 */ /* 0x000ea20000000800 */
[----:B------:R-:W-:Y:S01]  /*5fd0*/  R2UR UR14, R186 ;  /* 0x00000000ba0e72ca */ /* 0x000fe200000e0000 */
[----:B------:R-:W-:Y:S01]  /*5fe0*/  ULOP3.LUT UR5, UR5, 0x4000000, URZ, 0xfc, !UPT ;  /* 0x0400000005057892 */ /* 0x000fe2000f8efc3f */
[----:B------:R-:W-:Y:S01]  /*5ff0*/  R2UR UR13, R185 ;  /* 0x00000000b90d72ca */ /* 0x000fe200000e0000 */
[----:B------:R-:W-:-:S02]  /*6000*/  ULDC UR10, c[0x0][0xc44] ;  /* 0x00031100000a7ab9 */ /* 0x000fc40000000800 */
[----:B------:R-:W-:-:S07]  /*6010*/  ULEA UR8, UR36, UR5, 0xb ;  /* 0x0000000524087291 */ /* 0x000fce000f8e583f */
[----:B------:R-:W-:Y:S01]  /*6020*/  UMOV UR6, UR8 ;  /* 0x0000000800067c82 */ /* 0x000fe20008000000 */
[----:B------:R-:W3:Y:S02]  /*6030*/  S2UR UR5, SR_SWINHI ;  /* 0x00000000000579c3 */ /* 0x000ee40000002f00 */
[----:B---3--:R-:W-:Y:S01]  /*6040*/  HGMMA.64x128x16.F32 R24, R180, gdesc[UR4].tnspB, R24, gsb0 ;  /* 0x41e00004b4187df0 */ /* 0x008fe20008000818 */
[----:B------:R-:W-:Y:S01]  /*6050*/  UIADD3 UR6, UR8, 0x80, URZ ;  /* 0x0000008008067890 */ /* 0x000fe2000fffe03f */
[----:B0-----:R-:W-:Y:S01]  /*6060*/  FADD.FTZ R4, R4, R7 ;  /* 0x0000000704047221 */ /* 0x001fe20000010000 */
[----:B------:R-:W-:Y:S01]  /*6070*/  UMOV UR7, 0x40000040 ;  /* 0x4000004000077882 */ /* 0x000fe20000000000 */
[----:B------:R-:W-:Y:S02]  /*6080*/  IMAD R7, R23, 0x40, R16 ;  /* 0x0000004017077824 */ /* 0x000fe400078e0210 */
[----:B-1----:R-:W-:Y:S01]  /*6090*/  FADD.FTZ R8, R5, R6 ;  /* 0x0000000605087221 */ /* 0x002fe20000010000 */
[----:B------:R-:W-:Y:S01]  /*60a0*/  IMAD R92, RZ, RZ, -UR14 ;  /* 0x8000000eff5c7e24 */ /* 0x000fe2000f8e02ff */
[----:B------:R-:W0:Y:S03]  /*60b0*/  SHFL.BFLY PT, R5, R4, 0x1, 0x1f ;  /* 0x0c201f0004057f89 */ /* 0x000e2600000e0000 */
[----:B--2---:R-:W-:Y:S01]  /*60c0*/  IMAD R92, R115, R92, UR13 ;  /* 0x0000000d735c7e24 */ /* 0x004fe2000f8e025c */
[----:B------:R-:W1:Y:S01]  /*60d0*/  SHFL.BFLY PT, R9, R8, 0x1, 0x1f ;  /* 0x0c201f0008097f89 */ /* 0x000e6200000e0000 */
[----:B------:R-:W-:Y:S01]  /*60e0*/  R2UR UR13, R19 ;  /* 0x00000000130d72ca */ /* 0x000fe200000e0000 */
[----:B------:R-:W-:Y:S01]  /*60f0*/  IMAD.U32 R19, RZ, RZ, UR12 ;  /* 0x0000000cff137e24 */ /* 0x000fe2000f8e00ff */
[----:B------:R-:W-:-:S03]  /*6100*/  USHF.R.S32.HI UR12, URZ, 0x1f, UR39 ;  /* 0x0000001f3f0c7899 */ /* 0x000fc60008011427 */
[----:B------:R-:W-:-:S05]  /*6110*/  @!P1 VIADD R19, R19, 0x34860 ;  /* 0x0003486013139836 */ /* 0x000fca0000000000 */
[----:B------:R-:W-:Y:S01]  /*6120*/  @!P1 PRMT R19, RZ, 0x654, R19 ;  /* 0x00000654ff139816 */ /* 0x000fe20000000013 */
[----:B0-----:R-:W-:Y:S01]  /*6130*/  FADD.FTZ R11, R4, R5 ;  /* 0x00000005040b7221 */ /* 0x001fe20000010000 */
[----:B-1----:R-:W-:-:S04]  /*6140*/  FADD.FTZ R12, R8, R9 ;  /* 0x00000009080c7221 */ /* 0x002fc80000010000 */
[----:B------:R-:W-:Y:S02]  /*6150*/  FSETP.NE.FTZ.AND P0, PT, R11, RZ, PT ;  /* 0x000000ff0b00720b */ /* 0x000fe40003f15000 */
[----:B------:R-:W-:-:S11]  /*6160*/  FSETP.NE.FTZ.AND P2, PT, R12, RZ, PT ;  /* 0x000000ff0c00720b */ /* 0x000fd60003f55000 */
[----:B------:R-:W0:Y:S02]  /*6170*/  @P0 MUFU.LG2 R6, R11 ;  /* 0x0000000b00060308 */ /* 0x000e240000000c00 */
[----:B------:R-:W-:-:S06]  /*6180*/  @P2 FMUL.FTZ R8, R3, 0.69314718246459960938 ;  /* 0x3f31721803082820 */ /* 0x000fcc0000410000 */
[----:B------:R-:W1:Y:S08]  /*6190*/  @P2 MUFU.LG2 R9, R12 ;  /* 0x0000000c00092308 */ /* 0x000e700000000c00 */
[----:B------:R-:W-:Y:S01]  /*61a0*/  @P2 MUFU.RCP R98, R12 ;  /* 0x0000000c00622308 */ /* 0x000fe20000001000 */
[----:B0-----:R-:W-:-:S07]  /*61b0*/  @P0 FMUL.FTZ R6, R6, 0.69314718246459960938 ;  /* 0x3f31721806060820 */ /* 0x001fce0000410000 */
[----:B------:R0:W2:Y:S01]  /*61c0*/  @P0 MUFU.RCP R99, R11 ;  /* 0x0000000b00630308 */ /* 0x0000a20000001000 */
[----:B-1----:R-:W-:-:S04]  /*61d0*/  @P2 FMUL.FTZ R9, R9, 0.69314718246459960938 ;  /* 0x3f31721809092820 */ /* 0x002fc80000410000 */
[----:B------:R-:W-:Y:S01]  /*61e0*/  @P2 FFMA.FTZ R93, R8, R10, R9 ;  /* 0x0000000a085d2223 */ /* 0x000fe20000010009 */
[----:B------:R-:W-:Y:S02]  /*61f0*/  WARPGROUP.DEPBAR.LE gsb0, 0x0 ;  /* 0x00008000000079c5 */ /* 0x000fe40000010000 */
[----:B------:R-:W-:-:S06]  /*6200*/  WARPGROUP.ARRIVE ;  /* 0x00000000000079c5 */ /* 0x000fcc0000000000 */
[----:B------:R-:W-:Y:S01]  /*6210*/  HGMMA.64x128x16.F32 R24, R176, gdesc[UR4].tnspB, R24, gsb0 ;  /* 0x41e00004b0187df0 */ /* 0x000fe20008000818 */
[----:B------:R-:W-:Y:S01]  /*6220*/  UIADD3 UR6, UR8, 0x100, URZ ;  /* 0x0000010008067890 */ /* 0x000fe2000fffe03f */
[----:B------:R-:W-:Y:S01]  /*6230*/  UMOV UR7, 0x40000040 ;  /* 0x4000004000077882 */ /* 0x000fe20000000000 */
[----:B------:R-:W-:Y:S02]  /*6240*/  WARPGROUP.DEPBAR.LE gsb0, 0x0 ;  /* 0x00008000000079c5 */ /* 0x000fe40000010000 */
[----:B------:R-:W-:-:S07]  /*6250*/  WARPGROUP.ARRIVE ;  /* 0x00000000000079c5 */ /* 0x000fce0000000000 */
        /* <DEDUP_REMOVED lines=18> */
[----:B------:R-:W-:Y:S01]  /*6380*/  UIADD3 UR8, UR8, 0x380, URZ ;  /* 0x0000038008087890 */ /* 0x000fe2000fffe03f */
[----:B------:R-:W-:Y:S02]  /*6390*/  WARPGROUP.DEPBAR.LE gsb0, 0x0 ;  /* 0x00008000000079c5 */ /* 0x000fe40000010000 */
[----:B------:R-:W-:-:S06]  /*63a0*/  WARPGROUP.ARRIVE ;  /* 0x00000000000079c5 */ /* 0x000fcc0000000000 */
[----:B------:R-:W-:Y:S01]  /*63b0*/  HGMMA.64x128x16.F32 R24, R160, gdesc[UR4].tnspB, R24, gsb0 ;  /* 0x41e00004a0187df0 */ /* 0x000fe20008000818 */
[----:B------:R-:W-:Y:S01]  /*63c0*/  UMOV UR6, UR4 ;  /* 0x0000000400067c82 */ /* 0x000fe20008000000 */
[----:B------:R-:W-:Y:S01]  /*63d0*/  UMOV UR7, UR5 ;  /* 0x0000000500077c82 */ /* 0x000fe20008000000 */
[----:B------:R-:W-:Y:S01]  /*63e0*/  UIADD3 UR5, -UR39, URZ, URZ ;  /* 0x0000003f27057290 */ /* 0x000fe2000fffe13f */
[----:B------:R-:W-:Y:S01]  /*63f0*/  IMAD.U32 R88, RZ, RZ, UR6 ;  /* 0x00000006ff587e24 */ /* 0x000fe2000f8e00ff */
[----:B------:R-:W-:Y:S01]  /*6400*/  UMOV UR6, UR8 ;  /* 0x0000000800067c82 */ /* 0x000fe20008000000 */
[----:B------:R-:W-:Y:S01]  /*6410*/  IMAD.U32 R89, RZ, RZ, UR7 ;  /* 0x00000007ff597e24 */ /* 0x000fe2000f8e00ff */
[----:B------:R-:W-:Y:S01]  /*6420*/  UMOV UR7, 0x40000040 ;  /* 0x4000004000077882 */ /* 0x000fe20000000000 */
[----:B------:R-:W-:Y:S01]  /*6430*/  UIMAD UR10, UR10, UR5, UR14 ;  /* 0x000000050a0a72a4 */ /* 0x000fe2000f8e020e */
[----:B------:R-:W-:Y:S01]  /*6440*/  IMAD.WIDE R4, R190, 0x2, R88 ;  /* 0x00000002be047825 */ /* 0x000fe200078e0258 */
[----:B------:R-:W-:-:S02]  /*6450*/  ULDC.64 UR8, c[0x0][0xb90] ;  /* 0x0002e40000087ab9 */ /* 0x000fc40000000a00 */
[----:B------:R-:W-:Y:S01]  /*6460*/  USHF.R.S32.HI UR11, URZ, 0x1f, UR10 ;  /* 0x0000001f3f0b7899 */ /* 0x000fe2000801140a */
[----:B------:R-:W-:-:S04]  /*6470*/  IMAD.WIDE R88, R7, 0x2, R88 ;  /* 0x0000000207587825 */ /* 0x000fc800078e0258 */
[----:B------:R-:W-:Y:S01]  /*6480*/  @P0 FMUL.FTZ R7, R3, 0.69314718246459960938 ;  /* 0x3f31721803070820 */ /* 0x000fe20000410000 */
[C---:B------:R-:W-:Y:S01]  /*6490*/  IADD3 R3, P5, R4.reuse, 0x4040, RZ ;  /* 0x0000404004037810 */ /* 0x040fe20007fbe0ff */
[----:B------:R-:W-:Y:S01]  /*64a0*/  UIMAD UR5, UR11, UR8, URZ ;  /* 0x000000080b0572a4 */ /* 0x000fe2000f8e023f */
[C---:B------:R-:W-:Y:S01]  /*64b0*/  IADD3 R111, P6, R4.reuse, 0x4060, RZ ;  /* 0x00004060046f7810 */ /* 0x040fe20007fde0ff */
[----:B------:R-:W-:Y:S01]  /*64c0*/  @P0 FFMA.FTZ R96, R7, R0, R6 ;  /* 0x0000000007600223 */ /* 0x000fe20000010006 */
[----:B------:R-:W-:Y:S01]  /*64d0*/  LOP3.LUT R0, R3, 0x380, RZ, 0xc0, !PT ;  /* 0x0000038003007812 */ /* 0x000fe200078ec0ff */
[--C-:B------:R-:W-:Y:S01]  /*64e0*/  IMAD.X R109, RZ, RZ, R5.reuse, P5 ;  /* 0x000000ffff6d7224 */ /* 0x100fe200028e0605 */
[----:B------:R-:W-:Y:S01]  /*64f0*/  IADD3 R6, P2, R4, 0x20, RZ ;  /* 0x0000002004067810 */ /* 0x000fe20007f5e0ff */
[----:B------:R-:W-:Y:S01]  /*6500*/  UIMAD UR5, UR10, UR9, UR5 ;  /* 0x000000090a0572a4 */ /* 0x000fe2000f8e0205 */
[----:B------:R-:W-:Y:S02]  /*6510*/  SHF.R.U64 R0, R0, 0x3, RZ ;  /* 0x0000000300007819 */ /* 0x000fe400000012ff */
[----:B------:R-:W-:Y:S01]  /*6520*/  LOP3.LUT R110, R111, 0x380, RZ, 0xc0, !PT ;  /* 0x000003806f6e7812 */ /* 0x000fe200078ec0ff */
[----:B------:R-:W-:Y:S01]  /*6530*/  IMAD.X R103, RZ, RZ, R5, P2 ;  /* 0x000000ffff677224 */ /* 0x000fe200010e0605 */
[----:B------:R-:W-:-:S02]  /*6540*/  LOP3.LUT R108, R0, R3, RZ, 0x3c, !PT ;  /* 0x00000003006c7212 */ /* 0x000fc400078e3cff */
[----:B------:R-:W1:Y:S01]  /*6550*/  LDC R0, c[0x0][0xbe8] ;  /* 0x0002fa00ff007b82 */ /* 0x000e620000000800 */
[----:B------:R-:W-:Y:S02]  /*6560*/  SHF.R.U64 R110, R110, 0x3, RZ ;  /* 0x000000036e6e7819 */ /* 0x000fe400000012ff */
[----:B------:R-:W-:Y:S02]  /*6570*/  LOP3.LUT R113, R4, 0x380, RZ, 0xc0, !PT ;  /* 0x0000038004717812 */ /* 0x000fe400078ec0ff */
[----:B------:R-:W-:Y:S01]  /*6580*/  LOP3.LUT R110, R110, R111, RZ, 0x3c, !PT ;  /* 0x0000006f6e6e7212 */ /* 0x000fe200078e3cff */
[----:B------:R-:W-:Y:S01]  /*6590*/  IMAD.X R111, RZ, RZ, R5, P6 ;  /* 0x000000ffff6f7224 */ /* 0x000fe200030e0605 */
[----:B------:R-:W-:Y:S02]  /*65a0*/  LOP3.LUT R3, R6, 0x380, RZ, 0xc0, !PT ;  /* 0x0000038006037812 */ /* 0x000fe400078ec0ff */
[C---:B------:R-:W-:Y:S02]  /*65b0*/  IADD3 R10, P4, R4.reuse, 0x4020, RZ ;  /* 0x00004020040a7810 */ /* 0x040fe40007f9e0ff */
[----:B------:R-:W-:-:S02]  /*65c0*/  IADD3 R9, P3, R4, 0x4000, RZ ;  /* 0x0000400004097810 */ /* 0x000fc40007f7e0ff */
[C---:B------:R-:W-:Y:S01]  /*65d0*/  IADD3 R7, P0, R4.reuse, 0x60, RZ ;  /* 0x0000006004077810 */ /* 0x040fe20007f1e0ff */
[--C-:B------:R-:W-:Y:S01]  /*65e0*/  IMAD.X R105, RZ, RZ, R5.reuse, P4 ;  /* 0x000000ffff697224 */ /* 0x100fe200020e0605 */
[----:B------:R-:W-:Y:S01]  /*65f0*/  IADD3 R8, P6, R4, 0x40, RZ ;  /* 0x0000004004087810 */ /* 0x000fe20007fde0ff */
[--C-:B------:R-:W-:Y:S01]  /*6600*/  IMAD.X R107, RZ, RZ, R5.reuse, P3 ;  /* 0x000000ffff6b7224 */ /* 0x100fe200018e0605 */
[----:B------:R-:W-:Y:S01]  /*6610*/  SHF.R.U64 R113, R113, 0x3, RZ ;  /* 0x0000000371717819 */ /* 0x000fe200000012ff */
[--C-:B------:R-:W-:Y:S01]  /*6620*/  IMAD.X R101, RZ, RZ, R5.reuse, P0 ;  /* 0x000000ffff657224 */ /* 0x100fe200000e0605 */
[----:B------:R-:W-:Y:S01]  /*6630*/  SHF.R.U64 R3, R3, 0x3, RZ ;  /* 0x0000000303037819 */ /* 0x000fe200000012ff */
[--C-:B------:R-:W-:Y:S01]  /*6640*/  IMAD.X R95, RZ, RZ, R5.reuse, P6 ;  /* 0x000000ffff5f7224 */ /* 0x100fe200030e0605 */
[----:B------:R-:W-:Y:S01]  /*6650*/  LOP3.LUT R112, R113, R4, RZ, 0x3c, !PT ;  /* 0x0000000471707212 */ /* 0x000fe200078e3cff */
[----:B------:R-:W-:Y:S01]  /*6660*/  IMAD.MOV.U32 R113, RZ, RZ, R5 ;  /* 0x000000ffff717224 */ /* 0x000fe200078e0005 */
[----:B------:R-:W-:-:S02]  /*6670*/  LOP3.LUT R5, R10, 0x380, RZ, 0xc0, !PT ;  /* 0x000003800a057812 */ /* 0x000fc400078ec0ff */
[----:B-1----:R-:W-:Y:S02]  /*6680*/  ISETP.NE.AND P2, PT, R0, 0x1, PT ;  /* 0x000000010000780c */ /* 0x002fe40003f45270 */
[----:B------:R-:W-:Y:S02]  /*6690*/  LOP3.LUT R102, R3, R6, RZ, 0x3c, !PT ;  /* 0x0000000603667212 */ /* 0x000fe400078e3cff */
[----:B------:R-:W-:Y:S02]  /*66a0*/  LOP3.LUT R3, R8, 0x380, RZ, 0xc0, !PT ;  /* 0x0000038008037812 */ /* 0x000fe400078ec0ff */
[----:B------:R-:W-:Y:S02]  /*66b0*/  SHF.R.U64 R5, R5, 0x3, RZ ;  /* 0x0000000305057819 */ /* 0x000fe400000012ff */
[----:B------:R-:W-:Y:S02]  /*66c0*/  SHF.R.U64 R3, R3, 0x3, RZ ;  /* 0x0000000303037819 */ /* 0x000fe400000012ff */
[----:B------:R-:W-:-:S02]  /*66d0*/  MOV R112, R112 ;  /* 0x0000007000707202 */ /* 0x000fc40000000f00 */
[----:B------:R-:W-:Y:S01]  /*66e0*/  LOP3.LUT R4, R9, 0x380, RZ, 0xc0, !PT ;  /* 0x0000038009047812 */ /* 0x000fe200078ec0ff */
[----:B------:R-:W1:Y:S01]  /*66f0*/  @P2 LDC R114, c[0x0][0xbec] ;  /* 0x0002fb00ff722b82 */ /* 0x000e620000000800 */
[----:B------:R-:W-:Y:S02]  /*6700*/  LOP3.LUT R104, R5, R10, RZ, 0x3c, !PT ;  /* 0x0000000a05687212 */ /* 0x000fe400078e3cff */
[----:B------:R-:W-:Y:S02]  /*6710*/  LOP3.LUT R94, R3, R8, RZ, 0x3c, !PT ;  /* 0x00000008035e7212 */ /* 0x000fe400078e3cff */
[----:B------:R-:W-:Y:S02]  /*6720*/  SHF.R.U64 R4, R4, 0x3, RZ ;  /* 0x0000000304047819 */ /* 0x000fe400000012ff */
[----:B------:R-:W-:Y:S01]  /*6730*/  MOV R104, R104 ;  /* 0x0000006800687202 */ /* 0x000fe20000000f00 */
[----:B------:R-:W3:Y:S01]  /*6740*/  @P2 LDC R113, c[0x0][0xbf0] ;  /* 0x0002fc00ff712b82 */ /* 0x000ee20000000800 */
[----:B------:R-:W-:-:S02]  /*6750*/  MOV R105, R102 ;  /* 0x0000006600697202 */ /* 0x000fc40000000f00 */
[----:B------:R-:W-:Y:S02]  /*6760*/  MOV R103, R94 ;  /* 0x0000005e00677202 */ /* 0x000fe40000000f00 */
[----:B------:R-:W-:Y:S02]  /*6770*/  LOP3.LUT R106, R4, R9, RZ, 0x3c, !PT ;  /* 0x00000009046a7212 */ /* 0x000fe400078e3cff */
[----:B------:R-:W-:Y:S01]  /*6780*/  LOP3.LUT R4, R7, 0x380, RZ, 0xc0, !PT ;  /* 0x0000038007047812 */ /* 0x000fe200078ec0ff */
[----:B------:R-:W4:Y:S01]  /*6790*/  LDC.64 R94, c[0x0][0xb98] ;  /* 0x0002e600ff5e7b82 */ /* 0x000f220000000a00 */
[----:B------:R-:W-:Y:S01]  /*67a0*/  MOV R106, R106 ;  /* 0x0000006a006a7202 */ /* 0x000fe20000000f00 */
[----:B------:R-:W-:Y:S01]  /*67b0*/  IMAD R107, R92, 0x80, R189 ;  /* 0x000000805c6b7824 */ /* 0x000fe200078e02bd */
[----:B------:R-:W-:Y:S02]  /*67c0*/  SHF.R.U64 R4, R4, 0x3, RZ ;  /* 0x0000000304047819 */ /* 0x000fe400000012ff */
[----:B------:R-:W-:-:S02]  /*67d0*/  IADD3 R15, P0, R88, 0x2000, RZ ;  /* 0x00002000580f7810 */ /* 0x000fc40007f1e0ff */
[----:B------:R-:W-:Y:S01]  /*67e0*/  LOP3.LUT R100, R4, R7, RZ, 0x3c, !PT ;  /* 0x0000000704647212 */ /* 0x000fe200078e3cff */
[----:B-1----:R-:W-:Y:S01]  /*67f0*/  @P2 IMAD.HI.U32 R102, R107, R114, RZ ;  /* 0x000000726b662227 */ /* 0x002fe200078e00ff */
[----:B------:R-:W-:Y:S02]  /*6800*/  IADD3 R21, P6, R88, 0x1000, RZ ;  /* 0x0000100058157810 */ /* 0x000fe40007fde0ff */
[----:B------:R-:W-:Y:S02]  /*6810*/  LOP3.LUT R14, R15, 0x380, RZ, 0xc0, !PT ;  /* 0x000003800f0e7812 */ /* 0x000fe400078ec0ff */
[----:B------:R-:W-:Y:S01]  /*6820*/  MOV R100, R100 ;  /* 0x0000006400647202 */ /* 0x000fe20000000f00 */
[----:B------:R-:W-:Y:S01]  /*6830*/  IMAD.MOV.U32 R101, RZ, RZ, R107 ;  /* 0x000000ffff657224 */ /* 0x000fe200078e006b */
[----:B------:R-:W-:Y:S02]  /*6840*/  LOP3.LUT R20, R21, 0x380, RZ, 0xc0, !PT ;  /* 0x0000038015147812 */ /* 0x000fe400078ec0ff */
[----:B---3--:R-:W-:-:S02]  /*6850*/  @P2 SHF.R.U32.HI R101, RZ, R113, R102 ;  /* 0x00000071ff652219 */ /* 0x008fc40000011666 */
[----:B------:R-:W-:Y:S02]  /*6860*/  SHF.R.U64 R14, R14, 0x3, RZ ;  /* 0x000000030e0e7819 */ /* 0x000fe400000012ff */
[----:B------:R-:W-:Y:S02]  /*6870*/  LOP3.LUT R5, R88, 0x380, RZ, 0xc0, !PT ;  /* 0x0000038058057812 */ /* 0x000fe400078ec0ff */
[----:B------:R-:W-:Y:S02]  /*6880*/  SHF.R.U64 R20, R20, 0x3, RZ ;  /* 0x0000000314147819 */ /* 0x000fe400000012ff */
[----:B------:R-:W-:Y:S01]  /*6890*/  LOP3.LUT R14, R14, R15, RZ, 0x3c, !PT ;  /* 0x0000000f0e0e7212 */ /* 0x000fe200078e3cff */
[----:B------:R-:W-:Y:S01]  /*68a0*/  IMAD.X R15, RZ, RZ, R89, P0 ;  /* 0x000000ffff0f7224 */ /* 0x000fe200000e0659 */
[----:B------:R-:W-:Y:S02]  /*68b0*/  IADD3 R4, P0, R88, 0x7000, RZ ;  /* 0x0000700058047810 */ /* 0x000fe40007f1e0ff */
[----:B------:R-:W-:-:S02]  /*68c0*/  SHF.R.U64 R5, R5, 0x3, RZ ;  /* 0x0000000305057819 */ /* 0x000fc400000012ff */
[----:B------:R-:W-:Y:S01]  /*68d0*/  LOP3.LUT R20, R20, R21, RZ, 0x3c, !PT ;  /* 0x0000001514147212 */ /* 0x000fe200078e3cff */
[--C-:B------:R-:W-:Y:S01]  /*68e0*/  IMAD.X R21, RZ, RZ, R89.reuse, P6 ;  /* 0x000000ffff157224 */ /* 0x100fe200030e0659 */
[C---:B------:R-:W-:Y:S02]  /*68f0*/  IADD3 R13, P3, R88.reuse, 0x3000, RZ ;  /* 0x00003000580d7810 */ /* 0x040fe40007f7e0ff */
[C---:B0-----:R-:W-:Y:S02]  /*6900*/  IADD3 R11, P4, R88.reuse, 0x4000, RZ ;  /* 0x00004000580b7810 */ /* 0x041fe40007f9e0ff */
[C---:B------:R-:W-:Y:S02]  /*6910*/  IADD3 R9, P5, R88.reuse, 0x5000, RZ ;  /* 0x0000500058097810 */ /* 0x040fe40007fbe0ff */
[----:B------:R-:W-:Y:S02]  /*6920*/  IADD3 R7, P6, R88, 0x6000, RZ ;  /* 0x0000600058077810 */ /* 0x000fe40007fde0ff */
[----:B------:R-:W-:Y:S01]  /*6930*/  LOP3.LUT R88, R5, R88, RZ, 0x3c, !PT ;  /* 0x0000005805587212 */ /* 0x000fe200078e3cff */
[----:B------:R-:W-:Y:S01]  /*6940*/  IMAD.X R5, RZ, RZ, R89, P0 ;  /* 0x000000ffff057224 */ /* 0x000fe200000e0659 */
[----:B------:R-:W-:-:S02]  /*6950*/  LOP3.LUT R12, R13, 0x380, RZ, 0xc0, !PT ;  /* 0x000003800d0c7812 */ /* 0x000fc400078ec0ff */
[----:B------:R-:W-:Y:S02]  /*6960*/  LOP3.LUT R3, R4, 0x380, RZ, 0xc0, !PT ;  /* 0x0000038004037812 */ /* 0x000fe400078ec0ff */
[----:B------:R-:W-:Y:S02]  /*6970*/  SHF.R.U64 R12, R12, 0x3, RZ ;  /* 0x000000030c0c7819 */ /* 0x000fe400000012ff */
[----:B------:R-:W-:Y:S02]  /*6980*/  SHF.R.U64 R3, R3, 0x3, RZ ;  /* 0x0000000303037819 */ /* 0x000fe400000012ff */
[----:B------:R-:W-:Y:S01]  /*6990*/  LOP3.LUT R12, R12, R13, RZ, 0x3c, !PT ;  /* 0x0000000d0c0c7212 */ /* 0x000fe200078e3cff */
[----:B------:R-:W-:Y:S01]  /*69a0*/  IMAD.X R13, RZ, RZ, R89, P3 ;  /* 0x000000ffff0d7224 */ /* 0x000fe200018e0659 */
[----:B------:R-:W-:Y:S02]  /*69b0*/  LOP3.LUT R4, R3, R4, RZ, 0x3c, !PT ;  /* 0x0000000403047212 */ /* 0x000fe400078e3cff */
[----:B------:R-:W-:-:S02]  /*69c0*/  MOV R97, R108 ;  /* 0x0000006c00617202 */ /* 0x000fc40000000f00 */
[----:B------:R-:W-:Y:S01]  /*69d0*/  MOV R3, R110 ;  /* 0x0000006e00037202 */ /* 0x000fe20000000f00 */
[----:B------:R-:W-:Y:S02]  /*69e0*/  WARPGROUP.DEPBAR.LE gsb0, 0x0 ;  /* 0x00008000000079c5 */ /* 0x000fe40000010000 */
[----:B------:R-:W-:Y:S01]  /*69f0*/  WARPGROUP.ARRIVE ;  /* 0x00000000000079c5 */ /* 0x000fe20000000000 */
[----:B------:R-:W-:Y:S02]  /*6a00*/  LOP3.LUT R6, R7, 0x380, RZ, 0xc0, !PT ;  /* 0x0000038007067812 */ /* 0x000fe400078ec0ff */
[----:B------:R-:W-:Y:S02]  /*6a10*/  LOP3.LUT R10, R11, 0x380, RZ, 0xc0, !PT ;  /* 0x000003800b0a7812 */ /* 0x000fe400078ec0ff */
[----:B------:R-:W-:Y:S01]  /*6a20*/  SHF.R.U64 R6, R6, 0x3, RZ ;  /* 0x0000000306067819 */ /* 0x000fe200000012ff */
[----:B------:R-:W-:Y:S01]  /*6a30*/  HGMMA.64x128x16.F32 R24, R164, gdesc[UR4].tnspB, R24, gsb0 ;  /* 0x41e00004a4187df0 */ /* 0x000fe20008000818 */
[----:B------:R-:W-:Y:S01]  /*6a40*/  UIMAD.WIDE.U32 UR6, UR10, UR8, URZ ;  /* 0x000000080a0672a5 */ /* 0x000fe2000f8e003f */
[----:B------:R-:W-:-:S02]  /*6a50*/  LOP3.LUT R8, R9, 0x380, RZ, 0xc0, !PT ;  /* 0x0000038009087812 */ /* 0x000fc400078ec0ff */
[----:B------:R-:W-:Y:S01]  /*6a60*/  ULDC.64 UR8, c[0x0][0xae8] ;  /* 0x0002ba0000087ab9 */ /* 0x000fe20000000a00 */
[----:B------:R-:W-:Y:S01]  /*6a70*/  LOP3.LUT R6, R6, R7, RZ, 0x3c, !PT ;  /* 0x0000000706067212 */ /* 0x000fe200078e3cff */
[--C-:B------:R-:W-:Y:S01]  /*6a80*/  IMAD.X R7, RZ, RZ, R89.reuse, P6 ;  /* 0x000000ffff077224 */ /* 0x100fe200030e0659 */
[----:B------:R-:W-:Y:S01]  /*6a90*/  SHF.R.U64 R10, R10, 0x3, RZ ;  /* 0x000000030a0a7819 */ /* 0x000fe200000012ff */
[----:B------:R-:W-:Y:S01]  /*6aa0*/  IMAD.U32 R90, RZ, RZ, UR6 ;  /* 0x00000006ff5a7e24 */ /* 0x000fe2000f8e00ff */
[----:B------:R-:W-:Y:S02]  /*6ab0*/  UIADD3 UR6, UR7, UR5, URZ ;  /* 0x0000000507067290 */ /* 0x000fe4000fffe03f */
[----:B------:R-:W-:Y:S01]  /*6ac0*/  IMAD.U32 R91, RZ, RZ, UR7 ;  /* 0x00000007ff5b7e24 */ /* 0x000fe2000f8e00ff */
[----:B------:R-:W-:Y:S01]  /*6ad0*/  SHF.R.U64 R8, R8, 0x3, RZ ;  /* 0x0000000308087819 */ /* 0x000fe200000012ff */
[----:B------:R-:W-:Y:S01]  /*6ae0*/  ULDC UR5, c[0x0][0xa88] ;  /* 0x0002a20000057ab9 */ /* 0x000fe20000000800 */
[----:B------:R-:W-:Y:S01]  /*6af0*/  LOP3.LUT R10, R10, R11, RZ, 0x3c, !PT ;  /* 0x0000000b0a0a7212 */ /* 0x000fe200078e3cff */
[--C-:B------:R-:W-:Y:S01]  /*6b00*/  IMAD.X R11, RZ, RZ, R89.reuse, P4 ;  /* 0x000000ffff0b7224 */ /* 0x100fe200020e0659 */
[----:B------:R-:W-:Y:S01]  /*6b10*/  LOP3.LUT R8, R8, R9, RZ, 0x3c, !PT ;  /* 0x0000000908087212 */ /* 0x000fe200078e3cff */
[----:B------:R-:W-:Y:S01]  /*6b20*/  IMAD.U32 R91, RZ, RZ, UR6 ;  /* 0x00000006ff5b7e24 */ /* 0x000fe2000f8e00ff */
[----:B------:R-:W-:Y:S01]  /*6b30*/  ULDC.64 UR6, c[0x0][0xb88] ;  /* 0x0002e20000067ab9 */ /* 0x000fe20000000a00 */
[----:B------:R-:W-:-:S02]  /*6b40*/  IMAD.X R9, RZ, RZ, R89, P5 ;  /* 0x000000ffff097224 */ /* 0x000fc400028e0659 */
[----:B----4-:R-:W-:Y:S01]  /*6b50*/  IMAD.WIDE.U32 R90, R94, UR39, R90 ;  /* 0x000000275e5a7c25 */ /* 0x010fe2000f8e005a */
[----:B------:R-:W-:Y:S02]  /*6b60*/  UIADD3 UR4, UR4, 0x34820, URZ ;  /* 0x0003482004047890 */ /* 0x000fe4000fffe03f */
[----:B------:R-:W-:Y:S02]  /*6b70*/  UIADD3 UR36, UR36, 0x1, URZ ;  /* 0x0000000124247890 */ /* 0x000fe4000fffe03f */
[----:B------:R-:W-:Y:S02]  /*6b80*/  UPRMT UR4, URZ, 0x654, UR4 ;  /* 0x000006543f047896 */ /* 0x000fe40008000004 */
[----:B------:R-:W-:Y:S01]  /*6b90*/  UISETP.NE.AND UP0, UPT, UR36, 0x2, UPT ;  /* 0x000000022400788c */ /* 0x000fe2000bf05270 */
[----:B------:R-:W-:Y:S02]  /*6ba0*/  WARPGROUP.DEPBAR.LE gsb0, 0x0 ;  /* 0x00008000000079c5 */ /* 0x000fe40000010000 */
[----:B------:R0:W-:Y:S01]  /*6bb0*/  @!P1 SYNCS.ARRIVE.TRANS64.RED.A1T0 RZ, [R19+URZ], RZ ;  /* 0x000000ff13ff99a7 */ /* 0x0001e2000810043f */
[-C--:B--2---:R-:W-:Y:S01]  /*6bc0*/  FMUL.FTZ R25, R25, R99.reuse ;  /* 0x0000006319197220 */ /* 0x084fe20000410000 */
[-C--:B------:R-:W-:Y:S01]  /*6bd0*/  FMUL.FTZ R24, R24, R99.reuse ;  /* 0x0000006318187220 */ /* 0x080fe20000410000 */
[-C--:B------:R-:W-:Y:S01]  /*6be0*/  FMUL.FTZ R27, R27, R98.reuse ;  /* 0x000000621b1b7220 */ /* 0x080fe20000410000 */
[----:B------:R-:W-:Y:S01]  /*6bf0*/  FMUL.FTZ R26, R26, R98 ;  /* 0x000000621a1a7220 */ /* 0x000fe20000410000 */
[-C--:B------:R-:W-:Y:S01]  /*6c00*/  FMUL.FTZ R29, R29, R99.reuse ;  /* 0x000000631d1d7220 */ /* 0x080fe20000410000 */
[-C--:B------:R-:W-:Y:S01]  /*6c10*/  FMUL.FTZ R28, R28, R99.reuse ;  /* 0x000000631c1c7220 */ /* 0x080fe20000410000 */
[----:B------:R-:W-:Y:S01]  /*6c20*/  FMUL.FTZ R33, R33, R99 ;  /* 0x0000006321217220 */ /* 0x000fe20000410000 */
[----:B0-----:R-:W-:-:S02]  /*6c30*/  IMAD.MOV R19, RZ, RZ, -R101 ;  /* 0x000000ffff137224 */ /* 0x001fc400078e0a65 */
[-C--:B------:R-:W-:Y:S01]  /*6c40*/  FMUL.FTZ R32, R32, R99.reuse ;  /* 0x0000006320207220 */ /* 0x080fe20000410000 */
[----:B------:R-:W-:Y:S01]  /*6c50*/  FMUL.FTZ R102, R36, R99 ;  /* 0x0000006324667220 */ /* 0x000fe20000410000 */
[----:B------:R-:W-:Y:S01]  /*6c60*/  IMAD R36, R94, UR12, RZ ;  /* 0x0000000c5e247c24 */ /* 0x000fe2000f8e02ff */
[----:B------:R-:W-:Y:S01]  /*6c70*/  F2FP.F16.F32.PACK_AB R24, R25, R24 ;  /* 0x000000181918723e */ /* 0x000fe200000000ff */
[----:B------:R-:W-:Y:S02]  /*6c80*/  IMAD R19, R0, R19, R107 ;  /* 0x0000001300137224 */ /* 0x000fe400078e026b */
[-C--:B------:R-:W-:Y:S01]  /*6c90*/  FMUL.FTZ R31, R31, R98.reuse ;  /* 0x000000621f1f7220 */ /* 0x080fe20000410000 */
[----:B------:R-:W-:Y:S01]  /*6ca0*/  FMUL.FTZ R30, R30, R98 ;  /* 0x000000621e1e7220 */ /* 0x000fe20000410000 */
[----:B------:R-:W-:Y:S01]  /*6cb0*/  F2FP.F16.F32.PACK_AB R25, R27, R26 ;  /* 0x0000001a1b19723e */ /* 0x000fe200000000ff */
[----:B------:R-:W-:Y:S01]  /*6cc0*/  FMUL.FTZ R37, R37, R99 ;  /* 0x0000006325257220 */ /* 0x000fe20000410000 */
[----:B------:R-:W-:Y:S01]  /*6cd0*/  F2FP.F16.F32.PACK_AB R26, R29, R28 ;  /* 0x0000001c1d1a723e */ /* 0x000fe200000000ff */
[----:B------:R-:W-:Y:S01]  /*6ce0*/  IMAD R95, R95, UR39, R36 ;  /* 0x000000275f5f7c24 */ /* 0x000fe2000f8e0224 */
[----:B------:R-:W-:Y:S01]  /*6cf0*/  F2FP.F16.F32.PACK_AB R28, R33, R32 ;  /* 0x00000020211c723e */ /* 0x000fe200000000ff */
[-C--:B------:R-:W-:Y:S01]  /*6d00*/  FMUL.FTZ R39, R39, R98.reuse ;  /* 0x0000006227277220 */ /* 0x080fe20000410000 */
[----:B------:R-:W-:Y:S01]  /*6d10*/  SHF.R.S32.HI R33, RZ, 0x1f, R101 ;  /* 0x0000001fff217819 */ /* 0x000fe20000011465 */
[-C--:B------:R-:W-:Y:S01]  /*6d20*/  FMUL.FTZ R38, R38, R98.reuse ;  /* 0x0000006226267220 */ /* 0x080fe20000410000 */
[----:B------:R-:W-:Y:S01]  /*6d30*/  SHF.R.S32.HI R32, RZ, 0x1f, R19 ;  /* 0x0000001fff207819 */ /* 0x000fe20000011413 */
[----:B------:R-:W-:Y:S01]  /*6d40*/  FMUL.FTZ R35, R35, R98 ;  /* 0x0000006223237220 */ /* 0x000fe20000410000 */
[----:B------:R-:W-:Y:S01]  /*6d50*/  IADD3 R36, P0, R101, R90, RZ ;  /* 0x0000005a65247210 */ /* 0x000fe20007f1e0ff */
[----:B------:R-:W-:Y:S01]  /*6d60*/  FMUL.FTZ R34, R34, R98 ;  /* 0x0000006222227220 */ /* 0x000fe20000410000 */
[----:B------:R-:W-:Y:S01]  /*6d70*/  F2FP.F16.F32.PACK_AB R27, R31, R30 ;  /* 0x0000001e1f1b723e */ /* 0x000fe200000000ff */
[----:B------:R-:W-:Y:S01]  /*6d80*/  BAR.SYNC.DEFER_BLOCKING 0x1, 0x100 ;  /* 0x0044000000007b1d */ /* 0x000fe20000010000 */
[----:B------:R-:W-:Y:S01]  /*6d90*/  F2FP.F16.F32.PACK_AB R30, R37, R102 ;  /* 0x00000066251e723e */ /* 0x000fe200000000ff */
[----:B------:R-:W-:Y:S01]  /*6da0*/  IMAD R32, R32, UR6, RZ ;  /* 0x0000000620207c24 */ /* 0x000fe2000f8e02ff */
[----:B------:R-:W-:Y:S01]  /*6db0*/  IADD3.X R37, R33, R91, R95, P0, !PT ;  /* 0x0000005b21257210 */ /* 0x000fe200007fe45f */
[----:B------:R-:W-:Y:S01]  /*6dc0*/  FMUL.FTZ R41, R41, R99 ;  /* 0x0000006329297220 */ /* 0x000fe20000410000 */
[----:B------:R-:W-:Y:S01]  /*6dd0*/  F2FP.F16.F32.PACK_AB R31, R39, R38 ;  /* 0x00000026271f723e */ /* 0x000fe200000000ff */
[----:B------:R-:W-:-:S02]  /*6de0*/  IMAD R39, R19, UR7, R32 ;  /* 0x0000000713277c24 */ /* 0x000fc4000f8e0220 */
[----:B------:R-:W-:Y:S01]  /*6df0*/  FMUL.FTZ R40, R40, R99 ;  /* 0x0000006328287220 */ /* 0x000fe20000410000 */
[----:B------:R-:W-:-:S04]  /*6e00*/  IMAD.WIDE.U32 R36, R19, UR6, R36 ;  /* 0x0000000613247c25 */ /* 0x000fc8000f8e0024 */
[-C--:B------:R-:W-:Y:S01]  /*6e10*/  FMUL.FTZ R45, R45, R99.reuse ;  /* 0x000000632d2d7220 */ /* 0x080fe20000410000 */
[-C--:B------:R-:W-:Y:S01]  /*6e20*/  FMUL.FTZ R44, R44, R99.reuse ;  /* 0x000000632c2c7220 */ /* 0x080fe20000410000 */
[-C--:B------:R-:W-:Y:S01]  /*6e30*/  FMUL.FTZ R43, R43, R98.reuse ;  /* 0x000000622b2b7220 */ /* 0x080fe20000410000 */
[-C--:B------:R-:W-:Y:S01]  /*6e40*/  FMUL.FTZ R42, R42, R98.reuse ;  /* 0x000000622a2a7220 */ /* 0x080fe20000410000 */
[-C--:B------:R-:W-:Y:S01]  /*6e50*/  FMUL.FTZ R47, R47, R98.reuse ;  /* 0x000000622f2f7220 */ /* 0x080fe20000410000 */
[-C--:B------:R-:W-:Y:S01]  /*6e60*/  FMUL.FTZ R46, R46, R98.reuse ;  /* 0x000000622e2e7220 */ /* 0x080fe20000410000 */
[----:B------:R-:W-:Y:S01]  /*6e70*/  ULDC.64 UR6, c[0x0][0xb50] ;  /* 0x0002d40000067ab9 */ /* 0x000fe20000000a00 */
        /* <DEDUP_REMOVED lines=8> */
[----:B------:R0:W-:Y:S01]  /*6f00*/  STSM.16.M88.4 [R112], R24 ;  /* 0x0000001870007844 */ /* 0x0001e20000000200 */
[----:B------:R-:W-:Y:S01]  /*6f10*/  F2FP.F16.F32.PACK_AB R29, R35, R34 ;  /* 0x00000022231d723e */ /* 0x000fe200000000ff */
        /* <DEDUP_REMOVED lines=10> */
[----:B------:R-:W-:Y:S01]  /*6fc0*/  F2FP.F16.F32.PACK_AB R32, R41, R40 ;  /* 0x000000282920723e */ /* 0x000fe200000000ff */
[-C--:B------:R-:W-:Y:S01]  /*6fd0*/  FMUL.FTZ R65, R65, R99.reuse ;  /* 0x0000006341417220 */ /* 0x080fe20000410000 */
[----:B------:R-:W-:Y:S01]  /*6fe0*/  F2FP.F16.F32.PACK_AB R33, R43, R42 ;  /* 0x0000002a2b21723e */ /* 0x000fe200000000ff */
[-C--:B------:R-:W-:Y:S01]  /*6ff0*/  FMUL.FTZ R64, R64, R99.reuse ;  /* 0x0000006340407220 */ /* 0x080fe20000410000 */
[----:B0-----:R-:W-:Y:S01]  /*7000*/  IMAD.IADD R25, R37, 0x1, R39 ;  /* 0x0000000125197824 */ /* 0x001fe200078e0227 */
[----:B------:R-:W-:Y:S01]  /*7010*/  LEA R37, P3, R36, UR6, 0x2 ;  /* 0x0000000624257c11 */ /* 0x000fe2000f8610ff */
[-C--:B------:R-:W-:Y:S01]  /*7020*/  FMUL.FTZ R69, R69, R99.reuse ;  /* 0x0000006345457220 */ /* 0x080fe20000410000 */
[----:B------:R-:W-:Y:S01]  /*7030*/  F2FP.F16.F32.PACK_AB R34, R45, R44 ;  /* 0x0000002c2d22723e */ /* 0x000fe200000000ff */
[-C--:B------:R-:W-:Y:S01]  /*7040*/  FMUL.FTZ R68, R68, R99.reuse ;  /* 0x0000006344447220 */ /* 0x080fe20000410000 */
        /* <DEDUP_REMOVED lines=18> */
[----:B------:R-:W-:Y:S01]  /*7170*/  FMUL.FTZ R86, R86, R98 ;  /* 0x0000006256567220 */ /* 0x000fe20000410000 */
[----:B------:R-:W-:Y:S01]  /*7180*/  LEA.HI.X R36, R36, UR7, R25, 0x2, P3 ;  /* 0x0000000724247c11 */ /* 0x000fe200098f1419 */
[----:B------:R0:W-:Y:S01]  /*7190*/  STSM.16.M88.4 [R105], R28 ;  /* 0x0000001c69007844 */ /* 0x0001e20000000200 */
[----:B------:R-:W-:Y:S01]  /*71a0*/  F2FP.F16.F32.PACK_AB R24, R49, R48 ;  /* 0x000000303118723e */ /* 0x000fe200000000ff */
[----:B------:R-:W-:Y:S01]  /*71b0*/  IMAD R41, R92, 0x80, R188 ;  /* 0x000000805c297824 */ /* 0x000fe200078e02bc */
[----:B------:R-:W-:Y:S01]  /*71c0*/  F2FP.F16.F32.PACK_AB R25, R51, R50 ;  /* 0x000000323319723e */ /* 0x000fe200000000ff */
[----:B------:R1:W-:Y:S01]  /*71d0*/  STSM.16.M88.4 [R103], R32 ;  /* 0x0000002067007844 */ /* 0x0003e20000000200 */
[----:B------:R-:W-:Y:S01]  /*71e0*/  F2FP.F16.F32.PACK_AB R26, R53, R52 ;  /* 0x00000034351a723e */ /* 0x000fe200000000ff */
[----:B------:R-:W-:Y:S01]  /*71f0*/  IMAD R94, R0, UR5, RZ ;  /* 0x00000005005e7c24 */ /* 0x000fe2000f8e02ff */
[----:B------:R-:W-:Y:S01]  /*7200*/  F2FP.F16.F32.PACK_AB R27, R55, R54 ;  /* 0x00000036371b723e */ /* 0x000fe200000000ff */
[----:B------:R-:W-:Y:S01]  /*7210*/  SHFL.IDX PT, R52, R37, RZ, 0x1c1f ;  /* 0x001c1fff25347589 */ /* 0x000fe200000e0000 */
[----:B------:R-:W-:Y:S01]  /*7220*/  F2FP.F16.F32.PACK_AB R72, R73, R72 ;  /* 0x000000484948723e */ /* 0x000fe200000000ff */
[----:B------:R-:W-:Y:S01]  /*7230*/  VIADD R19, R41, 0x8 ;  /* 0x0000000829137836 */ /* 0x000fe20000000000 */
[----:B------:R-:W-:Y:S01]  /*7240*/  F2FP.F16.F32.PACK_AB R73, R75, R74 ;  /* 0x0000004a4b49723e */ /* 0x000fe200000000ff */
[----:B------:R-:W-:Y:S01]  /*7250*/  STSM.16.M88.4 [R100], R24 ;  /* 0x0000001864007844 */ /* 0x000fe20000000200 */
[----:B------:R-:W-:-:S02]  /*7260*/  F2FP.F16.F32.PACK_AB R80, R81, R80 ;  /* 0x000000505150723e */ /* 0x000fc400000000ff */
[----:B------:R-:W-:Y:S01]  /*7270*/  F2FP.F16.F32.PACK_AB R74, R77, R76 ;  /* 0x0000004c4d4a723e */ /* 0x000fe200000000ff */
[----:B------:R-:W2:Y:S01]  /*7280*/  SHFL.IDX PT, R53, R36, RZ, 0x1c1f ;  /* 0x001c1fff24357589 */ /* 0x000ea200000e0000 */
[----:B0-----:R-:W-:Y:S02]  /*7290*/  F2FP.F16.F32.PACK_AB R28, R57, R56 ;  /* 0x00000038391c723e */ /* 0x001fe400000000ff */
[----:B------:R-:W-:Y:S01]  /*72a0*/  F2FP.F16.F32.PACK_AB R29, R59, R58 ;  /* 0x0000003a3b1d723e */ /* 0x000fe200000000ff */
[----:B------:R-:W-:Y:S01]  /*72b0*/  SHFL.IDX PT, R54, R37, 0x1, 0x1c1f ;  /* 0x003c1f0025367f89 */ /* 0x000fe200000e0000 */
[----:B------:R-:W-:Y:S01]  /*72c0*/  F2FP.F16.F32.PACK_AB R30, R61, R60 ;  /* 0x0000003c3d1e723e */ /* 0x000fe200000000ff */
[----:B------:R-:W0:Y:S01]  /*72d0*/  @P2 LDC R56, c[0x0][0xbf0] ;  /* 0x0002fc00ff382b82 */ /* 0x000e220000000800 */
[----:B------:R-:W-:Y:S01]  /*72e0*/  F2FP.F16.F32.PACK_AB R31, R63, R62 ;  /* 0x0000003e3f1f723e */ /* 0x000fe200000000ff */
[----:B------:R-:W3:Y:S01]  /*72f0*/  SHFL.IDX PT, R55, R36, 0x1, 0x1c1f ;  /* 0x003c1f0024377f89 */ /* 0x000ee200000e0000 */
[----:B-1----:R-:W-:-:S02]  /*7300*/  F2FP.F16.F32.PACK_AB R32, R65, R64 ;  /* 0x000000404120723e */ /* 0x002fc400000000ff */
[----:B------:R-:W-:Y:S01]  /*7310*/  F2FP.F16.F32.PACK_AB R33, R67, R66 ;  /* 0x000000424321723e */ /* 0x000fe200000000ff */
[----:B------:R-:W-:Y:S01]  /*7320*/  STSM.16.M88.4 [R106], R28 ;  /* 0x0000001c6a007844 */ /* 0x000fe20000000200 */
[----:B------:R-:W-:Y:S02]  /*7330*/  F2FP.F16.F32.PACK_AB R34, R69, R68 ;  /* 0x000000444522723e */ /* 0x000fe400000000ff */
[----:B------:R-:W-:Y:S02]  /*7340*/  F2FP.F16.F32.PACK_AB R35, R71, R70 ;  /* 0x000000464723723e */ /* 0x000fe400000000ff */
[----:B------:R-:W-:Y:S02]  /*7350*/  F2FP.F16.F32.PACK_AB R75, R79, R78 ;  /* 0x0000004e4f4b723e */ /* 0x000fe400000000ff */
[----:B------:R-:W-:Y:S01]  /*7360*/  F2FP.F16.F32.PACK_AB R81, R83, R82 ;  /* 0x000000525351723e */ /* 0x000fe200000000ff */
[----:B------:R-:W-:Y:S01]  /*7370*/  STSM.16.M88.4 [R104], R32 ;  /* 0x0000002068007844 */ /* 0x000fe20000000200 */
[----:B------:R-:W-:-:S02]  /*7380*/  F2FP.F16.F32.PACK_AB R82, R85, R84 ;  /* 0x000000545552723e */ /* 0x000fc400000000ff */
[----:B------:R-:W-:Y:S01]  /*7390*/  F2FP.F16.F32.PACK_AB R83, R87, R86 ;  /* 0x000000565753723e */ /* 0x000fe200000000ff */
[----:B------:R-:W-:Y:S01]  /*73a0*/  STSM.16.M88.4 [R97], R72 ;  /* 0x0000004861007844 */ /* 0x000fe20000000200 */
[----:B------:R-:W-:-:S03]  /*73b0*/  LOP3.LUT P0, RZ, R184, 0x3, RZ, 0xc0, !PT ;  /* 0x00000003b8ff7812 */ /* 0x000fc6000780c0ff */
[----:B------:R1:W-:Y:S01]  /*73c0*/  STSM.16.M88.4 [R3], R80 ;  /* 0x0000005003007844 */ /* 0x0003e20000000200 */
[----:B------:R-:W-:Y:S01]  /*73d0*/  BAR.SYNC.DEFER_BLOCKING 0x1, 0x100 ;  /* 0x0044000000007b1d */ /* 0x000fe20000010000 */
[-C--:B------:R-:W-:Y:S02]  /*73e0*/  ISETP.GE.OR P1, PT, R41, R94.reuse, P0 ;  /* 0x0000005e2900720c */ /* 0x080fe40000726670 */
[----:B------:R-:W-:-:S05]  /*73f0*/  ISETP.GE.OR P0, PT, R19, R94, P0 ;  /* 0x0000005e1300720c */ /* 0x000fca0000706670 */
[----:B------:R-:W4:Y:S01]  /*7400*/  @P2 LDC R19, c[0x0][0xbec] ;  /* 0x0002fb00ff132b82 */ /* 0x000f220000000800 */
[----:B-1----:R-:W-:Y:S01]  /*7410*/  IMAD R3, R18, 0x20, R23 ;  /* 0x0000002012037824 */ /* 0x002fe200078e0217 */
[----:B------:R-:W-:-:S04]  /*7420*/  UIMAD UR5, UR11, UR8, URZ ;  /* 0x000000080b0572a4 */ /* 0x000fc8000f8e023f */
[----:B--2---:R1:W-:Y:S04]  /*7430*/  @!P1 ST.E desc[UR60][R52.64], R96 ;  /* 0x0000006034009985 */ /* 0x0043e8000c10193c */
[----:B---3--:R2:W-:Y:S04]  /*7440*/  @!P0 ST.E desc[UR60][R54.64], R93 ;  /* 0x0000005d36008985 */ /* 0x0085e8000c10193c */
[----:B------:R3:W5:Y:S01]  /*7450*/  LD.E.128 R24, desc[UR60][R12.64] ;  /* 0x0000003c0c187980 */ /* 0x000762000c101d00 */
[----:B-1----:R-:W1:Y:S01]  /*7460*/  LDC.64 R52, c[0x0][0xae0] ;  /* 0x0002b800ff347b82 */ /* 0x002e620000000a00 */
[----:B------:R-:W-:-:S02]  /*7470*/  UIMAD.WIDE.U32 UR6, UR10, UR8, URZ ;  /* 0x000000080a0672a5 */ /* 0x000fc4000f8e003f */
[----:B------:R0:W5:Y:S01]  /*7480*/  LD.E.128 R28, desc[UR60][R4.64] ;  /* 0x0000003c041c7980 */ /* 0x000162000c101d00 */
[----:B---3--:R-:W-:Y:S01]  /*7490*/  IMAD R12, R92, 0x80, R3 ;  /* 0x000000805c0c7824 */ /* 0x008fe200078e0203 */
[----:B------:R-:W-:Y:S02]  /*74a0*/  UIMAD UR5, UR10, UR9, UR5 ;  /* 0x000000090a0572a4 */ /* 0x000fe4000f8e0205 */
[----:B------:R3:W5:Y:S01]  /*74b0*/  LD.E.128 R32, desc[UR60][R6.64] ;  /* 0x0000003c06207980 */ /* 0x000762000c101d00 */
[----:B----4-:R-:W-:Y:S01]  /*74c0*/  @P2 IMAD.HI.U32 R3, R12, R19, RZ ;  /* 0x000000130c032227 */ /* 0x010fe200078e00ff */
[----:B------:R-:W-:Y:S01]  /*74d0*/  ULDC.64 UR8, c[0x0][0xaf0] ;  /* 0x0002bc0000087ab9 */ /* 0x000fe20000000a00 */
[----:B------:R-:W-:Y:S01]  /*74e0*/  UIADD3 UR7, UR7, UR5, URZ ;  /* 0x0000000507077290 */ /* 0x000fe2000fffe03f */
[----:B------:R-:W5:Y:S01]  /*74f0*/  LD.E.128 R88, desc[UR60][R88.64] ;  /* 0x0000003c58587980 */ /* 0x000f62000c101d00 */
[----:B0-----:R-:W-:Y:S01]  /*7500*/  IMAD.MOV.U32 R4, RZ, RZ, R12 ;  /* 0x000000ffff047224 */ /* 0x001fe200078e000c */
[----:B------:R-:W-:Y:S01]  /*7510*/  @P2 SHF.R.U32.HI R4, RZ, R56, R3 ;  /* 0x00000038ff042219 */ /* 0x000fe20000011603 */
[----:B------:R-:W-:Y:S01]  /*7520*/  UIMAD UR5, UR12, UR8, URZ ;  /* 0x000000080c0572a4 */ /* 0x000fe2000f8e023f */
[----:B------:R-:W5:Y:S02]  /*7530*/  LD.E.128 R40, desc[UR60][R20.64] ;  /* 0x0000003c14287980 */ /* 0x000f64000c101d00 */
[--C-:B------:R-:W-:Y:S01]  /*7540*/  SHF.R.S32.HI R3, RZ, 0x1f, R4.reuse ;  /* 0x0000001fff037819 */ /* 0x100fe20000011404 */
[----:B------:R-:W-:Y:S01]  /*7550*/  UIMAD UR5, UR39, UR9, UR5 ;  /* 0x00000009270572a4 */ /* 0x000fe2000f8e0205 */
[----:B---3--:R-:W-:Y:S01]  /*7560*/  IMAD.MOV R7, RZ, RZ, -R4 ;  /* 0x000000ffff077224 */ /* 0x008fe200078e0a04 */
[----:B------:R-:W-:Y:S01]  /*7570*/  UIMAD.WIDE.U32 UR6, UR39, UR8, UR6 ;  /* 0x00000008270672a5 */ /* 0x000fe2000f8e0006 */
[----:B------:R-:W5:Y:S01]  /*7580*/  LD.E.128 R36, desc[UR60][R14.64] ;  /* 0x0000003c0e247980 */ /* 0x000f62000c101d00 */
[----:B-1----:R-:W-:-:S02]  /*7590*/  IMAD R5, R3, R52, RZ ;  /* 0x0000003403057224 */ /* 0x002fc400078e02ff */
[----:B------:R-:W-:Y:S01]  /*75a0*/  UIADD3 UR7, UR7, UR5, URZ ;  /* 0x0000000507077290 */ /* 0x000fe2000fffe03f */
[----:B------:R-:W-:Y:S01]  /*75b0*/  IMAD R3, R0, R7, R12 ;  /* 0x0000000700037224 */ /* 0x000fe200078e020c */
[----:B------:R0:W5:Y:S01]  /*75c0*/  LD.E.128 R44, desc[UR60][R10.64] ;  /* 0x0000003c0a2c7980 */ /* 0x000162000c101d00 */
[----:B------:R-:W-:-:S03]  /*75d0*/  IMAD R7, R4, R53, R5 ;  /* 0x0000003504077224 */ /* 0x000fc600078e0205 */
[----:B------:R1:W5:Y:S01]  /*75e0*/  LD.E.128 R48, desc[UR60][R8.64] ;  /* 0x0000003c08307980 */ /* 0x000362000c101d00 */
[----:B------:R-:W-:Y:S01]  /*75f0*/  SHF.R.S32.HI R0, RZ, 0x1f, R3 ;  /* 0x0000001fff007819 */ /* 0x000fe20000011403 */
[----:B------:R-:W-:Y:S01]  /*7600*/  IMAD.WIDE.U32 R4, R4, R52, UR6 ;  /* 0x0000000604047e25 */ /* 0x000fe2000f8e0034 */
[----:B------:R-:W-:Y:S01]  /*7610*/  ULDC.64 UR6, c[0x0][0xad8] ;  /* 0x0002b60000067ab9 */ /* 0x000fe20000000a00 */
[----:B------:R-:W-:Y:S01]  /*7620*/  @!PT LDS RZ, [RZ] ;  /* 0x00000000fffff984 */ /* 0x000fe20000000800 */
[----:B------:R-:W-:Y:S01]  /*7630*/  @!PT LDS RZ, [RZ] ;  /* 0x00000000fffff984 */ /* 0x000fe20000000800 */
[----:B------:R-:W-:Y:S01]  /*7640*/  @!PT LDS RZ, [RZ] ;  /* 0x00000000fffff984 */ /* 0x000fe20000000800 */
[----:B------:R-:W-:Y:S01]  /*7650*/  @!PT LDS RZ, [RZ] ;  /* 0x00000000fffff984 */ /* 0x000fe20000000800 */
[----:B------:R3:W-:Y:S06]  /*7660*/  MEMBAR.ALL.CTA ;  /* 0x0000000000007992 */ /* 0x0007ec0000008000 */
[----:B---3--:R-:W1:Y:S01]  /*7670*/  FENCE.VIEW.ASYNC.S ;  /* 0x00000000000073c6 */ /* 0x008e620000000000 */
[----:B------:R-:W-:-:S02]  /*7680*/  IMAD.IADD R5, R5, 0x1, R7 ;  /* 0x0000000105057824 */ /* 0x000fc400078e0207 */
[----:B------:R-:W-:Y:S02]  /*7690*/  IMAD R0, R0, UR6, RZ ;  /* 0x0000000600007c24 */ /* 0x000fe4000f8e02ff */
[----:B0-----:R-:W-:Y:S02]  /*76a0*/  IMAD R11, R92, 0x80, R23 ;  /* 0x000000805c0b7824 */ /* 0x001fe400078e0217 */
[C---:B------:R-:W-:Y:S02]  /*76b0*/  IMAD R7, R3.reuse, UR7, R0 ;  /* 0x0000000703077c24 */ /* 0x040fe4000f8e0200 */
[----:B------:R-:W-:Y:S01]  /*76c0*/  IMAD.WIDE.U32 R4, R3, UR6, R4 ;  /* 0x0000000603047c25 */ /* 0x000fe2000f8e0004 */
[----:B------:R-:W-:Y:S01]  /*76d0*/  ISETP.GE.AND P1, PT, R11, R94, PT ;  /* 0x0000005e0b00720c */ /* 0x000fe20003f26270 */
[----:B------:R-:W-:Y:S02]  /*76e0*/  ULDC.64 UR6, c[0x0][0xa80] ;  /* 0x0002a00000067ab9 */ /* 0x000fe40000000a00 */
[----:B------:R-:W-:Y:S01]  /*76f0*/  IMAD.IADD R5, R5, 0x1, R7 ;  /* 0x0000000105057824 */ /* 0x000fe200078e0207 */
[----:B------:R-:W-:Y:S01]  /*7700*/  LEA R0, P2, R4, UR6, 0x1 ;  /* 0x0000000604007c11 */ /* 0x000fe2000f8408ff */
[----:B------:R-:W-:Y:S01]  /*7710*/  VIADD R3, R11, 0x20 ;  /* 0x000000200b037836 */ /* 0x000fe20000000000 */
[----:B------:R-:W-:-:S02]  /*7720*/  ULDC UR5, c[0x0][0xc] ;  /* 0x0000030000057ab9 */ /* 0x000fc40000000800 */
[----:B------:R-:W-:Y:S01]  /*7730*/  UIADD3 UR13, UR5, UR13, URZ ;  /* 0x0000000d050d7290 */ /* 0x000fe2000fffe03f */
[----:B------:R-:W-:Y:S01]  /*7740*/  LEA.HI.X R10, R4, UR7, R5, 0x1, P2 ;  /* 0x00000007040a7c11 */ /* 0x000fe200090f0c05 */
[----:B------:R-:W-:Y:S01]  /*7750*/  USEL UR6, URZ, 0x1, UP0 ;  /* 0x000000013f067887 */ /* 0x000fe20008000000 */
[-C--:B------:R-:W-:Y:S01]  /*7760*/  ISETP.GE.AND P3, PT, R3, R94.reuse, PT ;  /* 0x0000005e0300720c */ /* 0x080fe20003f66270 */
[----:B------:R-:W-:Y:S01]  /*7770*/  VIADD R3, R11, 0x40 ;  /* 0x000000400b037836 */ /* 0x000fe20000000000 */
[----:B------:R-:W-:Y:S01]  /*7780*/  USEL UR36, UR36, URZ, UP0 ;  /* 0x0000003f24247287 */ /* 0x000fe20008000000 */
[----:B-1----:R2:W0:Y:S01]  /*7790*/  SHFL.IDX PT, R8, R0, RZ, 0x181f ;  /* 0x00181fff00087589 */ /* 0x00242200000e0000 */
[----:B------:R-:W-:Y:S01]  /*77a0*/  ULOP3.LUT UR37, UR37, UR6, URZ, 0x3c, !UPT ;  /* 0x0000000625257292 */ /* 0x000fe2000f8e3c3f */
[----:B------:R-:W-:Y:S01]  /*77b0*/  IMAD.U32 R19, RZ, RZ, UR13 ;  /* 0x0000000dff137e24 */ /* 0x000fe2000f8e00ff */
[----:B------:R-:W-:Y:S01]  /*77c0*/  SYNCS.ARRIVE.TRANS64.RED.A1T0 RZ, [UR4], RZ ;  /* 0x000000ffffff79a7 */ /* 0x000fe20008100404 */
[----:B------:R2:W1:Y:S01]  /*77d0*/  SHFL.IDX PT, R9, R10, RZ, 0x181f ;  /* 0x00181fff0a097589 */ /* 0x00046200000e0000 */
[----:B------:R-:W-:Y:S01]  /*77e0*/  BSSY B0, `(.L_x_29) ;  /* 0x000000b000007945 */ /* 0x000fe20003800000 */
[----:B------:R-:W-:-:S03]  /*77f0*/  ISETP.GE.AND P0, PT, R3, R94, PT ;  /* 0x0000005e0300720c */ /* 0x000fc60003f06270 */
[----:B------:R-:W-:Y:S10]  /*7800*/  @P1 BRA `(.L_x_30) ;  /* 0x0000000000201947 */ /* 0x000ff40003800000 */
[----:B------:R-:W-:Y:S02]  /*7810*/  ULDC UR4, c[0x0][0xac8] ;  /* 0x0002b20000047ab9 */ /* 0x000fe40000000800 */
[----:B------:R-:W-:Y:S02]  /*7820*/  ISETP.GE.AND P2, PT, R17, UR4, PT ;  /* 0x0000000411007c0c */ /* 0x000fe4000bf46270 */
[----:B------:R-:W-:-:S11]  /*7830*/  ISETP.GE.AND P1, PT, R16, UR4, PT ;  /* 0x0000000410007c0c */ /* 0x000fd6000bf26270 */
[C---:B0-----:R-:W-:Y:S02]  /*7840*/  @!P2 LEA R6, P4, R17.reuse, R8, 0x1 ;  /* 0x000000081106a211 */ /* 0x041fe400078808ff */
[----:B-1----:R-:W-:Y:S02]  /*7850*/  @!P1 IMAD.WIDE R4, R16, 0x2, R8 ;  /* 0x0000000210049825 */ /* 0x002fe400078e0208 */
[----:B------:R-:W-:-:S03]  /*7860*/  @!P2 LEA.HI.X R7, R17, R9, R192, 0x1, P4 ;  /* 0x000000091107a211 */ /* 0x000fc600020f0cc0 */
[----:B-----5:R3:W-:Y:S04]  /*7870*/  @!P1 ST.E.128 desc[UR60][R4.64], R88 ;  /* 0x0000005804009985 */ /* 0x0207e8000c101d3c */
[----:B------:R3:W-:Y:S02]  /*7880*/  @!P2 ST.E.128 desc[UR60][R6.64], R44 ;  /* 0x0000002c0600a985 */ /* 0x0007e4000c101d3c */
.L_x_30:
[----:B------:R-:W-:Y:S05]  /*7890*/  BSYNC B0 ;  /* 0x0000000000007941 */ /* 0x000fea0003800000 */
.L_x_29:
[----:B-1----:R1:W4:Y:S01]  /*78a0*/  SHFL.IDX PT, R9, R10, 0x1, 0x181f ;  /* 0x00381f000a097f89 */ /* 0x00232200000e0000 */
[----:B------:R-:W-:Y:S03]  /*78b0*/  BSSY B0, `(.L_x_31) ;  /* 0x000000b000007945 */ /* 0x000fe60003800000 */
[----:B0-----:R1:W0:Y:S01]  /*78c0*/  SHFL.IDX PT, R8, R0, 0x1, 0x181f ;  /* 0x00381f0000087f89 */ /* 0x00122200000e0000 */
[----:B------:R-:W-:Y:S05]  /*78d0*/  @P3 BRA `(.L_x_32) ;  /* 0x0000000000203947 */ /* 0x000fea0003800000 */
[----:B------:R-:W-:Y:S02]  /*78e0*/  ULDC UR4, c[0x0][0xac8] ;  /* 0x0002b20000047ab9 */ /* 0x000fe40000000800 */
[----:B------:R-:W-:Y:S02]  /*78f0*/  ISETP.GE.AND P3, PT, R17, UR4, PT ;  /* 0x0000000411007c0c */ /* 0x000fe4000bf66270 */
[----:B------:R-:W-:-:S11]  /*7900*/  ISETP.GE.AND P2, PT, R16, UR4, PT ;  /* 0x0000000410007c0c */ /* 0x000fd6000bf46270 */
[C---:B0--3--:R-:W-:Y:S02]  /*7910*/  @!P3 LEA R6, P1, R17.reuse, R8, 0x1 ;  /* 0x000000081106b211 */ /* 0x049fe400078208ff */
[----:B----4-:R-:W-:Y:S02]  /*7920*/  @!P2 IMAD.WIDE R4, R16, 0x2, R8 ;  /* 0x000000021004a825 */ /* 0x010fe400078e0208 */
[----:B------:R-:W-:-:S03]  /*7930*/  @!P3 LEA.HI.X R7, R17, R9, R192, 0x1, P1 ;  /* 0x000000091107b211 */ /* 0x000fc600008f0cc0 */
[----:B-----5:R0:W-:Y:S04]  /*7940*/  @!P2 ST.E.128 desc[UR60][R4.64], R40 ;  /* 0x000000280400a985 */ /* 0x0201e8000c101d3c */
[----:B------:R0:W-:Y:S02]  /*7950*/  @!P3 ST.E.128 desc[UR60][R6.64], R48 ;  /* 0x000000300600b985 */ /* 0x0001e4000c101d3c */
.L_x_32:
[----:B------:R-:W-:Y:S05]  /*7960*/  BSYNC B0 ;  /* 0x0000000000007941 */ /* 0x000fea0003800000 */
.L_x_31:
[----:B----4-:R4:W1:Y:S01]  /*7970*/  SHFL.IDX PT, R9, R10, 0x2, 0x181f ;  /* 0x00581f000a097f89 */ /* 0x01086200000e0000 */
[----:B------:R-:W-:Y:S03]  /*7980*/  BSSY B0, `(.L_x_33) ;  /* 0x000000b000007945 */ /* 0x000fe60003800000 */
[----:B0-----:R4:W0:Y:S01]  /*7990*/  SHFL.IDX PT, R8, R0, 0x2, 0x181f ;  /* 0x00581f0000087f89 */ /* 0x00182200000e0000 */
[----:B------:R-:W-:Y:S05]  /*79a0*/  @P0 BRA `(.L_x_34) ;  /* 0x0000000000200947 */ /* 0x000fea0003800000 */
[----:B------:R-:W-:Y:S02]  /*79b0*/  ULDC UR4, c[0x0][0xac8] ;  /* 0x0002b20000047ab9 */ /* 0x000fe40000000800 */
[----:B------:R-:W-:Y:S02]  /*79c0*/  ISETP.GE.AND P2, PT, R17, UR4, PT ;  /* 0x0000000411007c0c */ /* 0x000fe4000bf46270 */
[----:B------:R-:W-:-:S11]  /*79d0*/  ISETP.GE.AND P1, PT, R16, UR4, PT ;  /* 0x0000000410007c0c */ /* 0x000fd6000bf26270 */
[C---:B0--3--:R-:W-:Y:S02]  /*79e0*/  @!P2 LEA R6, P0, R17.reuse, R8, 0x1 ;  /* 0x000000081106a211 */ /* 0x049fe400078008ff */
[----:B-1----:R-:W-:Y:S02]  /*79f0*/  @!P1 IMAD.WIDE R4, R16, 0x2, R8 ;  /* 0x0000000210049825 */ /* 0x002fe400078e0208 */
[----:B------:R-:W-:-:S03]  /*7a00*/  @!P2 LEA.HI.X R7, R17, R9, R192, 0x1, P0 ;  /* 0x000000091107a211 */ /* 0x000fc600000f0cc0 */
[----:B-----5:R0:W-:Y:S04]  /*7a10*/  @!P1 ST.E.128 desc[UR60][R4.64], R36 ;  /* 0x0000002404009985 */ /* 0x0201e8000c101d3c */
[----:B------:R0:W-:Y:S02]  /*7a20*/  @!P2 ST.E.128 desc[UR60][R6.64], R32 ;  /* 0x000000200600a985 */ /* 0x0001e4000c101d3c */
.L_x_34:
[----:B------:R-:W-:Y:S05]  /*7a30*/  BSYNC B0 ;  /* 0x0000000000007941 */ /* 0x000fea0003800000 */
.L_x_33:
[----:B------:R-:W-:Y:S01]  /*7a40*/  VIADD R3, R11, 0x60 ;  /* 0x000000600b037836 */ /* 0x000fe20000000000 */
[----:B-1----:R1:W1:Y:S01]  /*7a50*/  SHFL.IDX PT, R9, R10, 0x3, 0x181f ;  /* 0x00781f000a097f89 */ /* 0x00226200000e0000 */
[----:B------:R-:W-:Y:S01]  /*7a60*/  BSSY B0, `(.L_x_35) ;  /* 0x000000d000007945 */ /* 0x000fe20003800000 */
[----:B------:R-:W-:Y:S02]  /*7a70*/  VIADD R22, R22, 0x1 ;  /* 0x0000000116167836 */ /* 0x000fe40000000000 */
[----:B------:R-:W-:Y:S01]  /*7a80*/  ISETP.GE.AND P0, PT, R3, R94, PT ;  /* 0x0000005e0300720c */ /* 0x000fe20003f06270 */
[----:B0-----:R0:W0:-:S12]  /*7a90*/  SHFL.IDX PT, R8, R0, 0x3, 0x181f ;  /* 0x00781f0000087f89 */ /* 0x00101800000e0000 */
        /* <DEDUP_REMOVED lines=9> */
.L_x_36:
[----:B------:R-:W-:Y:S05]  /*7b30*/  BSYNC B0 ;  /* 0x0000000000007941 */ /* 0x000fea0003800000 */
.L_x_35:
[----:B0-2-4-:R-:W0:Y:S01]  /*7b40*/  LDC R0, c[0x0][0xc34] ;  /* 0x00030d00ff007b82 */ /* 0x015e220000000800 */
[----:B------:R-:W-:-:S13]  /*7b50*/  R2UR UR4, R19 ;  /* 0x00000000130472ca */ /* 0x000fda00000e0000 */
[----:B0-----:R-:W-:-:S13]  /*7b60*/  ISETP.LE.AND P0, PT, R0, UR4, PT ;  /* 0x0000000400007c0c */ /* 0x001fda000bf03270 */
[----:B------:R-:W-:Y:S05]  /*7b70*/  @!P0 BRA `(.L_x_37) ;  /* 0xffffff90007c8947 */ /* 0x000fea000383ffff */
[----:B------:R-:W-:Y:S05]  /*7b80*/  EXIT ;  /* 0x000000000000794d */ /* 0x000fea0003800000 */
.L_x_7:
[----:B------:R-:W-:-:S08]  /*7b90*/  NOP ;  /* 0x0000000000007918 */ /* 0x000fd00000000000 */
[----:B0-----:R-:W0:-:S00]  /*7ba0*/  USETMAXREG.DEALLOC.CTAPOOL 0x18 ;  /* 0x00000018000079c8 */ /* 0x001e0000080e0500 */
[----:B------:R-:W1:Y:S01]  /*7bb0*/  S2UR UR5, SR_CTAID.X ;  /* 0x00000000000579c3 */ /* 0x000e620000002500 */
[----:B0-----:R-:W-:Y:S02]  /*7bc0*/  IMAD.MOV.U32 R2, RZ, RZ, 0x1 ;  /* 0x00000001ff027424 */ /* 0x001fe400078e00ff */
[----:B------:R-:W-:-:S05]  /*7bd0*/  IMAD.MOV.U32 R18, RZ, RZ, RZ ;  /* 0x000000ffff127224 */ /* 0x000fca00078e00ff */
[----:B------:R-:W1:Y:S02]  /*7be0*/  LDC R3, c[0x0][0xc34] ;  /* 0x00030d00ff037b82 */ /* 0x000e640000000800 */
[----:B-1----:R-:W-:Y:S01]  /*7bf0*/  ISETP.LE.AND P0, PT, R3, UR5, PT ;  /* 0x0000000503007c0c */ /* 0x002fe2000bf03270 */
[----:B------:R-:W-:-:S05]  /*7c00*/  IMAD.MOV.U32 R3, RZ, RZ, 0x1 ;  /* 0x00000001ff037424 */ /* 0x000fca00078e00ff */
[----:B------:R0:W-:Y:S07]  /*7c10*/  STL [R1+0x4], R3 ;  /* 0x0000040301007387 */ /* 0x0001ee0000100800 */
[----:B------:R-:W-:Y:S05]  /*7c20*/  @P0 BRA `(.L_x_38) ;  /* 0x0000003c00b80947 */ /* 0x000fea0003800000 */
[----:B------:R-:W1:Y:S01]  /*7c30*/  S2UR UR4, SR_CgaCtaId ;  /* 0x00000000000479c3 */ /* 0x000e620000008800 */
[C---:B------:R-:W-:Y:S01]  /*7c40*/  IMAD.SHL.U32 R2, R0.reuse, 0x8, RZ ;  /* 0x0000000800027824 */ /* 0x040fe200078e00ff */
[----:B------:R-:W-:Y:S01]  /*7c50*/  LOP3.LUT R5, R0, 0x7f, RZ, 0xc0, !PT ;  /* 0x0000007f00057812 */ /* 0x000fe200078ec0ff */
[----:B------:R-:W-:Y:S01]  /*7c60*/  UMOV UR36, 0x400 ;  /* 0x0000040000247882 */ /* 0x000fe20000000000 */
[----:B------:R-:W-:Y:S01]  /*7c70*/  IMAD.MOV.U32 R18, RZ, RZ, RZ ;  /* 0x000000ffff127224 */ /* 0x000fe200078e00ff */
[----:B------:R-:W-:Y:S01]  /*7c80*/  ULDC.64 UR38, c[0x0][0x198] ;  /* 0x0000660000267ab9 */ /* 0x000fe20000000a00 */
[C---:B0-----:R-:W-:Y:S01]  /*7c90*/  LOP3.LUT R3, R2.reuse, 0x1f8, RZ, 0xc0, !PT ;  /* 0x000001f802037812 */ /* 0x041fe200078ec0ff */
[----:B------:R-:W-:Y:S01]  /*7ca0*/  ULDC UR37, c[0x0][0xc] ;  /* 0x0000030000257ab9 */ /* 0x000fe20000000800 */
[----:B------:R-:W-:Y:S02]  /*7cb0*/  LOP3.LUT R2, R2, 0x38, RZ, 0xc0, !PT ;  /* 0x0000003802027812 */ /* 0x000fe400078ec0ff */
[----:B------:R-:W-:Y:S01]  /*7cc0*/  LOP3.LUT R4, R3, 0x38, R0, 0x78, !PT ;  /* 0x0000003803047812 */ /* 0x000fe200078e7800 */
[----:B------:R-:W-:Y:S01]  /*7cd0*/  IMAD.SHL.U32 R3, R5, 0x8, RZ ;  /* 0x0000000805037824 */ /* 0x000fe200078e00ff */
[----:B------:R-:W-:-:S04]  /*7ce0*/  SHF.R.U32.HI R5, RZ, 0x3, R5 ;  /* 0x00000003ff057819 */ /* 0x000fc80000011605 */
[----:B------:R-:W-:Y:S01]  /*7cf0*/  LOP3.LUT R4, R4, 0x200, R3, 0xf8, !PT ;  /* 0x0000020004047812 */ /* 0x000fe200078ef803 */
[----:B------:R-:W-:-:S05]  /*7d00*/  IMAD.SHL.U32 R3, R0, 0x10, RZ ;  /* 0x0000001000037824 */ /* 0x000fca00078e00ff */
[----:B------:R-:W-:Y:S01]  /*7d10*/  LOP3.LUT R0, R5, 0x70, R3, 0xf8, !PT ;  /* 0x0000007005007812 */ /* 0x000fe200078ef803 */
[----:B------:R-:W-:Y:S01]  /*7d20*/  IMAD.U32 R3, RZ, RZ, UR5 ;  /* 0x00000005ff037e24 */ /* 0x000fe2000f8e00ff */
[----:B-1----:R-:W-:Y:S01]  /*7d30*/  ULEA UR36, UR4, UR36, 0x18 ;  /* 0x0000002404247291 */ /* 0x002fe2000f8ec03f */
[----:B------:R-:W-:-:S05]  /*7d40*/  IMAD.MOV.U32 R0, RZ, RZ, 0x1 ;  /* 0x00000001ff007424 */ /* 0x000fca00078e00ff */
[----:B------:R-:W-:-:S05]  /*7d50*/  LEA R4, R4, UR36, 0x1 ;  /* 0x0000002404047c11 */ /* 0x000fca000f8e08ff */
[----:B------:R-:W-:Y:S04]  /*7d60*/  STL [R1+0x10], R4 ;  /* 0x0000100401007387 */ /* 0x000fe80000100800 */
[----:B------:R0:W-:Y:S04]  /*7d70*/  STL [R1+0x24], R3 ;  /* 0x0000240301007387 */ /* 0x0001e80000100800 */
[----:B------:R1:W-:Y:S04]  /*7d80*/  STL [R1+0x4], R0 ;  /* 0x0000040001007387 */ /* 0x0003e80000100800 */
[----:B------:R2:W-:Y:S01]  /*7d90*/  STL [R1+0x2c], RZ ;  /* 0x00002cff01007387 */ /* 0x0005e20000100800 */
[----:B0-----:R-:W-:-:S02]  /*7da0*/  LOP3.LUT R3, R2, 0x40, RZ, 0xfc, !PT ;  /* 0x0000004002037812 */ /* 0x001fc400078efcff */
[----:B-1----:R-:W-:-:S07]  /*7db0*/  LOP3.LUT R0, R2, 0x80, RZ, 0xfc, !PT ;  /* 0x0000008002007812 */ /* 0x002fce00078efcff */
.L_x_114:
[----:B------:R-:W3:Y:S01]  /*7dc0*/  LDL R2, [R1+0x24] ;  /* 0x0000240001027983 */ /* 0x000ee20000100800 */
[----:B0-----:R-:W0:Y:S01]  /*7dd0*/  LDC R0, c[0x0][0xc38] ;  /* 0x00030e00ff007b82 */ /* 0x001e220000000800 */
[----:B------:R-:W-:Y:S05]  /*7de0*/  YIELD ;  /* 0x0000000000007946 */ /* 0x000fea0003800000 */
[----:B------:R-:W-:Y:S02]  /*7df0*/  ULDC.64 UR4, c[0x0][0x418] ;  /* 0x0001060000047ab9 */ /* 0x000fe40000000a00 */
[----:B------:R-:W1:Y:S01]  /*7e00*/  LDC R16, c[0x0][0xc44] ;  /* 0x00031100ff107b82 */ /* 0x000e620000000800 */
[----:B------:R-:W-:-:S03]  /*7e10*/  UISETP.NE.U32.AND UP0, UPT, UR4, URZ, UPT ;  /* 0x0000003f0400728c */ /* 0x000fc6000bf05070 */
[----:B------:R-:W-:Y:S01]  /*7e20*/  ULDC UR4, c[0x0][0x424] ;  /* 0x0001090000047ab9 */ /* 0x000fe20000000800 */
[----:B------:R-:W-:Y:S02]  /*7e30*/  UISETP.NE.AND.EX UP0, UPT, UR5, URZ, UPT, UP0 ;  /* 0x0000003f0500728c */ /* 0x000fe4000bf05300 */
[----:B------:R-:W-:Y:S02]  /*7e40*/  UIADD3 UR5, UR36, 0x1c400, URZ ;  /* 0x0001c40024057890 */ /* 0x000fe4000fffe03f */
[----:B------:R-:W-:Y:S02]  /*7e50*/  USEL UR4, UR4, 0x1, UP0 ;  /* 0x0000000104047887 */ /* 0x000fe40008000000 */
[----:B------:R-:W-:Y:S01]  /*7e60*/  ULOP3.LUT UP0, URZ, UR5, 0x3ff, URZ, 0xc0, !UPT ;  /* 0x000003ff053f7892 */ /* 0x000fe2000f80c03f */
[----:B0-----:R-:W-:-:S13]  /*7e70*/  ISETP.NE.AND P0, PT, R0, 0x1, PT ;  /* 0x000000010000780c */ /* 0x001fda0003f05270 */
[----:B------:R-:W3:Y:S08]  /*7e80*/  @P0 LDC R0, c[0x0][0xc3c] ;  /* 0x00030f00ff000b82 */ /* 0x000ef00000000800 */
[----:B------:R-:W0:Y:S01]  /*7e90*/  @P0 LDC R3, c[0x0][0xc40] ;  /* 0x00031000ff030b82 */ /* 0x000e220000000800 */
[----:B---3--:R-:W-:-:S04]  /*7ea0*/  @P0 IMAD.HI.U32 R0, R2, R0, RZ ;  /* 0x0000000002000227 */ /* 0x008fc800078e00ff */
[----:B------:R-:W-:Y:S01]  /*7eb0*/  IMAD.MOV.U32 R4, RZ, RZ, R2 ;  /* 0x000000ffff047224 */ /* 0x000fe200078e0002 */
[----:B0-----:R-:W-:Y:S02]  /*7ec0*/  @P0 SHF.R.U32.HI R4, RZ, R3, R0 ;  /* 0x00000003ff040219 */ /* 0x001fe40000011600 */
[----:B-1----:R-:W-:Y:S01]  /*7ed0*/  ISETP.NE.AND P0, PT, R16, 0x1, PT ;  /* 0x000000011000780c */ /* 0x002fe20003f05270 */
[----:B------:R-:W0:Y:S02]  /*7ee0*/  LDC R0, c[0x0][0x2f0] ;  /* 0x0000bc00ff007b82 */ /* 0x000e240000000800 */
[----:B------:R-:W-:Y:S01]  /*7ef0*/  IMAD.MOV.U32 R5, RZ, RZ, R4 ;  /* 0x000000ffff057224 */ /* 0x000fe200078e0004 */
[----:B------:R-:W-:Y:S09]  /*7f00*/  STL [R1+0x1c], R4 ;  /* 0x00001c0401007387 */ /* 0x000ff20000100800 */
[----:B------:R-:W1:Y:S02]  /*7f10*/  @P0 LDC.64 R2, c[0x0][0xc48] ;  /* 0x00031200ff020b82 */ /* 0x000e640000000a00 */
[----:B-1----:R-:W-:-:S05]  /*7f20*/  @P0 IMAD.HI.U32 R2, R4, R2, RZ ;  /* 0x0000000204020227 */ /* 0x002fca00078e00ff */
[----:B------:R-:W-:Y:S01]  /*7f30*/  @P0 SHF.R.U32.HI R5, RZ, R3, R2 ;  /* 0x00000003ff050219 */ /* 0x000fe20000011602 */
[----:B0-----:R-:W-:Y:S01]  /*7f40*/  IMAD R2, R0, UR4, RZ ;  /* 0x0000000400027c24 */ /* 0x001fe2000f8e02ff */
[----:B------:R-:W-:-:S03]  /*7f50*/  PLOP3.LUT P0, PT, PT, PT, UP0, 0x80, 0x0 ;  /* 0x000000000000781c */ /* 0x000fc60003f0f008 */
[----:B------:R-:W-:Y:S01]  /*7f60*/  VIADD R0, R2, 0x7f ;  /* 0x0000007f02007836 */ /* 0x000fe20000000000 */
[----:B------:R-:W-:Y:S01]  /*7f70*/  STL [R1+0x14], R5 ;  /* 0x0000140501007387 */ /* 0x000fe20000100800 */
[----:B------:R-:W-:-:S03]  /*7f80*/  IMAD.MOV R3, RZ, RZ, -R5 ;  /* 0x000000ffff037224 */ /* 0x000fc600078e0a05 */
[----:B------:R0:W-:Y:S01]  /*7f90*/  STL [R1+0x28], R2 ;  /* 0x0000280201007387 */ /* 0x0001e20000100800 */
[----:B------:R-:W-:Y:S01]  /*7fa0*/  IMAD R16, R16, R3, R4 ;  /* 0x0000000310107224 */ /* 0x000fe200078e0204 */
[----:B0-----:R-:W-:-:S04]  /*7fb0*/  SHF.R.S32.HI R2, RZ, 0x1f, R0 ;  /* 0x0000001fff027819 */ /* 0x001fc80000011400 */
[----:B------:R-:W-:-:S04]  /*7fc0*/  LEA.HI R2, R2, R0, RZ, 0x7 ;  /* 0x0000000002027211 */ /* 0x000fc800078f38ff */
[----:B------:R-:W-:-:S05]  /*7fd0*/  SHF.R.S32.HI R0, RZ, 0x7, R2 ;  /* 0x00000007ff007819 */ /* 0x000fca0000011402 */
[----:B------:R0:W-:Y:S01]  /*7fe0*/  STL [R1+0x20], R0 ;  /* 0x0000200001007387 */ /* 0x0001e20000100800 */
[----:B--2---:R-:W-:Y:S05]  /*7ff0*/  @!P0 BRA `(.L_x_39) ;  /* 0x0000000000408947 */ /* 0x004fea0003800000 */
[----:B------:R-:W-:Y:S01]  /*8000*/  MOV R2, 0x0 ;  /* 0x0000000000027802 */ /* 0x000fe20000000f00 */
[----:B------:R-:W-:Y:S01]  /*8010*/  ULDC.64 UR6, c[0x4][0xb8] ;  /* 0x01002e0000067ab9 */ /* 0x000fe20000000a00 */
[----:B------:R-:W-:Y:S01]  /*8020*/  ULDC.64 UR8, c[0x4][0xc0] ;  /* 0x0100300000087ab9 */ /* 0x000fe20000000a00 */
[----:B------:R-:W-:Y:S01]  /*8030*/  ULDC.64 UR4, c[0x4][0x8] ;  /* 0x0100020000047ab9 */ /* 0x000fe20000000a00 */
[----:B------:R-:W-:Y:S02]  /*8040*/  IMAD.U32 R4, RZ, RZ, UR6 ;  /* 0x00000006ff047e24 */ /* 0x000fe4000f8e00ff */
[----:B------:R-:W1:Y:S01]  /*8050*/  LDC.64 R2, c[0x4][R2] ;  /* 0x0100000002027b82 */ /* 0x000e620000000a00 */
[----:B------:R-:W-:Y:S02]  /*8060*/  IMAD.U32 R5, RZ, RZ, UR7 ;  /* 0x00000007ff057e24 */ /* 0x000fe4000f8e00ff */
[----:B------:R-:W-:Y:S02]  /*8070*/  IMAD.U32 R6, RZ, RZ, UR8 ;  /* 0x00000008ff067e24 */ /* 0x000fe4000f8e00ff */
[----:B------:R-:W-:-:S02]  /*8080*/  IMAD.U32 R7, RZ, RZ, UR9 ;  /* 0x00000009ff077e24 */ /* 0x000fc4000f8e00ff */
[----:B------:R-:W-:Y:S02]  /*8090*/  IMAD.U32 R10, RZ, RZ, UR4 ;  /* 0x00000004ff0a7e24 */ /* 0x000fe4000f8e00ff */
[----:B------:R-:W-:Y:S02]  /*80a0*/  IMAD.U32 R11, RZ, RZ, UR5 ;  /* 0x00000005ff0b7e24 */ /* 0x000fe4000f8e00ff */
[----:B------:R-:W-:Y:S02]  /*80b0*/  IMAD.MOV.U32 R8, RZ, RZ, 0x70 ;  /* 0x00000070ff087424 */ /* 0x000fe400078e00ff */
[----:B------:R-:W-:Y:S02]  /*80c0*/  IMAD.MOV.U32 R12, RZ, RZ, 0x1 ;  /* 0x00000001ff0c7424 */ /* 0x000fe400078e00ff */
[----:B------:R-:W-:-:S07]  /*80d0*/  IMAD.MOV.U32 R13, RZ, RZ, RZ ;  /* 0x000000ffff0d7224 */ /* 0x000fce00078e00ff */
[----:B------:R-:W-:-:S07]  /*80e0*/  LEPC R20, `(.L_x_39) ;  /* 0x000000001014794e */ /* 0x000fce0000000000 */
[----:B012---:R-:W-:Y:S05]  /*80f0*/  CALL.ABS.NOINC R2 ;  /* 0x0000000002007343 */ /* 0x007fea0003c00000 */
.L_x_39:
[----:B------:R-:W-:-:S04]  /*8100*/  UIADD3 UR4, UR36, 0x400, URZ ;  /* 0x0000040024047890 */ /* 0x000fc8000fffe03f */
[----:B------:R-:W-:-:S06]  /*8110*/  ULOP3.LUT UP0, URZ, UR4, 0x3ff, URZ, 0xc0, !UPT ;  /* 0x000003ff043f7892 */ /* 0x000fcc000f80c03f */
[----:B------:R-:W-:-:S13]  /*8120*/  PLOP3.LUT P0, PT, PT, PT, UP0, 0x80, 0x0 ;  /* 0x000000000000781c */ /* 0x000fda0003f0f008 */
[----:B------:R-:W-:Y:S05]  /*8130*/  @!P0 BRA `(.L_x_40) ;  /* 0x00000000007c8947 */ /* 0x000fea0003800000 */
[----:B------:R-:W-:Y:S01]  /*8140*/  MOV R17, 0x0 ;  /* 0x0000000000117802 */ /* 0x000fe20000000f00 */
[----:B------:R-:W-:Y:S01]  /*8150*/  ULDC.64 UR6, c[0x4][0xb8] ;  /* 0x01002e0000067ab9 */ /* 0x000fe20000000a00 */
[----:B------:R-:W-:Y:S01]  /*8160*/  ULDC.64 UR8, c[0x4][0xc0] ;  /* 0x0100300000087ab9 */ /* 0x000fe20000000a00 */
[----:B------:R-:W-:Y:S01]  /*8170*/  ULDC.64 UR4, c[0x4][0x10] ;  /* 0x0100040000047ab9 */ /* 0x000fe20000000a00 */
[----:B------:R1:W3:Y:S01]  /*8180*/  LDC.64 R2, c[0x4][R17] ;  /* 0x0100000011027b82 */ /* 0x0002e20000000a00 */
[----:B------:R-:W-:Y:S02]  /*8190*/  IMAD.U32 R4, RZ, RZ, UR6 ;  /* 0x00000006ff047e24 */ /* 0x000fe4000f8e00ff */
[----:B------:R-:W-:Y:S02]  /*81a0*/  IMAD.U32 R5, RZ, RZ, UR7 ;  /* 0x00000007ff057e24 */ /* 0x000fe4000f8e00ff */
[----:B------:R-:W-:Y:S02]  /*81b0*/  IMAD.U32 R6, RZ, RZ, UR8 ;  /* 0x00000008ff067e24 */ /* 0x000fe4000f8e00ff */
[----:B------:R-:W-:-:S02]  /*81c0*/  IMAD.U32 R7, RZ, RZ, UR9 ;  /* 0x00000009ff077e24 */ /* 0x000fc4000f8e00ff */
[----:B------:R-:W-:Y:S02]  /*81d0*/  IMAD.U32 R10, RZ, RZ, UR4 ;  /* 0x00000004ff0a7e24 */ /* 0x000fe4000f8e00ff */
[----:B------:R-:W-:Y:S02]  /*81e0*/  IMAD.U32 R11, RZ, RZ, UR5 ;  /* 0x00000005ff0b7e24 */ /* 0x000fe4000f8e00ff */
[----:B------:R-:W-:Y:S02]  /*81f0*/  IMAD.MOV.U32 R8, RZ, RZ, 0x70 ;  /* 0x00000070ff087424 */ /* 0x000fe400078e00ff */
[----:B------:R-:W-:Y:S02]  /*8200*/  IMAD.MOV.U32 R12, RZ, RZ, 0x1 ;  /* 0x00000001ff0c7424 */ /* 0x000fe400078e00ff */
[----:B-1----:R-:W-:-:S07]  /*8210*/  IMAD.MOV.U32 R13, RZ, RZ, RZ ;  /* 0x000000ffff0d7224 */ /* 0x002fce00078e00ff */
[----:B------:R-:W-:-:S07]  /*8220*/  LEPC R20, `(.L_x_41) ;  /* 0x000000001014794e */ /* 0x000fce0000000000 */
[----:B0-23--:R-:W-:Y:S05]  /*8230*/  CALL.ABS.NOINC R2 ;  /* 0x0000000002007343 */ /* 0x00dfea0003c00000 */
.L_x_41:
[----:B------:R0:W1:Y:S01]  /*8240*/  LDC.64 R2, c[0x4][R17] ;  /* 0x0100000011027b82 */ /* 0x0000620000000a00 */
[----:B------:R-:W-:Y:S01]  /*8250*/  ULDC.64 UR6, c[0x4][0xb8] ;  /* 0x01002e0000067ab9 */ /* 0x000fe20000000a00 */
[----:B------:R-:W-:Y:S01]  /*8260*/  ULDC.64 UR8, c[0x4][0xc0] ;  /* 0x0100300000087ab9 */ /* 0x000fe20000000a00 */
[----:B------:R-:W-:Y:S01]  /*8270*/  ULDC.64 UR4, c[0x4][0x18] ;  /* 0x0100060000047ab9 */ /* 0x000fe20000000a00 */
        /* <DEDUP_REMOVED lines=8> */
[----:B0-----:R-:W-:-:S07]  /*8300*/  IMAD.MOV.U32 R13, RZ, RZ, RZ ;  /* 0x000000ffff0d7224 */ /* 0x001fce00078e00ff */
[----:B------:R-:W-:-:S07]  /*8310*/  LEPC R20, `(.L_x_40) ;  /* 0x000000001014794e */ /* 0x000fce0000000000 */
[----:B-1----:R-:W-:Y:S05]  /*8320*/  CALL.ABS.NOINC R2 ;  /* 0x0000000002007343 */ /* 0x002fea0003c00000 */
.L_x_40:
[----:B------:R-:W3:Y:S01]  /*8330*/  LDL R2, [R1+0x20] ;  /* 0x0000200001027983 */ /* 0x000ee20000100800 */
[----:B------:R-:W-:-:S03]  /*8340*/  ULDC.64 UR4, c[0x0][0x9f8] ;  /* 0x00027e0000047ab9 */ /* 0x000fc60000000a00 */
[----:B0-----:R-:W4:Y:S01]  /*8350*/  LDL R0, [R1+0x14] ;  /* 0x0000140001007983 */ /* 0x001f220000100800 */
[----:B------:R-:W-:-:S04]  /*8360*/  ISETP.NE.U32.AND P0, PT, RZ, UR4, PT ;  /* 0x00000004ff007c0c */ /* 0x000fc8000bf05070 */
[----:B------:R-:W-:Y:S01]  /*8370*/  ISETP.NE.AND.EX P0, PT, RZ, UR5, PT, P0 ;  /* 0x00000005ff007c0c */ /* 0x000fe2000bf05300 */
[----:B---3--:R-:W-:-:S12]  /*8380*/  IMAD.MOV.U32 R17, RZ, RZ, R2 ;  /* 0x000000ffff117224 */ /* 0x008fd800078e0002 */
[----:B------:R-:W0:Y:S01]  /*8390*/  @P0 LDC.64 R2, c[0x0][0x9f8] ;  /* 0x00027e00ff020b82 */ /* 0x000e220000000a00 */
[----:B----4-:R-:W-:Y:S02]  /*83a0*/  IMAD.MOV.U32 R7, RZ, RZ, R0 ;  /* 0x000000ffff077224 */ /* 0x010fe400078e0000 */
[----:B0-----:R-:W-:-:S05]  /*83b0*/  @P0 IMAD.WIDE R2, R0, 0x4, R2 ;  /* 0x0000000400020825 */ /* 0x001fca00078e0202 */
[----:B------:R0:W3:Y:S01]  /*83c0*/  @P0 LDG.E R7, desc[UR60][R2.64] ;  /* 0x0000003c02070981 */ /* 0x0000e2000c1e1900 */
[----:B------:R-:W-:Y:S01]  /*83d0*/  VIADD R9, R17, 0xffffffff ;  /* 0xffffffff11097836 */ /* 0x000fe20000000000 */
[----:B------:R-:W-:Y:S01]  /*83e0*/  UMOV UR4, 0xffffffff ;  /* 0xffffffff00047882 */ /* 0x000fe20000000000 */
[----:B------:R-:W-:Y:S01]  /*83f0*/  LOP3.LUT R19, R19, 0xfffffffe, RZ, 0xc0, !PT ;  /* 0xfffffffe13137812 */ /* 0x000fe200078ec0ff */
[----:B0-----:R-:W0:Y:S02]  /*8400*/  LDC.64 R2, c[0x0][0x418] ;  /* 0x00010600ff027b82 */ /* 0x001e240000000a00 */
[----:B0-----:R-:W-:-:S04]  /*8410*/  ISETP.NE.U32.AND P0, PT, R2, RZ, PT ;  /* 0x000000ff0200720c */ /* 0x001fc80003f05070 */
[----:B------:R-:W-:-:S13]  /*8420*/  ISETP.NE.AND.EX P1, PT, R3, RZ, PT, P0 ;  /* 0x000000ff0300720c */ /* 0x000fda0003f25300 */
[----:B------:R-:W-:Y:S02]  /*8430*/  @P1 LOP3.LUT R19, R19, 0x1, RZ, 0xfc, !PT ;  /* 0x0000000113131812 */ /* 0x000fe400078efcff */
[----:B---3--:R-:W-:Y:S01]  /*8440*/  SHF.R.S32.HI R8, RZ, 0x1f, R7 ;  /* 0x0000001fff087819 */ /* 0x008fe20000011407 */
[----:B------:R0:W-:Y:S01]  /*8450*/  STL [R1], R7 ;  /* 0x0000000701007387 */ /* 0x0001e20000100800 */
[----:B------:R-:W-:-:S03]  /*8460*/  SEL R17, R7, RZ, !P1 ;  /* 0x000000ff07117207 */ /* 0x000fc60004800000 */
[----:B------:R0:W-:Y:S04]  /*8470*/  STL [R1+0x18], R9 ;  /* 0x0000180901007387 */ /* 0x0001e80000100800 */
[----:B------:R0:W-:Y:S01]  /*8480*/  STL [R1+0xc], R8 ;  /* 0x00000c0801007387 */ /* 0x0001e20000100800 */
[----:B------:R-:W-:Y:S05]  /*8490*/  BRA.DIV UR4, `(.L_x_42) ;  /* 0x0000003a04e87947 */ /* 0x000fea000b800000 */
[----:B------:R-:W1:Y:S02]  /*84a0*/  S2R R0, SR_TID.X ;  /* 0x0000000000007919 */ /* 0x000e640000002100 */
[----:B-1----:R-:W-:-:S04]  /*84b0*/  SHF.R.U32.HI R0, RZ, 0x5, R0 ;  /* 0x00000005ff007819 */ /* 0x002fc80000011600 */
[----:B------:R-:W-:-:S05]  /*84c0*/  LOP3.LUT R0, R0, 0x3, RZ, 0xc0, !PT ;  /* 0x0000000300007812 */ /* 0x000fca00078ec0ff */
[----:B------:R1:W3:Y:S02]  /*84d0*/  SHFL.IDX PT, R14, R0, RZ, 0x1f ;  /* 0x00001fff000e7589 */ /* 0x0002e400000e0000 */
.L_x_130:
[----:B---3--:R-:W-:Y:S02]  /*84e0*/  ISETP.NE.AND P0, PT, R14, RZ, PT ;  /* 0x000000ff0e00720c */ /* 0x008fe40003f05270 */
[----:B------:R-:W-:Y:S02]  /*84f0*/  PLOP3.LUT P2, PT, PT, PT, PT, 0x8, 0x0 ;  /* 0x000000000000781c */ /* 0x000fe40003f4e170 */
[----:B------:R-:W-:-:S11]  /*8500*/  LOP3.LUT R19, R19, 0xfffffffd, RZ, 0xc0, !PT ;  /* 0xfffffffd13137812 */ /* 0x000fd600078ec0ff */
[----:B------:R-:W-:Y:S01]  /*8510*/  @P2 LOP3.LUT R19, R19, 0x2, RZ, 0xfc, !PT ;  /* 0x0000000213132812 */ /* 0x000fe200078efcff */
[----:B------:R-:W-:Y:S06]  /*8520*/  @P0 BRA `(.L_x_43) ;  /* 0x0000000400240947 */ /* 0x000fec0003800000 */
[----:B------:R-:W-:-:S03]  /*8530*/  UMOV UR4, 0xffffffff ;  /* 0xffffffff00047882 */ /* 0x000fc60000000000 */
[----:B------:R-:W-:Y:S05]  /*8540*/  BRA.DIV UR4, `(.L_x_44) ;  /* 0x0000003a04f07947 */ /* 0x000fea000b800000 */
[----:B------:R-:W-:-:S13]  /*8550*/  ELECT P6, URZ, PT ;  /* 0x00000000003f782f */ /* 0x000fda00038c0000 */
.L_x_133:
[----:B------:R-:W-:Y:S05]  /*8560*/  @!P6 BRA `(.L_x_43) ;  /* 0x000000040014e947 */ /* 0x000fea0003800000 */
[----:B------:R3:W-:Y:S01]  /*8570*/  STL [R1+0x8], R9 ;  /* 0x0000080901007387 */ /* 0x0007e20000100800 */
[----:B------:R-:W-:Y:S01]  /*8580*/  IMAD.MOV.U32 R17, RZ, RZ, R7 ;  /* 0x000000ffff117224 */ /* 0x000fe200078e0007 */
[----:B------:R-:W-:Y:S06]  /*8590*/  @!P1 BRA `(.L_x_45) ;  /* 0x00000000004c9947 */ /* 0x000fec0003800000 */
[----:B------:R-:W4:Y:S01]  /*85a0*/  LDC R6, c[0x0][0x43c] ;  /* 0x00010f00ff067b82 */ /* 0x000f220000000800 */
[----:B-1----:R-:W-:Y:S01]  /*85b0*/  IMAD.MOV.U32 R0, RZ, RZ, R9 ;  /* 0x000000ffff007224 */ /* 0x002fe200078e0009 */
[----:B------:R-:W-:Y:S01]  /*85c0*/  ULDC.64 UR4, c[0x0][0x428] ;  /* 0x00010a0000047ab9 */ /* 0x000fe20000000a00 */
[----:B----4-:R-:W-:-:S13]  /*85d0*/  ISETP.NE.AND P0, PT, R6, 0x1, PT ;  /* 0x000000010600780c */ /* 0x010fda0003f05270 */
[----:B------:R-:W1:Y:S02]  /*85e0*/  @P0 LDC.64 R4, c[0x0][0x440] ;  /* 0x00011000ff040b82 */ /* 0x000e640000000a00 */
[----:B-1----:R-:W-:-:S05]  /*85f0*/  @P0 IMAD.HI.U32 R4, R9, R4, RZ ;  /* 0x0000000409040227 */ /* 0x002fca00078e00ff */
[----:B------:R-:W-:-:S04]  /*8600*/  @P0 SHF.R.U32.HI R0, RZ, R5, R4 ;  /* 0x00000005ff000219 */ /* 0x000fc80000011604 */
[--C-:B------:R-:W-:Y:S01]  /*8610*/  SHF.R.S32.HI R5, RZ, 0x1f, R0.reuse ;  /* 0x0000001fff057819 */ /* 0x100fe20000011400 */
[----:B------:R-:W-:-:S04]  /*8620*/  IMAD.MOV R4, RZ, RZ, -R0 ;  /* 0x000000ffff047224 */ /* 0x000fc800078e0a00 */
[----:B------:R-:W-:Y:S02]  /*8630*/  IMAD R6, R6, R4, R9 ;  /* 0x0000000406067224 */ /* 0x000fe400078e0209 */
[----:B------:R-:W-:-:S03]  /*8640*/  IMAD.MOV.U32 R4, RZ, RZ, R0 ;  /* 0x000000ffff047224 */ /* 0x000fc600078e0000 */
[----:B------:R1:W-:Y:S01]  /*8650*/  STL [R1+0x8], R6 ;  /* 0x0000080601007387 */ /* 0x0003e20000100800 */
[----:B------:R-:W-:-:S03]  /*8660*/  IMAD.WIDE.U32 R4, R7, UR4, R4 ;  /* 0x0000000407047c25 */ /* 0x000fc6000f8e0004 */
[----:B------:R-:W-:Y:S01]  /*8670*/  LEA R2, P0, R4, R2, 0x2 ;  /* 0x0000000204027211 */ /* 0x000fe200078010ff */
[----:B-1----:R-:W-:-:S04]  /*8680*/  IMAD R6, R8, UR4, RZ ;  /* 0x0000000408067c24 */ /* 0x002fc8000f8e02ff */
[----:B------:R-:W-:-:S04]  /*8690*/  IMAD R0, R7, UR5, R6 ;  /* 0x0000000507007c24 */ /* 0x000fc8000f8e0206 */
[----:B------:R-:W-:-:S05]  /*86a0*/  IMAD.IADD R0, R5, 0x1, R0 ;  /* 0x0000000105007824 */ /* 0x000fca00078e0200 */
[----:B------:R-:W-:-:S05]  /*86b0*/  LEA.HI.X R3, R4, R3, R0, 0x2, P0 ;  /* 0x0000000304037211 */ /* 0x000fca00000f1400 */
[----:B------:R4:W5:Y:S02]  /*86c0*/  LDG.E R17, desc[UR60][R2.64] ;  /* 0x0000003c02117981 */ /* 0x000964000c1e1900 */
.L_x_45:
[----:B----4-:R-:W4:Y:S01]  /*86d0*/  LDL R2, [R1+0x4] ;  /* 0x0000040001027983 */ /* 0x010f220000100800 */
[----:B-1----:R-:W-:Y:S02]  /*86e0*/  LEA R0, R18, UR36, 0x3 ;  /* 0x0000002412007c11 */ /* 0x002fe4000f8e18ff */
[----:B----4-:R-:W-:-:S04]  /*86f0*/  SHF.L.U32 R2, R2, 0x1f, RZ ;  /* 0x0000001f02027819 */ /* 0x010fc800000006ff */
[----:B------:R-:W1:Y:S02]  /*8700*/  SYNCS.PHASECHK.TRANS64.TRYWAIT P0, [R0+URZ+0x34840], R2 ;  /* 0x03484002000075a7 */ /* 0x000e64000800017f */
[----:B-1----:R-:W-:Y:S05]  /*8710*/  @!P0 BRA `(.L_x_46) ;  /* 0x00000038009c8947 */ /* 0x002fea0003800000 */
.L_x_134:
[----:B------:R-:W4:Y:S02]  /*8720*/  S2R R3, SR_TID.X ;  /* 0x0000000000037919 */ /* 0x000f240000002100 */
[----:B----4-:R-:W-:-:S04]  /*8730*/  LOP3.LUT R3, R3, 0x7f, RZ, 0xc0, !PT ;  /* 0x0000007f03037812 */ /* 0x010fc800078ec0ff */
[----:B------:R-:W-:-:S13]  /*8740*/  ISETP.NE.AND P0, PT, R3, RZ, PT ;  /* 0x000000ff0300720c */ /* 0x000fda0003f05270 */
[----:B------:R-:W-:Y:S05]  /*8750*/  @P0 BRA `(.L_x_47) ;  /* 0x00000000001c0947 */ /* 0x000fea0003800000 */
[----:B------:R-:W4:Y:S01]  /*8760*/  S2R R3, SR_TID.X ;  /* 0x0000000000037919 */ /* 0x000f220000002100 */
[----:B-1----:R-:W-:-:S04]  /*8770*/  IMAD.MOV.U32 R2, RZ, RZ, 0xc000 ;  /* 0x0000c000ff027424 */ /* 0x002fc800078e00ff */
[----:B------:R1:W-:Y:S01]  /*8780*/  SYNCS.ARRIVE.TRANS64 RZ, [R0+URZ+0x34830], R2 ;  /* 0x0348300200ff79a7 */ /* 0x0003e2000800003f */
[----:B----4-:R-:W-:-:S04]  /*8790*/  LOP3.LUT R3, R3, 0x1f, RZ, 0xc0, !PT ;  /* 0x0000001f03037812 */ /* 0x010fc800078ec0ff */
[----:B------:R-:W-:-:S13]  /*87a0*/  ISETP.NE.AND P0, PT, R3, RZ, PT ;  /* 0x000000ff0300720c */ /* 0x000fda0003f05270 */
[----:B-1----:R-:W-:Y:S05]  /*87b0*/  @!P0 BRA `(.L_x_47) ;  /* 0x0000000000048947 */ /* 0x002fea0003800000 */
[----:B------:R-:W-:Y:S01]  /*87c0*/  BPT.TRAP 0x1 ;  /* 0x000000040000795c */ /* 0x000fe20000300000 */
.L_x_47:
[----:B-1----:R-:W4:Y:S01]  /*87d0*/  LDL R2, [R1+0x8] ;  /* 0x0000080001027983 */ /* 0x002f220000100800 */
[----:B------:R-:W-:Y:S01]  /*87e0*/  R2UR UR8, R18 ;  /* 0x00000000120872ca */ /* 0x000fe200000e0000 */
[----:B------:R-:W-:Y:S01]  /*87f0*/  UIADD3 UR4, UP0, UR38, 0x370, URZ ;  /* 0x0000037026047890 */ /* 0x000fe2000ff1e03f */
[----:B------:R-:W-:Y:S01]  /*8800*/  R2UR UR9, R0 ;  /* 0x00000000000972ca */ /* 0x000fe200000e0000 */
[----:B------:R-:W-:Y:S01]  /*8810*/  UMOV UR10, URZ ;  /* 0x0000003f000a7c82 */ /* 0x000fe20008000000 */
[----:B------:R-:W-:Y:S01]  /*8820*/  R2UR UR12, R16 ;  /* 0x00000000100c72ca */ /* 0x000fe200000e0000 */
[----:B------:R-:W-:Y:S01]  /*8830*/  UIADD3.X UR5, URZ, UR39, URZ, UP0, !UPT ;  /* 0x000000273f057290 */ /* 0x000fe200087fe43f */
[----:B-----5:R-:W-:Y:S01]  /*8840*/  R2UR UR13, R17 ;  /* 0x00000000110d72ca */ /* 0x020fe200000e0000 */
[----:B------:R-:W-:Y:S01]  /*8850*/  UMOV UR6, 0x0 ;  /* 0x0000000000067882 */ /* 0x000fe20000000000 */
[----:B------:R-:W-:Y:S01]  /*8860*/  UMOV UR7, 0x14f00000 ;  /* 0x14f0000000077882 */ /* 0x000fe20000000000 */
[----:B------:R-:W-:Y:S01]  /*8870*/  UMOV UR16, 0x40 ;  /* 0x0000004000107882 */ /* 0x000fe20000000000 */
[----:B------:R-:W-:-:S02]  /*8880*/  PLOP3.LUT P0, PT, PT, PT, PT, 0x80, 0x0 ;  /* 0x000000000000781c */ /* 0x000fc40003f0f070 */
[----:B------:R-:W-:Y:S01]  /*8890*/  LOP3.LUT R19, R19, 0xfffffffd, RZ, 0xc0, !PT ;  /* 0xfffffffd13137812 */ /* 0x000fe200078ec0ff */
[----:B------:R-:W-:Y:S02]  /*88a0*/  UIMAD UR8, UR8, 0xc000, UR36 ;  /* 0x0000c000080878a4 */ /* 0x000fe4000f8e0224 */
[----:B------:R-:W-:Y:S02]  /*88b0*/  UIADD3 UR9, UR9, 0x34830, URZ ;  /* 0x0003483009097890 */ /* 0x000fe4000fffe03f */
[----:B------:R-:W-:Y:S02]  /*88c0*/  UIADD3 UR14, UR8, 0x1c400, URZ ;  /* 0x0001c400080e7890 */ /* 0x000fe4000fffe03f */
[----:B------:R-:W-:Y:S02]  /*88d0*/  UIADD3 UR15, UR8, 0x20400, URZ ;  /* 0x00020400080f7890 */ /* 0x000fe4000fffe03f */
[----:B------:R-:W-:Y:S02]  /*88e0*/  UIADD3 UR17, UR8, 0x24400, URZ ;  /* 0x0002440008117890 */ /* 0x000fe4000fffe03f */
[----:B------:R-:W-:Y:S01]  /*88f0*/  @P0 LOP3.LUT R19, R19, 0x2, RZ, 0xfc, !PT ;  /* 0x0000000213130812 */ /* 0x000fe200078efcff */
[----:B------:R-:W-:Y:S01]  /*8900*/  UMOV UR8, UR14 ;  /* 0x0000000e00087c82 */ /* 0x000fe20008000000 */
[----:B------:R-:W-:Y:S01]  /*8910*/  UMOV UR14, 0x80 ;  /* 0x00000080000e7882 */ /* 0x000fe20000000000 */
[----:B----4-:R-:W-:-:S13]  /*8920*/  R2UR UR11, R2 ;  /* 0x00000000020b72ca */ /* 0x010fda00000e0000 */
[----:B------:R-:W-:-:S09]  /*8930*/  USHF.L.U32 UR11, UR11, 0x7, URZ ;  /* 0x000000070b0b7899 */ /* 0x000fd2000800063f */
[----:B------:R1:W-:Y:S02]  /*8940*/  UTMALDG.4D [UR8], [UR4], desc[UR6] ;  /* 0x00000608040075b4 */ /* 0x0003e40008019000 */
[----:B-1----:R-:W-:Y:S01]  /*8950*/  UMOV UR8, UR15 ;  /* 0x0000000f00087c82 */ /* 0x002fe20008000000 */
[----:B------:R-:W-:Y:S02]  /*8960*/  UMOV UR10, UR16 ;  /* 0x00000010000a7c82 */ /* 0x000fe40008000000 */
[----:B------:R1:W-:Y:S02]  /*8970*/  UTMALDG.4D [UR8], [UR4], desc[UR6] ;  /* 0x00000608040075b4 */ /* 0x0003e40008019000 */
[----:B-1----:R-:W-:Y:S01]  /*8980*/  UMOV UR8, UR17 ;  /* 0x0000001100087c82 */ /* 0x002fe20008000000 */
[----:B------:R-:W-:Y:S02]  /*8990*/  UMOV UR10, UR14 ;  /* 0x0000000e000a7c82 */ /* 0x000fe40008000000 */
[----:B------:R4:W-:Y:S02]  /*89a0*/  UTMALDG.4D [UR8], [UR4], desc[UR6] ;  /* 0x00000608040075b4 */ /* 0x0009e40008019000 */
[----:B----4-:R-:W-:Y:S01]  /*89b0*/  NOP ;  /* 0x0000000000007918 */ /* 0x010fe20000000000 */
.L_x_43:
[----:B------:R-:W-:Y:S05]  /*89c0*/  WARPSYNC.ALL ;  /* 0x0000000000007948 */ /* 0x000fea0003800000 */
[----:B------:R-:W-:Y:S01]  /*89d0*/  UIADD3 UR4, UR36, 0x10400, URZ ;  /* 0x0001040024047890 */ /* 0x000fe2000fffe03f */
[----:B------:R-:W-:Y:S03]  /*89e0*/  BAR.SYNC.DEFER_BLOCKING 0x8, 0x180 ;  /* 0x0206000000007b1d */ /* 0x000fe60000010000 */
[----:B------:R-:W-:-:S06]  /*89f0*/  ULOP3.LUT UP0, URZ, UR4, 0x3ff, URZ, 0xc0, !UPT ;  /* 0x000003ff043f7892 */ /* 0x000fcc000f80c03f */
[----:B------:R-:W-:-:S13]  /*8a00*/  PLOP3.LUT P0, PT, PT, PT, UP0, 0x80, 0x0 ;  /* 0x000000000000781c */ /* 0x000fda0003f0f008 */
[----:B------:R-:W-:Y:S05]  /*8a10*/  @!P0 BRA `(.L_x_48) ;  /* 0x0000000000408947 */ /* 0x000fea0003800000 */
[----:B------:R-:W-:Y:S01]  /*8a20*/  MOV R2, 0x0 ;  /* 0x0000000000027802 */ /* 0x000fe20000000f00 */
[----:B------:R-:W-:Y:S01]  /*8a30*/  ULDC.64 UR6, c[0x4][0xb8] ;  /* 0x01002e0000067ab9 */ /* 0x000fe20000000a00 */
[----:B------:R-:W-:Y:S01]  /*8a40*/  ULDC.64 UR8, c[0x4][0xc0] ;  /* 0x0100300000087ab9 */ /* 0x000fe20000000a00 */
[----:B------:R-:W-:Y:S01]  /*8a50*/  ULDC.64 UR4, c[0x4][0x20] ;  /* 0x0100080000047ab9 */ /* 0x000fe20000000a00 */
[----:B------:R-:W-:Y:S02]  /*8a60*/  IMAD.U32 R4, RZ, RZ, UR6 ;  /* 0x00000006ff047e24 */ /* 0x000fe4000f8e00ff */
[----:B------:R-:W4:Y:S01]  /*8a70*/  LDC.64 R2, c[0x4][R2] ;  /* 0x0100000002027b82 */ /* 0x000f220000000a00 */
[----:B------:R-:W-:Y:S02]  /*8a80*/  IMAD.U32 R5, RZ, RZ, UR7 ;  /* 0x00000007ff057e24 */ /* 0x000fe4000f8e00ff */
[----:B------:R-:W-:Y:S02]  /*8a90*/  IMAD.U32 R6, RZ, RZ, UR8 ;  /* 0x00000008ff067e24 */ /* 0x000fe4000f8e00ff */
[----:B0-----:R-:W-:-:S02]  /*8aa0*/  IMAD.U32 R7, RZ, RZ, UR9 ;  /* 0x00000009ff077e24 */ /* 0x001fc4000f8e00ff */
[----:B------:R-:W-:Y:S02]  /*8ab0*/  IMAD.U32 R10, RZ, RZ, UR4 ;  /* 0x00000004ff0a7e24 */ /* 0x000fe4000f8e00ff */
[----:B------:R-:W-:Y:S02]  /*8ac0*/  IMAD.U32 R11, RZ, RZ, UR5 ;  /* 0x00000005ff0b7e24 */ /* 0x000fe4000f8e00ff */
[----:B------:R-:W-:Y:S02]  /*8ad0*/  IMAD.MOV.U32 R8, RZ, RZ, 0x70 ;  /* 0x00000070ff087424 */ /* 0x000fe400078e00ff */
[----:B------:R-:W-:Y:S02]  /*8ae0*/  IMAD.MOV.U32 R12, RZ, RZ, 0x1 ;  /* 0x00000001ff0c7424 */ /* 0x000fe400078e00ff */
[----:B------:R-:W-:-:S07]  /*8af0*/  IMAD.MOV.U32 R13, RZ, RZ, RZ ;  /* 0x000000ffff0d7224 */ /* 0x000fce00078e00ff */
[----:B------:R-:W-:-:S07]  /*8b00*/  LEPC R20, `(.L_x_48) ;  /* 0x000000001014794e */ /* 0x000fce0000000000 */
[----:B-1234-:R-:W-:Y:S05]  /*8b10*/  CALL.ABS.NOINC R2 ;  /* 0x0000000002007343 */ /* 0x01efea0003c00000 */
.L_x_48:
[----:B------:R-:W4:Y:S01]  /*8b20*/  LDL.LU R4, [R1+0x14] ;  /* 0x0000140001047983 */ /* 0x000f220000300800 */
[----:B-1----:R-:W-:Y:S01]  /*8b30*/  SHF.R.S32.HI R0, RZ, 0x1f, R16 ;  /* 0x0000001fff007819 */ /* 0x002fe20000011410 */
[----:B------:R-:W-:Y:S01]  /*8b40*/  ULDC.64 UR4, c[0x0][0x2d8] ;  /* 0x0000b60000047ab9 */ /* 0x000fe20000000a00 */
[----:B0-----:R-:W0:Y:S01]  /*8b50*/  LDC R8, c[0x0][0x448] ;  /* 0x00011200ff087b82 */ /* 0x001e220000000800 */
[----:B------:R-:W2:Y:S01]  /*8b60*/  LDL.LU R7, [R1+0x1c] ;  /* 0x00001c0001077983 */ /* 0x000ea20000300800 */
[----:B------:R-:W-:-:S03]  /*8b70*/  ULDC.64 UR6, c[0x0][0x280] ;  /* 0x0000a00000067ab9 */ /* 0x000fc60000000a00 */
[----:B------:R-:W3:Y:S01]  /*8b80*/  LDL R5, [R1+0x24] ;  /* 0x0000240001057983 */ /* 0x000ee20000100800 */
[----:B------:R-:W-:Y:S02]  /*8b90*/  IMAD R0, R0, UR4, RZ ;  /* 0x0000000400007c24 */ /* 0x000fe4000f8e02ff */
[C---:B------:R-:W-:Y:S01]  /*8ba0*/  IMAD.WIDE.U32 R2, R16.reuse, UR4, RZ ;  /* 0x0000000410027c25 */ /* 0x040fe2000f8e00ff */
[----:B------:R-:W1:Y:S03]  /*8bb0*/  S2R R10, SR_TID.X ;  /* 0x00000000000a7919 */ /* 0x000e660000002100 */
[----:B------:R-:W-:Y:S01]  /*8bc0*/  IMAD R0, R16, UR5, R0 ;  /* 0x0000000510007c24 */ /* 0x000fe2000f8e0200 */
[----:B------:R-:W-:-:S03]  /*8bd0*/  ULDC.64 UR4, c[0x0][0x2e0] ;  /* 0x0000b80000047ab9 */ /* 0x000fc60000000a00 */
[----:B------:R-:W-:Y:S01]  /*8be0*/  IMAD.IADD R3, R3, 0x1, R0 ;  /* 0x0000000103037824 */ /* 0x000fe200078e0200 */
[----:B0-----:R-:W-:-:S13]  /*8bf0*/  ISETP.NE.AND P0, PT, R8, 0x1, PT ;  /* 0x000000010800780c */ /* 0x001fda0003f05270 */
[----:B------:R-:W0:Y:S01]  /*8c00*/  @P0 LDC R6, c[0x0][0x44c] ;  /* 0x00011300ff060b82 */ /* 0x000e220000000800 */
[----:B-1----:R-:W-:-:S05]  /*8c10*/  IMAD.SHL.U32 R10, R10, 0x8, RZ ;  /* 0x000000080a0a7824 */ /* 0x002fca00078e00ff */
[----:B------:R-:W-:-:S04]  /*8c20*/  LOP3.LUT R10, R10, 0x38, RZ, 0xc0, !PT ;  /* 0x000000380a0a7812 */ /* 0x000fc800078ec0ff */
[C---:B------:R-:W-:Y:S02]  /*8c30*/  LOP3.LUT R11, R10.reuse, 0x40, RZ, 0xfc, !PT ;  /* 0x000000400a0b7812 */ /* 0x040fe400078efcff */
[----:B------:R-:W-:Y:S02]  /*8c40*/  LOP3.LUT R10, R10, 0x80, RZ, 0xfc, !PT ;  /* 0x000000800a0a7812 */ /* 0x000fe400078efcff */
[----:B----4-:R-:W-:Y:S01]  /*8c50*/  SHF.R.S32.HI R0, RZ, 0x1f, R4 ;  /* 0x0000001fff007819 */ /* 0x010fe20000011404 */
[----:B------:R-:W-:-:S04]  /*8c60*/  IMAD.WIDE.U32 R2, R4, UR4, R2 ;  /* 0x0000000404027c25 */ /* 0x000fc8000f8e0002 */
[----:B------:R-:W-:Y:S01]  /*8c70*/  IMAD R0, R0, UR4, RZ ;  /* 0x0000000400007c24 */ /* 0x000fe2000f8e02ff */
[----:B------:R-:W-:-:S03]  /*8c80*/  ULDC UR4, c[0x0][0xc38] ;  /* 0x00030e0000047ab9 */ /* 0x000fc60000000800 */
[----:B------:R-:W-:Y:S02]  /*8c90*/  IMAD R0, R4, UR5, R0 ;  /* 0x0000000504007c24 */ /* 0x000fe4000f8e0200 */
[----:B------:R-:W1:Y:S02]  /*8ca0*/  S2R R4, SR_TID.X ;  /* 0x0000000000047919 */ /* 0x000e640000002100 */
[----:B------:R-:W-:Y:S02]  /*8cb0*/  IMAD.IADD R3, R3, 0x1, R0 ;  /* 0x0000000103037824 */ /* 0x000fe400078e0200 */
[----:B--2---:R-:W-:Y:S02]  /*8cc0*/  IMAD.MOV R0, RZ, RZ, -R7 ;  /* 0x000000ffff007224 */ /* 0x004fe400078e0a07 */
[----:B------:R-:W2:Y:S02]  /*8cd0*/  @P0 LDC R7, c[0x0][0x450] ;  /* 0x00011400ff070b82 */ /* 0x000ea40000000800 */
[----:B---3--:R-:W-:Y:S01]  /*8ce0*/  IMAD R0, R0, UR4, R5 ;  /* 0x0000000400007c24 */ /* 0x008fe2000f8e0205 */
[----:B------:R-:W-:-:S03]  /*8cf0*/  ULDC.64 UR4, c[0x0][0x2d0] ;  /* 0x0000b40000047ab9 */ /* 0x000fc60000000a00 */
[----:B------:R-:W-:Y:S01]  /*8d00*/  IMAD.SHL.U32 R5, R0, 0x80, RZ ;  /* 0x0000008000057824 */ /* 0x000fe200078e00ff */
[----:B-1----:R-:W-:-:S04]  /*8d10*/  LOP3.LUT R4, R4, 0x7f, RZ, 0xc0, !PT ;  /* 0x0000007f04047812 */ /* 0x002fc800078ec0ff */
[----:B------:R-:W-:Y:S02]  /*8d20*/  SHF.R.U32.HI R9, RZ, 0x3, R4 ;  /* 0x00000003ff097819 */ /* 0x000fe40000011604 */
[----:B------:R-:W1:Y:S02]  /*8d30*/  S2R R4, SR_TID.X ;  /* 0x0000000000047919 */ /* 0x000e640000002100 */
[----:B-1----:R-:W-:-:S05]  /*8d40*/  IMAD.SHL.U32 R4, R4, 0x10, RZ ;  /* 0x0000001004047824 */ /* 0x002fca00078e00ff */
[----:B------:R-:W-:Y:S02]  /*8d50*/  LOP3.LUT R4, R9, 0x70, R4, 0xf8, !PT ;  /* 0x0000007009047812 */ /* 0x000fe400078ef804 */
[----:B------:R-:W1:Y:S02]  /*8d60*/  S2R R9, SR_TID.X ;  /* 0x0000000000097919 */ /* 0x000e640000002100 */
[----:B------:R-:W-:-:S05]  /*8d70*/  LOP3.LUT R0, R4, R5, RZ, 0xfc, !PT ;  /* 0x0000000504007212 */ /* 0x000fca00078efcff */
[----:B0-----:R-:W-:-:S04]  /*8d80*/  @P0 IMAD.HI.U32 R6, R0, R6, RZ ;  /* 0x0000000600060227 */ /* 0x001fc800078e00ff */
[----:B------:R-:W-:Y:S01]  /*8d90*/  IMAD.MOV.U32 R4, RZ, RZ, R0 ;  /* 0x000000ffff047224 */ /* 0x000fe200078e0000 */
[----:B--2---:R-:W-:-:S05]  /*8da0*/  @P0 SHF.R.U32.HI R4, RZ, R7, R6 ;  /* 0x00000007ff040219 */ /* 0x004fca0000011606 */
[----:B------:R-:W-:Y:S02]  /*8db0*/  IMAD.MOV R6, RZ, RZ, -R4 ;  /* 0x000000ffff067224 */ /* 0x000fe400078e0a04 */
[----:B------:R-:W-:-:S04]  /*8dc0*/  IMAD.WIDE.U32 R2, R4, UR4, R2 ;  /* 0x0000000404027c25 */ /* 0x000fc8000f8e0002 */
[----:B------:R-:W-:Y:S01]  /*8dd0*/  IMAD R0, R8, R6, R0 ;  /* 0x0000000608007224 */ /* 0x000fe200078e0200 */
[----:B------:R-:W-:-:S05]  /*8de0*/  SHF.R.S32.HI R6, RZ, 0x1f, R4 ;  /* 0x0000001fff067819 */ /* 0x000fca0000011404 */
[----:B------:R-:W-:Y:S02]  /*8df0*/  IMAD R6, R6, UR4, RZ ;  /* 0x0000000406067c24 */ /* 0x000fe4000f8e02ff */
[----:B-1----:R-:W-:Y:S02]  /*8e00*/  IMAD.SHL.U32 R9, R9, 0x8, RZ ;  /* 0x0000000809097824 */ /* 0x002fe400078e00ff */
[----:B------:R-:W-:Y:S01]  /*8e10*/  IMAD R6, R4, UR5, R6 ;  /* 0x0000000504067c24 */ /* 0x000fe2000f8e0206 */
[----:B------:R-:W-:Y:S01]  /*8e20*/  SHF.R.S32.HI R4, RZ, 0x1f, R0 ;  /* 0x0000001fff047819 */ /* 0x000fe20000011400 */
[----:B------:R-:W-:Y:S01]  /*8e30*/  ULDC.64 UR4, c[0x0][0x2c8] ;  /* 0x0000b20000047ab9 */ /* 0x000fe20000000a00 */
[----:B------:R-:W-:Y:S01]  /*8e40*/  LOP3.LUT R9, R9, 0x38, RZ, 0xc0, !PT ;  /* 0x0000003809097812 */ /* 0x000fe200078ec0ff */
[----:B------:R-:W-:Y:S02]  /*8e50*/  IMAD.IADD R3, R3, 0x1, R6 ;  /* 0x0000000103037824 */ /* 0x000fe400078e0206 */
[----:B------:R-:W-:-:S02]  /*8e60*/  IMAD R4, R4, UR4, RZ ;  /* 0x0000000404047c24 */ /* 0x000fc4000f8e02ff */
[----:B------:R-:W-:Y:S01]  /*8e70*/  IMAD.WIDE.U32 R2, R0, UR4, R2 ;  /* 0x0000000400027c25 */ /* 0x000fe2000f8e0002 */
[----:B------:R-:W-:Y:S02]  /*8e80*/  ULDC UR4, c[0x0][0x2b8] ;  /* 0x0000ae0000047ab9 */ /* 0x000fe40000000800 */
[----:B------:R-:W-:Y:S01]  /*8e90*/  ISETP.GE.AND P2, PT, R10, UR4, PT ;  /* 0x000000040a007c0c */ /* 0x000fe2000bf46270 */
[----:B------:R-:W-:Y:S01]  /*8ea0*/  IMAD R4, R0, UR5, R4 ;  /* 0x0000000500047c24 */ /* 0x000fe2000f8e0204 */
[----:B------:R0:W5:Y:S01]  /*8eb0*/  LDL R10, [R1+0x10] ;  /* 0x00001000010a7983 */ /* 0x0001620000100800 */
[C---:B------:R-:W-:Y:S02]  /*8ec0*/  LEA R0, P3, R2.reuse, UR6, 0x1 ;  /* 0x0000000602007c11 */ /* 0x040fe4000f8608ff */
[----:B------:R-:W-:Y:S01]  /*8ed0*/  IMAD.IADD R4, R3, 0x1, R4 ;  /* 0x0000000103047824 */ /* 0x000fe200078e0204 */
[----:B------:R-:W-:Y:S02]  /*8ee0*/  ISETP.GE.AND P0, PT, R9, UR4, PT ;  /* 0x0000000409007c0c */ /* 0x000fe4000bf06270 */
[----:B------:R-:W-:Y:S01]  /*8ef0*/  ISETP.GE.AND P1, PT, R11, UR4, PT ;  /* 0x000000040b007c0c */ /* 0x000fe2000bf26270 */
[----:B------:R-:W-:Y:S01]  /*8f00*/  UMOV UR4, 0xffffffff ;  /* 0xffffffff00047882 */ /* 0x000fe20000000000 */
[----:B------:R-:W-:-:S02]  /*8f10*/  LEA.HI.X R4, R2, UR7, R4, 0x1, P3 ;  /* 0x0000000702047c11 */ /* 0x000fc400098f0c04 */
[----:B0-----:R-:W-:Y:S09]  /*8f20*/  BRA.DIV UR4, `(.L_x_49) ;  /* 0x0000003204ac7947 */ /* 0x001ff2000b800000 */
[----:B------:R-:W0:Y:S01]  /*8f30*/  S2R R6, SR_TID.X ;  /* 0x0000000000067919 */ /* 0x000e220000002100 */
[----:B------:R-:W-:Y:S02]  /*8f40*/  ULDC UR4, c[0x0][0x288] ;  /* 0x0000a20000047ab9 */ /* 0x000fe40000000800 */
[----:B------:R-:W-:Y:S01]  /*8f50*/  IMAD R3, R8, UR4, RZ ;  /* 0x0000000408037c24 */ /* 0x000fe2000f8e02ff */
[----:B------:R-:W1:Y:S01]  /*8f60*/  S2R R11, SR_TID.X ;  /* 0x00000000000b7919 */ /* 0x000e620000002100 */
[----:B------:R-:W2:Y:S04]  /*8f70*/  SHFL.IDX PT, R7, R0, RZ, 0x181f ;  /* 0x00181fff00077589 */ /* 0x000ea800000e0000 */
[----:B------:R-:W-:Y:S01]  /*8f80*/  SHFL.IDX PT, R8, R0, 0x1, 0x181f ;  /* 0x00381f0000087f89 */ /* 0x000fe200000e0000 */
[----:B0-----:R-:W-:-:S04]  /*8f90*/  LOP3.LUT R6, R6, 0x7f, RZ, 0xc0, !PT ;  /* 0x0000007f06067812 */ /* 0x001fc800078ec0ff */
[----:B------:R-:W-:Y:S01]  /*8fa0*/  SHF.R.U32.HI R6, RZ, 0x3, R6 ;  /* 0x00000003ff067819 */ /* 0x000fe20000011606 */
[----:B-1----:R-:W-:-:S04]  /*8fb0*/  IMAD.SHL.U32 R11, R11, 0x8, RZ ;  /* 0x000000080b0b7824 */ /* 0x002fc800078e00ff */
[----:B------:R-:W-:Y:S01]  /*8fc0*/  IMAD.IADD R2, R6, 0x1, R5 ;  /* 0x0000000106027824 */ /* 0x000fe200078e0205 */
[----:B------:R-:W-:Y:S01]  /*8fd0*/  LOP3.LUT R11, R11, 0x38, RZ, 0xc0, !PT ;  /* 0x000000380b0b7812 */ /* 0x000fe200078ec0ff */
[----:B------:R-:W0:Y:S02]  /*8fe0*/  SHFL.IDX PT, R6, R4, RZ, 0x181f ;  /* 0x00181fff04067589 */ /* 0x000e2400000e0000 */
[C---:B------:R-:W-:Y:S01]  /*8ff0*/  VIADD R5, R2.reuse, 0x10 ;  /* 0x0000001002057836 */ /* 0x040fe20000000000 */
[----:B------:R-:W-:-:S04]  /*9000*/  ISETP.GE.AND P4, PT, R2, R3, PT ;  /* 0x000000030200720c */ /* 0x000fc80003f86270 */
[----:B------:R-:W-:Y:S02]  /*9010*/  ISETP.GE.AND P3, PT, R5, R3, PT ;  /* 0x000000030500720c */ /* 0x000fe40003f66270 */
[----:B------:R-:W1:Y:S07]  /*9020*/  SHFL.IDX PT, R5, R4, 0x1, 0x181f ;  /* 0x00381f0004057f89 */ /* 0x000e6e00000e0000 */
[----:B--2---:R-:W-:-:S05]  /*9030*/  @!P4 LEA R7, P5, R11, R7, 0x1 ;  /* 0x000000070b07c211 */ /* 0x004fca00078a08ff */
[----:B0-----:R-:W-:Y:S01]  /*9040*/  @!P4 IMAD.X R6, RZ, RZ, R6, P5 ;  /* 0x000000ffff06c224 */ /* 0x001fe200028e0606 */
[----:B------:R-:W-:-:S04]  /*9050*/  @!P3 LEA R8, P5, R11, R8, 0x1 ;  /* 0x000000080b08b211 */ /* 0x000fc800078a08ff */
[----:B------:R-:W-:-:S04]  /*9060*/  @!P4 LOP3.LUT R7, R7, R6, RZ, 0x3c, !PT ;  /* 0x000000060707c212 */ /* 0x000fc800078e3cff */
[----:B------:R-:W-:Y:S01]  /*9070*/  @!P4 LOP3.LUT R6, R7, R6, RZ, 0x3c, !PT ;  /* 0x000000060706c212 */ /* 0x000fe200078e3cff */
[----:B-1----:R-:W-:-:S03]  /*9080*/  @!P3 IMAD.X R5, RZ, RZ, R5, P5 ;  /* 0x000000ffff05b224 */ /* 0x002fc600028e0605 */
[----:B------:R-:W-:-:S05]  /*9090*/  @!P4 LOP3.LUT R7, R7, R6, RZ, 0x3c, !PT ;  /* 0x000000060707c212 */ /* 0x000fca00078e3cff */
[----:B-----5:R-:W-:Y:S04]  /*90a0*/  @!P4 LDGSTS.E.BYPASS.LTC128B.128 [R10+0x10400], desc[UR60][R6.64], !P0 ;  /* 0x10400000060acfae */ /* 0x020fe8000c101d7c */
[----:B------:R-:W-:Y:S04]  /*90b0*/  @!P4 LDGSTS.E.BYPASS.LTC128B.128 [R10+0x14400], desc[UR60][R6.64+0x80], !P1 ;  /* 0x14400080060acfae */ /* 0x000fe8000c901d7c */
[----:B------:R0:W-:Y:S02]  /*90c0*/  @!P4 LDGSTS.E.BYPASS.LTC128B.128 [R10+0x18400], desc[UR60][R6.64+0x100], !P2 ;  /* 0x18400100060acfae */ /* 0x0001e4000d101d7c */
[----:B0-----:R-:W-:-:S02]  /*90d0*/  @!P3 IMAD.MOV.U32 R6, RZ, RZ, R8 ;  /* 0x000000ffff06b224 */ /* 0x001fc400078e0008 */
[----:B------:R-:W-:Y:S01]  /*90e0*/  @!P3 IMAD.MOV.U32 R7, RZ, RZ, R5 ;  /* 0x000000ffff07b224 */ /* 0x000fe200078e0005 */
[----:B------:R-:W0:Y:S01]  /*90f0*/  SHFL.IDX PT, R8, R0, 0x2, 0x181f ;  /* 0x00581f0000087f89 */ /* 0x000e2200000e0000 */
[----:B------:R-:W-:-:S03]  /*9100*/  VIADD R5, R2, 0x20 ;  /* 0x0000002002057836 */ /* 0x000fc60000000000 */
[----:B------:R-:W-:Y:S04]  /*9110*/  @!P3 LDGSTS.E.BYPASS.LTC128B.128 [R10+0x10c00], desc[UR60][R6.64], !P0 ;  /* 0x10c00000060abfae */ /* 0x000fe8000c101d7c */
[----:B------:R-:W-:Y:S04]  /*9120*/  @!P3 LDGSTS.E.BYPASS.LTC128B.128 [R10+0x14c00], desc[UR60][R6.64+0x80], !P1 ;  /* 0x14c00080060abfae */ /* 0x000fe8000c901d7c */
[----:B------:R1:W-:Y:S01]  /*9130*/  @!P3 LDGSTS.E.BYPASS.LTC128B.128 [R10+0x18c00], desc[UR60][R6.64+0x100], !P2 ;  /* 0x18c00100060abfae */ /* 0x0003e2000d101d7c */
[----:B------:R-:W-:-:S03]  /*9140*/  ISETP.GE.AND P3, PT, R5, R3, PT ;  /* 0x000000030500720c */ /* 0x000fc60003f66270 */
[----:B------:R-:W2:Y:S10]  /*9150*/  SHFL.IDX PT, R5, R4, 0x2, 0x181f ;  /* 0x00581f0004057f89 */ /* 0x000eb400000e0000 */
[----:B0-----:R-:W-:-:S05]  /*9160*/  @!P3 LEA R8, P4, R11, R8, 0x1 ;  /* 0x000000080b08b211 */ /* 0x001fca00078808ff */
[----:B-1----:R-:W-:Y:S02]  /*9170*/  @!P3 IMAD.MOV.U32 R6, RZ, RZ, R8 ;  /* 0x000000ffff06b224 */ /* 0x002fe400078e0008 */
[----:B--2---:R-:W-:Y:S02]  /*9180*/  @!P3 IMAD.X R9, RZ, RZ, R5, P4 ;  /* 0x000000ffff09b224 */ /* 0x004fe400020e0605 */
[----:B------:R-:W-:Y:S02]  /*9190*/  VIADD R5, R2, 0x30 ;  /* 0x0000003002057836 */ /* 0x000fe40000000000 */
[----:B------:R-:W-:-:S05]  /*91a0*/  @!P3 IMAD.MOV.U32 R7, RZ, RZ, R9 ;  /* 0x000000ffff07b224 */ /* 0x000fca00078e0009 */
[----:B------:R-:W-:Y:S04]  /*91b0*/  @!P3 LDGSTS.E.BYPASS.LTC128B.128 [R10+0x11400], desc[UR60][R6.64], !P0 ;  /* 0x11400000060abfae */ /* 0x000fe8000c101d7c */
[----:B------:R-:W-:Y:S04]  /*91c0*/  @!P3 LDGSTS.E.BYPASS.LTC128B.128 [R10+0x15400], desc[UR60][R6.64+0x80], !P1 ;  /* 0x15400080060abfae */ /* 0x000fe8000c901d7c */
[----:B------:R0:W-:Y:S01]  /*91d0*/  @!P3 LDGSTS.E.BYPASS.LTC128B.128 [R10+0x19400], desc[UR60][R6.64+0x100], !P2 ;  /* 0x19400100060abfae */ /* 0x0001e2000d101d7c */
[----:B------:R-:W-:-:S03]  /*91e0*/  ISETP.GE.AND P3, PT, R5, R3, PT ;  /* 0x000000030500720c */ /* 0x000fc60003f66270 */
[----:B------:R-:W-:Y:S04]  /*91f0*/  SHFL.IDX PT, R5, R4, 0x3, 0x181f ;  /* 0x00781f0004057f89 */ /* 0x000fe800000e0000 */
[----:B0-----:R-:W0:Y:S06]  /*9200*/  SHFL.IDX PT, R6, R0, 0x3, 0x181f ;  /* 0x00781f0000067f89 */ /* 0x001e2c00000e0000 */
[----:B0-----:R-:W-:-:S05]  /*9210*/  @!P3 LEA R6, P4, R11, R6, 0x1 ;  /* 0x000000060b06b211 */ /* 0x001fca00078808ff */
[----:B------:R-:W-:-:S04]  /*9220*/  @!P3 IMAD.X R5, RZ, RZ, R5, P4 ;  /* 0x000000ffff05b224 */ /* 0x000fc800020e0605 */
[----:B------:R-:W-:Y:S02]  /*9230*/  @!P3 IMAD.MOV.U32 R7, RZ, RZ, R5 ;  /* 0x000000ffff07b224 */ /* 0x000fe400078e0005 */
[----:B------:R-:W-:-:S03]  /*9240*/  VIADD R5, R2, 0x40 ;  /* 0x0000004002057836 */ /* 0x000fc60000000000 */
        /* <DEDUP_REMOVED lines=20> */
[----:B------:R-:W-:Y:S02]  /*9390*/  @!P3 LDGSTS.E.BYPASS.LTC128B.128 [R10+0x12c00], desc[UR60][R6.64], !P0 ;  /* 0x12c00000060abfae */ /* 0x000fe4000c101d7c */
[----:B------:R-:W-:Y:S02]  /*93a0*/  ISETP.GE.AND P4, PT, R5, R3, PT ;  /* 0x000000030500720c */ /* 0x000fe40003f86270 */
[----:B------:R-:W-:Y:S04]  /*93b0*/  @!P3 LDGSTS.E.BYPASS.LTC128B.128 [R10+0x16c00], desc[UR60][R6.64+0x80], !P1 ;  /* 0x16c00080060abfae */ /* 0x000fe8000c901d7c */
[----:B------:R0:W-:Y:S04]  /*93c0*/  @!P3 LDGSTS.E.BYPASS.LTC128B.128 [R10+0x1ac00], desc[UR60][R6.64+0x100], !P2 ;  /* 0x1ac00100060abfae */ /* 0x0001e8000d101d7c */
[----:B------:R-:W-:Y:S04]  /*93d0*/  SHFL.IDX PT, R5, R4, 0x6, 0x181f ;  /* 0x00d81f0004057f89 */ /* 0x000fe800000e0000 */
[----:B------:R-:W-:Y:S04]  /*93e0*/  SHFL.IDX PT, R4, R4, 0x7, 0x181f ;  /* 0x00f81f0004047f89 */ /* 0x000fe800000e0000 */
[----:B0-----:R-:W0:Y:S04]  /*93f0*/  SHFL.IDX PT, R6, R0, 0x6, 0x181f ;  /* 0x00d81f0000067f89 */ /* 0x001e2800000e0000 */
[----:B------:R-:W1:Y:S01]  /*9400*/  SHFL.IDX PT, R0, R0, 0x7, 0x181f ;  /* 0x00f81f0000007f89 */ /* 0x000e6200000e0000 */
[----:B0-----:R-:W-:-:S05]  /*9410*/  @!P4 LEA R6, P3, R11, R6, 0x1 ;  /* 0x000000060b06c211 */ /* 0x001fca00078608ff */
[----:B------:R-:W-:-:S04]  /*9420*/  @!P4 IMAD.X R5, RZ, RZ, R5, P3 ;  /* 0x000000ffff05c224 */ /* 0x000fc800018e0605 */
[----:B------:R-:W-:-:S05]  /*9430*/  @!P4 IMAD.MOV.U32 R7, RZ, RZ, R5 ;  /* 0x000000ffff07c224 */ /* 0x000fca00078e0005 */
[----:B------:R0:W-:Y:S04]  /*9440*/  @!P4 LDGSTS.E.BYPASS.LTC128B.128 [R10+0x13400], desc[UR60][R6.64], !P0 ;  /* 0x13400000060acfae */ /* 0x0001e8000c101d7c */
[----:B------:R0:W-:Y:S04]  /*9450*/  @!P4 LDGSTS.E.BYPASS.LTC128B.128 [R10+0x17400], desc[UR60][R6.64+0x80], !P1 ;  /* 0x17400080060acfae */ /* 0x0001e8000c901d7c */
[----:B-1----:R0:W-:Y:S02]  /*9460*/  @!P4 LDGSTS.E.BYPASS.LTC128B.128 [R10+0x1b400], desc[UR60][R6.64+0x100], !P2 ;  /* 0x1b400100060acfae */ /* 0x0021e4000d101d7c */
.L_x_151:
[----:B------:R-:W-:Y:S01]  /*9470*/  VIADD R2, R2, 0x70 ;  /* 0x0000007002027836 */ /* 0x000fe20000000000 */
[----:B------:R-:W-:Y:S04]  /*9480*/  BSSY B0, `(.L_x_50) ;  /* 0x000000e000007945 */ /* 0x000fe80003800000 */
[----:B------:R-:W-:-:S13]  /*9490*/  ISETP.GE.AND P3, PT, R2, R3, PT ;  /* 0x000000030200720c */ /* 0x000fda0003f66270 */
[----:B------:R-:W-:Y:S05]  /*94a0*/  @P3 BRA `(.L_x_51) ;  /* 0x00000000002c3947 */ /* 0x000fea0003800000 */
[----:B------:R-:W1:Y:S02]  /*94b0*/  S2R R5, SR_TID.X ;  /* 0x0000000000057919 */ /* 0x000e640000002100 */
[----:B-1----:R-:W-:-:S05]  /*94c0*/  IMAD.SHL.U32 R5, R5, 0x8, RZ ;  /* 0x0000000805057824 */ /* 0x002fca00078e00ff */
[----:B------:R-:W-:-:S04]  /*94d0*/  LOP3.LUT R5, R5, 0x38, RZ, 0xc0, !PT ;  /* 0x0000003805057812 */ /* 0x000fc800078ec0ff */
[----:B------:R-:W-:-:S05]  /*94e0*/  LEA R2, P3, R5, R0, 0x1 ;  /* 0x0000000005027211 */ /* 0x000fca00078608ff */
[----:B------:R-:W-:-:S05]  /*94f0*/  IMAD.X R3, RZ, RZ, R4, P3 ;  /* 0x000000ffff037224 */ /* 0x000fca00018e0604 */
[----:B------:R-:W-:Y:S01]  /*9500*/  @!PT LDS RZ, [RZ] ;  /* 0x00000000fffff984 */ /* 0x000fe20000000800 */
[----:B------:R-:W-:Y:S01]  /*9510*/  @!PT LDS RZ, [RZ] ;  /* 0x00000000fffff984 */ /* 0x000fe20000000800 */
[----:B------:R-:W-:Y:S01]  /*9520*/  @!PT LDS RZ, [RZ] ;  /* 0x00000000fffff984 */ /* 0x000fe20000000800 */
[----:B------:R1:W-:Y:S04]  /*9530*/  LDGSTS.E.BYPASS.LTC128B.128 [R10+0x13c00], desc[UR60][R2.64], !P0 ;  /* 0x13c00000020a7fae */ /* 0x0003e8000c101d7c */
[----:B------:R1:W-:Y:S04]  /*9540*/  LDGSTS.E.BYPASS.LTC128B.128 [R10+0x17c00], desc[UR60][R2.64+0x80], !P1 ;  /* 0x17c00080020a7fae */ /* 0x0003e8000c901d7c */
[----:B------:R1:W-:Y:S02]  /*9550*/  LDGSTS.E.BYPASS.LTC128B.128 [R10+0x1bc00], desc[UR60][R2.64+0x100], !P2 ;  /* 0x1bc00100020a7fae */ /* 0x0003e4000d101d7c */
.L_x_51:
[----:B------:R-:W-:Y:S05]  /*9560*/  BSYNC B0 ;  /* 0x0000000000007941 */ /* 0x000fea0003800000 */
.L_x_50:
[----:B-1----:R-:W2:Y:S01]  /*9570*/  LDL R2, [R1+0x2c] ;  /* 0x00002c0001027983 */ /* 0x002ea20000100800 */
[----:B------:R-:W-:Y:S01]  /*9580*/  NOP ;  /* 0x0000000000007918 */ /* 0x000fe20000000000 */
[----:B------:R-:W-:Y:S02]  /*9590*/  SYNCS.ARRIVE.TRANS64.RED.A0T1 RZ, [UR36+0x34800], RZ ;  /* 0x034800ffffff79a7 */ /* 0x000fe40008200424 */
[----:B------:R-:W-:Y:S01]  /*95a0*/  ARRIVES.LDGSTSBAR.64.TRANSCNT [UR36+0x34800] ;  /* 0x03480000ff0079b0 */ /* 0x000fe20008000aa4 */
[----:B--2---:R-:W-:-:S04]  /*95b0*/  LOP3.LUT R0, R2, 0x1, RZ, 0xc, !PT ;  /* 0x0000000102007812 */ /* 0x004fc800078e0cff */
[----:B------:R-:W-:Y:S01]  /*95c0*/  SHF.L.U32 R0, R0, 0x1f, RZ ;  /* 0x0000001f00007819 */ /* 0x000fe200000006ff */
[----:B------:R-:W-:Y:S01]  /*95d0*/  NOP ;  /* 0x0000000000007918 */ /* 0x000fe20000000000 */
[----:B------:R-:W2:Y:S01]  /*95e0*/  LDL.LU R2, [R1+0x28] ;  /* 0x0000280001027983 */ /* 0x000ea20000300800 */
[----:B------:R-:W-:Y:S01]  /*95f0*/  SYNCS.ARRIVE.TRANS64.A1T0 RZ, [UR36+0x34800], RZ ;  /* 0x034800ffffff79a7 */ /* 0x000fe20008100024 */
[----:B------:R-:W-:Y:S01]  /*9600*/  BSSY B0, `(.L_x_52) ;  /* 0x0000005000007945 */ /* 0x000fe20003800000 */
[----:B------:R-:W-:Y:S01]  /*9610*/  IMAD.U32 R14, RZ, RZ, UR36 ;  /* 0x00000024ff0e7e24 */ /* 0x000fe2000f8e00ff */
[----:B------:R-:W1:Y:S01]  /*9620*/  SYNCS.PHASECHK.TRANS64.TRYWAIT P0, [UR36+0x34820], R0 ;  /* 0x03482000ff0075a7 */ /* 0x000e620008000164 */
[----:B--2---:R-:W-:Y:S01]  /*9630*/  ISETP.GE.AND P1, PT, R2, 0x81, PT ;  /* 0x000000810200780c */ /* 0x004fe20003f26270 */
[----:B-1----:R-:W-:-:S12]  /*9640*/  @!P0 BRA `(.L_x_53) ;  /* 0x0000003400b48947 */ /* 0x002fd80003800000 */
.L_x_152:
[----:B------:R-:W-:Y:S05]  /*9650*/  BSYNC B0 ;  /* 0x0000000000007941 */ /* 0x000fea0003800000 */
.L_x_52:
[----:B------:R-:W-:Y:S01]  /*9660*/  VIADD R9, R14, 0x34800 ;  /* 0x000348000e097836 */ /* 0x000fe20000000000 */
[----:B------:R-:W-:Y:S06]  /*9670*/  @!P1 BRA `(.L_x_54) ;  /* 0x0000001c00f09947 */ /* 0x000fec0003800000 */
[----:B------:R-:W0:Y:S01]  /*9680*/  LDL R2, [R1+0x20] ;  /* 0x0000200001027983 */ /* 0x000e220000100800 */
[----:B-1----:R-:W-:Y:S02]  /*9690*/  IMAD.MOV.U32 R0, RZ, RZ, 0x1 ;  /* 0x00000001ff007424 */ /* 0x002fe400078e00ff */
[----:B0-----:R-:W-:-:S05]  /*96a0*/  IMAD.MOV R10, RZ, RZ, -R2 ;  /* 0x000000ffff0a7224 */ /* 0x001fca00078e0a02 */
[----:B------:R-:W-:-:S05]  /*96b0*/  VIADDMNMX R10, R10, R0, 0xffffffff, !PT ;  /* 0xffffffff0a0a7446 */ /* 0x000fca0007800100 */
[----:B------:R-:W-:-:S05]  /*96c0*/  IMAD.IADD R0, R2, 0x1, R10 ;  /* 0x0000000102007824 */ /* 0x000fca00078e020a */
[----:B------:R-:W-:-:S04]  /*96d0*/  LOP3.LUT R0, R0, 0x1, RZ, 0xc0, !PT ;  /* 0x0000000100007812 */ /* 0x000fc800078ec0ff */
[----:B------:R-:W-:Y:S01]  /*96e0*/  ISETP.NE.U32.AND P0, PT, R0, 0x1, PT ;  /* 0x000000010000780c */ /* 0x000fe20003f05070 */
[----:B------:R-:W-:-:S12]  /*96f0*/  VIADD R0, R2, 0xfffffffe ;  /* 0xfffffffe02007836 */ /* 0x000fd80000000000 */
[----:B------:R-:W-:Y:S05]  /*9700*/  @P0 BRA `(.L_x_55) ;  /* 0x00000008009c0947 */ /* 0x000fea0003800000 */
[----:B------:R-:W2:Y:S01]  /*9710*/  LDL R2, [R1+0x4] ;  /* 0x0000040001027983 */ /* 0x000ea20000100800 */
[----:B------:R-:W-:Y:S01]  /*9720*/  LOP3.LUT P2, RZ, R19, 0x2, RZ, 0xc0, !PT ;  /* 0x0000000213ff7812 */ /* 0x000fe2000784c0ff */
[----:B------:R-:W-:Y:S01]  /*9730*/  VIADD R4, R18, 0x1 ;  /* 0x0000000112047836 */ /* 0x000fe20000000000 */
[----:B------:R-:W-:Y:S04]  /*9740*/  BSSY B0, `(.L_x_56) ;  /* 0x000009f000007945 */ /* 0x000fe80003800000 */
[----:B------:R-:W-:-:S04]  /*9750*/  ISETP.NE.AND P0, PT, R4, 0x2, PT ;  /* 0x000000020400780c */ /* 0x000fc80003f05270 */
[----:B------:R-:W-:Y:S02]  /*9760*/  SEL R8, RZ, 0x1, P0 ;  /* 0x00000001ff087807 */ /* 0x000fe40000000000 */
[----:B------:R-:W-:Y:S02]  /*9770*/  SEL R4, R4, RZ, P0 ;  /* 0x000000ff04047207 */ /* 0x000fe40000000000 */
[----:B--2---:R-:W-:Y:S01]  /*9780*/  LOP3.LUT R8, R2, R8, RZ, 0x3c, !PT ;  /* 0x0000000802087212 */ /* 0x004fe200078e3cff */
[----:B------:R-:W-:Y:S06]  /*9790*/  @!P2 BRA `(.L_x_57) ;  /* 0x000000080064a947 */ /* 0x000fec0003800000 */
[----:B------:R-:W-:Y:S01]  /*97a0*/  LOP3.LUT P2, RZ, R19, 0x1, RZ, 0xc0, !PT ;  /* 0x0000000113ff7812 */ /* 0x000fe2000784c0ff */
[----:B------:R-:W-:-:S12]  /*97b0*/  IMAD.MOV.U32 R6, RZ, RZ, R17 ;  /* 0x000000ffff067224 */ /* 0x000fd800078e0011 */
[----:B------:R-:W-:Y:S05]  /*97c0*/  @!P2 BRA `(.L_x_58) ;  /* 0x000000000050a947 */ /* 0x000fea0003800000 */
[----:B------:R-:W2:Y:S01]  /*97d0*/  LDL R11, [R1+0xc] ;  /* 0x00000c00010b7983 */ /* 0x000ea20000100800 */
[----:B------:R-:W0:Y:S01]  /*97e0*/  LDC R6, c[0x0][0x43c] ;  /* 0x00010f00ff067b82 */ /* 0x000e220000000800 */
[----:B------:R-:W-:Y:S02]  /*97f0*/  ULDC.64 UR4, c[0x0][0x428] ;  /* 0x00010a0000047ab9 */ /* 0x000fe40000000a00 */
[----:B------:R-:W3:Y:S01]  /*9800*/  LDL R7, [R1] ;  /* 0x0000000001077983 */ /* 0x000ee20000100800 */
[----:B0-----:R-:W-:-:S13]  /*9810*/  ISETP.NE.AND P0, PT, R6, 0x1, PT ;  /* 0x000000010600780c */ /* 0x001fda0003f05270 */
[----:B------:R-:W0:Y:S02]  /*9820*/  @P0 LDC.64 R2, c[0x0][0x440] ;  /* 0x00011000ff020b82 */ /* 0x000e240000000a00 */
[----:B0-----:R-:W-:-:S04]  /*9830*/  @P0 IMAD.HI.U32 R5, R0, R2, RZ ;  /* 0x0000000200050227 */ /* 0x001fc800078e00ff */
[----:B------:R-:W-:Y:S01]  /*9840*/  IMAD.MOV.U32 R2, RZ, RZ, R0 ;  /* 0x000000ffff027224 */ /* 0x000fe200078e0000 */
[----:B------:R-:W-:-:S05]  /*9850*/  @P0 SHF.R.U32.HI R2, RZ, R3, R5 ;  /* 0x00000003ff020219 */ /* 0x000fca0000011605 */
[----:B------:R-:W-:-:S04]  /*9860*/  IMAD.MOV R3, RZ, RZ, -R2 ;  /* 0x000000ffff037224 */ /* 0x000fc800078e0a02 */
[----:B------:R-:W-:Y:S01]  /*9870*/  IMAD R0, R6, R3, R0 ;  /* 0x0000000306007224 */ /* 0x000fe200078e0200 */
[----:B------:R-:W-:Y:S01]  /*9880*/  SHF.R.S32.HI R3, RZ, 0x1f, R2 ;  /* 0x0000001fff037819 */ /* 0x000fe20000011402 */
[----:B--2---:R-:W-:-:S04]  /*9890*/  IMAD R5, R11, UR4, RZ ;  /* 0x000000040b057c24 */ /* 0x004fc8000f8e02ff */
[C---:B---3--:R-:W-:Y:S02]  /*98a0*/  IMAD R5, R7.reuse, UR5, R5 ;  /* 0x0000000507057c24 */ /* 0x048fe4000f8e0205 */
[----:B------:R-:W-:Y:S01]  /*98b0*/  IMAD.WIDE.U32 R2, R7, UR4, R2 ;  /* 0x0000000407027c25 */ /* 0x000fe2000f8e0002 */
[----:B------:R-:W-:-:S03]  /*98c0*/  ULDC.64 UR4, c[0x0][0x418] ;  /* 0x0001060000047ab9 */ /* 0x000fc60000000a00 */
[----:B------:R-:W-:Y:S01]  /*98d0*/  IMAD.IADD R3, R5, 0x1, R3 ;  /* 0x0000000105037824 */ /* 0x000fe200078e0203 */
[----:B------:R-:W-:-:S04]  /*98e0*/  LEA R6, P0, R2, UR4, 0x2 ;  /* 0x0000000402067c11 */ /* 0x000fc8000f8010ff */
[----:B------:R-:W-:-:S05]  /*98f0*/  LEA.HI.X R7, R2, UR5, R3, 0x2, P0 ;  /* 0x0000000502077c11 */ /* 0x000fca00080f1403 */
[----:B------:R0:W5:Y:S04]  /*9900*/  LDG.E R6, desc[UR60][R6.64] ;  /* 0x0000003c06067981 */ /* 0x000168000c1e1900 */
.L_x_58:
[----:B------:R-:W-:Y:S01]  /*9910*/  LEA R3, R4, UR36, 0x3 ;  /* 0x0000002404037c11 */ /* 0x000fe2000f8e18ff */
[----:B------:R-:W-:Y:S01]  /*9920*/  BSSY B1, `(.L_x_59) ;  /* 0x0000004000017945 */ /* 0x000fe20003800000 */
[----:B------:R-:W-:-:S04]  /*9930*/  SHF.L.U32 R2, R8, 0x1f, RZ ;  /* 0x0000001f08027819 */ /* 0x000fc800000006ff */
[----:B------:R-:W1:Y:S02]  /*9940*/  SYNCS.PHASECHK.TRANS64.TRYWAIT P0, [R3+URZ+0x34840], R2 ;  /* 0x03484002030075a7 */ /* 0x000e64000800017f */
[----:B-1----:R-:W-:Y:S05]  /*9950*/  @!P0 BRA `(.L_x_60) ;  /* 0x0000003400048947 */ /* 0x002fea0003800000 */
.L_x_153:
[----:B------:R-:W-:Y:S05]  /*9960*/  BSYNC B1 ;  /* 0x0000000000017941 */ /* 0x000fea0003800000 */
.L_x_59:
[----:B------:R-:W2:Y:S01]  /*9970*/  S2R R5, SR_TID.X ;  /* 0x0000000000057919 */ /* 0x000ea20000002100 */
[----:B------:R-:W-:Y:S01]  /*9980*/  BSSY B1, `(.L_x_61) ;  /* 0x000000b000017945 */ /* 0x000fe20003800000 */
[----:B--2---:R-:W-:-:S04]  /*9990*/  LOP3.LUT R5, R5, 0x7f, RZ, 0xc0, !PT ;  /* 0x0000007f05057812 */ /* 0x004fc800078ec0ff */
[----:B------:R-:W-:-:S13]  /*99a0*/  ISETP.NE.AND P1, PT, R5, RZ, PT ;  /* 0x000000ff0500720c */ /* 0x000fda0003f25270 */
[----:B------:R-:W-:Y:S05]  /*99b0*/  @P1 BRA `(.L_x_62) ;  /* 0x00000000001c1947 */ /* 0x000fea0003800000 */
[----:B------:R-:W2:Y:S01]  /*99c0*/  S2R R5, SR_TID.X ;  /* 0x0000000000057919 */ /* 0x000ea20000002100 */
[----:B-1----:R-:W-:-:S04]  /*99d0*/  IMAD.MOV.U32 R2, RZ, RZ, 0xc000 ;  /* 0x0000c000ff027424 */ /* 0x002fc800078e00ff */
[----:B------:R3:W-:Y:S01]  /*99e0*/  SYNCS.ARRIVE.TRANS64 RZ, [R3+URZ+0x34830], R2 ;  /* 0x0348300203ff79a7 */ /* 0x0007e2000800003f */
[----:B--2---:R-:W-:-:S04]  /*99f0*/  LOP3.LUT R5, R5, 0x1f, RZ, 0xc0, !PT ;  /* 0x0000001f05057812 */ /* 0x004fc800078ec0ff */
[----:B------:R-:W-:-:S13]  /*9a00*/  ISETP.NE.AND P0, PT, R5, RZ, PT ;  /* 0x000000ff0500720c */ /* 0x000fda0003f05270 */
[----:B---3--:R-:W-:Y:S05]  /*9a10*/  @!P0 BRA `(.L_x_62) ;  /* 0x0000000000048947 */ /* 0x008fea0003800000 */
[----:B------:R-:W-:Y:S01]  /*9a20*/  BPT.TRAP 0x1 ;  /* 0x000000040000795c */ /* 0x000fe20000300000 */
.L_x_62:
[----:B------:R-:W-:Y:S05]  /*9a30*/  BSYNC B1 ;  /* 0x0000000000017941 */ /* 0x000fea0003800000 */
.L_x_61:
[----:B------:R-:W-:Y:S01]  /*9a40*/  IMAD.MOV.U32 R11, RZ, RZ, RZ ;  /* 0x000000ffff0b7224 */ /* 0x000fe200078e00ff */
[----:B------:R-:W-:Y:S01]  /*9a50*/  UIADD3 UR4, UP0, UR38, 0x370, URZ ;  /* 0x0000037026047890 */ /* 0x000fe2000ff1e03f */
[----:B------:R-:W-:Y:S01]  /*9a60*/  IMAD R5, R4, 0xc000, R14 ;  /* 0x0000c00004057824 */ /* 0x000fe200078e020e */
[----:B------:R-:W-:Y:S01]  /*9a70*/  PLOP3.LUT P0, PT, PT, PT, PT, 0x80, 0x0 ;  /* 0x000000000000781c */ /* 0x000fe20003f0f070 */
[----:B-1----:R-:W-:Y:S01]  /*9a80*/  VIADD R3, R3, 0x34830 ;  /* 0x0003483003037836 */ /* 0x002fe20000000000 */
[----:B------:R-:W-:Y:S01]  /*9a90*/  R2UR UR10, R11 ;  /* 0x000000000b0a72ca */ /* 0x000fe200000e0000 */
[----:B------:R-:W-:Y:S01]  /*9aa0*/  IMAD.SHL.U32 R2, R0, 0x80, RZ ;  /* 0x0000008000027824 */ /* 0x000fe200078e00ff */
[----:B------:R-:W-:Y:S01]  /*9ab0*/  UIADD3.X UR5, URZ, UR39, URZ, UP0, !UPT ;  /* 0x000000273f057290 */ /* 0x000fe200087fe43f */
[----:B0-----:R-:W-:Y:S01]  /*9ac0*/  VIADD R7, R5, 0x1c400 ;  /* 0x0001c40005077836 */ /* 0x001fe20000000000 */
[----:B------:R-:W-:Y:S01]  /*9ad0*/  UMOV UR6, 0x0 ;  /* 0x0000000000067882 */ /* 0x000fe20000000000 */
[----:B------:R-:W-:-:S10]  /*9ae0*/  UMOV UR7, 0x14f00000 ;  /* 0x14f0000000077882 */ /* 0x000fd40000000000 */
.L_x_63:
[----:B------:R-:W-:-:S13]  /*9af0*/  @P0 ELECT P2, URZ, PT ;  /* 0x00000000003f082f */ /* 0x000fda0003840000 */
[----:B-----5:R-:W-:Y:S02]  /*9b00*/  @P2 R2UR UR13, R6 ;  /* 0x00000000060d22ca */ /* 0x020fe400000e0000 */
[----:B------:R-:W-:Y:S02]  /*9b10*/  @P2 R2UR UR12, R16 ;  /* 0x00000000100c22ca */ /* 0x000fe400000e0000 */
[----:B------:R-:W-:Y:S02]  /*9b20*/  @P2 R2UR UR11, R2 ;  /* 0x00000000020b22ca */ /* 0x000fe400000e0000 */
[----:B------:R-:W-:Y:S02]  /*9b30*/  @P2 R2UR UR9, R3 ;  /* 0x00000000030922ca */ /* 0x000fe400000e0000 */
[----:B------:R-:W-:Y:S02]  /*9b40*/  @P2 R2UR UR8, R7 ;  /* 0x00000000070822ca */ /* 0x000fe400000e0000 */
[----:B------:R-:W-:-:S02]  /*9b50*/  @P2 PLOP3.LUT P0, PT, P2, PT, PT, 0x8, 0x0 ;  /* 0x000000000000281c */ /* 0x000fc4000170e170 */
[----:B------:R-:W-:-:S09]  /*9b60*/  PLOP3.LUT P2, PT, PT, PT, PT, 0x8, 0x0 ;  /* 0x000000000000781c */ /* 0x000fd20003f4e170 */
[----:B------:R0:W-:Y:S02]  /*9b70*/  UTMALDG.4D [UR8], [UR4], desc[UR6] ;  /* 0x00000608040075b4 */ /* 0x0001e40008019000 */
[----:B0-----:R-:W-:Y:S05]  /*9b80*/  @P0 BRA.U.ANY `(.L_x_63) ;  /* 0xfffffffd00d80947 */ /* 0x001fea000393ffff */
[----:B------:R-:W-:Y:S01]  /*9b90*/  IMAD.MOV.U32 R15, RZ, RZ, 0x40 ;  /* 0x00000040ff0f7424 */ /* 0x000fe200078e00ff */
[----:B------:R-:W-:Y:S01]  /*9ba0*/  PLOP3.LUT P0, PT, PT, PT, PT, 0x80, 0x0 ;  /* 0x000000000000781c */ /* 0x000fe20003f0f070 */
[----:B------:R-:W-:Y:S01]  /*9bb0*/  VIADD R7, R5, 0x20400 ;  /* 0x0002040005077836 */ /* 0x000fe20000000000 */
[----:B------:R-:W-:Y:S01]  /*9bc0*/  UMOV UR6, 0x0 ;  /* 0x0000000000067882 */ /* 0x000fe20000000000 */
[----:B------:R-:W-:Y:S01]  /*9bd0*/  UMOV UR7, 0x14f00000 ;  /* 0x14f0000000077882 */ /* 0x000fe20000000000 */
[----:B------:R-:W-:-:S15]  /*9be0*/  R2UR UR10, R15 ;  /* 0x000000000f0a72ca */ /* 0x000fde00000e0000 */
.L_x_64:
[----:B------:R-:W-:-:S13]  /*9bf0*/  @P0 ELECT P2, URZ, PT ;  /* 0x00000000003f082f */ /* 0x000fda0003840000 */
[----:B------:R-:W-:Y:S02]  /*9c00*/  @P2 R2UR UR13, R6 ;  /* 0x00000000060d22ca */ /* 0x000fe400000e0000 */
        /* <DEDUP_REMOVED lines=8> */
[----:B------:R-:W-:Y:S01]  /*9c90*/  PLOP3.LUT P0, PT, PT, PT, PT, 0x80, 0x0 ;  /* 0x000000000000781c */ /* 0x000fe20003f0f070 */
[----:B------:R-:W-:Y:S01]  /*9ca0*/  VIADD R5, R5, 0x24400 ;  /* 0x0002440005057836 */ /* 0x000fe20000000000 */
[----:B------:R-:W-:Y:S01]  /*9cb0*/  UMOV UR6, 0x0 ;  /* 0x0000000000067882 */ /* 0x000fe20000000000 */
[----:B------:R-:W-:Y:S01]  /*9cc0*/  UMOV UR7, 0x14f00000 ;  /* 0x14f0000000077882 */ /* 0x000fe20000000000 */
[----:B------:R-:W-:-:S09]  /*9cd0*/  UMOV UR10, 0x80 ;  /* 0x00000080000a7882 */ /* 0x000fd20000000000 */
.L_x_65:
        /* <DEDUP_REMOVED lines=10> */
[----:B------:R-:W2:Y:S01]  /*9d80*/  LDL.LU R7, [R1+0x4] ;  /* 0x0000040001077983 */ /* 0x000ea20000300800 */
[----:B------:R-:W-:Y:S01]  /*9d90*/  IMAD R3, R18, 0x8, R9 ;  /* 0x0000000812037824 */ /* 0x000fe200078e0209 */
[----:B------:R-:W-:Y:S01]  /*9da0*/  BSSY B1, `(.L_x_66) ;  /* 0x0000004000017945 */ /* 0x000fe20003800000 */
[----:B--2---:R-:W-:-:S04]  /*9db0*/  SHF.L.U32 R2, R7, 0x1f, RZ ;  /* 0x0000001f07027819 */ /* 0x004fc800000006ff */
[----:B------:R-:W0:Y:S02]  /*9dc0*/  SYNCS.PHASECHK.TRANS64.TRYWAIT P0, [R3+URZ+0x60], R2 ;  /* 0x00006002030075a7 */ /* 0x000e24000800017f */
[----:B0-----:R-:W-:Y:S05]  /*9dd0*/  @!P0 BRA `(.L_x_67) ;  /* 0x0000002c00f88947 */ /* 0x001fea0003800000 */
.L_x_154:
[----:B------:R-:W-:Y:S05]  /*9de0*/  BSYNC B1 ;  /* 0x0000000000017941 */ /* 0x000fea0003800000 */
.L_x_66:
[----:B------:R-:W-:Y:S01]  /*9df0*/  BSSY B1, `(.L_x_68) ;  /* 0x000000c000017945 */ /* 0x000fe20003800000 */
[----:B------:R-:W-:Y:S02]  /*9e00*/  IMAD.MOV.U32 R12, RZ, RZ, 0x0 ;  /* 0x00000000ff0c7424 */ /* 0x000fe400078e00ff */
[----:B------:R-:W-:Y:S01]  /*9e10*/  IMAD.MOV.U32 R13, RZ, RZ, 0x14f00000 ;  /* 0x14f00000ff0d7424 */ /* 0x000fe200078e00ff */
[----:B------:R-:W-:Y:S06]  /*9e20*/  @P1 BRA `(.L_x_69) ;  /* 0x0000000000201947 */ /* 0x000fec0003800000 */
[----:B------:R-:W1:Y:S01]  /*9e30*/  S2R R5, SR_TID.X ;  /* 0x0000000000057919 */ /* 0x000e620000002100 */
[----:B0-----:R-:W-:Y:S01]  /*9e40*/  LEA R2, R18, UR36, 0x3 ;  /* 0x0000002412027c11 */ /* 0x001fe2000f8e18ff */
[----:B------:R-:W-:-:S04]  /*9e50*/  IMAD.MOV.U32 R3, RZ, RZ, 0x8000 ;  /* 0x00008000ff037424 */ /* 0x000fc800078e00ff */
[----:B------:R2:W-:Y:S01]  /*9e60*/  SYNCS.ARRIVE.TRANS64 RZ, [R2+URZ+0x34850], R3 ;  /* 0x0348500302ff79a7 */ /* 0x0005e2000800003f */
[----:B-1----:R-:W-:-:S04]  /*9e70*/  LOP3.LUT R5, R5, 0x1f, RZ, 0xc0, !PT ;  /* 0x0000001f05057812 */ /* 0x002fc800078ec0ff */
[----:B------:R-:W-:-:S13]  /*9e80*/  ISETP.NE.AND P0, PT, R5, RZ, PT ;  /* 0x000000ff0500720c */ /* 0x000fda0003f05270 */
[----:B--2---:R-:W-:Y:S05]  /*9e90*/  @!P0 BRA `(.L_x_69) ;  /* 0x0000000000048947 */ /* 0x004fea0003800000 */
[----:B------:R-:W-:Y:S01]  /*9ea0*/  BPT.TRAP 0x1 ;  /* 0x000000040000795c */ /* 0x000fe20000300000 */
.L_x_69:
[----:B------:R-:W-:Y:S05]  /*9eb0*/  BSYNC B1 ;  /* 0x0000000000017941 */ /* 0x000fea0003800000 */
.L_x_68:
[----:B------:R-:W2:Y:S01]  /*9ec0*/  LDL.LU R5, [R1+0x8] ;  /* 0x0000080001057983 */ /* 0x000ea20000300800 */
[----:B------:R-:W-:Y:S01]  /*9ed0*/  R2UR UR10, R11 ;  /* 0x000000000b0a72ca */ /* 0x000fe200000e0000 */
[----:B------:R-:W-:Y:S01]  /*9ee0*/  UIADD3 UR4, UP0, UR38, 0x470, URZ ;  /* 0x0000047026047890 */ /* 0x000fe2000ff1e03f */
[----:B------:R-:W-:Y:S02]  /*9ef0*/  R2UR UR6, R12 ;  /* 0x000000000c0672ca */ /* 0x000fe400000e0000 */
[----:B------:R-:W-:Y:S01]  /*9f00*/  R2UR UR7, R13 ;  /* 0x000000000d0772ca */ /* 0x000fe200000e0000 */
[----:B------:R-:W-:Y:S01]  /*9f10*/  UIADD3.X UR5, URZ, UR39, URZ, UP0, !UPT ;  /* 0x000000273f057290 */ /* 0x000fe200087fe43f */
[C---:B0-----:R-:W-:Y:S02]  /*9f20*/  LEA R2, R18.reuse, UR36, 0x3 ;  /* 0x0000002412027c11 */ /* 0x041fe4000f8e18ff */
[----:B------:R-:W-:Y:S02]  /*9f30*/  LEA R3, R18, UR36, 0xf ;  /* 0x0000002412037c11 */ /* 0x000fe4000f8e78ff */
[----:B------:R-:W-:Y:S01]  /*9f40*/  PLOP3.LUT P0, PT, PT, PT, PT, 0x80, 0x0 ;  /* 0x000000000000781c */ /* 0x000fe20003f0f070 */
[----:B------:R-:W-:-:S02]  /*9f50*/  VIADD R2, R2, 0x34850 ;  /* 0x0003485002027836 */ /* 0x000fc40000000000 */
[----:B------:R-:W-:Y:S02]  /*9f60*/  VIADD R7, R3, 0x400 ;  /* 0x0000040003077836 */ /* 0x000fe40000000000 */
[----:B--2---:R-:W-:-:S08]  /*9f70*/  IMAD.SHL.U32 R5, R5, 0x80, RZ ;  /* 0x0000008005057824 */ /* 0x004fd000078e00ff */
.L_x_70:
        /* <DEDUP_REMOVED lines=10> */
[----:B------:R-:W-:Y:S01]  /*a020*/  R2UR UR10, R15 ;  /* 0x000000000f0a72ca */ /* 0x000fe200000e0000 */
[----:B------:R-:W-:Y:S01]  /*a030*/  VIADD R3, R3, 0x4400 ;  /* 0x0000440003037836 */ /* 0x000fe20000000000 */
[----:B------:R-:W-:Y:S02]  /*a040*/  R2UR UR6, R12 ;  /* 0x000000000c0672ca */ /* 0x000fe400000e0000 */
[----:B------:R-:W-:Y:S02]  /*a050*/  R2UR UR7, R13 ;  /* 0x000000000d0772ca */ /* 0x000fe400000e0000 */
[----:B------:R-:W-:-:S13]  /*a060*/  PLOP3.LUT P0, PT, PT, PT, PT, 0x80, 0x0 ;  /* 0x000000000000781c */ /* 0x000fda0003f0f070 */
.L_x_71:
        /* <DEDUP_REMOVED lines=10> */
[----:B------:R0:W-:Y:S01]  /*a110*/  STL [R1+0x8], R0 ;  /* 0x0000080001007387 */ /* 0x0001e20000100800 */
[----:B------:R-:W-:-:S07]  /*a120*/  IMAD.MOV.U32 R17, RZ, RZ, R6 ;  /* 0x000000ffff117224 */ /* 0x000fce00078e0006 */
.L_x_57:
[----:B------:R-:W-:Y:S05]  /*a130*/  BSYNC B0 ;  /* 0x0000000000007941 */ /* 0x000fea0003800000 */
.L_x_56:
[----:B0-----:R-:W2:Y:S01]  /*a140*/  LDL.LU R0, [R1+0x20] ;  /* 0x0000200001007983 */ /* 0x001ea20000300800 */
[----:B------:R-:W-:-:S03]  /*a150*/  IMAD.MOV.U32 R18, RZ, RZ, R4 ;  /* 0x000000ffff127224 */ /* 0x000fc600078e0004 */
[----:B------:R0:W-:Y:S02]  /*a160*/  STL [R1+0x4], R8 ;  /* 0x0000040801007387 */ /* 0x0001e40000100800 */
[----:B0-2---:R-:W-:-:S07]  /*a170*/  VIADD R0, R0, 0xfffffffd ;  /* 0xfffffffd00007836 */ /* 0x005fce0000000000 */
.L_x_55:
[----:B------:R-:W2:Y:S01]  /*a180*/  LDL.LU R2, [R1+0x18] ;  /* 0x0000180001027983 */ /* 0x000ea20000300800 */
[----:B------:R-:W-:Y:S01]  /*a190*/  IMAD.MOV R10, RZ, RZ, -R10 ;  /* 0x000000ffff0a7224 */ /* 0x000fe200078e0a0a */
[----:B------:R-:W-:Y:S04]  /*a1a0*/  BSSY B0, `(.L_x_54) ;  /* 0x0000149000007945 */ /* 0x000fe80003800000 */
[----:B--2---:R-:W-:-:S13]  /*a1b0*/  ISETP.NE.AND P0, PT, R2, R10, PT ;  /* 0x0000000a0200720c */ /* 0x004fda0003f05270 */
[----:B------:R-:W-:Y:S05]  /*a1c0*/  @!P0 BRA `(.L_x_72) ;  /* 0x0000001400188947 */ /* 0x000fea0003800000 */
[----:B------:R-:W-:-:S07]  /*a1d0*/  IMAD.MOV.U32 R6, RZ, RZ, R17 ;  /* 0x000000ffff067224 */ /* 0x000fce00078e0011 */
.L_x_105:
[----:B--2---:R-:W2:Y:S01]  /*a1e0*/  LDL R2, [R1+0x4] ;  /* 0x0000040001027983 */ /* 0x004ea20000100800 */
[----:B------:R-:W-:Y:S01]  /*a1f0*/  LOP3.LUT P1, RZ, R19, 0x2, RZ, 0xc0, !PT ;  /* 0x0000000213ff7812 */ /* 0x000fe2000782c0ff */
[----:B------:R-:W-:Y:S01]  /*a200*/  VIADD R4, R18, 0x1 ;  /* 0x0000000112047836 */ /* 0x000fe20000000000 */
[----:B------:R-:W-:Y:S04]  /*a210*/  BSSY B1, `(.L_x_73) ;  /* 0x000009d000017945 */ /* 0x000fe80003800000 */
[----:B------:R-:W-:-:S04]  /*a220*/  ISETP.NE.AND P0, PT, R4, 0x2, PT ;  /* 0x000000020400780c */ /* 0x000fc80003f05270 */
[----:B------:R-:W-:Y:S02]  /*a230*/  SEL R5, RZ, 0x1, P0 ;  /* 0x00000001ff057807 */ /* 0x000fe40000000000 */
[----:B------:R-:W-:Y:S02]  /*a240*/  SEL R4, R4, RZ, P0 ;  /* 0x000000ff04047207 */ /* 0x000fe40000000000 */
[----:B--2---:R-:W-:Y:S01]  /*a250*/  LOP3.LUT R5, R2, R5, RZ, 0x3c, !PT ;  /* 0x0000000502057212 */ /* 0x004fe200078e3cff */
[----:B01----:R-:W-:Y:S06]  /*a260*/  @!P1 BRA `(.L_x_74) ;  /* 0x00000008005c9947 */ /* 0x003fec0003800000 */
        /* <DEDUP_REMOVED lines=23> */
.L_x_75:
[----:B------:R-:W-:Y:S01]  /*a3e0*/  LEA R3, R4, UR36, 0x3 ;  /* 0x0000002404037c11 */ /* 0x000fe2000f8e18ff */
[----:B------:R-:W-:Y:S01]  /*a3f0*/  BSSY B2, `(.L_x_76) ;  /* 0x0000004000027945 */ /* 0x000fe20003800000 */
[----:B------:R-:W-:-:S04]  /*a400*/  SHF.L.U32 R2, R5, 0x1f, RZ ;  /* 0x0000001f05027819 */ /* 0x000fc800000006ff */
[----:B------:R-:W1:Y:S02]  /*a410*/  SYNCS.PHASECHK.TRANS64.TRYWAIT P0, [R3+URZ+0x34840], R2 ;  /* 0x03484002030075a7 */ /* 0x000e64000800017f */
[----:B-1----:R-:W-:Y:S05]  /*a420*/  @!P0 BRA `(.L_x_77) ;  /* 0x0000002800788947 */ /* 0x002fea0003800000 */
.L_x_155:
[----:B------:R-:W-:Y:S05]  /*a430*/  BSYNC B2 ;  /* 0x0000000000027941 */ /* 0x000fea0003800000 */
.L_x_76:
[----:B0-----:R-:W0:Y:S01]  /*a440*/  S2R R7, SR_TID.X ;  /* 0x0000000000077919 */ /* 0x001e220000002100 */
[----:B------:R-:W-:Y:S01]  /*a450*/  BSSY B2, `(.L_x_78) ;  /* 0x000000b000027945 */ /* 0x000fe20003800000 */
[----:B0-----:R-:W-:-:S04]  /*a460*/  LOP3.LUT R7, R7, 0x7f, RZ, 0xc0, !PT ;  /* 0x0000007f07077812 */ /* 0x001fc800078ec0ff */
[----:B------:R-:W-:-:S13]  /*a470*/  ISETP.NE.AND P1, PT, R7, RZ, PT ;  /* 0x000000ff0700720c */ /* 0x000fda0003f25270 */
[----:B------:R-:W-:Y:S05]  /*a480*/  @P1 BRA `(.L_x_79) ;  /* 0x00000000001c1947 */ /* 0x000fea0003800000 */
[----:B------:R-:W0:Y:S01]  /*a490*/  S2R R7, SR_TID.X ;  /* 0x0000000000077919 */ /* 0x000e220000002100 */
[----:B-1----:R-:W-:-:S04]  /*a4a0*/  IMAD.MOV.U32 R2, RZ, RZ, 0xc000 ;  /* 0x0000c000ff027424 */ /* 0x002fc800078e00ff */
[----:B------:R2:W-:Y:S01]  /*a4b0*/  SYNCS.ARRIVE.TRANS64 RZ, [R3+URZ+0x34830], R2 ;  /* 0x0348300203ff79a7 */ /* 0x0005e2000800003f */
[----:B0-----:R-:W-:-:S04]  /*a4c0*/  LOP3.LUT R7, R7, 0x1f, RZ, 0xc0, !PT ;  /* 0x0000001f07077812 */ /* 0x001fc800078ec0ff */
[----:B------:R-:W-:-:S13]  /*a4d0*/  ISETP.NE.AND P0, PT, R7, RZ, PT ;  /* 0x000000ff0700720c */ /* 0x000fda0003f05270 */
[----:B--2---:R-:W-:Y:S05]  /*a4e0*/  @!P0 BRA `(.L_x_79) ;  /* 0x0000000000048947 */ /* 0x004fea0003800000 */
[----:B------:R-:W-:Y:S01]  /*a4f0*/  BPT.TRAP 0x1 ;  /* 0x000000040000795c */ /* 0x000fe20000300000 */
.L_x_79:
[----:B------:R-:W-:Y:S05]  /*a500*/  BSYNC B2 ;  /* 0x0000000000027941 */ /* 0x000fea0003800000 */
.L_x_78:
        /* <DEDUP_REMOVED lines=8> */
[----:B------:R-:W-:Y:S01]  /*a590*/  VIADD R10, R7, 0x1c400 ;  /* 0x0001c400070a7836 */ /* 0x000fe20000000000 */
[----:B------:R-:W-:Y:S01]  /*a5a0*/  UMOV UR6, 0x0 ;  /* 0x0000000000067882 */ /* 0x000fe20000000000 */
[----:B------:R-:W-:-:S10]  /*a5b0*/  UMOV UR7, 0x14f00000 ;  /* 0x14f0000000077882 */ /* 0x000fd40000000000 */
.L_x_80:
        /* <DEDUP_REMOVED lines=16> */
.L_x_81:
        /* <DEDUP_REMOVED lines=15> */
.L_x_82:
        /* <DEDUP_REMOVED lines=16> */
.L_x_156:
[----:B------:R-:W-:Y:S05]  /*a8b0*/  BSYNC B2 ;  /* 0x0000000000027941 */ /* 0x000fea0003800000 */
.L_x_83:
[----:B------:R-:W-:Y:S01]  /*a8c0*/  BSSY B2, `(.L_x_85) ;  /* 0x000000b000027945 */ /* 0x000fe20003800000 */
[----:B------:R-:W-:Y:S02]  /*a8d0*/  IMAD.MOV.U32 R10, RZ, RZ, 0x0 ;  /* 0x00000000ff0a7424 */ /* 0x000fe400078e00ff */
[----:B------:R-:W-:Y:S01]  /*a8e0*/  IMAD.MOV.U32 R11, RZ, RZ, 0x14f00000 ;  /* 0x14f00000ff0b7424 */ /* 0x000fe200078e00ff */
[----:B------:R-:W-:Y:S06]  /*a8f0*/  @P1 BRA `(.L_x_86) ;  /* 0x00000000001c1947 */ /* 0x000fec0003800000 */
[----:B------:R-:W1:Y:S01]  /*a900*/  S2R R7, SR_TID.X ;  /* 0x0000000000077919 */ /* 0x000e620000002100 */
[----:B0-----:R-:W-:-:S04]  /*a910*/  IMAD.MOV.U32 R3, RZ, RZ, 0x8000 ;  /* 0x00008000ff037424 */ /* 0x001fc800078e00ff */
[----:B------:R2:W-:Y:S01]  /*a920*/  SYNCS.ARRIVE.TRANS64 RZ, [R2+URZ+0x50], R3 ;  /* 0x0000500302ff79a7 */ /* 0x0005e2000800003f */
[----:B-1----:R-:W-:-:S04]  /*a930*/  LOP3.LUT R7, R7, 0x1f, RZ, 0xc0, !PT ;  /* 0x0000001f07077812 */ /* 0x002fc800078ec0ff */
[----:B------:R-:W-:-:S13]  /*a940*/  ISETP.NE.AND P0, PT, R7, RZ, PT ;  /* 0x000000ff0700720c */ /* 0x000fda0003f05270 */
[----:B--2---:R-:W-:Y:S05]  /*a950*/  @!P0 BRA `(.L_x_86) ;  /* 0x0000000000048947 */ /* 0x004fea0003800000 */
[----:B------:R-:W-:Y:S01]  /*a960*/  BPT.TRAP 0x1 ;  /* 0x000000040000795c */ /* 0x000fe20000300000 */
.L_x_86:
[----:B------:R-:W-:Y:S05]  /*a970*/  BSYNC B2 ;  /* 0x0000000000027941 */ /* 0x000fea0003800000 */
.L_x_85:
[----:B0-----:R-:W2:Y:S01]  /*a980*/  LDL.LU R3, [R1+0x8] ;  /* 0x0000080001037983 */ /* 0x001ea20000300800 */
[----:B------:R-:W-:Y:S01]  /*a990*/  R2UR UR10, R12 ;  /* 0x000000000c0a72ca */ /* 0x000fe200000e0000 */
[----:B------:R-:W-:Y:S01]  /*a9a0*/  UIADD3 UR4, UP0, UR38, 0x470, URZ ;  /* 0x0000047026047890 */ /* 0x000fe2000ff1e03f */
[----:B------:R-:W-:Y:S01]  /*a9b0*/  R2UR UR6, R10 ;  /* 0x000000000a0672ca */ /* 0x000fe200000e0000 */
[----:B------:R-:W-:Y:S01]  /*a9c0*/  VIADD R2, R2, 0x50 ;  /* 0x0000005002027836 */ /* 0x000fe20000000000 */
[----:B------:R-:W-:Y:S01]  /*a9d0*/  R2UR UR7, R11 ;  /* 0x000000000b0772ca */ /* 0x000fe200000e0000 */
[----:B------:R-:W-:Y:S01]  /*a9e0*/  UIADD3.X UR5, URZ, UR39, URZ, UP0, !UPT ;  /* 0x000000273f057290 */ /* 0x000fe200087fe43f */
[----:B------:R-:W-:Y:S02]  /*a9f0*/  LEA R18, R18, UR36, 0xf ;  /* 0x0000002412127c11 */ /* 0x000fe4000f8e78ff */
[----:B------:R-:W-:-:S03]  /*aa00*/  PLOP3.LUT P0, PT, PT, PT, PT, 0x80, 0x0 ;  /* 0x000000000000781c */ /* 0x000fc60003f0f070 */
[----:B------:R-:W-:Y:S02]  /*aa10*/  VIADD R7, R18, 0x400 ;  /* 0x0000040012077836 */ /* 0x000fe40000000000 */
[----:B--2---:R-:W-:-:S08]  /*aa20*/  IMAD.SHL.U32 R3, R3, 0x80, RZ ;  /* 0x0000008003037824 */ /* 0x004fd000078e00ff */
.L_x_87:
        /* <DEDUP_REMOVED lines=15> */
.L_x_88:
        /* <DEDUP_REMOVED lines=12> */
.L_x_74:
[----:B------:R-:W-:Y:S05]  /*abe0*/  BSYNC B1 ;  /* 0x0000000000017941 */ /* 0x000fea0003800000 */
.L_x_73:
[----:B------:R-:W-:Y:S01]  /*abf0*/  VIADD R18, R4, 0x1 ;  /* 0x0000000104127836 */ /* 0x000fe20000000000 */
[----:B------:R-:W-:Y:S01]  /*ac00*/  LOP3.LUT P1, RZ, R19, 0x2, RZ, 0xc0, !PT ;  /* 0x0000000213ff7812 */ /* 0x000fe2000782c0ff */
[----:B------:R-:W-:Y:S03]  /*ac10*/  BSSY B1, `(.L_x_89) ;  /* 0x000009e000017945 */ /* 0x000fe60003800000 */
[----:B------:R-:W-:-:S04]  /*ac20*/  ISETP.NE.AND P0, PT, R18, 0x2, PT ;  /* 0x000000021200780c */ /* 0x000fc80003f05270 */
[----:B------:R-:W-:Y:S02]  /*ac30*/  SEL R2, RZ, 0x1, P0 ;  /* 0x00000001ff027807 */ /* 0x000fe40000000000 */
[----:B------:R-:W-:Y:S02]  /*ac40*/  SEL R18, R18, RZ, P0 ;  /* 0x000000ff12127207 */ /* 0x000fe40000000000 */
[----:B------:R-:W-:-:S05]  /*ac50*/  LOP3.LUT R10, R5, R2, RZ, 0x3c, !PT ;  /* 0x00000002050a7212 */ /* 0x000fca00078e3cff */
[----:B------:R1:W-:Y:S01]  /*ac60*/  STL [R1+0x4], R10 ;  /* 0x0000040a01007387 */ /* 0x0003e20000100800 */
[----:B------:R-:W-:Y:S05]  /*ac70*/  @!P1 BRA `(.L_x_90) ;  /* 0x00000008005c9947 */ /* 0x000fea0003800000 */
[----:B------:R-:W-:Y:S01]  /*ac80*/  LOP3.LUT P1, RZ, R19, 0x1, RZ, 0xc0, !PT ;  /* 0x0000000113ff7812 */ /* 0x000fe2000782c0ff */
[----:B0-----:R-:W-:-:S12]  /*ac90*/  VIADD R8, R0, 0xffffffff ;  /* 0xffffffff00087836 */ /* 0x001fd80000000000 */
        /* <DEDUP_REMOVED lines=21> */
.L_x_91:
[----:B------:R-:W-:Y:S01]  /*adf0*/  LEA R2, R18, UR36, 0x3 ;  /* 0x0000002412027c11 */ /* 0x000fe2000f8e18ff */
[----:B------:R-:W-:Y:S01]  /*ae00*/  BSSY B2, `(.L_x_92) ;  /* 0x0000004000027945 */ /* 0x000fe20003800000 */
[----:B------:R-:W-:-:S04]  /*ae10*/  SHF.L.U32 R3, R10, 0x1f, RZ ;  /* 0x0000001f0a037819 */ /* 0x000fc800000006ff */
[----:B------:R-:W2:Y:S02]  /*ae20*/  SYNCS.PHASECHK.TRANS64.TRYWAIT P0, [R2+URZ+0x34840], R3 ;  /* 0x03484003020075a7 */ /* 0x000ea4000800017f */
[----:B--2---:R-:W-:Y:S05]  /*ae30*/  @!P0 BRA `(.L_x_93) ;  /* 0x00000020001c8947 */ /* 0x004fea0003800000 */
.L_x_157:
[----:B------:R-:W-:Y:S05]  /*ae40*/  BSYNC B2 ;  /* 0x0000000000027941 */ /* 0x000fea0003800000 */
.L_x_92:
[----:B0-----:R-:W0:Y:S01]  /*ae50*/  S2R R7, SR_TID.X ;  /* 0x0000000000077919 */ /* 0x001e220000002100 */
[----:B------:R-:W-:Y:S01]  /*ae60*/  BSSY B2, `(.L_x_94) ;  /* 0x000000b000027945 */ /* 0x000fe20003800000 */
[----:B0-----:R-:W-:-:S04]  /*ae70*/  LOP3.LUT R7, R7, 0x7f, RZ, 0xc0, !PT ;  /* 0x0000007f07077812 */ /* 0x001fc800078ec0ff */
[----:B------:R-:W-:-:S13]  /*ae80*/  ISETP.NE.AND P1, PT, R7, RZ, PT ;  /* 0x000000ff0700720c */ /* 0x000fda0003f25270 */
[----:B------:R-:W-:Y:S05]  /*ae90*/  @P1 BRA `(.L_x_95) ;  /* 0x00000000001c1947 */ /* 0x000fea0003800000 */
[----:B------:R-:W0:Y:S01]  /*aea0*/  S2R R7, SR_TID.X ;  /* 0x0000000000077919 */ /* 0x000e220000002100 */
[----:B--2---:R-:W-:-:S04]  /*aeb0*/  IMAD.MOV.U32 R3, RZ, RZ, 0xc000 ;  /* 0x0000c000ff037424 */ /* 0x004fc800078e00ff */
[----:B------:R3:W-:Y:S01]  /*aec0*/  SYNCS.ARRIVE.TRANS64 RZ, [R2+URZ+0x34830], R3 ;  /* 0x0348300302ff79a7 */ /* 0x0007e2000800003f */
[----:B0-----:R-:W-:-:S04]  /*aed0*/  LOP3.LUT R7, R7, 0x1f, RZ, 0xc0, !PT ;  /* 0x0000001f07077812 */ /* 0x001fc800078ec0ff */
[----:B------:R-:W-:-:S13]  /*aee0*/  ISETP.NE.AND P0, PT, R7, RZ, PT ;  /* 0x000000ff0700720c */ /* 0x000fda0003f05270 */
[----:B---3--:R-:W-:Y:S05]  /*aef0*/  @!P0 BRA `(.L_x_95) ;  /* 0x0000000000048947 */ /* 0x008fea0003800000 */
[----:B------:R-:W-:Y:S01]  /*af00*/  BPT.TRAP 0x1 ;  /* 0x000000040000795c */ /* 0x000fe20000300000 */
.L_x_95:
[----:B------:R-:W-:Y:S05]  /*af10*/  BSYNC B2 ;  /* 0x0000000000027941 */ /* 0x000fea0003800000 */
.L_x_94:
[----:B------:R-:W-:Y:S01]  /*af20*/  IMAD.MOV.U32 R12, RZ, RZ, RZ ;  /* 0x000000ffff0c7224 */ /* 0x000fe200078e00ff */
[----:B------:R-:W-:Y:S01]  /*af30*/  UIADD3 UR4, UP0, UR38, 0x370, URZ ;  /* 0x0000037026047890 */ /* 0x000fe2000ff1e03f */
[C---:B--2---:R-:W-:Y:S01]  /*af40*/  IMAD R3, R18.reuse, 0x8, R9 ;  /* 0x0000000812037824 */ /* 0x044fe200078e0209 */
[----:B------:R-:W-:Y:S01]  /*af50*/  PLOP3.LUT P0, PT, PT, PT, PT, 0x80, 0x0 ;  /* 0x000000000000781c */ /* 0x000fe20003f0f070 */
[----:B------:R-:W-:Y:S01]  /*af60*/  IMAD R7, R18, 0xc000, R14 ;  /* 0x0000c00012077824 */ /* 0x000fe200078e020e */
[----:B------:R-:W-:Y:S01]  /*af70*/  R2UR UR10, R12 ;  /* 0x000000000c0a72ca */ /* 0x000fe200000e0000 */
[----:B------:R-:W-:Y:S01]  /*af80*/  VIADD R3, R3, 0x30 ;  /* 0x0000003003037836 */ /* 0x000fe20000000000 */
[----:B------:R-:W-:Y:S01]  /*af90*/  UIADD3.X UR5, URZ, UR39, URZ, UP0, !UPT ;  /* 0x000000273f057290 */ /* 0x000fe200087fe43f */
[----:B------:R-:W-:Y:S01]  /*afa0*/  IMAD.SHL.U32 R2, R8, 0x80, RZ ;  /* 0x0000008008027824 */ /* 0x000fe200078e00ff */
[----:B------:R-:W-:Y:S01]  /*afb0*/  UMOV UR6, 0x0 ;  /* 0x0000000000067882 */ /* 0x000fe20000000000 */
[----:B-1----:R-:W-:Y:S01]  /*afc0*/  VIADD R10, R7, 0x1c400 ;  /* 0x0001c400070a7836 */ /* 0x002fe20000000000 */
[----:B------:R-:W-:-:S09]  /*afd0*/  UMOV UR7, 0x14f00000 ;  /* 0x14f0000000077882 */ /* 0x000fd20000000000 */
.L_x_96:
        /* <DEDUP_REMOVED lines=16> */
.L_x_97:
        /* <DEDUP_REMOVED lines=15> */
.L_x_98:
        /* <DEDUP_REMOVED lines=10> */
[----:B------:R-:W-:Y:S01]  /*b270*/  SHF.L.U32 R5, R5, 0x1f, RZ ;  /* 0x0000001f05057819 */ /* 0x000fe200000006ff */
[----:B------:R-:W-:Y:S01]  /*b280*/  IMAD R2, R4, 0x8, R9 ;  /* 0x0000000804027824 */ /* 0x000fe200078e0209 */
[----:B------:R-:W-:Y:S03]  /*b290*/  BSSY B2, `(.L_x_99) ;  /* 0x0000003000027945 */ /* 0x000fe60003800000 */
[----:B------:R-:W0:Y:S02]  /*b2a0*/  SYNCS.PHASECHK.TRANS64.TRYWAIT P0, [R2+URZ+0x60], R5 ;  /* 0x00006005020075a7 */ /* 0x000e24000800017f */
[----:B0-----:R-:W-:Y:S05]  /*b2b0*/  @!P0 BRA `(.L_x_100) ;  /* 0x0000001c00108947 */ /* 0x001fea0003800000 */
.L_x_158:
[----:B------:R-:W-:Y:S05]  /*b2c0*/  BSYNC B2 ;  /* 0x0000000000027941 */ /* 0x000fea0003800000 */
.L_x_99:
[----:B------:R-:W-:Y:S01]  /*b2d0*/  BSSY B2, `(.L_x_101) ;  /* 0x000000b000027945 */ /* 0x000fe20003800000 */
[----:B------:R-:W-:Y:S02]  /*b2e0*/  IMAD.MOV.U32 R10, RZ, RZ, 0x0 ;  /* 0x00000000ff0a7424 */ /* 0x000fe400078e00ff */
[----:B------:R-:W-:Y:S01]  /*b2f0*/  IMAD.MOV.U32 R11, RZ, RZ, 0x14f00000 ;  /* 0x14f00000ff0b7424 */ /* 0x000fe200078e00ff */
[----:B------:R-:W-:Y:S06]  /*b300*/  @P1 BRA `(.L_x_102) ;  /* 0x00000000001c1947 */ /* 0x000fec0003800000 */
[----:B------:R-:W1:Y:S01]  /*b310*/  S2R R7, SR_TID.X ;  /* 0x0000000000077919 */ /* 0x000e620000002100 */
[----:B------:R-:W-:-:S04]  /*b320*/  IMAD.MOV.U32 R3, RZ, RZ, 0x8000 ;  /* 0x00008000ff037424 */ /* 0x000fc800078e00ff */
[----:B------:R2:W-:Y:S01]  /*b330*/  SYNCS.ARRIVE.TRANS64 RZ, [R2+URZ+0x50], R3 ;  /* 0x0000500302ff79a7 */ /* 0x0005e2000800003f */
[----:B-1----:R-:W-:-:S04]  /*b340*/  LOP3.LUT R7, R7, 0x1f, RZ, 0xc0, !PT ;  /* 0x0000001f07077812 */ /* 0x002fc800078ec0ff */
[----:B------:R-:W-:-:S13]  /*b350*/  ISETP.NE.AND P0, PT, R7, RZ, PT ;  /* 0x000000ff0700720c */ /* 0x000fda0003f05270 */
[----:B--2---:R-:W-:Y:S05]  /*b360*/  @!P0 BRA `(.L_x_102) ;  /* 0x0000000000048947 */ /* 0x004fea0003800000 */
[----:B------:R-:W-:Y:S01]  /*b370*/  BPT.TRAP 0x1 ;  /* 0x000000040000795c */ /* 0x000fe20000300000 */
.L_x_102:
[----:B------:R-:W-:Y:S05]  /*b380*/  BSYNC B2 ;  /* 0x0000000000027941 */ /* 0x000fea0003800000 */
.L_x_101:
[----:B------:R-:W2:Y:S01]  /*b390*/  LDL.LU R3, [R1+0x8] ;  /* 0x0000080001037983 */ /* 0x000ea20000300800 */
[----:B------:R-:W-:Y:S01]  /*b3a0*/  R2UR UR10, R12 ;  /* 0x000000000c0a72ca */ /* 0x000fe200000e0000 */
[----:B------:R-:W-:Y:S01]  /*b3b0*/  UIADD3 UR4, UP0, UR38, 0x470, URZ ;  /* 0x0000047026047890 */ /* 0x000fe2000ff1e03f */
[----:B------:R-:W-:Y:S01]  /*b3c0*/  R2UR UR6, R10 ;  /* 0x000000000a0672ca */ /* 0x000fe200000e0000 */
[----:B0-----:R-:W-:Y:S01]  /*b3d0*/  VIADD R2, R2, 0x50 ;  /* 0x0000005002027836 */ /* 0x001fe20000000000 */
[----:B------:R-:W-:Y:S01]  /*b3e0*/  R2UR UR7, R11 ;  /* 0x000000000b0772ca */ /* 0x000fe200000e0000 */
[----:B------:R-:W-:Y:S01]  /*b3f0*/  UIADD3.X UR5, URZ, UR39, URZ, UP0, !UPT ;  /* 0x000000273f057290 */ /* 0x000fe200087fe43f */
[----:B------:R-:W-:Y:S02]  /*b400*/  LEA R4, R4, UR36, 0xf ;  /* 0x0000002404047c11 */ /* 0x000fe4000f8e78ff */
[----:B------:R-:W-:-:S03]  /*b410*/  PLOP3.LUT P0, PT, PT, PT, PT, 0x80, 0x0 ;  /* 0x000000000000781c */ /* 0x000fc60003f0f070 */
[----:B------:R-:W-:Y:S02]  /*b420*/  VIADD R5, R4, 0x400 ;  /* 0x0000040004057836 */ /* 0x000fe40000000000 */
[----:B--2---:R-:W-:-:S08]  /*b430*/  IMAD.SHL.U32 R3, R3, 0x80, RZ ;  /* 0x0000008003037824 */ /* 0x004fd000078e00ff */
.L_x_103:
        /* <DEDUP_REMOVED lines=15> */
.L_x_104:
        /* <DEDUP_REMOVED lines=12> */
.L_x_90:
[----:B------:R-:W-:Y:S05]  /*b5f0*/  BSYNC B1 ;  /* 0x0000000000017941 */ /* 0x000fea0003800000 */
.L_x_89:
[C---:B------:R-:W-:Y:S01]  /*b600*/  ISETP.GT.AND P0, PT, R0.reuse, 0x1, PT ;  /* 0x000000010000780c */ /* 0x040fe20003f04270 */
[----:B------:R-:W-:-:S12]  /*b610*/  VIADD R0, R0, 0xfffffffe ;  /* 0xfffffffe00007836 */ /* 0x000fd80000000000 */
[----:B------:R-:W-:Y:S05]  /*b620*/  @P0 BRA `(.L_x_105) ;  /* 0xffffffe800ec0947 */ /* 0x000fea000383ffff */
.L_x_72:
[----:B------:R-:W-:Y:S05]  /*b630*/  BSYNC B0 ;  /* 0x0000000000007941 */ /* 0x000fea0003800000 */
.L_x_54:
[----:B------:R-:W-:Y:S01]  /*b640*/  LOP3.LUT P0, RZ, R19, 0x2, RZ, 0xc0, !PT ;  /* 0x0000000213ff7812 */ /* 0x000fe2000780c0ff */
[----:B------:R-:W-:-:S12]  /*b650*/  BSSY B0, `(.L_x_106) ;  /* 0x000003a000007945 */ /* 0x000fd80003800000 */
[----:B------:R-:W-:Y:S05]  /*b660*/  @!P0 BRA `(.L_x_107) ;  /* 0x0000000000e08947 */ /* 0x000fea0003800000 */
[----:B-1----:R-:W3:Y:S01]  /*b670*/  LDL R0, [R1+0x4] ;  /* 0x0000040001007983 */ /* 0x002ee20000100800 */
[----:B------:R-:W-:Y:S01]  /*b680*/  LEA R3, R18, UR36, 0x3 ;  /* 0x0000002412037c11 */ /* 0x000fe2000f8e18ff */
[----:B------:R-:W-:Y:S01]  /*b690*/  BSSY B1, `(.L_x_108) ;  /* 0x0000007000017945 */ /* 0x000fe20003800000 */
[----:B------:R-:W1:Y:S02]  /*b6a0*/  S2R R2, SR_TID.X ;  /* 0x0000000000027919 */ /* 0x000e640000002100 */
[----:B-1----:R-:W-:-:S04]  /*b6b0*/  LOP3.LUT R2, R2, 0x7f, RZ, 0xc0, !PT ;  /* 0x0000007f02027812 */ /* 0x002fc800078ec0ff */
[----:B------:R-:W-:Y:S02]  /*b6c0*/  ISETP.NE.AND P1, PT, R2, RZ, PT ;  /* 0x000000ff0200720c */ /* 0x000fe40003f25270 */
[----:B---3--:R-:W-:-:S04]  /*b6d0*/  SHF.L.U32 R0, R0, 0x1f, RZ ;  /* 0x0000001f00007819 */ /* 0x008fc800000006ff */
[----:B------:R-:W1:Y:S02]  /*b6e0*/  SYNCS.PHASECHK.TRANS64.TRYWAIT P0, [R3+URZ+0x34860], R0 ;  /* 0x03486000030075a7 */ /* 0x000e64000800017f */
[----:B-1----:R-:W-:Y:S05]  /*b6f0*/  @!P0 BRA `(.L_x_109) ;  /* 0x0000001800148947 */ /* 0x002fea0003800000 */
.L_x_159:
[----:B------:R-:W-:Y:S05]  /*b700*/  BSYNC B1 ;  /* 0x0000000000017941 */ /* 0x000fea0003800000 */
.L_x_108:
[----:B------:R-:W-:Y:S04]  /*b710*/  BSSY B1, `(.L_x_110) ;  /* 0x0000009000017945 */ /* 0x000fe80003800000 */
[----:B------:R-:W-:Y:S05]  /*b720*/  @P1 BRA `(.L_x_111) ;  /* 0x00000000001c1947 */ /* 0x000fea0003800000 */
[----:B------:R-:W3:Y:S01]  /*b730*/  S2R R2, SR_TID.X ;  /* 0x0000000000027919 */ /* 0x000ee20000002100 */
[----:B-1----:R-:W-:-:S04]  /*b740*/  IMAD.MOV.U32 R0, RZ, RZ, 0x8000 ;  /* 0x00008000ff007424 */ /* 0x002fc800078e00ff */
[----:B------:R4:W-:Y:S01]  /*b750*/  SYNCS.ARRIVE.TRANS64 RZ, [R3+URZ+0x34850], R0 ;  /* 0x0348500003ff79a7 */ /* 0x0009e2000800003f */
[----:B---3--:R-:W-:-:S04]  /*b760*/  LOP3.LUT R2, R2, 0x1f, RZ, 0xc0, !PT ;  /* 0x0000001f02027812 */ /* 0x008fc800078ec0ff */
[----:B------:R-:W-:-:S13]  /*b770*/  ISETP.NE.AND P0, PT, R2, RZ, PT ;  /* 0x000000ff0200720c */ /* 0x000fda0003f05270 */
[----:B----4-:R-:W-:Y:S05]  /*b780*/  @!P0 BRA `(.L_x_111) ;  /* 0x0000000000048947 */ /* 0x010fea0003800000 */
[----:B------:R-:W-:Y:S01]  /*b790*/  BPT.TRAP 0x1 ;  /* 0x000000040000795c */ /* 0x000fe20000300000 */
.L_x_111:
[----:B------:R-:W-:Y:S05]  /*b7a0*/  BSYNC B1 ;  /* 0x0000000000017941 */ /* 0x000fea0003800000 */
.L_x_110:
[----:B------:R-:W3:Y:S01]  /*b7b0*/  LDL R4, [R1+0x8] ;  /* 0x0000080001047983 */ /* 0x000ee20000100800 */
[----:B------:R-:W-:Y:S01]  /*b7c0*/  LEA R2, R18, UR36, 0xf ;  /* 0x0000002412027c11 */ /* 0x000fe2000f8e78ff */
[----:B-1----:R-:W-:Y:S01]  /*b7d0*/  VIADD R0, R3, 0x34850 ;  /* 0x0003485003007836 */ /* 0x002fe20000000000 */
[----:B------:R-:W-:Y:S01]  /*b7e0*/  UIADD3 UR4, UP0, UR38, 0x470, URZ ;  /* 0x0000047026047890 */ /* 0x000fe2000ff1e03f */
[----:B------:R-:W-:Y:S01]  /*b7f0*/  PLOP3.LUT P0, PT, PT, PT, PT, 0x80, 0x0 ;  /* 0x000000000000781c */ /* 0x000fe20003f0f070 */
[----:B------:R-:W-:Y:S01]  /*b800*/  UMOV UR6, 0x0 ;  /* 0x0000000000067882 */ /* 0x000fe20000000000 */
[----:B------:R-:W-:Y:S01]  /*b810*/  UMOV UR7, 0x14f00000 ;  /* 0x14f0000000077882 */ /* 0x000fe20000000000 */
[----:B------:R-:W-:Y:S01]  /*b820*/  UIADD3.X UR5, URZ, UR39, URZ, UP0, !UPT ;  /* 0x000000273f057290 */ /* 0x000fe200087fe43f */
[----:B------:R-:W-:Y:S01]  /*b830*/  UMOV UR10, URZ ;  /* 0x0000003f000a7c82 */ /* 0x000fe20008000000 */
[----:B---3--:R-:W-:Y:S02]  /*b840*/  IMAD.SHL.U32 R3, R4, 0x80, RZ ;  /* 0x0000008004037824 */ /* 0x008fe400078e00ff */
[----:B------:R-:W-:-:S08]  /*b850*/  VIADD R4, R2, 0x400 ;  /* 0x0000040002047836 */ /* 0x000fd00000000000 */
.L_x_112:
        /* <DEDUP_REMOVED lines=9> */
[----:B-1----:R-:W-:Y:S05]  /*b8f0*/  @P0 BRA.U.ANY `(.L_x_112) ;  /* 0xfffffffd00d80947 */ /* 0x002fea000393ffff */
[----:B------:R-:W-:Y:S01]  /*b900*/  PLOP3.LUT P0, PT, PT, PT, PT, 0x80, 0x0 ;  /* 0x000000000000781c */ /* 0x000fe20003f0f070 */
[----:B------:R-:W-:Y:S01]  /*b910*/  VIADD R2, R2, 0x4400 ;  /* 0x0000440002027836 */ /* 0x000fe20000000000 */
[----:B------:R-:W-:Y:S01]  /*b920*/  UMOV UR6, 0x0 ;  /* 0x0000000000067882 */ /* 0x000fe20000000000 */
[----:B------:R-:W-:Y:S01]  /*b930*/  UMOV UR7, 0x14f00000 ;  /* 0x14f0000000077882 */ /* 0x000fe20000000000 */
[----:B------:R-:W-:-:S09]  /*b940*/  UMOV UR10, 0x40 ;  /* 0x00000040000a7882 */ /* 0x000fd20000000000 */
.L_x_113:
        /* <DEDUP_REMOVED lines=9> */
[----:B---3--:R-:W-:Y:S05]  /*b9e0*/  @P0 BRA.U.ANY `(.L_x_113) ;  /* 0xfffffffd00d80947 */ /* 0x008fea000393ffff */
.L_x_107:
[----:B------:R-:W-:Y:S05]  /*b9f0*/  BSYNC B0 ;  /* 0x0000000000007941 */ /* 0x000fea0003800000 */
.L_x_106:
[----:B0-----:R-:W3:Y:S01]  /*ba00*/  LDL.LU R6, [R1+0x24] ;  /* 0x0000240001067983 */ /* 0x001ee20000300800 */
[----:B------:R-:W-:Y:S01]  /*ba10*/  VIADD R18, R18, 0x1 ;  /* 0x0000000112127836 */ /* 0x000fe20000000000 */
[----:B------:R-:W-:Y:S02]  /*ba20*/  ULDC UR4, c[0x0][0xc34] ;  /* 0x00030d0000047ab9 */ /* 0x000fe40000000800 */
[----:B------:R-:W4:Y:S04]  /*ba30*/  LDL.LU R5, [R1+0x4] ;  /* 0x0000040001057983 */ /* 0x000f280000300800 */
[----:B------:R-:W5:Y:S01]  /*ba40*/  LDL.LU R4, [R1+0x2c] ;  /* 0x00002c0001047983 */ /* 0x000f620000300800 */
[----:B------:R-:W-:-:S04]  /*ba50*/  ISETP.NE.AND P0, PT, R18, 0x2, PT ;  /* 0x000000021200780c */ /* 0x000fc80003f05270 */
[----:B-1----:R-:W-:Y:S02]  /*ba60*/  SEL R0, RZ, 0x1, P0 ;  /* 0x00000001ff007807 */ /* 0x002fe40000000000 */
[----:B------:R-:W-:Y:S01]  /*ba70*/  SEL R18, R18, RZ, P0 ;  /* 0x000000ff12127207 */ /* 0x000fe20000000000 */
[----:B---3--:R-:W-:Y:S01]  /*ba80*/  VIADD R6, R6, UR37 ;  /* 0x0000002506067c36 */ /* 0x008fe20008000000 */
[----:B----4-:R-:W-:-:S04]  /*ba90*/  LOP3.LUT R5, R5, R0, RZ, 0x3c, !PT ;  /* 0x0000000005057212 */ /* 0x010fc800078e3cff */
[----:B------:R0:W-:Y:S01]  /*baa0*/  STL [R1+0x24], R6 ;  /* 0x0000240601007387 */ /* 0x0001e20000100800 */
[----:B------:R-:W-:Y:S01]  /*bab0*/  ISETP.GE.AND P1, PT, R6, UR4, PT ;  /* 0x0000000406007c0c */ /* 0x000fe2000bf26270 */
[----:B-----5:R-:W-:-:S05]  /*bac0*/  VIADD R4, R4, 0x1 ;  /* 0x0000000104047836 */ /* 0x020fca0000000000 */
[----:B------:R0:W-:Y:S04]  /*bad0*/  STL [R1+0x2c], R4 ;  /* 0x00002c0401007387 */ /* 0x0001e80000100800 */
[----:B------:R0:W-:Y:S03]  /*bae0*/  STL [R1+0x4], R5 ;  /* 0x0000040501007387 */ /* 0x0001e60000100800 */
[----:B------:R-:W-:Y:S05]  /*baf0*/  @!P1 BRA `(.L_x_114) ;  /* 0xffffffc000b09947 */ /* 0x000fea000383ffff */
[----:B------:R-:W-:-:S07]  /*bb00*/  LOP3.LUT R2, R4, 0x1, RZ, 0xc, !PT ;  /* 0x0000000104027812 */ /* 0x000fce00078e0cff */
.L_x_38:
[----:B0-----:R-:W0:Y:S01]  /*bb10*/  S2R R3, SR_CgaCtaId ;  /* 0x0000000000037919 */ /* 0x001e220000008800 */
[----:B------:R-:W-:Y:S01]  /*bb20*/  MOV R0, 0x400 ;  /* 0x0000040000007802 */ /* 0x000fe20000000f00 */
[----:B------:R-:W-:Y:S03]  /*bb30*/  BSSY B0, `(.L_x_115) ;  /* 0x0000005000007945 */ /* 0x000fe60003800000 */
[----:B0-----:R-:W-:Y:S02]  /*bb40*/  LEA R0, R3, R0, 0x18 ;  /* 0x0000000003007211 */ /* 0x001fe400078ec0ff */
[----:B------:R-:W-:-:S04]  /*bb50*/  SHF.L.U32 R3, R2, 0x1f, RZ ;  /* 0x0000001f02037819 */ /* 0x000fc800000006ff */
[----:B------:R-:W0:Y:S02]  /*bb60*/  SYNCS.PHASECHK.TRANS64.TRYWAIT P0, [R0+URZ+0x34820], R3 ;  /* 0x03482003000075a7 */ /* 0x000e24000800017f */
[----:B0-----:R-:W-:Y:S05]  /*bb70*/  @!P0 BRA `(.L_x_116) ;  /* 0x0000001400088947 */ /* 0x001fea0003800000 */
.L_x_160:
[----:B------:R-:W-:Y:S05]  /*bb80*/  BSYNC B0 ;  /* 0x0000000000007941 */ /* 0x000fea0003800000 */
.L_x_115:
[----:B------:R-:W-:-:S03]  /*bb90*/  UMOV UR4, 0xffffffff ;  /* 0xffffffff00047882 */ /* 0x000fc60000000000 */
[----:B------:R-:W-:Y:S05]  /*bba0*/  BRA.DIV UR4, `(.L_x_117) ;  /* 0x0000001604107947 */ /* 0x000fea000b800000 */
[----:B------:R-:W1:Y:S02]  /*bbb0*/  S2R R2, SR_TID.X ;  /* 0x0000000000027919 */ /* 0x000e640000002100 */
[----:B-1----:R-:W-:-:S04]  /*bbc0*/  SHF.R.U32.HI R2, RZ, 0x5, R2 ;  /* 0x00000005ff027819 */ /* 0x002fc80000011602 */
[----:B------:R-:W-:-:S05]  /*bbd0*/  LOP3.LUT R2, R2, 0x3, RZ, 0xc0, !PT ;  /* 0x0000000302027812 */ /* 0x000fca00078ec0ff */
[----:B------:R1:W3:Y:S02]  /*bbe0*/  SHFL.IDX PT, R14, R2, RZ, 0x1f ;  /* 0x00001fff020e7589 */ /* 0x0002e400000e0000 */
.L_x_163:
[----:B---3--:R-:W-:Y:S01]  /*bbf0*/  ISETP.NE.AND P0, PT, R14, RZ, PT ;  /* 0x000000ff0e00720c */ /* 0x008fe20003f05270 */
[----:B------:R-:W-:-:S12]  /*bc00*/  BSSY B0, `(.L_x_118) ;  /* 0x0000025000007945 */ /* 0x000fd80003800000 */
[----:B------:R-:W-:Y:S05]  /*bc10*/  @P0 BRA `(.L_x_119) ;  /* 0x00000000008c0947 */ /* 0x000fea0003800000 */
[----:B------:R-:W-:-:S03]  /*bc20*/  UMOV UR4, 0xffffffff ;  /* 0xffffffff00047882 */ /* 0x000fc60000000000 */
[----:B------:R-:W-:Y:S05]  /*bc30*/  BRA.DIV UR4, `(.L_x_120) ;  /* 0x0000001604207947 */ /* 0x000fea000b800000 */
[----:B------:R-:W-:-:S13]  /*bc40*/  ELECT P6, URZ, PT ;  /* 0x00000000003f782f */ /* 0x000fda00038c0000 */
.L_x_166:
[----:B------:R-:W-:Y:S05]  /*bc50*/  @!P6 BRA `(.L_x_119) ;  /* 0x00000000007ce947 */ /* 0x000fea0003800000 */
[----:B-1----:R-:W3:Y:S02]  /*bc60*/  LDL.LU R2, [R1+0x30] ;  /* 0x0000300001027983 */ /* 0x002ee40000300800 */
[----:B---3--:R-:W-:-:S04]  /*bc70*/  LOP3.LUT R2, R2, 0x2, RZ, 0xfc, !PT ;  /* 0x0000000202027812 */ /* 0x008fc800078efcff */
[----:B------:R-:W-:-:S13]  /*bc80*/  ISETP.NE.AND P2, PT, R2, 0x3, PT ;  /* 0x000000030200780c */ /* 0x000fda0003f45270 */
[----:B------:R-:W-:Y:S05]  /*bc90*/  @!P2 BRA `(.L_x_121) ;  /* 0x000000000004a947 */ /* 0x000fea0003800000 */
[----:B------:R-:W-:Y:S01]  /*bca0*/  BPT.TRAP 0x1 ;  /* 0x000000040000795c */ /* 0x000fe20000300000 */
.L_x_121:
[----:B------:R-:W3:Y:S01]  /*bcb0*/  LDL.LU R7, [R1+0x4] ;  /* 0x0000040001077983 */ /* 0x000ee20000300800 */
[----:B0-----:R-:W-:Y:S02]  /*bcc0*/  VIADD R3, R0, 0x34840 ;  /* 0x0003484000037836 */ /* 0x001fe40000000000 */
[C---:B------:R-:W-:Y:S02]  /*bcd0*/  VIADD R2, R18.reuse, 0x1 ;  /* 0x0000000112027836 */ /* 0x040fe40000000000 */
[----:B------:R-:W-:-:S03]  /*bce0*/  IMAD R6, R18, 0x8, R3 ;  /* 0x0000000812067824 */ /* 0x000fc600078e0203 */
[----:B------:R-:W-:-:S04]  /*bcf0*/  ISETP.NE.AND P1, PT, R2, 0x2, PT ;  /* 0x000000020200780c */ /* 0x000fc80003f25270 */
[----:B------:R-:W-:Y:S02]  /*bd00*/  SEL R4, RZ, 0x1, P1 ;  /* 0x00000001ff047807 */ /* 0x000fe40000800000 */
[C---:B---3--:R-:W-:Y:S02]  /*bd10*/  SHF.L.U32 R5, R7.reuse, 0x1f, RZ ;  /* 0x0000001f07057819 */ /* 0x048fe400000006ff */
[----:B------:R-:W-:Y:S02]  /*bd20*/  LOP3.LUT R7, R7, R4, RZ, 0x3c, !PT ;  /* 0x0000000407077212 */ /* 0x000fe400078e3cff */
[----:B------:R-:W0:Y:S01]  /*bd30*/  SYNCS.PHASECHK.TRANS64.TRYWAIT P0, [R6+URZ], R5 ;  /* 0x00000005060075a7 */ /* 0x000e22000800017f */
[----:B------:R-:W-:Y:S02]  /*bd40*/  SEL R4, R2, RZ, P1 ;  /* 0x000000ff02047207 */ /* 0x000fe40000800000 */
[----:B------:R-:W-:-:S03]  /*bd50*/  SHF.L.U32 R2, R7, 0x1f, RZ ;  /* 0x0000001f07027819 */ /* 0x000fc600000006ff */
[----:B------:R-:W-:Y:S01]  /*bd60*/  IMAD R3, R4, 0x8, R3 ;  /* 0x0000000804037824 */ /* 0x000fe200078e0203 */
[----:B0-----:R-:W-:Y:S06]  /*bd70*/  @!P0 BRA `(.L_x_122) ;  /* 0x0000001000f08947 */ /* 0x001fec0003800000 */
.L_x_167:
[----:B------:R-:W1:Y:S02]  /*bd80*/  SYNCS.PHASECHK.TRANS64.TRYWAIT P0, [R3+URZ], R2 ;  /* 0x00000002030075a7 */ /* 0x000e64000800017f */
[----:B-1----:R-:W-:Y:S05]  /*bd90*/  @!P0 BRA `(.L_x_123) ;  /* 0x0000001000fc8947 */ /* 0x002fea0003800000 */
.L_x_168:
[----:B------:R-:W-:Y:S05]  /*bda0*/  @!P2 BRA `(.L_x_124) ;  /* 0x000000000004a947 */ /* 0x000fea0003800000 */
[----:B------:R-:W-:Y:S01]  /*bdb0*/  BPT.TRAP 0x1 ;  /* 0x000000040000795c */ /* 0x000fe20000300000 */
.L_x_124:
[----:B-1----:R-:W-:-:S04]  /*bdc0*/  VIADD R3, R0, 0x34860 ;  /* 0x0003486000037836 */ /* 0x002fc80000000000 */
[----:B------:R-:W-:-:S04]  /*bdd0*/  IMAD R18, R18, 0x8, R3 ;  /* 0x0000000812127824 */ /* 0x000fc800078e0203 */
[----:B------:R-:W1:Y:S02]  /*bde0*/  SYNCS.PHASECHK.TRANS64.TRYWAIT P0, [R18+URZ], R5 ;  /* 0x00000005120075a7 */ /* 0x000e64000800017f */
[----:B-1----:R-:W-:Y:S05]  /*bdf0*/  @!P0 BRA `(.L_x_125) ;  /* 0x0000001000f88947 */ /* 0x002fea0003800000 */
.L_x_169:
[----:B------:R-:W-:-:S07]  /*be00*/  IMAD R3, R4, 0x8, R3 ;  /* 0x0000000804037824 */ /* 0x000fce00078e0203 */
.L_x_126:
[----:B---3--:R3:W4:Y:S02]  /*be10*/  SYNCS.PHASECHK.TRANS64.TRYWAIT P0, [R3+URZ], R2 ;  /* 0x00000002030075a7 */ /* 0x008724000800017f */
[----:B----4-:R-:W-:Y:S05]  /*be20*/  @!P0 NANOSLEEP.SYNCS 0x989680 ;  /* 0x009896800000895d */ /* 0x010fea0003900000 */
[----:B------:R-:W4:Y:S02]  /*be30*/  @!P0 SYNCS.PHASECHK.TRANS64 P0, [R3+URZ], R2 ;  /* 0x00000002030085a7 */ /* 0x000f24000800007f */
[----:B----4-:R-:W-:Y:S05]  /*be40*/  @!P0 BRA `(.L_x_126) ;  /* 0xfffffffc00f08947 */ /* 0x010fea000383ffff */
.L_x_119:
[----:B------:R-:W-:Y:S05]  /*be50*/  BSYNC B0 ;  /* 0x0000000000007941 */ /* 0x000fea0003800000 */
.L_x_118:
[----:B------:R-:W-:Y:S05]  /*be60*/  EXIT ;  /* 0x000000000000794d */ /* 0x000fea0003800000 */
.L_x_10:
[----:B0-----:R-:W-:-:S04]  /*be70*/  IMAD.U32 R3, RZ, RZ, UR38 ;  /* 0x00000026ff037e24 */ /* 0x001fc8000f8e00ff */
[----:B------:R0:W1:Y:S03]  /*be80*/  SYNCS.PHASECHK.TRANS64.TRYWAIT P1, [R3+URZ+0x34800], R0 ;  /* 0x03480000030075a7 */ /* 0x000066000802017f */
[----:B-1----:R-:W-:Y:S05]  /*be90*/  @!P1 NANOSLEEP.SYNCS 0x989680 ;  /* 0x009896800000995d */ /* 0x002fea0003900000 */
[----:B------:R-:W1:Y:S02]  /*bea0*/  @!P1 SYNCS.PHASECHK.TRANS64 P1, [R3+URZ+0x34800], R0 ;  /* 0x03480000030095a7 */ /* 0x000e64000802007f */
[----:B-1----:R-:W-:Y:S05]  /*beb0*/  @!P1 BRA `(.L_x_10) ;  /* 0xfffffffc00ec9947 */ /* 0x002fea000383ffff */
[----:B------:R-:W-:Y:S05]  /*bec0*/  BRA `(.L_x_127) ;  /* 0xffffff5000a87947 */ /* 0x000fea000383ffff */
.L_x_14:
[----:B-1----:R1:W2:Y:S02]  /*bed0*/  SYNCS.PHASECHK.TRANS64.TRYWAIT P2, [R6+URZ+0x34830], R3 ;  /* 0x03483003060075a7 */ /* 0x0022a4000804017f */
[----:B--2---:R-:W-:Y:S05]  /*bee0*/  @!P2 NANOSLEEP.SYNCS 0x989680 ;  /* 0x009896800000a95d */ /* 0x004fea0003900000 */
[----:B------:R-:W2:Y:S02]  /*bef0*/  @!P2 SYNCS.PHASECHK.TRANS64 P2, [R6+URZ+0x34830], R3 ;  /* 0x034830030600a5a7 */ /* 0x000ea4000804007f */
[----:B--2---:R-:W-:Y:S05]  /*bf00*/  @!P2 BRA `(.L_x_14) ;  /* 0xfffffffc00f0a947 */ /* 0x004fea000383ffff */
[----:B------:R-:W-:Y:S05]  /*bf10*/  BRA `(.L_x_13) ;  /* 0xffffff5000d47947 */ /* 0x000fea000383ffff */
.L_x_19:
[----:B-1----:R-:W-:-:S04]  /*bf20*/  IMAD.U32 R3, RZ, RZ, UR7 ;  /* 0x00000007ff037e24 */ /* 0x002fc8000f8e00ff */
[----:B------:R1:W2:Y:S03]  /*bf30*/  SYNCS.PHASECHK.TRANS64.TRYWAIT P2, [R3+URZ+0x34830], R0 ;  /* 0x03483000030075a7 */ /* 0x0002a6000804017f */
[----:B--2---:R-:W-:Y:S05]  /*bf40*/  @!P2 NANOSLEEP.SYNCS 0x989680 ;  /* 0x009896800000a95d */ /* 0x004fea0003900000 */
[----:B------:R-:W2:Y:S02]  /*bf50*/  @!P2 SYNCS.PHASECHK.TRANS64 P2, [R3+URZ+0x34830], R0 ;  /* 0x034830000300a5a7 */ /* 0x000ea4000804007f */
[----:B--2---:R-:W-:Y:S05]  /*bf60*/  @!P2 BRA `(.L_x_19) ;  /* 0xfffffffc00eca947 */ /* 0x004fea000383ffff */
[----:B------:R-:W-:Y:S05]  /*bf70*/  BRA `(.L_x_18) ;  /* 0xffffff7800947947 */ /* 0x000fea000383ffff */
.L_x_23:
[----:B-1----:R-:W-:-:S04]  /*bf80*/  IMAD.U32 R3, RZ, RZ, UR10 ;  /* 0x0000000aff037e24 */ /* 0x002fc8000f8e00ff */
[----:B------:R1:W2:Y:S03]  /*bf90*/  SYNCS.PHASECHK.TRANS64.TRYWAIT P2, [R3+URZ+0x34850], R0 ;  /* 0x03485000030075a7 */ /* 0x0002a6000804017f */
[----:B--2---:R-:W-:Y:S05]  /*bfa0*/  @!P2 NANOSLEEP.SYNCS 0x989680 ;  /* 0x009896800000a95d */ /* 0x004fea0003900000 */
[----:B------:R-:W2:Y:S02]  /*bfb0*/  @!P2 SYNCS.PHASECHK.TRANS64 P2, [R3+URZ+0x34850], R0 ;  /* 0x034850000300a5a7 */ /* 0x000ea4000804007f */
[----:B--2---:R-:W-:Y:S05]  /*bfc0*/  @!P2 BRA `(.L_x_23) ;  /* 0xfffffffc00eca947 */ /* 0x004fea000383ffff */
[----:B------:R-:W-:Y:S05]  /*bfd0*/  BRA `(.L_x_22) ;  /* 0xffffff8000c47947 */ /* 0x000fea000383ffff */
.L_x_28:
[----:B-1----:R-:W-:-:S04]  /*bfe0*/  IMAD.U32 R5, RZ, RZ, UR12 ;  /* 0x0000000cff057e24 */ /* 0x002fc8000f8e00ff */
[----:B------:R1:W2:Y:S03]  /*bff0*/  SYNCS.PHASECHK.TRANS64.TRYWAIT P0, [R5+URZ+0x34850], R4 ;  /* 0x03485004050075a7 */ /* 0x0002a6000800017f */
[----:B--2---:R-:W-:Y:S05]  /*c000*/  @!P0 NANOSLEEP.SYNCS 0x989680 ;  /* 0x009896800000895d */ /* 0x004fea0003900000 */
[----:B------:R-:W2:Y:S02]  /*c010*/  @!P0 SYNCS.PHASECHK.TRANS64 P0, [R5+URZ+0x34850], R4 ;  /* 0x03485004050085a7 */ /* 0x000ea4000800007f */
[----:B--2---:R-:W-:Y:S05]  /*c020*/  @!P0 BRA `(.L_x_28) ;  /* 0xfffffffc00ec8947 */ /* 0x004fea000383ffff */
[----:B------:R-:W-:Y:S05]  /*c030*/  BRA `(.L_x_27) ;  /* 0xffffff9c00b87947 */ /* 0x000fea000383ffff */
.L_x_42:
[----:B------:R-:W1:Y:S01]  /*c040*/  S2R R0, SR_TID.X ;  /* 0x0000000000007919 */ /* 0x000e620000002100 */
[----:B------:R-:W-:Y:S01]  /*c050*/  BSSY B0, `(.L_x_128) ;  /* 0x000000a000007945 */ /* 0x000fe20003800000 */
[----:B------:R-:W-:Y:S02]  /*c060*/  IMAD.MOV.U32 R12, RZ, RZ, RZ ;  /* 0x000000ffff0c7224 */ /* 0x000fe400078e00ff */
[----:B------:R-:W-:Y:S02]  /*c070*/  IMAD.MOV.U32 R11, RZ, RZ, 0x1f ;  /* 0x0000001fff0b7424 */ /* 0x000fe400078e00ff */
[----:B------:R-:W-:Y:S01]  /*c080*/  IMAD.MOV.U32 R15, RZ, RZ, -0x1 ;  /* 0xffffffffff0f7424 */ /* 0x000fe200078e00ff */
[----:B-1----:R-:W-:-:S04]  /*c090*/  SHF.R.U32.HI R0, RZ, 0x5, R0 ;  /* 0x00000005ff007819 */ /* 0x002fc80000011600 */
[----:B------:R-:W-:-:S05]  /*c0a0*/  LOP3.LUT R0, R0, 0x3, RZ, 0xc0, !PT ;  /* 0x0000000300007812 */ /* 0x000fca00078ec0ff */
[----:B------:R-:W-:-:S07]  /*c0b0*/  IMAD.MOV.U32 R13, RZ, RZ, R0 ;  /* 0x000000ffff0d7224 */ /* 0x000fce00078e0000 */
[----:B0-2---:R-:W-:Y:S05]  /*c0c0*/  WARPSYNC.COLLECTIVE R15, `(.L_x_129) ;  /* 0x000000000f087348 */ /* 0x005fea0003c00000 */
[----:B------:R1:W3:Y:S02]  /*c0d0*/  SHFL.IDX P6, R14, R13, R12, R11 ;  /* 0x0000000c0d0e7389 */ /* 0x0002e400000c000b */
[----:B0123--:R-:W-:Y:S01]  /*c0e0*/  ENDCOLLECTIVE ;  /* 0x000000000000791b */ /* 0x00ffe20003800000 */
.L_x_129:
[----:B------:R-:W-:Y:S05]  /*c0f0*/  BSYNC B0 ;  /* 0x0000000000007941 */ /* 0x000fea0003800000 */
.L_x_128:
[----:B------:R-:W-:Y:S05]  /*c100*/  BRA `(.L_x_130) ;  /* 0xffffffc000f47947 */ /* 0x000fea000383ffff */
.L_x_44:
[----:B------:R-:W-:Y:S01]  /*c110*/  BSSY B0, `(.L_x_131) ;  /* 0x0000006000007945 */ /* 0x000fe20003800000 */
[----:B------:R-:W-:-:S07]  /*c120*/  IMAD.MOV.U32 R15, RZ, RZ, -0x1 ;  /* 0xffffffffff0f7424 */ /* 0x000fce00078e00ff */
[----:B012---:R-:W-:Y:S05]  /*c130*/  WARPSYNC.COLLECTIVE R15, `(.L_x_132) ;  /* 0x000000000f0c7348 */ /* 0x007fea0003c00000 */
[----:B------:R-:W-:Y:S02]  /*c140*/  ELECT P6, UR62, PT ;  /* 0x00000000003e782f */ /* 0x000fe400038c0000 */
[----:B------:R-:W-:Y:S01]  /*c150*/  MOV R14, UR62 ;  /* 0x0000003e000e7c02 */ /* 0x000fe20008000f00 */
[----:B012---:R-:W-:Y:S10]  /*c160*/  ENDCOLLECTIVE ;  /* 0x000000000000791b */ /* 0x007ff40003800000 */
.L_x_132:
[----:B------:R-:W-:Y:S05]  /*c170*/  BSYNC B0 ;  /* 0x0000000000007941 */ /* 0x000fea0003800000 */
.L_x_131:
[----:B------:R-:W-:Y:S05]  /*c180*/  BRA `(.L_x_133) ;  /* 0xffffffc000f47947 */ /* 0x000fea000383ffff */
.L_x_46:
[----:B-1----:R1:W4:Y:S02]  /*c190*/  SYNCS.PHASECHK.TRANS64.TRYWAIT P0, [R0+URZ+0x34840], R2 ;  /* 0x03484002000075a7 */ /* 0x002324000800017f */
[----:B----4-:R-:W-:Y:S05]  /*c1a0*/  @!P0 NANOSLEEP.SYNCS 0x989680 ;  /* 0x009896800000895d */ /* 0x010fea0003900000 */
[----:B------:R-:W4:Y:S02]  /*c1b0*/  @!P0 SYNCS.PHASECHK.TRANS64 P0, [R0+URZ+0x34840], R2 ;  /* 0x03484002000085a7 */ /* 0x000f24000800007f */
[----:B----4-:R-:W-:Y:S05]  /*c1c0*/  @!P0 BRA `(.L_x_46) ;  /* 0xfffffffc00f08947 */ /* 0x010fea000383ffff */
[----:B------:R-:W-:Y:S05]  /*c1d0*/  BRA `(.L_x_134) ;  /* 0xffffffc400507947 */ /* 0x000fea000383ffff */
.L_x_49:
[----:B------:R-:W-:Y:S01]  /*c1e0*/  IMAD.MOV.U32 R13, RZ, RZ, R4 ;  /* 0x000000ffff0d7224 */ /* 0x000fe200078e0004 */
[----:B------:R-:W0:Y:S01]  /*c1f0*/  S2R R7, SR_TID.X ;  /* 0x0000000000077919 */ /* 0x000e220000002100 */
[----:B------:R-:W-:Y:S02]  /*c200*/  IMAD.MOV.U32 R12, RZ, RZ, RZ ;  /* 0x000000ffff0c7224 */ /* 0x000fe400078e00ff */
[----:B------:R-:W-:Y:S02]  /*c210*/  IMAD.MOV.U32 R11, RZ, RZ, 0x181f ;  /* 0x0000181fff0b7424 */ /* 0x000fe400078e00ff */
[----:B------:R-:W-:-:S07]  /*c220*/  IMAD.MOV.U32 R15, RZ, RZ, -0x1 ;  /* 0xffffffffff0f7424 */ /* 0x000fce00078e00ff */
[----:B0----5:R-:W-:Y:S05]  /*c230*/  WARPSYNC.COLLECTIVE R15, `(.L_x_135) ;  /* 0x000000000f087348 */ /* 0x021fea0003c00000 */
[----:B------:R1:W2:Y:S02]  /*c240*/  SHFL.IDX P6, R14, R13, R12, R11 ;  /* 0x0000000c0d0e7389 */ /* 0x0002a400000c000b */
[----:B012--5:R-:W-:Y:S01]  /*c250*/  ENDCOLLECTIVE ;  /* 0x000000000000791b */ /* 0x027fe20003800000 */
.L_x_135:
[----:B------:R-:W-:Y:S01]  /*c260*/  IMAD.MOV.U32 R13, RZ, RZ, R0 ;  /* 0x000000ffff0d7224 */ /* 0x000fe200078e0000 */
[----:B------:R-:W-:Y:S01]  /*c270*/  LOP3.LUT R7, R7, 0x7f, RZ, 0xc0, !PT ;  /* 0x0000007f07077812 */ /* 0x000fe200078ec0ff */
[----:B------:R-:W-:-:S07]  /*c280*/  IMAD.MOV.U32 R6, RZ, RZ, R14 ;  /* 0x000000ffff067224 */ /* 0x000fce00078e000e */
[----:B------:R-:W-:Y:S05]  /*c290*/  WARPSYNC.COLLECTIVE R15, `(.L_x_136) ;  /* 0x000000000f087348 */ /* 0x000fea0003c00000 */
[----:B------:R0:W1:Y:S02]  /*c2a0*/  SHFL.IDX P6, R14, R13, R12, R11 ;  /* 0x0000000c0d0e7389 */ /* 0x00006400000c000b */
[----:B01----:R-:W-:Y:S01]  /*c2b0*/  ENDCOLLECTIVE ;  /* 0x000000000000791b */ /* 0x003fe20003800000 */
.L_x_136:
[----:B------:R-:W-:Y:S01]  /*c2c0*/  SHF.R.U32.HI R2, RZ, 0x3, R7 ;  /* 0x00000003ff027819 */ /* 0x000fe20000011607 */
[----:B------:R-:W-:Y:S02]  /*c2d0*/  ULDC UR4, c[0x0][0x288] ;  /* 0x0000a20000047ab9 */ /* 0x000fe40000000800 */
[----:B------:R-:W-:Y:S02]  /*c2e0*/  IMAD R3, R8, UR4, RZ ;  /* 0x0000000408037c24 */ /* 0x000fe4000f8e02ff */
[----:B------:R-:W-:-:S04]  /*c2f0*/  IMAD.IADD R2, R2, 0x1, R5 ;  /* 0x0000000102027824 */ /* 0x000fc800078e0205 */
[C---:B------:R-:W-:Y:S01]  /*c300*/  VIADD R5, R2.reuse, 0x10 ;  /* 0x0000001002057836 */ /* 0x040fe20000000000 */
[----:B------:R-:W-:Y:S01]  /*c310*/  ISETP.GE.AND P3, PT, R2, R3, PT ;  /* 0x000000030200720c */ /* 0x000fe20003f66270 */
[----:B------:R-:W-:Y:S02]  /*c320*/  IMAD.MOV.U32 R13, RZ, RZ, R4 ;  /* 0x000000ffff0d7224 */ /* 0x000fe400078e0004 */
[----:B------:R-:W-:Y:S02]  /*c330*/  IMAD.MOV.U32 R12, RZ, RZ, 0x1 ;  /* 0x00000001ff0c7424 */ /* 0x000fe400078e00ff */
[----:B------:R-:W-:-:S08]  /*c340*/  IMAD.MOV.U32 R7, RZ, RZ, R14 ;  /* 0x000000ffff077224 */ /* 0x000fd000078e000e */
[----:B------:R-:W-:Y:S05]  /*c350*/  WARPSYNC.COLLECTIVE R15, `(.L_x_137) ;  /* 0x000000000f087348 */ /* 0x000fea0003c00000 */
[----:B------:R0:W1:Y:S02]  /*c360*/  SHFL.IDX P6, R14, R13, R12, R11 ;  /* 0x0000000c0d0e7389 */ /* 0x00006400000c000b */
[----:B01----:R-:W-:Y:S01]  /*c370*/  ENDCOLLECTIVE ;  /* 0x000000000000791b */ /* 0x003fe20003800000 */
.L_x_137:
[----:B------:R-:W-:-:S05]  /*c380*/  @!P3 LEA R7, P5, R9, R7, 0x1 ;  /* 0x000000070907b211 */ /* 0x000fca00078a08ff */
[----:B------:R-:W-:-:S05]  /*c390*/  @!P3 IMAD.X R6, RZ, RZ, R6, P5 ;  /* 0x000000ffff06b224 */ /* 0x000fca00028e0606 */
[----:B------:R-:W-:Y:S01]  /*c3a0*/  @!P3 LOP3.LUT R7, R7, R6, RZ, 0x3c, !PT ;  /* 0x000000060707b212 */ /* 0x000fe200078e3cff */
[----:B------:R-:W-:-:S03]  /*c3b0*/  IMAD.MOV.U32 R13, RZ, RZ, R0 ;  /* 0x000000ffff0d7224 */ /* 0x000fc600078e0000 */
[----:B------:R-:W-:-:S04]  /*c3c0*/  @!P3 LOP3.LUT R6, R7, R6, RZ, 0x3c, !PT ;  /* 0x000000060706b212 */ /* 0x000fc800078e3cff */
[----:B------:R-:W-:-:S05]  /*c3d0*/  @!P3 LOP3.LUT R7, R7, R6, RZ, 0x3c, !PT ;  /* 0x000000060707b212 */ /* 0x000fca00078e3cff */
[----:B------:R-:W-:Y:S01]  /*c3e0*/  @!PT LDS RZ, [RZ] ;  /* 0x00000000fffff984 */ /* 0x000fe20000000800 */
[----:B------:R-:W-:Y:S01]  /*c3f0*/  @!PT LDS RZ, [RZ] ;  /* 0x00000000fffff984 */ /* 0x000fe20000000800 */
[----:B------:R-:W-:Y:S01]  /*c400*/  @!PT LDS RZ, [RZ] ;  /* 0x00000000fffff984 */ /* 0x000fe20000000800 */
[----:B------:R0:W-:Y:S04]  /*c410*/  @!P3 LDGSTS.E.BYPASS.LTC128B.128 [R10+0x10400], desc[UR60][R6.64], !P0 ;  /* 0x10400000060abfae */ /* 0x0001e8000c101d7c */
[----:B------:R0:W-:Y:S04]  /*c420*/  @!P3 LDGSTS.E.BYPASS.LTC128B.128 [R10+0x14400], desc[UR60][R6.64+0x80], !P1 ;  /* 0x14400080060abfae */ /* 0x0001e8000c901d7c */
[----:B------:R0:W-:Y:S01]  /*c430*/  @!P3 LDGSTS.E.BYPASS.LTC128B.128 [R10+0x18400], desc[UR60][R6.64+0x100], !P2 ;  /* 0x18400100060abfae */ /* 0x0001e2000d101d7c */
[----:B------:R-:W-:Y:S01]  /*c440*/  ISETP.GE.AND P3, PT, R5, R3, PT ;  /* 0x000000030500720c */ /* 0x000fe20003f66270 */
[----:B------:R-:W-:-:S12]  /*c450*/  IMAD.MOV.U32 R5, RZ, RZ, R14 ;  /* 0x000000ffff057224 */ /* 0x000fd800078e000e */
[----:B0-----:R-:W-:Y:S05]  /*c460*/  WARPSYNC.COLLECTIVE R15, `(.L_x_138) ;  /* 0x000000000f087348 */ /* 0x001fea0003c00000 */
[----:B------:R1:W2:Y:S02]  /*c470*/  SHFL.IDX P6, R14, R13, R12, R11 ;  /* 0x0000000c0d0e7389 */ /* 0x0002a400000c000b */
[----:B012---:R-:W-:Y:S01]  /*c480*/  ENDCOLLECTIVE ;  /* 0x000000000000791b */ /* 0x007fe20003800000 */
.L_x_138:
[----:B------:R-:W-:Y:S02]  /*c490*/  IMAD.MOV.U32 R13, RZ, RZ, R4 ;  /* 0x000000ffff0d7224 */ /* 0x000fe400078e0004 */
[----:B------:R-:W-:Y:S02]  /*c4a0*/  IMAD.MOV.U32 R12, RZ, RZ, 0x2 ;  /* 0x00000002ff0c7424 */ /* 0x000fe400078e00ff */
[----:B------:R-:W-:-:S07]  /*c4b0*/  IMAD.MOV.U32 R8, RZ, RZ, R14 ;  /* 0x000000ffff087224 */ /* 0x000fce00078e000e */
[----:B------:R-:W-:Y:S05]  /*c4c0*/  WARPSYNC.COLLECTIVE R15, `(.L_x_139) ;  /* 0x000000000f087348 */ /* 0x000fea0003c00000 */
[----:B------:R0:W1:Y:S02]  /*c4d0*/  SHFL.IDX P6, R14, R13, R12, R11 ;  /* 0x0000000c0d0e7389 */ /* 0x00006400000c000b */
[----:B01----:R-:W-:Y:S01]  /*c4e0*/  ENDCOLLECTIVE ;  /* 0x000000000000791b */ /* 0x003fe20003800000 */
.L_x_139:
[----:B------:R-:W-:-:S05]  /*c4f0*/  @!P3 LEA R8, P5, R9, R8, 0x1 ;  /* 0x000000080908b211 */ /* 0x000fca00078a08ff */
[----:B------:R-:W-:Y:S02]  /*c500*/  @!P3 IMAD.X R5, RZ, RZ, R5, P5 ;  /* 0x000000ffff05b224 */ /* 0x000fe400028e0605 */
[----:B------:R-:W-:Y:S02]  /*c510*/  @!P3 IMAD.MOV.U32 R6, RZ, RZ, R8 ;  /* 0x000000ffff06b224 */ /* 0x000fe400078e0008 */
[----:B------:R-:W-:Y:S02]  /*c520*/  @!P3 IMAD.MOV.U32 R7, RZ, RZ, R5 ;  /* 0x000000ffff07b224 */ /* 0x000fe400078e0005 */
[----:B------:R-:W-:Y:S02]  /*c530*/  VIADD R5, R2, 0x20 ;  /* 0x0000002002057836 */ /* 0x000fe40000000000 */
[----:B------:R-:W-:Y:S01]  /*c540*/  IMAD.MOV.U32 R13, RZ, RZ, R0 ;  /* 0x000000ffff0d7224 */ /* 0x000fe200078e0000 */
        /* <DEDUP_REMOVED lines=11> */
.L_x_140:
[----:B------:R-:W-:Y:S02]  /*c600*/  IMAD.MOV.U32 R13, RZ, RZ, R4 ;  /* 0x000000ffff0d7224 */ /* 0x000fe400078e0004 */
[----:B------:R-:W-:Y:S02]  /*c610*/  IMAD.MOV.U32 R12, RZ, RZ, 0x3 ;  /* 0x00000003ff0c7424 */ /* 0x000fe400078e00ff */
[----:B------:R-:W-:-:S07]  /*c620*/  IMAD.MOV.U32 R8, RZ, RZ, R14 ;  /* 0x000000ffff087224 */ /* 0x000fce00078e000e */
[----:B------:R-:W-:Y:S05]  /*c630*/  WARPSYNC.COLLECTIVE R15, `(.L_x_141) ;  /* 0x000000000f087348 */ /* 0x000fea0003c00000 */
[----:B------:R0:W1:Y:S02]  /*c640*/  SHFL.IDX P6, R14, R13, R12, R11 ;  /* 0x0000000c0d0e7389 */ /* 0x00006400000c000b */
[----:B01----:R-:W-:Y:S01]  /*c650*/  ENDCOLLECTIVE ;  /* 0x000000000000791b */ /* 0x003fe20003800000 */
.L_x_141:
[----:B------:R-:W-:-:S05]  /*c660*/  @!P3 LEA R8, P4, R9, R8, 0x1 ;  /* 0x000000080908b211 */ /* 0x000fca00078808ff */
[----:B------:R-:W-:Y:S02]  /*c670*/  @!P3 IMAD.X R9, RZ, RZ, R5, P4 ;  /* 0x000000ffff09b224 */ /* 0x000fe400020e0605 */
[----:B------:R-:W-:Y:S02]  /*c680*/  @!P3 IMAD.MOV.U32 R6, RZ, RZ, R8 ;  /* 0x000000ffff06b224 */ /* 0x000fe400078e0008 */
[----:B------:R-:W-:Y:S02]  /*c690*/  @!P3 IMAD.MOV.U32 R7, RZ, RZ, R9 ;  /* 0x000000ffff07b224 */ /* 0x000fe400078e0009 */
[----:B------:R-:W0:Y:S01]  /*c6a0*/  S2R R9, SR_TID.X ;  /* 0x0000000000097919 */ /* 0x000e220000002100 */
[C---:B------:R-:W-:Y:S02]  /*c6b0*/  VIADD R5, R2.reuse, 0x30 ;  /* 0x0000003002057836 */ /* 0x040fe40000000000 */
[----:B------:R-:W-:Y:S01]  /*c6c0*/  IMAD.MOV.U32 R13, RZ, RZ, R0 ;  /* 0x000000ffff0d7224 */ /* 0x000fe200078e0000 */
[----:B------:R-:W-:Y:S01]  /*c6d0*/  @!PT LDS RZ, [RZ] ;  /* 0x00000000fffff984 */ /* 0x000fe20000000800 */
[----:B------:R-:W-:Y:S01]  /*c6e0*/  @!PT LDS RZ, [RZ] ;  /* 0x00000000fffff984 */ /* 0x000fe20000000800 */
[----:B------:R-:W-:Y:S01]  /*c6f0*/  @!PT LDS RZ, [RZ] ;  /* 0x00000000fffff984 */ /* 0x000fe20000000800 */
[----:B------:R1:W-:Y:S01]  /*c700*/  @!P3 LDGSTS.E.BYPASS.LTC128B.128 [R10+0x11400], desc[UR60][R6.64], !P0 ;  /* 0x11400000060abfae */ /* 0x0003e2000c101d7c */
[----:B------:R-:W-:-:S03]  /*c710*/  VIADD R8, R2, 0x60 ;  /* 0x0000006002087836 */ /* 0x000fc60000000000 */
[----:B------:R1:W-:Y:S04]  /*c720*/  @!P3 LDGSTS.E.BYPASS.LTC128B.128 [R10+0x15400], desc[UR60][R6.64+0x80], !P1 ;  /* 0x15400080060abfae */ /* 0x0003e8000c901d7c */
[----:B------:R1:W-:Y:S01]  /*c730*/  @!P3 LDGSTS.E.BYPASS.LTC128B.128 [R10+0x19400], desc[UR60][R6.64+0x100], !P2 ;  /* 0x19400100060abfae */ /* 0x0003e2000d101d7c */
[----:B------:R-:W-:Y:S01]  /*c740*/  ISETP.GE.AND P3, PT, R5, R3, PT ;  /* 0x000000030500720c */ /* 0x000fe20003f66270 */
[----:B------:R-:W-:-:S12]  /*c750*/  IMAD.MOV.U32 R5, RZ, RZ, R14 ;  /* 0x000000ffff057224 */ /* 0x000fd800078e000e */
[----:B01----:R-:W-:Y:S05]  /*c760*/  WARPSYNC.COLLECTIVE R15, `(.L_x_142) ;  /* 0x000000000f087348 */ /* 0x003fea0003c00000 */
[----:B------:R2:W3:Y:S02]  /*c770*/  SHFL.IDX P6, R14, R13, R12, R11 ;  /* 0x0000000c0d0e7389 */ /* 0x0004e400000c000b */
[----:B0123--:R-:W-:Y:S01]  /*c780*/  ENDCOLLECTIVE ;  /* 0x000000000000791b */ /* 0x00ffe20003800000 */
.L_x_142:
[----:B------:R-:W-:Y:S02]  /*c790*/  IMAD.MOV.U32 R13, RZ, RZ, R4 ;  /* 0x000000ffff0d7224 */ /* 0x000fe400078e0004 */
[----:B------:R-:W-:Y:S02]  /*c7a0*/  IMAD.MOV.U32 R12, RZ, RZ, 0x4 ;  /* 0x00000004ff0c7424 */ /* 0x000fe400078e00ff */
[----:B------:R-:W-:-:S05]  /*c7b0*/  IMAD.SHL.U32 R9, R9, 0x8, RZ ;  /* 0x0000000809097824 */ /* 0x000fca00078e00ff */
[----:B------:R-:W-:Y:S01]  /*c7c0*/  LOP3.LUT R9, R9, 0x38, RZ, 0xc0, !PT ;  /* 0x0000003809097812 */ /* 0x000fe200078ec0ff */
[----:B------:R-:W-:-:S07]  /*c7d0*/  IMAD.MOV.U32 R6, RZ, RZ, R14 ;  /* 0x000000ffff067224 */ /* 0x000fce00078e000e */
[----:B------:R-:W-:Y:S05]  /*c7e0*/  WARPSYNC.COLLECTIVE R15, `(.L_x_143) ;  /* 0x000000000f087348 */ /* 0x000fea0003c00000 */
[----:B------:R0:W1:Y:S02]  /*c7f0*/  SHFL.IDX P6, R14, R13, R12, R11 ;  /* 0x0000000c0d0e7389 */ /* 0x00006400000c000b */
[----:B01----:R-:W-:Y:S01]  /*c800*/  ENDCOLLECTIVE ;  /* 0x000000000000791b */ /* 0x003fe20003800000 */
.L_x_143:
[----:B------:R-:W-:-:S05]  /*c810*/  @!P3 LEA R6, P4, R9, R6, 0x1 ;  /* 0x000000060906b211 */ /* 0x000fca00078808ff */
[----:B------:R-:W-:-:S04]  /*c820*/  @!P3 IMAD.X R5, RZ, RZ, R5, P4 ;  /* 0x000000ffff05b224 */ /* 0x000fc800020e0605 */
        /* <DEDUP_REMOVED lines=14> */
.L_x_144:
[----:B------:R-:W-:Y:S02]  /*c910*/  IMAD.MOV.U32 R13, RZ, RZ, R4 ;  /* 0x000000ffff0d7224 */ /* 0x000fe400078e0004 */
[----:B------:R-:W-:Y:S02]  /*c920*/  IMAD.MOV.U32 R12, RZ, RZ, 0x5 ;  /* 0x00000005ff0c7424 */ /* 0x000fe400078e00ff */
[----:B------:R-:W-:-:S07]  /*c930*/  IMAD.MOV.U32 R6, RZ, RZ, R14 ;  /* 0x000000ffff067224 */ /* 0x000fce00078e000e */
[----:B------:R-:W-:Y:S05]  /*c940*/  WARPSYNC.COLLECTIVE R15, `(.L_x_145) ;  /* 0x000000000f087348 */ /* 0x000fea0003c00000 */
[----:B------:R0:W1:Y:S02]  /*c950*/  SHFL.IDX P6, R14, R13, R12, R11 ;  /* 0x0000000c0d0e7389 */ /* 0x00006400000c000b */
[----:B01----:R-:W-:Y:S01]  /*c960*/  ENDCOLLECTIVE ;  /* 0x000000000000791b */ /* 0x003fe20003800000 */
.L_x_145:
        /* <DEDUP_REMOVED lines=16> */
.L_x_146:
[----:B------:R-:W-:Y:S02]  /*ca70*/  IMAD.MOV.U32 R13, RZ, RZ, R4 ;  /* 0x000000ffff0d7224 */ /* 0x000fe400078e0004 */
[----:B------:R-:W-:Y:S02]  /*ca80*/  IMAD.MOV.U32 R12, RZ, RZ, 0x6 ;  /* 0x00000006ff0c7424 */ /* 0x000fe400078e00ff */
[----:B------:R-:W-:-:S07]  /*ca90*/  IMAD.MOV.U32 R6, RZ, RZ, R14 ;  /* 0x000000ffff067224 */ /* 0x000fce00078e000e */
[----:B------:R-:W-:Y:S05]  /*caa0*/  WARPSYNC.COLLECTIVE R15, `(.L_x_147) ;  /* 0x000000000f087348 */ /* 0x000fea0003c00000 */
[----:B------:R0:W1:Y:S02]  /*cab0*/  SHFL.IDX P6, R14, R13, R12, R11 ;  /* 0x0000000c0d0e7389 */ /* 0x00006400000c000b */
[----:B01----:R-:W-:Y:S01]  /*cac0*/  ENDCOLLECTIVE ;  /* 0x000000000000791b */ /* 0x003fe20003800000 */
.L_x_147:
[----:B------:R-:W-:-:S05]  /*cad0*/  @!P3 LEA R6, P4, R9, R6, 0x1 ;  /* 0x000000060906b211 */ /* 0x000fca00078808ff */
[----:B------:R-:W-:Y:S01]  /*cae0*/  @!P3 IMAD.X R5, RZ, RZ, R5, P4 ;  /* 0x000000ffff05b224 */ /* 0x000fe200020e0605 */
[----:B------:R-:W-:-:S03]  /*caf0*/  ISETP.GE.AND P4, PT, R8, R3, PT ;  /* 0x000000030800720c */ /* 0x000fc60003f86270 */
[----:B------:R-:W-:Y:S02]  /*cb00*/  @!P3 IMAD.MOV.U32 R7, RZ, RZ, R5 ;  /* 0x000000ffff07b224 */ /* 0x000fe400078e0005 */
[----:B------:R-:W-:-:S03]  /*cb10*/  IMAD.MOV.U32 R13, RZ, RZ, R0 ;  /* 0x000000ffff0d7224 */ /* 0x000fc600078e0000 */
[----:B------:R-:W-:Y:S01]  /*cb20*/  @!PT LDS RZ, [RZ] ;  /* 0x00000000fffff984 */ /* 0x000fe20000000800 */
[----:B------:R-:W-:Y:S01]  /*cb30*/  @!PT LDS RZ, [RZ] ;  /* 0x00000000fffff984 */ /* 0x000fe20000000800 */
[----:B------:R-:W-:Y:S01]  /*cb40*/  @!PT LDS RZ, [RZ] ;  /* 0x00000000fffff984 */ /* 0x000fe20000000800 */
[----:B------:R0:W-:Y:S04]  /*cb50*/  @!P3 LDGSTS.E.BYPASS.LTC128B.128 [R10+0x12c00], desc[UR60][R6.64], !P0 ;  /* 0x12c00000060abfae */ /* 0x0001e8000c101d7c */
[----:B------:R0:W-:Y:S01]  /*cb60*/  @!P3 LDGSTS.E.BYPASS.LTC128B.128 [R10+0x16c00], desc[UR60][R6.64+0x80], !P1 ;  /* 0x16c00080060abfae */ /* 0x0001e2000c901d7c */
[----:B------:R-:W-:-:S03]  /*cb70*/  IMAD.MOV.U32 R5, RZ, RZ, R14 ;  /* 0x000000ffff057224 */ /* 0x000fc600078e000e */
[----:B------:R0:W-:Y:S04]  /*cb80*/  @!P3 LDGSTS.E.BYPASS.LTC128B.128 [R10+0x1ac00], desc[UR60][R6.64+0x100], !P2 ;  /* 0x1ac00100060abfae */ /* 0x0001e8000d101d7c */
[----:B0-----:R-:W-:Y:S05]  /*cb90*/  WARPSYNC.COLLECTIVE R15, `(.L_x_148) ;  /* 0x000000000f087348 */ /* 0x001fea0003c00000 */
[----:B------:R1:W2:Y:S02]  /*cba0*/  SHFL.IDX P6, R14, R13, R12, R11 ;  /* 0x0000000c0d0e7389 */ /* 0x0002a400000c000b */
[----:B012---:R-:W-:Y:S01]  /*cbb0*/  ENDCOLLECTIVE ;  /* 0x000000000000791b */ /* 0x007fe20003800000 */
.L_x_148:
[----:B------:R-:W-:Y:S02]  /*cbc0*/  IMAD.MOV.U32 R13, RZ, RZ, R4 ;  /* 0x000000ffff0d7224 */ /* 0x000fe400078e0004 */
[----:B------:R-:W-:Y:S02]  /*cbd0*/  IMAD.MOV.U32 R12, RZ, RZ, 0x7 ;  /* 0x00000007ff0c7424 */ /* 0x000fe400078e00ff */
[----:B------:R-:W-:-:S07]  /*cbe0*/  IMAD.MOV.U32 R6, RZ, RZ, R14 ;  /* 0x000000ffff067224 */ /* 0x000fce00078e000e */
[----:B------:R-:W-:Y:S05]  /*cbf0*/  WARPSYNC.COLLECTIVE R15, `(.L_x_149) ;  /* 0x000000000f087348 */ /* 0x000fea0003c00000 */
[----:B------:R0:W1:Y:S02]  /*cc00*/  SHFL.IDX P6, R14, R13, R12, R11 ;  /* 0x0000000c0d0e7389 */ /* 0x00006400000c000b */
[----:B01----:R-:W-:Y:S01]  /*cc10*/  ENDCOLLECTIVE ;  /* 0x000000000000791b */ /* 0x003fe20003800000 */
.L_x_149:
[----:B------:R-:W-:-:S05]  /*cc20*/  @!P4 LEA R6, P3, R9, R6, 0x1 ;  /* 0x000000060906c211 */ /* 0x000fca00078608ff */
[----:B------:R-:W-:-:S04]  /*cc30*/  @!P4 IMAD.X R5, RZ, RZ, R5, P3 ;  /* 0x000000ffff05c224 */ /* 0x000fc800018e0605 */
        /* <DEDUP_REMOVED lines=12> */
.L_x_150:
[----:B------:R-:W-:Y:S01]  /*cd00*/  IMAD.MOV.U32 R0, RZ, RZ, R14 ;  /* 0x000000ffff007224 */ /* 0x000fe200078e000e */
[----:B------:R-:W-:Y:S06]  /*cd10*/  BRA `(.L_x_151) ;  /* 0xffffffc400d47947 */ /* 0x000fec000383ffff */
.L_x_53:
[----:B-1----:R1:W2:Y:S02]  /*cd20*/  SYNCS.PHASECHK.TRANS64.TRYWAIT P0, [R14+URZ+0x34820], R0 ;  /* 0x034820000e0075a7 */ /* 0x0022a4000800017f */
[----:B--2---:R-:W-:Y:S05]  /*cd30*/  @!P0 NANOSLEEP.SYNCS 0x989680 ;  /* 0x009896800000895d */ /* 0x004fea0003900000 */
[----:B------:R-:W2:Y:S02]  /*cd40*/  @!P0 SYNCS.PHASECHK.TRANS64 P0, [R14+URZ+0x34820], R0 ;  /* 0x034820000e0085a7 */ /* 0x000ea4000800007f */
[----:B--2---:R-:W-:Y:S05]  /*cd50*/  @!P0 BRA `(.L_x_53) ;  /* 0xfffffffc00f08947 */ /* 0x004fea000383ffff */
[----:B------:R-:W-:Y:S05]  /*cd60*/  BRA `(.L_x_152) ;  /* 0xffffffc800387947 */ /* 0x000fea000383ffff */
.L_x_60:
[----:B-1----:R1:W2:Y:S02]  /*cd70*/  SYNCS.PHASECHK.TRANS64.TRYWAIT P0, [R3+URZ+0x34840], R2 ;  /* 0x03484002030075a7 */ /* 0x0022a4000800017f */
[----:B--2---:R-:W-:Y:S05]  /*cd80*/  @!P0 NANOSLEEP.SYNCS 0x989680 ;  /* 0x009896800000895d */ /* 0x004fea0003900000 */
[----:B------:R-:W2:Y:S02]  /*cd90*/  @!P0 SYNCS.PHASECHK.TRANS64 P0, [R3+URZ+0x34840], R2 ;  /* 0x03484002030085a7 */ /* 0x000ea4000800007f */
[----:B--2---:R-:W-:Y:S05]  /*cda0*/  @!P0 BRA `(.L_x_60) ;  /* 0xfffffffc00f08947 */ /* 0x004fea000383ffff */
[----:B------:R-:W-:Y:S05]  /*cdb0*/  BRA `(.L_x_153) ;  /* 0xffffffc800e87947 */ /* 0x000fea000383ffff */
.L_x_67:
[----:B0-----:R0:W1:Y:S02]  /*cdc0*/  SYNCS.PHASECHK.TRANS64.TRYWAIT P0, [R3+URZ+0x60], R2 ;  /* 0x00006002030075a7 */ /* 0x001064000800017f */
[----:B-1----:R-:W-:Y:S05]  /*cdd0*/  @!P0 NANOSLEEP.SYNCS 0x989680 ;  /* 0x009896800000895d */ /* 0x002fea0003900000 */
[----:B------:R-:W1:Y:S02]  /*cde0*/  @!P0 SYNCS.PHASECHK.TRANS64 P0, [R3+URZ+0x60], R2 ;  /* 0x00006002030085a7 */ /* 0x000e64000800007f */
[----:B-1----:R-:W-:Y:S05]  /*cdf0*/  @!P0 BRA `(.L_x_67) ;  /* 0xfffffffc00f08947 */ /* 0x002fea000383ffff */
[----:B------:R-:W-:Y:S05]  /*ce00*/  BRA `(.L_x_154) ;  /* 0xffffffcc00f47947 */ /* 0x000fea000383ffff */
.L_x_77:
[----:B-1----:R1:W2:Y:S02]  /*ce10*/  SYNCS.PHASECHK.TRANS64.TRYWAIT P0, [R3+URZ+0x34840], R2 ;  /* 0x03484002030075a7 */ /* 0x0022a4000800017f */
[----:B--2---:R-:W-:Y:S05]  /*ce20*/  @!P0 NANOSLEEP.SYNCS 0x989680 ;  /* 0x009896800000895d */ /* 0x004fea0003900000 */
[----:B------:R-:W2:Y:S02]  /*ce30*/  @!P0 SYNCS.PHASECHK.TRANS64 P0, [R3+URZ+0x34840], R2 ;  /* 0x03484002030085a7 */ /* 0x000ea4000800007f */
[----:B--2---:R-:W-:Y:S05]  /*ce40*/  @!P0 BRA `(.L_x_77) ;  /* 0xfffffffc00f08947 */ /* 0x004fea000383ffff */
[----:B------:R-:W-:Y:S05]  /*ce50*/  BRA `(.L_x_155) ;  /* 0xffffffd400747947 */ /* 0x000fea000383ffff */
.L_x_84:
[----:B0-----:R0:W1:Y:S02]  /*ce60*/  SYNCS.PHASECHK.TRANS64.TRYWAIT P0, [R2+URZ+0x60], R3 ;  /* 0x00006003020075a7 */ /* 0x001064000800017f */
[----:B-1----:R-:W-:Y:S05]  /*ce70*/  @!P0 NANOSLEEP.SYNCS 0x989680 ;  /* 0x009896800000895d */ /* 0x002fea0003900000 */
[----:B------:R-:W1:Y:S02]  /*ce80*/  @!P0 SYNCS.PHASECHK.TRANS64 P0, [R2+URZ+0x60], R3 ;  /* 0x00006003020085a7 */ /* 0x000e64000800007f */
[----:B-1----:R-:W-:Y:S05]  /*ce90*/  @!P0 BRA `(.L_x_84) ;  /* 0xfffffffc00f08947 */ /* 0x002fea000383ffff */
[----:B------:R-:W-:Y:S05]  /*cea0*/  BRA `(.L_x_156) ;  /* 0xffffffd800807947 */ /* 0x000fea000383ffff */
.L_x_93:
[----:B--2---:R2:W3:Y:S02]  /*ceb0*/  SYNCS.PHASECHK.TRANS64.TRYWAIT P0, [R2+URZ+0x34840], R3 ;  /* 0x03484003020075a7 */ /* 0x0044e4000800017f */
[----:B---3--:R-:W-:Y:S05]  /*cec0*/  @!P0 NANOSLEEP.SYNCS 0x989680 ;  /* 0x009896800000895d */ /* 0x008fea0003900000 */
[----:B------:R-:W3:Y:S02]  /*ced0*/  @!P0 SYNCS.PHASECHK.TRANS64 P0, [R2+URZ+0x34840], R3 ;  /* 0x03484003020085a7 */ /* 0x000ee4000800007f */
[----:B---3--:R-:W-:Y:S05]  /*cee0*/  @!P0 BRA `(.L_x_93) ;  /* 0xfffffffc00f08947 */ /* 0x008fea000383ffff */
[----:B------:R-:W-:Y:S05]  /*cef0*/  BRA `(.L_x_157) ;  /* 0xffffffdc00d07947 */ /* 0x000fea000383ffff */
.L_x_100:
[----:B0-----:R0:W1:Y:S02]  /*cf00*/  SYNCS.PHASECHK.TRANS64.TRYWAIT P0, [R2+URZ+0x60], R5 ;  /* 0x00006005020075a7 */ /* 0x001064000800017f */
[----:B-1----:R-:W-:Y:S05]  /*cf10*/  @!P0 NANOSLEEP.SYNCS 0x989680 ;  /* 0x009896800000895d */ /* 0x002fea0003900000 */
[----:B------:R-:W1:Y:S02]  /*cf20*/  @!P0 SYNCS.PHASECHK.TRANS64 P0, [R2+URZ+0x60], R5 ;  /* 0x00006005020085a7 */ /* 0x000e64000800007f */
[----:B-1----:R-:W-:Y:S05]  /*cf30*/  @!P0 BRA `(.L_x_100) ;  /* 0xfffffffc00f08947 */ /* 0x002fea000383ffff */
[----:B------:R-:W-:Y:S05]  /*cf40*/  BRA `(.L_x_158) ;  /* 0xffffffe000dc7947 */ /* 0x000fea000383ffff */
.L_x_109:
[----:B-1----:R1:W3:Y:S02]  /*cf50*/  SYNCS.PHASECHK.TRANS64.TRYWAIT P0, [R3+URZ+0x34860], R0 ;  /* 0x03486000030075a7 */ /* 0x0022e4000800017f */
[----:B---3--:R-:W-:Y:S05]  /*cf60*/  @!P0 NANOSLEEP.SYNCS 0x989680 ;  /* 0x009896800000895d */ /* 0x008fea0003900000 */
[----:B------:R-:W3:Y:S02]  /*cf70*/  @!P0 SYNCS.PHASECHK.TRANS64 P0, [R3+URZ+0x34860], R0 ;  /* 0x03486000030085a7 */ /* 0x000ee4000800007f */
[----:B---3--:R-:W-:Y:S05]  /*cf80*/  @!P0 BRA `(.L_x_109) ;  /* 0xfffffffc00f08947 */ /* 0x008fea000383ffff */
[----:B------:R-:W-:Y:S05]  /*cf90*/  BRA `(.L_x_159) ;  /* 0xffffffe400d87947 */ /* 0x000fea000383ffff */
.L_x_116:
[----:B0-----:R0:W1:Y:S02]  /*cfa0*/  SYNCS.PHASECHK.TRANS64.TRYWAIT P0, [R0+URZ+0x34820], R3 ;  /* 0x03482003000075a7 */ /* 0x001064000800017f */
[----:B-1----:R-:W-:Y:S05]  /*cfb0*/  @!P0 NANOSLEEP.SYNCS 0x989680 ;  /* 0x009896800000895d */ /* 0x002fea0003900000 */
[----:B------:R-:W1:Y:S02]  /*cfc0*/  @!P0 SYNCS.PHASECHK.TRANS64 P0, [R0+URZ+0x34820], R3 ;  /* 0x03482003000085a7 */ /* 0x000e64000800007f */
[----:B-1----:R-:W-:Y:S05]  /*cfd0*/  @!P0 BRA `(.L_x_116) ;  /* 0xfffffffc00f08947 */ /* 0x002fea000383ffff */
[----:B------:R-:W-:Y:S05]  /*cfe0*/  BRA `(.L_x_160) ;  /* 0xffffffe800e47947 */ /* 0x000fea000383ffff */
.L_x_117:
        /* <DEDUP_REMOVED lines=11> */
.L_x_162:
[----:B------:R-:W-:Y:S05]  /*d0a0*/  BSYNC B0 ;  /* 0x0000000000007941 */ /* 0x000fea0003800000 */
.L_x_161:
[----:B------:R-:W-:Y:S05]  /*d0b0*/  BRA `(.L_x_163) ;  /* 0xffffffe800cc7947 */ /* 0x000fea000383ffff */
.L_x_120:
[----:B------:R-:W-:Y:S01]  /*d0c0*/  BSSY B1, `(.L_x_164) ;  /* 0x0000006000017945 */ /* 0x000fe20003800000 */
[----:B------:R-:W-:-:S07]  /*d0d0*/  IMAD.MOV.U32 R15, RZ, RZ, -0x1 ;  /* 0xffffffffff0f7424 */ /* 0x000fce00078e00ff */
[----:B012---:R-:W-:Y:S05]  /*d0e0*/  WARPSYNC.COLLECTIVE R15, `(.L_x_165) ;  /* 0x000000000f0c7348 */ /* 0x007fea0003c00000 */
[----:B------:R-:W-:Y:S02]  /*d0f0*/  ELECT P6, UR62, PT ;  /* 0x00000000003e782f */ /* 0x000fe400038c0000 */
[----:B------:R-:W-:Y:S01]  /*d100*/  MOV R14, UR62 ;  /* 0x0000003e000e7c02 */ /* 0x000fe20008000f00 */
[----:B012---:R-:W-:Y:S10]  /*d110*/  ENDCOLLECTIVE ;  /* 0x000000000000791b */ /* 0x007ff40003800000 */
.L_x_165:
[----:B------:R-:W-:Y:S05]  /*d120*/  BSYNC B1 ;  /* 0x0000000000017941 */ /* 0x000fea0003800000 */
.L_x_164:
[----:B------:R-:W-:Y:S05]  /*d130*/  BRA `(.L_x_166) ;  /* 0xffffffe800c47947 */ /* 0x000fea000383ffff */
.L_x_122:
[----:B0-----:R0:W1:Y:S02]  /*d140*/  SYNCS.PHASECHK.TRANS64.TRYWAIT P0, [R6+URZ], R5 ;  /* 0x00000005060075a7 */ /* 0x001064000800017f */
[----:B-1----:R-:W-:Y:S05]  /*d150*/  @!P0 NANOSLEEP.SYNCS 0x989680 ;  /* 0x009896800000895d */ /* 0x002fea0003900000 */
[----:B------:R-:W1:Y:S02]  /*d160*/  @!P0 SYNCS.PHASECHK.TRANS64 P0, [R6+URZ], R5 ;  /* 0x00000005060085a7 */ /* 0x000e64000800007f */
[----:B-1----:R-:W-:Y:S05]  /*d170*/  @!P0 BRA `(.L_x_122) ;  /* 0xfffffffc00f08947 */ /* 0x002fea000383ffff */
[----:B------:R-:W-:Y:S05]  /*d180*/  BRA `(.L_x_167) ;  /* 0xffffffe800fc7947 */ /* 0x000fea000383ffff */
.L_x_123:
[----:B-1----:R1:W3:Y:S02]  /*d190*/  SYNCS.PHASECHK.TRANS64.TRYWAIT P0, [R3+URZ], R2 ;  /* 0x00000002030075a7 */ /* 0x0022e4000800017f */
[----:B---3--:R-:W-:Y:S05]  /*d1a0*/  @!P0 NANOSLEEP.SYNCS 0x989680 ;  /* 0x009896800000895d */ /* 0x008fea0003900000 */
[----:B------:R-:W3:Y:S02]  /*d1b0*/  @!P0 SYNCS.PHASECHK.TRANS64 P0, [R3+URZ], R2 ;  /* 0x00000002030085a7 */ /* 0x000ee4000800007f */
[----:B---3--:R-:W-:Y:S05]  /*d1c0*/  @!P0 BRA `(.L_x_123) ;  /* 0xfffffffc00f08947 */ /* 0x008fea000383ffff */
[----:B------:R-:W-:Y:S05]  /*d1d0*/  BRA `(.L_x_168) ;  /* 0xffffffe800f07947 */ /* 0x000fea000383ffff */
.L_x_125:
[----:B-1----:R1:W3:Y:S02]  /*d1e0*/  SYNCS.PHASECHK.TRANS64.TRYWAIT P0, [R18+URZ], R5 ;  /* 0x00000005120075a7 */ /* 0x0022e4000800017f */
[----:B---3--:R-:W-:Y:S05]  /*d1f0*/  @!P0 NANOSLEEP.SYNCS 0x989680 ;  /* 0x009896800000895d */ /* 0x008fea0003900000 */
[----:B------:R-:W3:Y:S02]  /*d200*/  @!P0 SYNCS.PHASECHK.TRANS64 P0, [R18+URZ], R5 ;  /* 0x00000005120085a7 */ /* 0x000ee4000800007f */
[----:B---3--:R-:W-:Y:S05]  /*d210*/  @!P0 BRA `(.L_x_125) ;  /* 0xfffffffc00f08947 */ /* 0x008fea000383ffff */
[----:B------:R-:W-:Y:S05]  /*d220*/  BRA `(.L_x_169) ;  /* 0xffffffe800f47947 */ /* 0x000fea000383ffff */
.L_x_170:
[----:B------:R-:W-:-:S00]  /*d230*/  BRA `(.L_x_170) ;  /* 0xfffffffc00fc7947 */ /* 0x000fc0000383ffff */
[----:B------:R-:W-:-:S00]  /*d240*/  NOP ;  /* 0x0000000000007918 */ /* 0x000fc00000000000 */
        /* <DEDUP_REMOVED lines=11> */
.L_x_3193:


//--------------------- .text._ZN7cutlass13device_kernelIN5flash11enable_sm90INS1_16FlashAttnFwdSm90INS1_25CollectiveMainloopFwdSm90ILi2EN4cute5tupleIJNS5_1CILi2EEENS7_ILi1EEES9_EEENS6_IJNS7_ILi128EEESB_NS7_ILi192EEEEEELi128ENS_6half_tEfNS_4arch4Sm90ELb0ELb0ELb0ELb0ELb0ELb0ELb0ELb1ELb1ELb1ELb0ELb0EEENS1_21CollectiveEpilogueFwdINS6_IJSB_SB_SB_EEESA_SE_SG_Li256ELb0ELb1ELb0ELb0EEENS1_29StaticPersistentTileSchedulerILb0EEEEEEEEEvNT_6ParamsE --------------------------
	.section	.text._ZN7cutlass13device_kernelIN5flash11enable_sm90INS1_16FlashAttnFwdSm90INS1_25CollectiveMainloopFwdSm90ILi2EN4cute5tupleIJNS5_1CILi2EEENS7_ILi1EEES9_EEENS6_IJNS7_ILi128EEESB_NS7_ILi192EEEEEELi128ENS_6half_tEfNS_4arch4Sm90ELb0ELb0ELb0ELb0ELb0ELb0ELb0ELb1ELb1ELb1ELb0ELb0EEENS1_21CollectiveEpilogueFwdINS6_IJSB_SB_SB_EEESA_SE_SG_Li256ELb0ELb1ELb0ELb0EEENS1_29StaticPersistentTileSchedulerILb0EEEEEEEEEvNT_6ParamsE,"ax",@progbits
	.align	128
.text._ZN7cutlass13device_kernelIN5flash11enable_sm90INS1_16FlashAttnFwdSm90INS1_25CollectiveMainloopFwdSm90ILi2EN4cute5tupleIJNS5_1CILi2EEENS7_ILi1EEES9_EEENS6_IJNS7_ILi128EEESB_NS7_ILi192EEEEEELi128ENS_6half_tEfNS_4arch4Sm90ELb0ELb0ELb0ELb0ELb0ELb0ELb0ELb1ELb1ELb1ELb0ELb0EEENS1_21CollectiveEpilogueFwdINS6_IJSB_SB_SB_EEESA_SE_SG_Li256ELb0ELb1ELb0ELb0EEENS1_29StaticPersistentTileSchedulerILb0EEEEEEEEEvNT_6ParamsE:
        .type           _ZN7cutlass13device_kernelIN5flash11enable_sm90INS1_16FlashAttnFwdSm90INS1_25CollectiveMainloopFwdSm90ILi2EN4cute5tupleIJNS5_1CILi2EEENS7_ILi1EEES9_EEENS6_IJNS7_ILi128EEESB_NS7_ILi192EEEEEELi128ENS_6half_tEfNS_4arch4Sm90ELb0ELb0ELb0ELb0ELb0ELb0ELb0ELb1ELb1ELb1ELb0ELb0EEENS1_21CollectiveEpilogueFwdINS6_IJSB_SB_SB_EEESA_SE_SG_Li256ELb0ELb1ELb0ELb0EEENS1_29StaticPersistentTileSchedulerILb0EEEEEEEEEvNT_6ParamsE,@function
        .size           _ZN7cutlass13device_kernelIN5flash11enable_sm90INS1_16FlashAttnFwdSm90INS1_25CollectiveMainloopFwdSm90ILi2EN4cute5tupleIJNS5_1CILi2EEENS7_ILi1EEES9_EEENS6_IJNS7_ILi128EEESB_NS7_ILi192EEEEEELi128ENS_6half_tEfNS_4arch4Sm90ELb0ELb0ELb0ELb0ELb0ELb0ELb0ELb1ELb1ELb1ELb0ELb0EEENS1_21CollectiveEpilogueFwdINS6_IJSB_SB_SB_EEESA_SE_SG_Li256ELb0ELb1ELb0ELb0EEENS1_29StaticPersistentTileSchedulerILb0EEEEEEEEEvNT_6ParamsE,(.L_x_3194 - _ZN7cutlass13device_kernelIN5flash11enable_sm90INS1_16FlashAttnFwdSm90INS1_25CollectiveMainloopFwdSm90ILi2EN4cute5tupleIJNS5_1CILi2EEENS7_ILi1EEES9_EEENS6_IJNS7_ILi128EEESB_NS7_ILi192EEEEEELi128ENS_6half_tEfNS_4arch4Sm90ELb0ELb0ELb0ELb0ELb0ELb0ELb0ELb1ELb1ELb1ELb0ELb0EEENS1_21CollectiveEpilogueFwdINS6_IJSB_SB_SB_EEESA_SE_SG_Li256ELb0ELb1ELb0ELb0EEENS1_29StaticPersistentTileSchedulerILb0EEEEEEEEEvNT_6ParamsE)
        .other          _ZN7cutlass13device_kernelIN5flash11enable_sm90INS1_16FlashAttnFwdSm90INS1_25CollectiveMainloopFwdSm90ILi2EN4cute5tupleIJNS5_1CILi2EEENS7_ILi1EEES9_EEENS6_IJNS7_ILi128EEESB_NS7_ILi192EEEEEELi128ENS_6half_tEfNS_4arch4Sm90ELb0ELb0ELb0ELb0ELb0ELb0ELb0ELb1ELb1ELb1ELb0ELb0EEENS1_21CollectiveEpilogueFwdINS6_IJSB_SB_SB_EEESA_SE_SG_Li256ELb0ELb1ELb0ELb0EEENS1_29StaticPersistentTileSchedulerILb0EEEEEEEEEvNT_6ParamsE,@"STO_CUDA_ENTRY STV_DEFAULT"
_ZN7cutlass13device_kernelIN5flash11enable_sm90INS1_16FlashAttnFwdSm90INS1_25CollectiveMainloopFwdSm90ILi2EN4cute5tupleIJNS5_1CILi2EEENS7_ILi1EEES9_EEENS6_IJNS7_ILi128EEESB_NS7_ILi192EEEEEELi128ENS_6half_tEfNS_4arch4Sm90ELb0ELb0ELb0ELb0ELb0ELb0ELb0ELb1ELb1ELb1ELb0ELb0EEENS1_21CollectiveEpilogueFwdINS6_IJSB_SB_SB_EEESA_SE_SG_Li256ELb0ELb1ELb0ELb0EEENS1_29StaticPersistentTileSchedulerILb0EEEEEEEEEvNT_6ParamsE:
[----:B------:R-:W0:Y:S02]  /*0000*/  LDC R1, c[0x0][0x28] ;  /* 0x00000a00ff017b82 */ /* 0x000e240000000800 */
[----:B0-----:R-:W-:Y:S01]  /*0010*/  VIADD R1, R1, 0xffffffc8 ;  /* 0xffffffc801017836 */ /* 0x001fe20000000000 */
[----:B------:R-:W0:Y:S01]  /*0020*/  S2R R0, SR_TID.X ;  /* 0x0000000000007919 */ /* 0x000e220000002100 */
[----:B------:R-:W-:Y:S01]  /*0030*/  ELECT P0, URZ, PT ;  /* 0x00000000003f782f */ /* 0x000fe20003800000 */
[----:B------:R-:W-:Y:S01]  /*0040*/  BSSY B0, `(.L_x_171) ;  /* 0x000000e000007945 */ /* 0x000fe20003800000 */
[----:B0-----:R-:W-:-:S05]  /*0050*/  SHF.R.U32.HI R3, RZ, 0x5, R0 ;  /* 0x00000005ff037819 */ /* 0x001fca0000011600 */
[----:B------:R-:W0:Y:S02]  /*0060*/  SHFL.IDX PT, R2, R3, RZ, 0x1f ;  /* 0x00001fff03027589 */ /* 0x000e2400000e0000 */
[----:B0-----:R-:W-:Y:S02]  /*0070*/  ISETP.EQ.AND P0, PT, R2, RZ, P0 ;  /* 0x000000ff0200720c */ /* 0x001fe40000702270 */
[----:B------:R-:W-:-:S11]  /*0080*/  SHF.R.U32.HI R2, RZ, 0x7, R0 ;  /* 0x00000007ff027819 */ /* 0x000fd60000011600 */
        /* <DEDUP_REMOVED lines=9> */
.L_x_172:
[----:B------:R-:W-:Y:S05]  /*0120*/  BSYNC B0 ;  /* 0x0000000000007941 */ /* 0x000fea0003800000 */
.L_x_171:
[----:B------:R-:W-:Y:S01]  /*0130*/  VOTEU.ANY UP0, P0 ;  /* 0x00000000003f7886 */ /* 0x000fe20000000100 */
[----:B------:R-:W0:Y:S01]  /*0140*/  SHFL.IDX PT, R2, R2, RZ, 0x1f ;  /* 0x00001fff02027589 */ /* 0x000e2200000e0000 */
[----:B------:R-:W-:Y:S01]  /*0150*/  UMOV UR4, 0x80 ;  /* 0x0000008000047882 */ /* 0x000fe20000000000 */
[----:B------:R-:W-:Y:S01]  /*0160*/  UMOV UR7, 0x200 ;  /* 0x0000020000077882 */ /* 0x000fe20000000000 */
[----:B------:R-:W-:Y:S01]  /*0170*/  VOTEU.ANY UP1, P0 ;  /* 0x00000000003f7886 */ /* 0x000fe20000020100 */
[----:B------:R-:W1:Y:S01]  /*0180*/  @UP0 S2UR UR8, SR_CgaCtaId ;  /* 0x00000000000809c3 */ /* 0x000e620000008800 */
[----:B------:R-:W2:Y:S01]  /*0190*/  SHFL.IDX PT, R4, R3, RZ, 0x1f ;  /* 0x00001fff03047589 */ /* 0x000ea200000e0000 */
[----:B------:R-:W-:Y:S01]  /*01a0*/  @UP0 UMOV UR6, 0x400 ;  /* 0x0000040000060882 */ /* 0x000fe20000000000 */
[----:B------:R-:W-:-:S04]  /*01b0*/  @UP0 UIADD3 UR4, -UR4, 0x100000, URZ ;  /* 0x0010000004040890 */ /* 0x000fc8000fffe13f */
[----:B------:R-:W-:Y:S02]  /*01c0*/  @UP0 USHF.L.U32 UR5, UR4, 0xb, URZ ;  /* 0x0000000b04050899 */ /* 0x000fe4000800063f */
[----:B------:R-:W-:Y:S01]  /*01d0*/  @UP0 USHF.L.U32 UR4, UR4, 0x1, URZ ;  /* 0x0000000104040899 */ /* 0x000fe2000800063f */
[----:B------:R-:W-:Y:S01]  /*01e0*/  VOTEU.ANY UP2, P0 ;  /* 0x00000000003f7886 */ /* 0x000fe20000040100 */
[----:B0-----:R-:W-:Y:S01]  /*01f0*/  R2UR UR9, R2 ;  /* 0x00000000020972ca */ /* 0x001fe200000e0000 */
[----:B-1----:R-:W-:Y:S01]  /*0200*/  @UP0 ULEA UR8, UR8, UR6, 0x18 ;  /* 0x0000000608080291 */ /* 0x002fe2000f8ec03f */
[----:B--2---:R-:W-:Y:S01]  /*0210*/  ISETP.NE.AND P1, PT, R4, RZ, PT ;  /* 0x000000ff0400720c */ /* 0x004fe20003f25270 */
[----:B------:R-:W-:-:S04]  /*0220*/  @UP0 UIADD3 UR6, -UR7, 0x100000, URZ ;  /* 0x0010000007060890 */ /* 0x000fc8000fffe13f */
[----:B------:R-:W-:Y:S02]  /*0230*/  @UP0 USHF.L.U32 UR7, UR6, 0xb, URZ ;  /* 0x0000000b06070899 */ /* 0x000fe4000800063f */
[----:B------:R-:W-:-:S04]  /*0240*/  @UP0 USHF.L.U32 UR6, UR6, 0x1, URZ ;  /* 0x0000000106060899 */ /* 0x000fc8000800063f */
[----:B------:R-:W-:Y:S01]  /*0250*/  UISETP.NE.AND UP0, UPT, UR9, URZ, UPT ;  /* 0x0000003f0900728c */ /* 0x000fe2000bf05270 */
[----:B------:R-:W0:Y:S02]  /*0260*/  FENCE.VIEW.ASYNC.S ;  /* 0x00000000000073c6 */ /* 0x000e240000000000 */
[----:B0-----:R0:W1:Y:S05]  /*0270*/  @UP1 SYNCS.EXCH.64 URZ, [UR8+0x34800], UR4 ;  /* 0x03480004083f15b2 */ /* 0x00106a0008000100 */
[----:B------:R0:W2:Y:S01]  /*0280*/  @UP2 SYNCS.EXCH.64 URZ, [UR8+0x34820], UR6 ;  /* 0x03482006083f25b2 */ /* 0x0000a20008000100 */
[----:B------:R-:W-:Y:S05]  /*0290*/  @P1 BRA `(.L_x_173) ;  /* 0x0000000000481947 */ /* 0x000fea0003800000 */
[----:B0-----:R-:W0:Y:S01]  /*02a0*/  S2UR UR5, SR_CgaCtaId ;  /* 0x00000000000579c3 */ /* 0x001e220000008800 */
[----:B------:R-:W-:Y:S01]  /*02b0*/  UMOV UR4, 0x400 ;  /* 0x0000040000047882 */ /* 0x000fe20000000000 */
[----:B------:R-:W-:Y:S01]  /*02c0*/  UMOV UR6, 0x1 ;  /* 0x0000000100067882 */ /* 0x000fe20000000000 */
[----:B------:R-:W-:Y:S01]  /*02d0*/  UMOV UR7, 0x4 ;  /* 0x0000000400077882 */ /* 0x000fe20000000000 */
[----:B------:R-:W-:Y:S01]  /*02e0*/  ELECT P0, URZ, PT ;  /* 0x00000000003f782f */ /* 0x000fe20003800000 */
[----:B0-----:R-:W-:Y:S02]  /*02f0*/  ULEA UR8, UR5, UR4, 0x18 ;  /* 0x0000000405087291 */ /* 0x001fe4000f8ec03f */
[----:B------:R-:W-:-:S04]  /*0300*/  UIADD3 UR4, -UR6, 0x100000, URZ ;  /* 0x0010000006047890 */ /* 0x000fc8000fffe13f */
[----:B------:R-:W-:Y:S02]  /*0310*/  USHF.L.U32 UR5, UR4, 0xb, URZ ;  /* 0x0000000b04057899 */ /* 0x000fe4000800063f */
[----:B------:R-:W-:Y:S02]  /*0320*/  USHF.L.U32 UR4, UR4, 0x1, URZ ;  /* 0x0000000104047899 */ /* 0x000fe4000800063f */
[----:B------:R-:W-:-:S04]  /*0330*/  UIADD3 UR6, -UR7, 0x100000, URZ ;  /* 0x0010000007067890 */ /* 0x000fc8000fffe13f */
[----:B------:R-:W-:Y:S02]  /*0340*/  USHF.L.U32 UR7, UR6, 0xb, URZ ;  /* 0x0000000b06077899 */ /* 0x000fe4000800063f */
[----:B------:R-:W-:Y:S01]  /*0350*/  USHF.L.U32 UR6, UR6, 0x1, URZ ;  /* 0x0000000106067899 */ /* 0x000fe2000800063f */
[----:B------:R-:W0:Y:S03]  /*0360*/  FENCE.VIEW.ASYNC.S ;  /* 0x00000000000073c6 */ /* 0x000e260000000000 */
[----:B0-----:R3:W4:Y:S08]  /*0370*/  SYNCS.EXCH.64 URZ, [UR8+0x34830], UR4 ;  /* 0x03483004083f75b2 */ /* 0x0017300008000100 */
[----:B------:R3:W0:Y:S01]  /*0380*/  SYNCS.EXCH.64 URZ, [UR8+0x34840], UR6 ;  /* 0x03484006083f75b2 */ /* 0x0006220008000100 */
[----:B------:R3:W0:Y:S01]  /*0390*/  SYNCS.EXCH.64 URZ, [UR8+0x34838], UR4 ;  /* 0x03483804083f75b2 */ /* 0x0006220008000100 */
[----:B------:R3:W0:Y:S02]  /*03a0*/  SYNCS.EXCH.64 URZ, [UR8+0x34848], UR6 ;  /* 0x03484806083f75b2 */ /* 0x0006240008000100 */
[----:B---3--:R-:W-:Y:S01]  /*03b0*/  NOP ;  /* 0x0000000000007918 */ /* 0x008fe20000000000 */
.L_x_173:
[----:B0-----:R-:W0:Y:S01]  /*03c0*/  S2UR UR4, SR_CTAID.Y ;  /* 0x00000000000479c3 */ /* 0x001e220000002600 */
[----:B------:R-:W3:Y:S01]  /*03d0*/  SHFL.IDX PT, R8, R3, RZ, 0x1f ;  /* 0x00001fff03087589 */ /* 0x000ee200000e0000 */
[----:B------:R-:W-:Y:S01]  /*03e0*/  ULDC UR5, c[0x0][0x154] ;  /* 0x0000550000057ab9 */ /* 0x000fe20000000800 */
[----:B------:R-:W-:Y:S01]  /*03f0*/  SHF.R.S32.HI R5, RZ, 0x1f, R0 ;  /* 0x0000001fff057819 */ /* 0x000fe20000011400 */
[----:B------:R-:W-:-:S03]  /*0400*/  NOP ;  /* 0x0000000000007918 */ /* 0x000fc60000000000 */
[----:B------:R-:W-:Y:S01]  /*0410*/  LEA.HI R5, R5, R0, RZ, 0x7 ;  /* 0x0000000005057211 */ /* 0x000fe200078f38ff */
[----:B------:R-:W5:Y:S08]  /*0420*/  S2UR UR6, SR_CTAID.X ;  /* 0x00000000000679c3 */ /* 0x000f700000002500 */
[----:B------:R-:W1:Y:S01]  /*0430*/  LDC R7, c[0x0][0x148] ;  /* 0x00005200ff077b82 */ /* 0x000e620000000800 */
[----:B0-----:R-:W-:-:S02]  /*0440*/  I2FP.F32.U32 R2, UR4 ;  /* 0x0000000400027c45 */ /* 0x001fc40008201000 */
[----:B---3--:R-:W-:-:S03]  /*0450*/  ISETP.NE.AND P0, PT, R8, RZ, PT ;  /* 0x000000ff0800720c */ /* 0x008fc60003f05270 */
[----:B------:R-:W-:Y:S01]  /*0460*/  FMUL R6, R2, UR5 ;  /* 0x0000000502067c20 */ /* 0x000fe20008400000 */
[----:B-----5:R-:W-:-:S05]  /*0470*/  I2FP.F32.U32 R2, UR6 ;  /* 0x0000000600027c45 */ /* 0x020fca0008201000 */
[----:B------:R-:W0:Y:S02]  /*0480*/  F2I.U32.TRUNC.NTZ R6, R6 ;  /* 0x0000000600067305 */ /* 0x000e24000020f000 */
[----:B0-----:R-:W-:-:S04]  /*0490*/  IMAD.MOV R10, RZ, RZ, -R6 ;  /* 0x000000ffff0a7224 */ /* 0x001fc800078e0a06 */
[----:B-1----:R-:W-:Y:S01]  /*04a0*/  IMAD R13, R7, R10, UR4 ;  /* 0x00000004070d7e24 */ /* 0x002fe2000f8e020a */
[----:B------:R-:W-:Y:S02]  /*04b0*/  ULDC UR4, c[0x0][0x150] ;  /* 0x0000540000047ab9 */ /* 0x000fe40000000800 */
[----:B------:R-:W-:Y:S01]  /*04c0*/  FMUL R10, R2, UR4 ;  /* 0x00000004020a7c20 */ /* 0x000fe20008400000 */
[----:B------:R-:W-:Y:S06]  /*04d0*/  @P0 BRA `(.L_x_174) ;  /* 0x0000000000480947 */ /* 0x000fec0003800000 */
[----:B------:R-:W0:Y:S01]  /*04e0*/  S2UR UR5, SR_CgaCtaId ;  /* 0x00000000000579c3 */ /* 0x000e220000008800 */
        /* <DEDUP_REMOVED lines=12> */
[----:B0-----:R0:W1:Y:S08]  /*05b0*/  SYNCS.EXCH.64 URZ, [UR8+0x34850], UR4 ;  /* 0x03485004083f75b2 */ /* 0x0010700008000100 */
[----:B------:R0:W3:Y:S01]  /*05c0*/  SYNCS.EXCH.64 URZ, [UR8+0x34860], UR6 ;  /* 0x03486006083f75b2 */ /* 0x0000e20008000100 */
[----:B------:R0:W0:Y:S01]  /*05d0*/  SYNCS.EXCH.64 URZ, [UR8+0x34858], UR4 ;  /* 0x03485804083f75b2 */ /* 0x0000220008000100 */
[----:B------:R0:W0:Y:S01]  /*05e0*/  SYNCS.EXCH.64 URZ, [UR8+0x34868], UR6 ;  /* 0x03486806083f75b2 */ /* 0x0000220008000100 */
[----:B------:R-:W-:Y:S01]  /*05f0*/  NOP ;  /* 0x0000000000007918 */ /* 0x000fe20000000000 */
.L_x_174:
[----:B------:R-:W5:Y:S01]  /*0600*/  SHFL.IDX PT, R9, R3, RZ, 0x1f ;  /* 0x00001fff03097589 */ /* 0x000f6200000e0000 */
[----:B------:R-:W-:Y:S01]  /*0610*/  LOP3.LUT R5, R5, 0xffffff80, RZ, 0xc0, !PT ;  /* 0xffffff8005057812 */ /* 0x000fe200078ec0ff */
[----:B------:R-:W0:Y:S01]  /*0620*/  LDC R12, c[0x0][0x144] ;  /* 0x00005100ff0c7b82 */ /* 0x000e220000000800 */
[----:B------:R-:W0:Y:S01]  /*0630*/  F2I.U32.TRUNC.NTZ R10, R10 ;  /* 0x0000000a000a7305 */ /* 0x000e22000020f000 */
[----:B------:R-:W-:Y:S01]  /*0640*/  SHF.R.S32.HI R11, RZ, 0x1f, R8 ;  /* 0x0000001fff0b7819 */ /* 0x000fe20000011408 */
[----:B------:R-:W-:Y:S01]  /*0650*/  NOP ;  /* 0x0000000000007918 */ /* 0x000fe20000000000 */
[----:B------:R-:W-:-:S05]  /*0660*/  IMAD.IADD R5, R0, 0x1, -R5 ;  /* 0x0000000100057824 */ /* 0x000fca00078e0a05 */
[----:B------:R-:W-:-:S04]  /*0670*/  SHF.R.S32.HI R2, RZ, 0x1f, R5 ;  /* 0x0000001fff027819 */ /* 0x000fc80000011405 */
[----:B------:R-:W-:-:S04]  /*0680*/  LEA.HI R2, R2, R5, RZ, 0x3 ;  /* 0x0000000502027211 */ /* 0x000fc800078f18ff */
[--C-:B------:R-:W-:Y:S02]  /*0690*/  SHF.R.S32.HI R6, RZ, 0x3, R2.reuse ;  /* 0x00000003ff067819 */ /* 0x100fe40000011402 */
[----:B------:R-:W-:Y:S02]  /*06a0*/  SHF.R.S32.HI R7, RZ, 0x1f, R2 ;  /* 0x0000001fff077819 */ /* 0x000fe40000011402 */
[----:B-----5:R-:W-:Y:S02]  /*06b0*/  ISETP.NE.AND P0, PT, R9, RZ, PT ;  /* 0x000000ff0900720c */ /* 0x020fe40003f05270 */
[----:B------:R-:W-:Y:S02]  /*06c0*/  LEA.HI R7, R7, R6, RZ, 0x2 ;  /* 0x0000000607077211 */ /* 0x000fe400078f10ff */
[----:B------:R-:W-:Y:S02]  /*06d0*/  SHF.R.S32.HI R9, RZ, 0x1f, R4 ;  /* 0x0000001fff097819 */ /* 0x000fe40000011404 */
[----:B------:R-:W-:-:S02]  /*06e0*/  LOP3.LUT R7, R7, 0xfffffffc, RZ, 0xc0, !PT ;  /* 0xfffffffc07077812 */ /* 0x000fc400078ec0ff */
[----:B------:R-:W-:-:S05]  /*06f0*/  LEA.HI R9, R9, R4, RZ, 0x2 ;  /* 0x0000000409097211 */ /* 0x000fca00078f10ff */
[----:B------:R-:W-:Y:S05]  /*0700*/  @P0 BRA `(.L_x_175) ;  /* 0x0000000000480947 */ /* 0x000fea0003800000 */
[----:B0-----:R-:W0:Y:S01]  /*0710*/  S2UR UR5, SR_CgaCtaId ;  /* 0x00000000000579c3 */ /* 0x001e220000008800 */
[----:B------:R-:W-:Y:S01]  /*0720*/  UMOV UR4, 0x400 ;  /* 0x0000040000047882 */ /* 0x000fe20000000000 */
[----:B------:R-:W-:Y:S01]  /*0730*/  UMOV UR6, 0x1 ;  /* 0x0000000100067882 */ /* 0x000fe20000000000 */
[----:B------:R-:W-:Y:S01]  /*0740*/  UMOV UR9, 0x2 ;  /* 0x0000000200097882 */ /* 0x000fe20000000000 */
[----:B------:R-:W-:-:S04]  /*0750*/  UIADD3 UR6, -UR6, 0x100000, URZ ;  /* 0x0010000006067890 */ /* 0x000fc8000fffe13f */
[----:B------:R-:W-:Y:S02]  /*0760*/  USHF.L.U32 UR7, UR6, 0xb, URZ ;  /* 0x0000000b06077899 */ /* 0x000fe4000800063f */
[----:B------:R-:W-:Y:S01]  /*0770*/  USHF.L.U32 UR6, UR6, 0x1, URZ ;  /* 0x0000000106067899 */ /* 0x000fe2000800063f */
[----:B------:R-:W-:Y:S01]  /*0780*/  ELECT P0, URZ, PT ;  /* 0x00000000003f782f */ /* 0x000fe20003800000 */
[----:B0-----:R-:W-:Y:S02]  /*0790*/  ULEA UR8, UR5, UR4, 0x18 ;  /* 0x0000000405087291 */ /* 0x001fe4000f8ec03f */
[----:B------:R-:W-:-:S04]  /*07a0*/  UIADD3 UR4, -UR9, 0x100000, URZ ;  /* 0x0010000009047890 */ /* 0x000fc8000fffe13f */
[----:B------:R-:W-:Y:S02]  /*07b0*/  USHF.L.U32 UR5, UR4, 0xb, URZ ;  /* 0x0000000b04057899 */ /* 0x000fe4000800063f */
[----:B------:R-:W-:Y:S01]  /*07c0*/  USHF.L.U32 UR4, UR4, 0x1, URZ ;  /* 0x0000000104047899 */ /* 0x000fe2000800063f */
[----:B------:R-:W0:Y:S03]  /*07d0*/  FENCE.VIEW.ASYNC.S ;  /* 0x00000000000073c6 */ /* 0x000e260000000000 */
[----:B0-----:R0:W0:Y:S08]  /*07e0*/  SYNCS.EXCH.64 URZ, [UR8+0x34870], UR6 ;  /* 0x03487006083f75b2 */ /* 0x0010300008000100 */
[----:B------:R0:W0:Y:S01]  /*07f0*/  SYNCS.EXCH.64 URZ, [UR8+0x34880], UR4 ;  /* 0x03488004083f75b2 */ /* 0x0000220008000100 */
[----:B------:R0:W0:Y:S01]  /*0800*/  SYNCS.EXCH.64 URZ, [UR8+0x34878], UR6 ;  /* 0x03487806083f75b2 */ /* 0x0000220008000100 */
[----:B------:R0:W0:Y:S01]  /*0810*/  SYNCS.EXCH.64 URZ, [UR8+0x34888], UR4 ;  /* 0x03488804083f75b2 */ /* 0x0000220008000100 */
[----:B------:R-:W-:Y:S01]  /*0820*/  NOP ;  /* 0x0000000000007918 */ /* 0x000fe20000000000 */
.L_x_175:
[----:B------:R-:W5:Y:S01]  /*0830*/  SHFL.IDX PT, R14, R3, RZ, 0x1f ;  /* 0x00001fff030e7589 */ /* 0x000f6200000e0000 */
[----:B0-----:R-:W0:Y:S01]  /*0840*/  S2UR UR4, SR_CTAID.X ;  /* 0x00000000000479c3 */ /* 0x001e220000002500 */
[----:B------:R-:W-:Y:S01]  /*0850*/  LOP3.LUT R9, R9, 0x3ffffffc, RZ, 0xc0, !PT ;  /* 0x3ffffffc09097812 */ /* 0x000fe200078ec0ff */
[----:B------:R-:W-:Y:S01]  /*0860*/  IMAD.IADD R7, R6, 0x1, -R7 ;  /* 0x0000000106077824 */ /* 0x000fe200078e0a07 */
[----:B------:R-:W-:Y:S01]  /*0870*/  LEA.HI R11, R11, R8, RZ, 0x2 ;  /* 0x000000080b0b7211 */ /* 0x000fe200078f10ff */
[----:B------:R-:W-:Y:S02]  /*0880*/  NOP ;  /* 0x0000000000007918 */ /* 0x000fe40000000000 */
[----:B------:R-:W-:Y:S01]  /*0890*/  IMAD.IADD R4, R4, 0x1, -R9 ;  /* 0x0000000104047824 */ /* 0x000fe200078e0a09 */
[----:B------:R-:W-:Y:S01]  /*08a0*/  LOP3.LUT R11, R11, 0x3ffffffc, RZ, 0xc0, !PT ;  /* 0x3ffffffc0b0b7812 */ /* 0x000fe200078ec0ff */
[----:B------:R-:W1:Y:S02]  /*08b0*/  LDC R6, c[0x0][0x140] ;  /* 0x00005000ff067b82 */ /* 0x000e640000000800 */
[----:B------:R-:W-:-:S02]  /*08c0*/  IMAD R4, R4, 0x4, R7 ;  /* 0x0000000404047824 */ /* 0x000fc400078e0207 */
[----:B------:R-:W-:Y:S02]  /*08d0*/  IMAD.IADD R8, R8, 0x1, -R11 ;  /* 0x0000000108087824 */ /* 0x000fe400078e0a0b */
[----:B------:R-:W-:Y:S01]  /*08e0*/  IMAD.MOV R11, RZ, RZ, -R10 ;  /* 0x000000ffff0b7224 */ /* 0x000fe200078e0a0a */
[----:B------:R-:W-:Y:S01]  /*08f0*/  LEA.HI R2, R4, R4, RZ, 0x1 ;  /* 0x0000000404027211 */ /* 0x000fe200078f08ff */
[----:B------:R-:W-:-:S03]  /*0900*/  IMAD R8, R8, 0x4, R7 ;  /* 0x0000000408087824 */ /* 0x000fc600078e0207 */
[----:B------:R-:W-:Y:S02]  /*0910*/  LOP3.LUT R9, R2, 0xfffffffe, RZ, 0xc0, !PT ;  /* 0xfffffffe02097812 */ /* 0x000fe400078ec0ff */
[----:B------:R-:W-:Y:S02]  /*0920*/  LEA.HI R2, R8, R8, RZ, 0x1 ;  /* 0x0000000808027211 */ /* 0x000fe400078f08ff */
[----:B-----5:R-:W-:Y:S01]  /*0930*/  ISETP.NE.AND P0, PT, R14, RZ, PT ;  /* 0x000000ff0e00720c */ /* 0x020fe20003f05270 */
[----:B0-----:R-:W-:Y:S01]  /*0940*/  IMAD R12, R12, R11, UR4 ;  /* 0x000000040c0c7e24 */ /* 0x001fe2000f8e020b */
[----:B------:R-:W-:Y:S01]  /*0950*/  LOP3.LUT R7, R2, 0xfffffffe, RZ, 0xc0, !PT ;  /* 0xfffffffe02077812 */ /* 0x000fe200078ec0ff */
[----:B------:R-:W-:-:S04]  /*0960*/  IMAD.IADD R9, R4, 0x1, -R9 ;  /* 0x0000000104097824 */ /* 0x000fc800078e0a09 */
[----:B------:R-:W-:Y:S01]  /*0970*/  IMAD.IADD R7, R8, 0x1, -R7 ;  /* 0x0000000108077824 */ /* 0x000fe200078e0a07 */
[----:B------:R-:W-:-:S05]  /*0980*/  ISETP.NE.AND P5, PT, R9, R12, PT ;  /* 0x0000000c0900720c */ /* 0x000fca0003fa5270 */
[----:B------:R-:W-:Y:S08]  /*0990*/  @P0 BRA `(.L_x_176) ;  /* 0x0000000000480947 */ /* 0x000ff00003800000 */
        /* <DEDUP_REMOVED lines=18> */
.L_x_176:
[----:B------:R-:W5:Y:S01]  /*0ac0*/  SHFL.IDX PT, R9, R3, RZ, 0x1f ;  /* 0x00001fff03097589 */ /* 0x000f6200000e0000 */
[----:B------:R-:W-:Y:S01]  /*0ad0*/  ISETP.NE.AND P2, PT, R7, R12, PT ;  /* 0x0000000c0700720c */ /* 0x000fe20003f45270 */
[----:B------:R-:W-:Y:S01]  /*0ae0*/  IMAD.SHL.U32 R7, R4, 0x4, RZ ;  /* 0x0000000404077824 */ /* 0x000fe200078e00ff */
[----:B------:R-:W-:Y:S01]  /*0af0*/  LOP3.LUT P0, RZ, R5, 0x7, RZ, 0xc0, !PT ;  /* 0x0000000705ff7812 */ /* 0x000fe2000780c0ff */
[----:B------:R-:W-:Y:S01]  /*0b00*/  IMAD.SHL.U32 R17, R8, 0x4, RZ ;  /* 0x0000000408117824 */ /* 0x000fe200078e00ff */
[----:B-1----:R-:W-:Y:S01]  /*0b10*/  ISETP.EQ.U32.AND P1, PT, R6, 0x1, PT ;  /* 0x000000010600780c */ /* 0x002fe20003f22070 */
[----:B------:R-:W-:Y:S01]  /*0b20*/  IMAD.MOV.U32 R16, RZ, RZ, 0x1 ;  /* 0x00000001ff107424 */ /* 0x000fe200078e00ff */
[----:B------:R-:W-:Y:S01]  /*0b30*/  LOP3.LUT R18, R4, 0xc, R7, 0x78, !PT ;  /* 0x0000000c04127812 */ /* 0x000fe200078e7807 */
[----:B------:R-:W-:Y:S01]  /*0b40*/  NOP ;  /* 0x0000000000007918 */ /* 0x000fe20000000000 */
[----:B------:R-:W-:Y:S02]  /*0b50*/  LOP3.LUT R17, R8, 0xc, R17, 0x78, !PT ;  /* 0x0000000c08117812 */ /* 0x000fe400078e7811 */
[----:B------:R-:W-:-:S02]  /*0b60*/  ISETP.LT.U32.AND P4, PT, R18, 0x2, !P0 ;  /* 0x000000021200780c */ /* 0x000fc40004781070 */
[----:B------:R-:W-:Y:S02]  /*0b70*/  @P5 LEA.HI R2, R18, R18, RZ, 0x1 ;  /* 0x0000001212025211 */ /* 0x000fe400078f08ff */
[----:B------:R-:W-:Y:S02]  /*0b80*/  SEL R5, RZ, 0x1, !P4 ;  /* 0x00000001ff057807 */ /* 0x000fe40006000000 */
[----:B------:R-:W-:Y:S02]  /*0b90*/  @P5 SHF.R.S32.HI R2, RZ, 0x1, R2 ;  /* 0x00000001ff025819 */ /* 0x000fe40000011402 */
[----:B------:R-:W-:Y:S02]  /*0ba0*/  @P2 LEA.HI R4, R17, R17, RZ, 0x1 ;  /* 0x0000001111042211 */ /* 0x000fe400078f08ff */
[----:B------:R-:W-:Y:S01]  /*0bb0*/  @P5 ISETP.NE.AND P6, PT, R2, R13, PT ;  /* 0x0000000d0200520c */ /* 0x000fe20003fc5270 */
[----:B------:R-:W-:Y:S01]  /*0bc0*/  IMAD.MOV.U32 R2, RZ, RZ, 0x1 ;  /* 0x00000001ff027424 */ /* 0x000fe200078e00ff */
[----:B------:R-:W-:-:S02]  /*0bd0*/  @P2 SHF.R.S32.HI R4, RZ, 0x1, R4 ;  /* 0x00000001ff042819 */ /* 0x000fc40000011404 */
[----:B-----5:R-:W-:Y:S02]  /*0be0*/  ISETP.NE.AND P4, PT, R9, RZ, PT ;  /* 0x000000ff0900720c */ /* 0x020fe40003f85270 */
[----:B------:R-:W-:Y:S02]  /*0bf0*/  @P5 SEL R16, RZ, 0x1, P6 ;  /* 0x00000001ff105807 */ /* 0x000fe40003000000 */
[----:B------:R-:W-:Y:S02]  /*0c00*/  @P2 ISETP.NE.AND P3, PT, R4, R13, PT ;  /* 0x0000000d0400220c */ /* 0x000fe40003f65270 */
[----:B------:R-:W-:Y:S02]  /*0c10*/  ISETP.LT.U32.AND P0, PT, R17, 0x2, !P0 ;  /* 0x000000021100780c */ /* 0x000fe40004701070 */
[----:B------:R-:W-:Y:S02]  /*0c20*/  LOP3.LUT R16, R16, R5, RZ, 0xc0, !PT ;  /* 0x0000000510107212 */ /* 0x000fe400078ec0ff */
[----:B------:R-:W-:-:S02]  /*0c30*/  SEL R5, RZ, 0x1, !P0 ;  /* 0x00000001ff057807 */ /* 0x000fc40004000000 */
[----:B------:R-:W-:Y:S01]  /*0c40*/  @P2 SEL R2, RZ, 0x1, P3 ;  /* 0x00000001ff022807 */ /* 0x000fe20001800000 */
[----:B------:R-:W-:Y:S06]  /*0c50*/  @P4 BRA `(.L_x_177) ;  /* 0x0000000000484947 */ /* 0x000fec0003800000 */
        /* <DEDUP_REMOVED lines=16> */
[----:B------:R1:W0:Y:S02]  /*0d60*/  SYNCS.EXCH.64 URZ, [UR8+0x348c8], UR6 ;  /* 0x0348c806083f75b2 */ /* 0x0002240008000100 */
[----:B-1----:R-:W-:Y:S01]  /*0d70*/  NOP ;  /* 0x0000000000007918 */ /* 0x002fe20000000000 */
.L_x_177:
[----:B------:R-:W-:Y:S01]  /*0d80*/  LOP3.LUT R2, R2, R5, RZ, 0xc0, !PT ;  /* 0x0000000502027212 */ /* 0x000fe200078ec0ff */
[----:B------:R-:W-:Y:S01]  /*0d90*/  NOP ;  /* 0x0000000000007918 */ /* 0x000fe20000000000 */
[----:B------:R-:W-:Y:S05]  /*0da0*/  @!P1 BRA `(.L_x_178) ;  /* 0x0000000000089947 */ /* 0x000fea0003800000 */
[----:B0-234-:R-:W-:Y:S01]  /*0db0*/  UCGABAR_ARV ;  /* 0x00000000000079c7 */ /* 0x01dfe20008000000 */
[----:B------:R-:W-:Y:S05]  /*0dc0*/  BRA `(.L_x_179) ;  /* 0x0000000000047947 */ /* 0x000fea0003800000 */
.L_x_178:
[----:B0-234-:R-:W-:Y:S01]  /*0dd0*/  NOP ;  /* 0x0000000000007918 */ /* 0x01dfe20000000000 */
.L_x_179:
[----:B------:R-:W-:Y:S05]  /*0de0*/  @!P1 BRA `(.L_x_180) ;  /* 0x00000000000c9947 */ /* 0x000fea0003800000 */
[----:B------:R-:W-:Y:S01]  /*0df0*/  UCGABAR_WAIT ;  /* 0x0000000000007dc7 */ /* 0x000fe20008000000 */
[----:B------:R-:W-:Y:S01]  /*0e00*/  CCTL.IVALL ;  /* 0x00000000ff00798f */ /* 0x000fe20002000000 */
[----:B------:R-:W-:Y:S05]  /*0e10*/  BRA `(.L_x_181) ;  /* 0x0000000000047947 */ /* 0x000fea0003800000 */
.L_x_180:
[----:B------:R-:W-:Y:S06]  /*0e20*/  BAR.SYNC.DEFER_BLOCKING 0x0 ;  /* 0x0000000000007b1d */ /* 0x000fec0000010000 */
.L_x_181:
[----:B------:R-:W-:Y:S01]  /*0e30*/  UMOV UR4, 0x1 ;  /* 0x0000000100047882 */ /* 0x000fe20000000000 */
[----:B------:R-:W-:Y:S01]  /*0e40*/  PLOP3.LUT P0, PT, PT, PT, UP0, 0x80, 0x0 ;  /* 0x000000000000781c */ /* 0x000fe20003f0f008 */
[----:B------:R-:W-:Y:S01]  /*0e50*/  USEL UR4, UR4, 0x2, !UP0 ;  /* 0x0000000204047887 */ /* 0x000fe2000c000000 */
[----:B------:R-:W-:-:S05]  /*0e60*/  ULDC.64 UR60, c[0x0][0x208] ;  /* 0x00008200003c7ab9 */ /* 0x000fca0000000a00 */
[----:B------:R-:W-:-:S05]  /*0e70*/  IMAD.U32 R4, RZ, RZ, UR4 ;  /* 0x00000004ff047e24 */ /* 0x000fca000f8e00ff */
[----:B------:R0:W-:Y:S01]  /*0e80*/  STL [R1+0x30], R4 ;  /* 0x0000300401007387 */ /* 0x0001e20000100800 */
[----:B------:R-:W-:Y:S05]  /*0e90*/  @!P0 BRA `(.L_x_182) ;  /* 0x0000006c00cc8947 */ /* 0x000fea0003800000 */
.L_x_183:
        /* <DEDUP_REMOVED lines=9> */
[----:B0-----:R-:W2:Y:S01]  /*0f30*/  LDL R4, [R1+0x30] ;  /* 0x0000300001047983 */ /* 0x001ea20000100800 */
[----:B------:R-:W-:Y:S01]  /*0f40*/  VIADD R0, R0, 0xffffff80 ;  /* 0xffffff8000007836 */ /* 0x000fe20000000000 */
[----:B------:R-:W-:Y:S01]  /*0f50*/  UMOV UR37, URZ ;  /* 0x0000003f00257c82 */ /* 0x000fe20008000000 */
[----:B------:R-:W-:Y:S01]  /*0f60*/  IMAD.U32 R184, RZ, RZ, UR4 ;  /* 0x00000004ffb87e24 */ /* 0x000fe2000f8e00ff */
[----:B------:R-:W-:Y:S01]  /*0f70*/  UMOV UR36, URZ ;  /* 0x0000003f00247c82 */ /* 0x000fe20008000000 */
[----:B------:R-:W-:Y:S01]  /*0f80*/  IMAD.MOV.U32 R185, RZ, RZ, RZ ;  /* 0x000000ffffb97224 */ /* 0x000fe200078e00ff */
[----:B------:R-:W-:-:S04]  /*0f90*/  SHF.R.S32.HI R3, RZ, 0x1f, R0 ;  /* 0x0000001fff037819 */ /* 0x000fc80000011400 */
[CC--:B------:R-:W-:Y:S02]  /*0fa0*/  LEA.HI R5, R3.reuse, R0.reuse, RZ, 0x7 ;  /* 0x0000000003057211 */ /* 0x0c0fe400078f38ff */
[-C--:B------:R-:W-:Y:S02]  /*0fb0*/  LEA.HI R7, R3, R0.reuse, RZ, 0x4 ;  /* 0x0000000003077211 */ /* 0x080fe400078f20ff */
[----:B------:R-:W-:Y:S02]  /*0fc0*/  LOP3.LUT R187, R5, 0xffffff80, RZ, 0xc0, !PT ;  /* 0xffffff8005bb7812 */ /* 0x000fe400078ec0ff */
[----:B------:R-:W-:Y:S02]  /*0fd0*/  LOP3.LUT R9, R7, 0x3fffff0, RZ, 0xc0, !PT ;  /* 0x03fffff007097812 */ /* 0x000fe400078ec0ff */
[----:B------:R-:W-:Y:S01]  /*0fe0*/  LEA.HI R11, R3, R0, RZ, 0x2 ;  /* 0x00000000030b7211 */ /* 0x000fe200078f10ff */
[C---:B------:R-:W-:Y:S01]  /*0ff0*/  IMAD.IADD R187, R0.reuse, 0x1, -R187 ;  /* 0x0000000100bb7824 */ /* 0x040fe200078e0abb */
[----:B------:R-:W-:Y:S01]  /*1000*/  SHF.R.S32.HI R8, RZ, 0x4, R7 ;  /* 0x00000004ff087819 */ /* 0x000fe20000011407 */
[----:B------:R-:W-:Y:S01]  /*1010*/  IMAD.IADD R9, R0, 0x1, -R9 ;  /* 0x0000000100097824 */ /* 0x000fe200078e0a09 */
[----:B------:R-:W-:-:S02]  /*1020*/  LOP3.LUT R11, R11, 0xfffffffc, RZ, 0xc0, !PT ;  /* 0xfffffffc0b0b7812 */ /* 0x000fc400078ec0ff */
[----:B------:R-:W-:Y:S02]  /*1030*/  SHF.R.S32.HI R190, RZ, 0x7, R5 ;  /* 0x00000007ffbe7819 */ /* 0x000fe40000011405 */
[----:B------:R-:W-:Y:S01]  /*1040*/  LEA.HI R7, R7, R8, RZ, 0x1 ;  /* 0x0000000807077211 */ /* 0x000fe200078f08ff */
[----:B------:R-:W-:Y:S01]  /*1050*/  IMAD.IADD R11, R0, 0x1, -R11 ;  /* 0x00000001000b7824 */ /* 0x000fe200078e0a0b */
[----:B------:R-:W-:Y:S02]  /*1060*/  LEA.HI R5, R5, R190, RZ, 0x1 ;  /* 0x000000be05057211 */ /* 0x000fe400078f08ff */
[----:B------:R-:W-:Y:S02]  /*1070*/  LOP3.LUT R7, R7, 0x1ffffffe, RZ, 0xc0, !PT ;  /* 0x1ffffffe07077812 */ /* 0x000fe400078ec0ff */
[----:B------:R-:W-:-:S03]  /*1080*/  LOP3.LUT R5, R5, 0x3fffffe, RZ, 0xc0, !PT ;  /* 0x03fffffe05057812 */ /* 0x000fc600078ec0ff */
[----:B------:R-:W-:Y:S02]  /*1090*/  IMAD.IADD R7, R8, 0x1, -R7 ;  /* 0x0000000108077824 */ /* 0x000fe400078e0a07 */
[----:B------:R-:W-:Y:S01]  /*10a0*/  IMAD.IADD R5, R190, 0x1, -R5 ;  /* 0x00000001be057824 */ /* 0x000fe200078e0a05 */
[----:B--2---:R-:W-:Y:S02]  /*10b0*/  R2UR UR5, R4 ;  /* 0x00000000040572ca */ /* 0x004fe400000e0000 */
[CC--:B------:R-:W-:Y:S02]  /*10c0*/  LEA.HI R4, R3.reuse, R0.reuse, RZ, 0x5 ;  /* 0x0000000003047211 */ /* 0x0c0fe400078f28ff */
[----:B------:R-:W-:-:S03]  /*10d0*/  LEA.HI R3, R3, R0, RZ, 0x3 ;  /* 0x0000000003037211 */ /* 0x000fc600078f18ff */
[----:B------:R-:W-:Y:S01]  /*10e0*/  IMAD.SHL.U32 R4, R4, 0x20, RZ ;  /* 0x0000002004047824 */ /* 0x000fe200078e00ff */
[----:B------:R-:W-:Y:S02]  /*10f0*/  LOP3.LUT R23, R3, 0xfffffff8, RZ, 0xc0, !PT ;  /* 0xfffffff803177812 */ /* 0x000fe400078ec0ff */
[----:B------:R-:W-:Y:S02]  /*1100*/  SHF.R.S32.HI R186, RZ, 0x3, R3 ;  /* 0x00000003ffba7819 */ /* 0x000fe40000011403 */
[----:B------:R-:W-:Y:S01]  /*1110*/  LOP3.LUT R10, R4, 0xfffffc00, RZ, 0xc0, !PT ;  /* 0xfffffc00040a7812 */ /* 0x000fe200078ec0ff */
[----:B------:R-:W-:Y:S01]  /*1120*/  IMAD.IADD R23, R0, 0x1, -R23 ;  /* 0x0000000100177824 */ /* 0x000fe200078e0a17 */
[----:B------:R-:W-:Y:S01]  /*1130*/  SHF.R.S32.HI R4, RZ, 0x1f, R187 ;  /* 0x0000001fff047819 */ /* 0x000fe200000114bb */
[----:B------:R-:W-:Y:S01]  /*1140*/  ULOP3.LUT UR5, UR5, 0x1, URZ, 0xfc, !UPT ;  /* 0x0000000105057892 */ /* 0x000fe2000f8efc3f */
[----:B------:R-:W-:Y:S01]  /*1150*/  LEA.HI R0, R11, R11, RZ, 0x1 ;  /* 0x0000000b0b007211 */ /* 0x000fe200078f08ff */
[----:B------:R-:W-:Y:S01]  /*1160*/  IMAD R10, R9, 0x40, R10 ;  /* 0x00000040090a7824 */ /* 0x000fe200078e020a */
[CC--:B------:R-:W-:Y:S01]  /*1170*/  LEA.HI R6, R4.reuse, R187.reuse, RZ, 0x2 ;  /* 0x000000bb04067211 */ /* 0x0c0fe200078f10ff */
[----:B------:R-:W-:Y:S01]  /*1180*/  IMAD.SHL.U32 R19, R23, 0x8, RZ ;  /* 0x0000000817137824 */ /* 0x000fe200078e00ff */
[----:B------:R-:W-:Y:S01]  /*1190*/  LEA.HI R4, R4, R187, RZ, 0x5 ;  /* 0x000000bb04047211 */ /* 0x000fe200078f28ff */
[----:B------:R-:W-:Y:S01]  /*11a0*/  IMAD R193, R7, 0x8, R10 ;  /* 0x0000000807c17824 */ /* 0x000fe200078e020a */
[--C-:B------:R-:W-:Y:S01]  /*11b0*/  SHF.R.S32.HI R9, RZ, 0x2, R6.reuse ;  /* 0x00000002ff097819 */ /* 0x100fe20000011406 */
[----:B------:R-:W-:Y:S01]  /*11c0*/  VIADD R22, R19, 0x40 ;  /* 0x0000004013167836 */ /* 0x000fe20000000000 */
[----:B------:R-:W-:Y:S01]  /*11d0*/  SHF.R.S32.HI R12, RZ, 0x1f, R6 ;  /* 0x0000001fff0c7819 */ /* 0x000fe20000011406 */
[----:B------:R-:W-:Y:S01]  /*11e0*/  IMAD.MOV.U32 R7, RZ, RZ, -0x2 ;  /* 0xfffffffeff077424 */ /* 0x000fe200078e00ff */
[----:B------:R-:W-:Y:S01]  /*11f0*/  SHF.R.S32.HI R4, RZ, 0x5, R4 ;  /* 0x00000005ff047819 */ /* 0x000fe20000011404 */
[----:B------:R-:W-:Y:S01]  /*1200*/  IMAD.U32 R195, RZ, RZ, UR5 ;  /* 0x00000005ffc37e24 */ /* 0x000fe2000f8e00ff */
[----:B------:R-:W-:-:S02]  /*1210*/  LEA.HI R12, R12, R9, RZ, 0x3 ;  /* 0x000000090c0c7211 */ /* 0x000fc400078f18ff */
[----:B------:R-:W-:Y:S02]  /*1220*/  LOP3.LUT R6, R6, 0x7ffffffc, RZ, 0xc0, !PT ;  /* 0x7ffffffc06067812 */ /* 0x000fe400078ec0ff */
[----:B------:R-:W-:Y:S02]  /*1230*/  LOP3.LUT R12, R12, 0xfffffff8, RZ, 0xc0, !PT ;  /* 0xfffffff80c0c7812 */ /* 0x000fe400078ec0ff */
[----:B------:R-:W-:Y:S01]  /*1240*/  LOP3.LUT R0, R0, 0x1ffffffe, RZ, 0xc0, !PT ;  /* 0x1ffffffe00007812 */ /* 0x000fe200078ec0ff */
[----:B------:R-:W-:Y:S01]  /*1250*/  IMAD.IADD R6, R187, 0x1, -R6 ;  /* 0x00000001bb067824 */ /* 0x000fe200078e0a06 */
[----:B------:R-:W-:Y:S01]  /*1260*/  SHF.R.S32.HI R196, RZ, 0x1f, R22 ;  /* 0x0000001fffc47819 */ /* 0x000fe20000011416 */
[----:B------:R-:W-:Y:S02]  /*1270*/  IMAD.IADD R9, R9, 0x1, -R12 ;  /* 0x0000000109097824 */ /* 0x000fe400078e0a0c */
[----:B------:R-:W-:Y:S02]  /*1280*/  IMAD.IADD R0, R11, 0x1, -R0 ;  /* 0x000000010b007824 */ /* 0x000fe400078e0a00 */
[----:B------:R-:W-:-:S02]  /*1290*/  IMAD R4, R4, 0x10, R9 ;  /* 0x0000001004047824 */ /* 0x000fc400078e0209 */
[----:B------:R-:W-:Y:S02]  /*12a0*/  IMAD R194, R6, R7, 0x80 ;  /* 0x0000008006c27424 */ /* 0x000fe400078e0207 */
[----:B------:R-:W-:-:S04]  /*12b0*/  IMAD R191, R5, 0x40, R4 ;  /* 0x0000004005bf7824 */ /* 0x000fc800078e0204 */
[----:B------:R-:W-:-:S07]  /*12c0*/  IMAD R192, R0, 0x8, R191 ;  /* 0x0000000800c07824 */ /* 0x000fce00078e02bf */
.L_x_216:
[----:B0-----:R-:W0:Y:S01]  /*12d0*/  SHFL.IDX PT, R0, R190, RZ, 0x1f ;  /* 0x00001fffbe007589 */ /* 0x001e2200000e0000 */
[----:B------:R-:W1:Y:S01]  /*12e0*/  S2UR UR4, SR_CgaCtaId ;  /* 0x00000000000479c3 */ /* 0x000e620000008800 */
[----:B------:R-:W-:Y:S01]  /*12f0*/  ULDC UR5, c[0x0][0xc38] ;  /* 0x00030e0000057ab9 */ /* 0x000fe20000000800 */
[----:B------:R-:W-:Y:S01]  /*1300*/  R2UR UR11, R184 ;  /* 0x00000000b80b72ca */ /* 0x000fe200000e0000 */
[----:B------:R-:W-:Y:S01]  /*1310*/  ULDC.64 UR8, c[0x0][0x418] ;  /* 0x0001060000087ab9 */ /* 0x000fe20000000a00 */
[----:B------:R-:W-:Y:S02]  /*1320*/  UISETP.NE.AND UP1, UPT, UR5, 0x1, UPT ;  /* 0x000000010500788c */ /* 0x000fe4000bf25270 */
[----:B------:R-:W-:Y:S02]  /*1330*/  UISETP.NE.U32.AND UP0, UPT, UR8, URZ, UPT ;  /* 0x0000003f0800728c */ /* 0x000fe4000bf05070 */
[----:B--2---:R-:W2:Y:S01]  /*1340*/  LDC R89, c[0x0][0x2f0] ;  /* 0x0000bc00ff597b82 */ /* 0x004ea20000000800 */
        /* <DEDUP_REMOVED lines=34> */
[----:B---345:R-:W-:Y:S08]  /*1570*/  @!P0 BRA `(.L_x_184) ;  /* 0x0000000000408947 */ /* 0x038ff00003800000 */
        /* <DEDUP_REMOVED lines=16> */
.L_x_184:
[----:B------:R-:W-:Y:S02]  /*1680*/  LOP3.LUT R0, R185, 0x1, RZ, 0xc0, !PT ;  /* 0x00000001b9007812 */ /* 0x000fe400078ec0ff */
[----:B------:R-:W-:Y:S02]  /*1690*/  R2UR UR4, R195 ;  /* 0x00000000c30472ca */ /* 0x000fe400000e0000 */
[----:B------:R-:W-:-:S04]  /*16a0*/  SHF.L.U32 R0, R0, 0x1f, RZ ;  /* 0x0000001f00007819 */ /* 0x000fc800000006ff */
[----:B------:R-:W0:Y:S07]  /*16b0*/  SYNCS.PHASECHK.TRANS64.TRYWAIT P1, [UR38+0x34800], R0 ;  /* 0x03480000ff0075a7 */ /* 0x000e2e0008020166 */
[----:B------:R-:W-:-:S05]  /*16c0*/  IMAD.U32 R3, RZ, RZ, UR4 ;  /* 0x00000004ff037e24 */ /* 0x000fca000f8e00ff */
[----:B------:R-:W-:Y:S01]  /*16d0*/  ISETP.NE.AND P0, PT, R3, 0x3, PT ;  /* 0x000000030300780c */ /* 0x000fe20003f05270 */
[----:B0-----:R-:W-:-:S12]  /*16e0*/  @!P1 BRA `(.L_x_185) ;  /* 0x000000ac00ec9947 */ /* 0x001fd80003800000 */
.L_x_314:
[----:B------:R-:W-:Y:S05]  /*16f0*/  @!P0 BRA `(.L_x_186) ;  /* 0x0000000000048947 */ /* 0x000fea0003800000 */
[----:B------:R-:W-:Y:S01]  /*1700*/  BPT.TRAP 0x1 ;  /* 0x000000040000795c */ /* 0x000fe20000300000 */
.L_x_186:
[----:B------:R-:W-:Y:S02]  /*1710*/  IMAD.U32 R6, RZ, RZ, UR36 ;  /* 0x00000024ff067e24 */ /* 0x000fe4000f8e00ff */
[----:B0-----:R-:W-:-:S03]  /*1720*/  IMAD.U32 R3, RZ, RZ, UR37 ;  /* 0x00000025ff037e24 */ /* 0x001fc6000f8e00ff */
[----:B------:R-:W-:Y:S02]  /*1730*/  LEA R6, R6, UR38, 0x3 ;  /* 0x0000002606067c11 */ /* 0x000fe4000f8e18ff */
[----:B------:R-:W-:-:S04]  /*1740*/  SHF.L.U32 R3, R3, 0x1f, RZ ;  /* 0x0000001f03037819 */ /* 0x000fc800000006ff */
[----:B------:R0:W1:Y:S01]  /*1750*/  SYNCS.PHASECHK.TRANS64.TRYWAIT P1, [R6+URZ+0x34830], R3 ;  /* 0x03483003060075a7 */ /* 0x000062000802017f */
[----:B------:R-:W-:Y:S05]  /*1760*/  @!P0 BRA `(.L_x_187) ;  /* 0x0000000000048947 */ /* 0x000fea0003800000 */
[----:B------:R-:W-:Y:S01]  /*1770*/  BPT.TRAP 0x1 ;  /* 0x000000040000795c */ /* 0x000fe20000300000 */
.L_x_187:
[----:B-1----:R-:W-:Y:S05]  /*1780*/  @P1 BRA `(.L_x_188) ;  /* 0x0000000000081947 */ /* 0x002fea0003800000 */
[----:B------:R-:W1:Y:S02]  /*1790*/  SYNCS.PHASECHK.TRANS64.TRYWAIT P1, [R6+URZ+0x34830], R3 ;  /* 0x03483003060075a7 */ /* 0x000e64000802017f */
[----:B-1----:R-:W-:Y:S05]  /*17a0*/  @!P1 BRA `(.L_x_189) ;  /* 0x000000ac00d49947 */ /* 0x002fea0003800000 */
.L_x_188:
[----:B------:R-:W-:Y:S05]  /*17b0*/  WARPSYNC.ALL ;  /* 0x0000000000007948 */ /* 0x000fea0003800000 */
[----:B------:R-:W-:Y:S01]  /*17c0*/  UIADD3 UR38, UR38, 0x1c400, URZ ;  /* 0x0001c40026267890 */ /* 0x000fe2000fffe03f */
[----:B------:R-:W-:Y:S01]  /*17d0*/  WARPGROUP.ARRIVE ;  /* 0x00000000000079c5 */ /* 0x000fe20000000000 */
[----:B------:R-:W-:Y:S02]  /*17e0*/  ULOP3.LUT UR4, UR40, 0x10000, URZ, 0xfc, !UPT ;  /* 0x0001000028047892 */ /* 0x000fe4000f8efc3f */
[----:B------:R-:W-:Y:S01]  /*17f0*/  USHF.R.U32.HI UR38, URZ, 0x4, UR38 ;  /* 0x000000043f267899 */ /* 0x000fe20008011626 */
[----:B------:R-:W-:Y:S01]  /*1800*/  UMOV UR9, 0x40000040 ;  /* 0x4000004000097882 */ /* 0x000fe20000000000 */
[----:B------:R-:W-:-:S02]  /*1810*/  UMOV UR11, 0x40000040 ;  /* 0x40000040000b7882 */ /* 0x000fc40000000000 */
[----:B------:R-:W-:Y:S01]  /*1820*/  ULOP3.LUT UR38, UR38, 0x3fff, URZ, 0xc0, !UPT ;  /* 0x00003fff26267892 */ /* 0x000fe2000f8ec03f */
[----:B------:R-:W-:Y:S01]  /*1830*/  IMAD.U32 R5, RZ, RZ, UR9 ;  /* 0x00000009ff057e24 */ /* 0x000fe2000f8e00ff */
[----:B------:R-:W-:Y:S01]  /*1840*/  UMOV UR8, UR4 ;  /* 0x0000000400087c82 */ /* 0x000fe20008000000 */
[----:B------:R-:W-:Y:S01]  /*1850*/  UIADD3 UR56, UR4, 0x2, URZ ;  /* 0x0000000204387890 */ /* 0x000fe2000fffe03f */
[----:B------:R-:W-:Y:S01]  /*1860*/  IMAD.U32 R4, RZ, RZ, UR8 ;  /* 0x00000008ff047e24 */ /* 0x000fe2000f8e00ff */
[----:B------:R-:W-:Y:S01]  /*1870*/  ULOP3.LUT UR38, UR38, 0x10000, URZ, 0xfc, !UPT ;  /* 0x0001000026267892 */ /* 0x000fe2000f8efc3f */
[----:B------:R-:W-:Y:S01]  /*1880*/  UMOV UR57, 0x40000040 ;  /* 0x4000004000397882 */ /* 0x000fe20000000000 */
[----:B------:R-:W-:Y:S02]  /*1890*/  UMOV UR59, 0x40000040 ;  /* 0x40000040003b7882 */ /* 0x000fe40000000000 */
[----:B------:R-:W-:Y:S02]  /*18a0*/  UIMAD UR5, UR36, 0xc00, UR38 ;  /* 0x00000c00240578a4 */ /* 0x000fe4000f8e0226 */
[----:B------:R-:W-:-:S02]  /*18b0*/  UIADD3 UR52, UR4, 0x4, URZ ;  /* 0x0000000404347890 */ /* 0x000fc4000fffe03f */
[----:B------:R-:W-:Y:S02]  /*18c0*/  UIADD3 UR58, UR5, 0x2, URZ ;  /* 0x00000002053a7890 */ /* 0x000fe4000fffe03f */
[----:B------:R-:W-:Y:S02]  /*18d0*/  UIADD3 UR54, UR5, 0x4, URZ ;  /* 0x0000000405367890 */ /* 0x000fe4000fffe03f */
[----:B------:R-:W-:Y:S01]  /*18e0*/  UMOV UR10, UR5 ;  /* 0x00000005000a7c82 */ /* 0x000fe20008000000 */
[----:B------:R-:W-:Y:S01]  /*18f0*/  UMOV UR53, 0x40000040 ;  /* 0x4000004000357882 */ /* 0x000fe20000000000 */
[----:B------:R-:W-:Y:S01]  /*1900*/  HGMMA.64x128x16.F32 R24, gdesc[UR8], RZ, !UPT, gsb0 ;  /* 0x01e00000081879f0 */ /* 0x000fe2000c0008ff */
[----:B------:R-:W-:Y:S01]  /*1910*/  UMOV UR55, 0x40000040 ;  /* 0x4000004000377882 */ /* 0x000fe20000000000 */
[----:B------:R-:W-:Y:S02]  /*1920*/  UIADD3 UR8, UR4, 0x6, URZ ;  /* 0x0000000604087890 */ /* 0x000fe4000fffe03f */
[----:B------:R-:W-:Y:S01]  /*1930*/  UIADD3 UR10, UR5, 0x6, URZ ;  /* 0x00000006050a7890 */ /* 0x000fe2000fffe03f */
[----:B------:R-:W-:Y:S01]  /*1940*/  UMOV UR9, 0x40000040 ;  /* 0x4000004000097882 */ /* 0x000fe20000000000 */
[----:B------:R-:W-:Y:S01]  /*1950*/  UMOV UR11, 0x40000040 ;  /* 0x40000040000b7882 */ /* 0x000fe20000000000 */
[----:B------:R-:W-:-:S02]  /*1960*/  UIADD3 UR12, UR4, 0x400, URZ ;  /* 0x00000400040c7890 */ /* 0x000fc4000fffe03f */
[----:B------:R-:W-:Y:S01]  /*1970*/  UIADD3 UR14, UR5, 0x400, URZ ;  /* 0x00000400050e7890 */ /* 0x000fe2000fffe03f */
[----:B------:R-:W-:Y:S01]  /*1980*/  UMOV UR13, 0x40000040 ;  /* 0x40000040000d7882 */ /* 0x000fe20000000000 */
[----:B------:R-:W-:Y:S01]  /*1990*/  UMOV UR15, 0x40000040 ;  /* 0x40000040000f7882 */ /* 0x000fe20000000000 */
[----:B------:R-:W-:Y:S02]  /*19a0*/  UIADD3 UR16, UR4, 0x402, URZ ;  /* 0x0000040204107890 */ /* 0x000fe4000fffe03f */
[----:B------:R-:W-:Y:S01]  /*19b0*/  UIADD3 UR18, UR5, 0x402, URZ ;  /* 0x0000040205127890 */ /* 0x000fe2000fffe03f */
[----:B------:R-:W-:Y:S01]  /*19c0*/  UMOV UR17, 0x40000040 ;  /* 0x4000004000117882 */ /* 0x000fe20000000000 */
        /* <DEDUP_REMOVED lines=61> */
.L_x_190:
[----:B------:R-:W-:Y:S01]  /*1da0*/  IMAD.IADD R0, R194, 0x1, R89 ;  /* 0x00000001c2007824 */ /* 0x000fe200078e0259 */
[----:B------:R-:W-:Y:S01]  /*1db0*/  P2R R91, PR, RZ, 0x1 ;  /* 0x00000001ff5b7803 */ /* 0x000fe20000000000 */
[----:B------:R-:W-:Y:S01]  /*1dc0*/  ULDC UR4, c[0x0][0x988] ;  /* 0x0002620000047ab9 */ /* 0x000fe20000000800 */
[----:B------:R-:W-:Y:S01]  /*1dd0*/  CS2R R150, SRZ ;  /* 0x0000000000967805 */ /* 0x000fe2000001ff00 */
[----:B------:R-:W-:Y:S01]  /*1de0*/  IMAD R7, R197, -0x80, R0 ;  /* 0xffffff80c5077824 */ /* 0x000fe200078e0200 */
[----:B------:R-:W-:Y:S02]  /*1df0*/  CS2R R148, SRZ ;  /* 0x0000000000947805 */ /* 0x000fe4000001ff00 */
[----:B------:R-:W-:Y:S02]  /*1e00*/  CS2R R146, SRZ ;  /* 0x0000000000927805 */ /* 0x000fe4000001ff00 */
[----:B------:R-:W-:Y:S02]  /*1e10*/  CS2R R144, SRZ ;  /* 0x0000000000907805 */ /* 0x000fe4000001ff00 */
[----:B------:R-:W-:-:S02]  /*1e20*/  CS2R R142, SRZ ;  /* 0x00000000008e7805 */ /* 0x000fc4000001ff00 */
[C---:B------:R-:W-:Y:S02]  /*1e30*/  ISETP.GT.AND P4, PT, R7.reuse, RZ, PT ;  /* 0x000000ff0700720c */ /* 0x040fe40003f84270 */
[----:B------:R-:W-:Y:S02]  /*1e40*/  CS2R R140, SRZ ;  /* 0x00000000008c7805 */ /* 0x000fe4000001ff00 */
[C---:B------:R-:W-:Y:S02]  /*1e50*/  ISETP.GT.AND P3, PT, R7.reuse, 0x1, PT ;  /* 0x000000010700780c */ /* 0x040fe40003f64270 */
[----:B------:R-:W-:Y:S02]  /*1e60*/  CS2R R138, SRZ ;  /* 0x00000000008a7805 */ /* 0x000fe4000001ff00 */
[----:B------:R-:W-:Y:S02]  /*1e70*/  ISETP.GT.AND P1, PT, R7, 0x8, PT ;  /* 0x000000080700780c */ /* 0x000fe40003f24270 */
[----:B------:R-:W-:-:S02]  /*1e80*/  CS2R R136, SRZ ;  /* 0x0000000000887805 */ /* 0x000fc4000001ff00 */
[----:B------:R-:W-:Y:S02]  /*1e90*/  FSEL R8, R24, -INF , P4 ;  /* 0xff80000018087808 */ /* 0x000fe40002000000 */
[----:B------:R-:W-:Y:S02]  /*1ea0*/  CS2R R134, SRZ ;  /* 0x0000000000867805 */ /* 0x000fe4000001ff00 */
[----:B------:R-:W-:Y:S02]  /*1eb0*/  FSEL R25, R25, -INF , P3 ;  /* 0xff80000019197808 */ /* 0x000fe40001800000 */
[----:B------:R-:W-:Y:S02]  /*1ec0*/  ISETP.GT.AND P2, PT, R7, 0x9, PT ;  /* 0x000000090700780c */ /* 0x000fe40003f44270 */
[----:B------:R-:W-:Y:S02]  /*1ed0*/  FSEL R88, R28, -INF , P1 ;  /* 0xff8000001c587808 */ /* 0x000fe40000800000 */
[----:B01----:R-:W-:-:S02]  /*1ee0*/  FMNMX.FTZ R3, R8, R25, !PT ;  /* 0x0000001908037209 */ /* 0x003fc40007810000 */
[----:B------:R-:W-:Y:S02]  /*1ef0*/  ISETP.GT.AND P6, PT, R7, 0x10, PT ;  /* 0x000000100700780c */ /* 0x000fe40003fc4270 */
        /* <DEDUP_REMOVED lines=18> */
[C---:B------:R-:W-:Y:S02]  /*2020*/  ISETP.GT.AND P2, PT, R7.reuse, 0x21, PT ;  /* 0x000000210700780c */ /* 0x040fe40003f44270 */
        /* <DEDUP_REMOVED lines=54> */
[----:B------:R-:W-:Y:S02]  /*2390*/  ISETP.GT.AND P0, PT, R7, 0x59, PT ;  /* 0x000000590700780c */ /* 0x000fe40003f04270 */
[----:B------:R-:W-:Y:S02]  /*23a0*/  FSEL R68, R68, -INF , P6 ;  /* 0xff80000044447808 */ /* 0x000fe40003000000 */
[----:B------:R-:W-:Y:S02]  /*23b0*/  FMNMX.FTZ R3, R120, R3, !PT ;  /* 0x0000000378037209 */ /* 0x000fe40007810000 */
[----:B------:R-:W-:-:S02]  /*23c0*/  FSEL R36, R59, -INF , P5 ;  /* 0xff8000003b247808 */ /* 0x000fc40002800000 */
        /* <DEDUP_REMOVED lines=22> */
[----:B------:R-:W-:Y:S02]  /*2530*/  FMNMX.FTZ R3, R128, R3, !PT ;  /* 0x0000000380037209 */ /* 0x000fe40007810000 */
[----:B------:R-:W-:-:S02]  /*2540*/  FSEL R130, R81, -INF , P4 ;  /* 0xff80000051827808 */ /* 0x000fc40002000000 */
[C---:B------:R-:W-:Y:S02]  /*2550*/  ISETP.GT.AND P5, PT, R7.reuse, 0x78, PT ;  /* 0x000000780700780c */ /* 0x040fe40003fa4270 */
[----:B------:R-:W-:Y:S02]  /*2560*/  FMNMX.FTZ R3, R130, R3, !PT ;  /* 0x0000000382037209 */ /* 0x000fe40007810000 */
[----:B------:R-:W-:Y:S02]  /*2570*/  FSEL R84, R84, -INF , P5 ;  /* 0xff80000054547808 */ /* 0x000fe40002800000 */
[----:B------:R-:W-:Y:S02]  /*2580*/  ISETP.GT.AND P6, PT, R7, 0x79, PT ;  /* 0x000000790700780c */ /* 0x000fe40003fc4270 */
[----:B------:R-:W-:Y:S02]  /*2590*/  FMNMX.FTZ R3, R84, R3, !PT ;  /* 0x0000000354037209 */ /* 0x000fe40007810000 */
[----:B------:R-:W-:-:S02]  /*25a0*/  FSEL R132, R85, -INF , P6 ;  /* 0xff80000055847808 */ /* 0x000fc40003000000 */
[----:B------:R-:W-:Y:S02]  /*25b0*/  P2R R15, PR, RZ, 0x8 ;  /* 0x00000008ff0f7803 */ /* 0x000fe40000000000 */
[----:B------:R-:W-:Y:S01]  /*25c0*/  FMNMX.FTZ R9, R132, R3, !PT ;  /* 0x0000000384097209 */ /* 0x000fe20007810000 */
[----:B------:R-:W-:Y:S01]  /*25d0*/  IMAD.U32 R3, RZ, RZ, UR4 ;  /* 0x00000004ff037e24 */ /* 0x000fe2000f8e00ff */
[----:B------:R-:W-:Y:S02]  /*25e0*/  P2R R21, PR, RZ, 0x4 ;  /* 0x00000004ff157803 */ /* 0x000fe40000000000 */
[----:B------:R-:W-:Y:S01]  /*25f0*/  ISETP.GT.AND P2, PT, R7, 0x58, PT ;  /* 0x000000580700780c */ /* 0x000fe20003f44270 */
[----:B------:R-:W0:Y:S01]  /*2600*/  SHFL.BFLY PT, R0, R9, 0x2, 0x1f ;  /* 0x0c401f0009007f89 */ /* 0x000e2200000e0000 */
[----:B------:R-:W-:Y:S02]  /*2610*/  P2R R31, PR, RZ, 0x1 ;  /* 0x00000001ff1f7803 */ /* 0x000fe40000000000 */
[----:B------:R-:W-:-:S02]  /*2620*/  FSEL R70, R70, -INF , P2 ;  /* 0xff80000046467808 */ /* 0x000fc40001000000 */
[----:B------:R-:W-:Y:S02]  /*2630*/  ISETP.NE.AND P2, PT, R21, RZ, PT ;  /* 0x000000ff1500720c */ /* 0x000fe40003f45270 */
[----:B------:R-:W-:Y:S02]  /*2640*/  P2R R29, PR, RZ, 0x2 ;  /* 0x00000002ff1d7803 */ /* 0x000fe40000000000 */
[C---:B------:R-:W-:Y:S02]  /*2650*/  ISETP.GT.AND P1, PT, R7.reuse, 0x59, PT ;  /* 0x000000590700780c */ /* 0x040fe40003f24270 */
[----:B------:R-:W-:Y:S02]  /*2660*/  ISETP.GT.AND P0, PT, R7, 0x60, PT ;  /* 0x000000600700780c */ /* 0x000fe40003f04270 */
[----:B------:R-:W-:Y:S02]  /*2670*/  FSEL R48, R71, -INF , P1 ;  /* 0xff80000047307808 */ /* 0x000fe40000800000 */
[----:B------:R-:W-:-:S02]  /*2680*/  ISETP.NE.AND P1, PT, R29, RZ, PT ;  /* 0x000000ff1d00720c */ /* 0x000fc40003f25270 */
[----:B------:R-:W-:Y:S02]  /*2690*/  FSEL R74, R74, -INF , P0 ;  /* 0xff8000004a4a7808 */ /* 0x000fe40000000000 */
[----:B------:R-:W-:Y:S02]  /*26a0*/  ISETP.NE.AND P0, PT, R31, RZ, PT ;  /* 0x000000ff1f00720c */ /* 0x000fe40003f05270 */
[----:B------:R-:W-:Y:S02]  /*26b0*/  FSEL R78, R78, -INF , P1 ;  /* 0xff8000004e4e7808 */ /* 0x000fe40000800000 */
[----:B------:R-:W-:Y:S02]  /*26c0*/  FSEL R52, R75, -INF , P0 ;  /* 0xff8000004b347808 */ /* 0x000fe40000000000 */
[----:B0-----:R-:W-:Y:S02]  /*26d0*/  FMNMX.FTZ R11, R9, R0, !PT ;  /* 0x00000000090b7209 */ /* 0x001fe40007810000 */
[----:B------:R-:W-:-:S02]  /*26e0*/  FSEL R80, R79, -INF , P2 ;  /* 0xff8000004f507808 */ /* 0x000fc40001000000 */
[----:B------:R-:W-:Y:S01]  /*26f0*/  FSEL R86, R86, -INF , P5 ;  /* 0xff80000056567808 */ /* 0x000fe20002800000 */
[----:B------:R-:W0:Y:S01]  /*2700*/  SHFL.BFLY PT, R0, R11, 0x1, 0x1f ;  /* 0x0c201f000b007f89 */ /* 0x000e2200000e0000 */
[----:B------:R-:W-:Y:S02]  /*2710*/  ISETP.GE.AND P2, PT, R89, 0x81, PT ;  /* 0x000000815900780c */ /* 0x000fe40003f46270 */
[----:B------:R-:W-:Y:S02]  /*2720*/  ISETP.NE.AND P0, PT, R91, RZ, PT ;  /* 0x000000ff5b00720c */ /* 0x000fe40003f05270 */
        /* <DEDUP_REMOVED lines=33> */
[----:B------:R-:W1:Y:S01]  /*2940*/  MUFU.EX2 R182, R182 ;  /* 0x000000b600b67308 */ /* 0x000e620000000800 */
        /* <DEDUP_REMOVED lines=14> */
[--C-:B------:R-:W-:Y:S01]  /*2a30*/  FFMA.FTZ R37, R122, R3, -R43.reuse ;  /* 0x000000037a257223 */ /* 0x100fe2000001082b */
[----:B------:R-:W3:Y:S01]  /*2a40*/  MUFU.EX2 R176, R176 ;  /* 0x000000b000b07308 */ /* 0x000ee20000000800 */
        /* <DEDUP_REMOVED lines=9> */
[----:B------:R-:W-:Y:S01]  /*2ae0*/  FFMA.FTZ R84, R84, R3, -R43 ;  /* 0x0000000354547223 */ /* 0x000fe2000001082b */
[----:B------:R-:W-:-:S02]  /*2af0*/  CS2R R122, SRZ ;  /* 0x00000000007a7805 */ /* 0x000fc4000001ff00 */
[----:B------:R-:W-:Y:S02]  /*2b00*/  CS2R R120, SRZ ;  /* 0x0000000000787805 */ /* 0x000fe4000001ff00 */
[----:B------:R-:W-:Y:S02]  /*2b10*/  FMNMX.FTZ R25, R62, R25, !PT ;  /* 0x000000193e197209 */ /* 0x000fe40007810000 */
[----:B------:R-:W-:Y:S02]  /*2b20*/  CS2R R112, SRZ ;  /* 0x0000000000707805 */ /* 0x000fe4000001ff00 */
[----:B------:R-:W-:Y:S01]  /*2b30*/  CS2R R108, SRZ ;  /* 0x00000000006c7805 */ /* 0x000fe2000001ff00 */
[----:B------:R-:W5:Y:S01]  /*2b40*/  MUFU.EX2 R178, R178 ;  /* 0x000000b200b27308 */ /* 0x000f620000000800 */
[----:B------:R-:W-:Y:S02]  /*2b50*/  FMNMX.FTZ R25, R40, R25, !PT ;  /* 0x0000001928197209 */ /* 0x000fe40007810000 */
[----:B------:R-:W-:-:S02]  /*2b60*/  CS2R R104, SRZ ;  /* 0x0000000000687805 */ /* 0x000fc4000001ff00 */
[----:B------:R-:W-:Y:S02]  /*2b70*/  CS2R R100, SRZ ;  /* 0x0000000000647805 */ /* 0x000fe4000001ff00 */
[----:B------:R-:W-:Y:S02]  /*2b80*/  CS2R R96, SRZ ;  /* 0x0000000000607805 */ /* 0x000fe4000001ff00 */
[----:B------:R-:W-:Y:S02]  /*2b90*/  FMNMX.FTZ R25, R66, R25, !PT ;  /* 0x0000001942197209 */ /* 0x000fe40007810000 */
[----:B----4-:R-:W-:Y:S02]  /*2ba0*/  CS2R R94, SRZ ;  /* 0x00000000005e7805 */ /* 0x010fe4000001ff00 */
[----:B------:R-:W-:Y:S01]  /*2bb0*/  CS2R R92, SRZ ;  /* 0x00000000005c7805 */ /* 0x000fe2000001ff00 */
[----:B------:R4:W-:Y:S01]  /*2bc0*/  MUFU.EX2 R13, R98 ;  /* 0x00000062000d7308 */ /* 0x0009e20000000800 */
[----:B------:R-:W-:-:S02]  /*2bd0*/  FMNMX.FTZ R29, R44, R25, !PT ;  /* 0x000000192c1d7209 */ /* 0x000fc40007810000 */
[----:B------:R-:W-:Y:S02]  /*2be0*/  CS2R R90, SRZ ;  /* 0x00000000005a7805 */ /* 0x000fe4000001ff00 */
[----:B------:R-:W-:-:S03]  /*2bf0*/  FMNMX.FTZ R29, R70, R29, !PT ;  /* 0x0000001d461d7209 */ /* 0x000fc60007810000 */
[----:B------:R-:W-:Y:S01]  /*2c00*/  MUFU.EX2 R172, R172 ;  /* 0x000000ac00ac7308 */ /* 0x000fe20000000800 */
[----:B------:R-:W-:Y:S02]  /*2c10*/  FMNMX.FTZ R29, R48, R29, !PT ;  /* 0x0000001d301d7209 */ /* 0x000fe40007810000 */
[----:B----4-:R-:W-:Y:S02]  /*2c20*/  CS2R R98, SRZ ;  /* 0x0000000000627805 */ /* 0x010fe4000001ff00 */
[----:B------:R-:W-:-:S03]  /*2c30*/  FMNMX.FTZ R29, R74, R29, !PT ;  /* 0x0000001d4a1d7209 */ /* 0x000fc60007810000 */
[----:B------:R4:W-:Y:S01]  /*2c40*/  MUFU.EX2 R15, R102 ;  /* 0x00000066000f7308 */ /* 0x0009e20000000800 */
[----:B------:R-:W-:-:S04]  /*2c50*/  FMNMX.FTZ R31, R52, R29, !PT ;  /* 0x0000001d341f7209 */ /* 0x000fc80007810000 */
        /* <DEDUP_REMOVED lines=9> */
[----:B------:R-:W-:Y:S01]  /*2cf0*/  FMNMX.FTZ R8, R88, R33, !PT ;  /* 0x0000002158087209 */ /* 0x000fe20007810000 */
[----:B------:R-:W-:Y:S01]  /*2d00*/  FFMA.FTZ R33, R118, R3, -R43 ;  /* 0x0000000376217223 */ /* 0x000fe2000001082b */
[----:B------:R-:W-:Y:S02]  /*2d10*/  CS2R R118, SRZ ;  /* 0x0000000000767805 */ /* 0x000fe4000001ff00 */
[----:B----4-:R-:W-:Y:S01]  /*2d20*/  CS2R R106, SRZ ;  /* 0x00000000006a7805 */ /* 0x010fe2000001ff00 */
[----:B------:R-:W4:Y:S02]  /*2d30*/  SHFL.BFLY PT, R39, R8, 0x2, 0x1f ;  /* 0x0c401f0008277f89 */ /* 0x000f2400000e0000 */
[----:B------:R0:W-:Y:S08]  /*2d40*/  MUFU.EX2 R25, R110 ;  /* 0x0000006e00197308 */ /* 0x0001f00000000800 */
[----:B------:R-:W-:Y:S01]  /*2d50*/  MUFU.EX2 R170, R170 ;  /* 0x000000aa00aa7308 */ /* 0x000fe20000000800 */
[----:B0-----:R-:W-:-:S07]  /*2d60*/  CS2R R110, SRZ ;  /* 0x00000000006e7805 */ /* 0x001fce000001ff00 */
[----:B------:R0:W-:Y:S01]  /*2d70*/  MUFU.EX2 R29, R114 ;  /* 0x00000072001d7308 */ /* 0x0001e20000000800 */
[----:B----4-:R-:W-:Y:S01]  /*2d80*/  FMNMX.FTZ R41, R8, R39, !PT ;  /* 0x0000002708297209 */ /* 0x010fe20007810000 */
[----:B------:R-:W-:-:S06]  /*2d90*/  FFMA.FTZ R39, R124, R3, -R43 ;  /* 0x000000037c277223 */ /* 0x000fcc000001082b */
[----:B------:R-:W-:Y:S01]  /*2da0*/  MUFU.EX2 R152, R152 ;  /* 0x0000009800987308 */ /* 0x000fe20000000800 */
[----:B------:R-:W-:Y:S01]  /*2db0*/  FFMA.FTZ R43, R132, R3, -R43 ;  /* 0x00000003842b7223 */ /* 0x000fe2000001082b */
[----:B------:R-:W-:Y:S01]  /*2dc0*/  CS2R R132, SRZ ;  /* 0x0000000000847805 */ /* 0x000fe2000001ff00 */
[----:B------:R-:W4:Y:S01]  /*2dd0*/  SHFL.BFLY PT, R8, R41, 0x1, 0x1f ;  /* 0x0c201f0029087f89 */ /* 0x000f2200000e0000 */
[----:B------:R-:W-:Y:S02]  /*2de0*/  CS2R R124, SRZ ;  /* 0x00000000007c7805 */ /* 0x000fe4000001ff00 */
[----:B0-----:R-:W-:Y:S02]  /*2df0*/  CS2R R114, SRZ ;  /* 0x0000000000727805 */ /* 0x001fe4000001ff00 */
[----:B------:R0:W-:Y:S08]  /*2e00*/  MUFU.EX2 R31, R116 ;  /* 0x00000074001f7308 */ /* 0x0001f00000000800 */
[----:B------:R-:W-:Y:S01]  /*2e10*/  MUFU.EX2 R154, R154 ;  /* 0x0000009a009a7308 */ /* 0x000fe20000000800 */
[----:B0-----:R-:W-:-:S07]  /*2e20*/  CS2R R116, SRZ ;  /* 0x0000000000747805 */ /* 0x001fce000001ff00 */
[----:B------:R-:W-:Y:S01]  /*2e30*/  MUFU.EX2 R33, R33 ;  /* 0x0000002100217308 */ /* 0x000fe20000000800 */
[----:B----4-:R-:W-:-:S04]  /*2e40*/  FMNMX.FTZ R8, R41, R8, !PT ;  /* 0x0000000829087209 */ /* 0x010fc80007810000 */
[C---:B------:R-:W-:Y:S01]  /*2e50*/  FSETP.NEU.FTZ.AND P1, PT, R8.reuse, -INF , PT ;  /* 0xff8000000800780b */ /* 0x040fe20003f3d000 */
[----:B------:R-:W-:Y:S02]  /*2e60*/  FMUL.FTZ R47, R8, R3 ;  /* 0x00000003082f7220 */ /* 0x000fe40000410000 */
[----:B------:R-:W-:Y:S03]  /*2e70*/  MUFU.EX2 R156, R156 ;  /* 0x0000009c009c7308 */ /* 0x000fe60000000800 */
[----:B------:R-:W-:Y:S02]  /*2e80*/  FSEL R47, R47, RZ, P1 ;  /* 0x000000ff2f2f7208 */ /* 0x000fe40000800000 */
[----:B------:R-:W-:-:S03]  /*2e90*/  ISETP.NE.AND P1, PT, R16, RZ, PT ;  /* 0x000000ff1000720c */ /* 0x000fc60003f25270 */
        /* <DEDUP_REMOVED lines=16> */
[----:B------:R1:W-:Y:S01]  /*2fa0*/  MUFU.EX2 R183, R10 ;  /* 0x0000000a00b77308 */ /* 0x0003e20000000800 */
[----:B0-----:R-:W-:Y:S01]  /*2fb0*/  FADD.FTZ R27, R180, R7 ;  /* 0x00000007b41b7221 */ /* 0x001fe20000010000 */
[-CC-:B------:R-:W-:Y:S01]  /*2fc0*/  FFMA.FTZ R54, R54, R3.reuse, -R47.reuse ;  /* 0x0000000336367223 */ /* 0x180fe2000001082f */
[-CC-:B------:R-:W-:Y:S01]  /*2fd0*/  FFMA.FTZ R32, R32, R3.reuse, -R47.reuse ;  /* 0x0000000320207223 */ /* 0x180fe2000001082f */
[-CC-:B------:R-:W-:Y:S01]  /*2fe0*/  FFMA.FTZ R58, R58, R3.reuse, -R47.reuse ;  /* 0x000000033a3a7223 */ /* 0x180fe2000001082f */
[-CC-:B------:R-:W-:Y:S01]  /*2ff0*/  FFMA.FTZ R36, R36, R3.reuse, -R47.reuse ;  /* 0x0000000324247223 */ /* 0x180fe2000001082f */
[-CC-:B------:R-:W-:Y:S01]  /*3000*/  FFMA.FTZ R62, R62, R3.reuse, -R47.reuse ;  /* 0x000000033e3e7223 */ /* 0x180fe2000001082f */
[-C--:B------:R-:W-:Y:S01]  /*3010*/  FFMA.FTZ R40, R40, R3.reuse, -R47 ;  /* 0x0000000328287223 */ /* 0x080fe2000001082f */
[----:B------:R-:W0:Y:S01]  /*3020*/  MUFU.EX2 R26, R26 ;  /* 0x0000001a001a7308 */ /* 0x000e220000000800 */
[----:B-1----:R-:W-:Y:S01]  /*3030*/  FADD.FTZ R10, R182, R27 ;  /* 0x0000001bb60a7221 */ /* 0x002fe20000010000 */
[-CC-:B------:R-:W-:Y:S01]  /*3040*/  FFMA.FTZ R66, R66, R3.reuse, -R47.reuse ;  /* 0x0000000342427223 */ /* 0x180fe2000001082f */
[-CC-:B------:R-:W-:Y:S01]  /*3050*/  FFMA.FTZ R44, R44, R3.reuse, -R47.reuse ;  /* 0x000000032c2c7223 */ /* 0x180fe2000001082f */
[-CC-:B------:R-:W-:Y:S01]  /*3060*/  FFMA.FTZ R70, R70, R3.reuse, -R47.reuse ;  /* 0x0000000346467223 */ /* 0x180fe2000001082f */
[----:B--2---:R-:W-:Y:S01]  /*3070*/  FADD.FTZ R27, R9, R10 ;  /* 0x0000000a091b7221 */ /* 0x004fe20000010000 */
[----:B------:R-:W-:Y:S01]  /*3080*/  F2FP.F16.F32.PACK_AB R180, R7, R180 ;  /* 0x000000b407b4723e */ /* 0x000fe200000000ff */
[-C--:B------:R-:W-:Y:S01]  /*3090*/  FFMA.FTZ R48, R48, R3.reuse, -R47 ;  /* 0x0000000330307223 */ /* 0x080fe2000001082f */
[----:B------:R-:W1:Y:S01]  /*30a0*/  MUFU.EX2 R30, R30 ;  /* 0x0000001e001e7308 */ /* 0x000e620000000800 */
[----:B---3--:R-:W-:Y:S01]  /*30b0*/  FADD.FTZ R10, R176, R27 ;  /* 0x0000001bb00a7221 */ /* 0x008fe20000010000 */
[----:B------:R-:W-:Y:S01]  /*30c0*/  F2FP.F16.F32.PACK_AB R182, R9, R182 ;  /* 0x000000b609b6723e */ /* 0x000fe200000000ff */
[-CC-:B------:R-:W-:Y:S01]  /*30d0*/  FFMA.FTZ R74, R74, R3.reuse, -R47.reuse ;  /* 0x000000034a4a7223 */ /* 0x180fe2000001082f */
[-CC-:B------:R-:W-:Y:S01]  /*30e0*/  FFMA.FTZ R52, R52, R3.reuse, -R47.reuse ;  /* 0x0000000334347223 */ /* 0x180fe2000001082f */
[----:B-----5:R-:W-:Y:S01]  /*30f0*/  FADD.FTZ R27, R11, R10 ;  /* 0x0000000a0b1b7221 */ /* 0x020fe20000010000 */
[-CC-:B------:R-:W-:Y:S01]  /*3100*/  FFMA.FTZ R78, R78, R3.reuse, -R47.reuse ;  /* 0x000000034e4e7223 */ /* 0x180fe2000001082f */
[-C--:B------:R-:W-:Y:S01]  /*3110*/  FFMA.FTZ R80, R80, R3.reuse, -R47 ;  /* 0x0000000350507223 */ /* 0x080fe2000001082f */
[----:B------:R-:W2:Y:S01]  /*3120*/  MUFU.EX2 R34, R34 ;  /* 0x0000002200227308 */ /* 0x000ea20000000800 */
[----:B------:R-:W-:Y:S01]  /*3130*/  FADD.FTZ R10, R178, R27 ;  /* 0x0000001bb20a7221 */ /* 0x000fe20000010000 */
[----:B0-----:R-:W-:Y:S01]  /*3140*/  FADD.FTZ R27, R26, R181 ;  /* 0x000000b51a1b7221 */ /* 0x001fe20000010000 */
[-CC-:B------:R-:W-:Y:S01]  /*3150*/  FFMA.FTZ R82, R82, R3.reuse, -R47.reuse ;  /* 0x0000000352527223 */ /* 0x180fe2000001082f */
[-CC-:B------:R-:W-:Y:S01]  /*3160*/  FFMA.FTZ R56, R56, R3.reuse, -R47.reuse ;  /* 0x0000000338387223 */ /* 0x180fe2000001082f */
[----:B------:R-:W-:Y:S01]  /*3170*/  FADD.FTZ R49, R13, R10 ;  /* 0x0000000a0d317221 */ /* 0x000fe20000010000 */
[-CC-:B------:R-:W-:Y:S01]  /*3180*/  FFMA.FTZ R86, R86, R3.reuse, -R47.reuse ;  /* 0x0000000356567223 */ /* 0x180fe2000001082f */
[----:B------:R-:W-:Y:S01]  /*3190*/  FFMA.FTZ R47, R88, R3, -R47 ;  /* 0x00000003582f7223 */ /* 0x000fe2000001082f */
[----:B------:R0:W3:Y:S01]  /*31a0*/  MUFU.EX2 R177, R12 ;  /* 0x0000000c00b17308 */ /* 0x0000e20000000800 */
[----:B-1----:R-:W-:Y:S01]  /*31b0*/  FADD.FTZ R10, R30, R27 ;  /* 0x0000001b1e0a7221 */ /* 0x002fe20000010000 */
[----:B------:R-:W-:-:S02]  /*31c0*/  F2FP.F16.F32.PACK_AB R176, R11, R176 ;  /* 0x000000b00bb0723e */ /* 0x000fc400000000ff */
[----:B------:R-:W-:Y:S02]  /*31d0*/  CS2R R88, SRZ ;  /* 0x0000000000587805 */ /* 0x000fe4000001ff00 */
[----:B------:R-:W-:Y:S01]  /*31e0*/  F2FP.F16.F32.PACK_AB R178, R13, R178 ;  /* 0x000000b20db2723e */ /* 0x000fe200000000ff */
[----:B------:R-:W-:Y:S01]  /*31f0*/  FADD.FTZ R27, R183, R10 ;  /* 0x0000000ab71b7221 */ /* 0x000fe20000010000 */
[----:B------:R-:W-:Y:S01]  /*3200*/  F2FP.F16.F32.PACK_AB R181, R181, R26 ;  /* 0x0000001ab5b5723e */ /* 0x000fe200000000ff */
[----:B------:R-:W1:Y:S01]  /*3210*/  MUFU.EX2 R38, R38 ;  /* 0x0000002600267308 */ /* 0x000e620000000800 */
[----:B0-----:R-:W-:Y:S01]  /*3220*/  FADD.FTZ R12, R172, R49 ;  /* 0x00000031ac0c7221 */ /* 0x001fe20000010000 */
[----:B--2---:R-:W-:Y:S01]  /*3230*/  FADD.FTZ R10, R34, R27 ;  /* 0x0000001b220a7221 */ /* 0x004fe20000010000 */
[C---:B------:R-:W-:Y:S02]  /*3240*/  F2FP.F16.F32.PACK_AB R172, R15.reuse, R172 ;  /* 0x000000ac0fac723e */ /* 0x040fe400000000ff */
[----:B------:R-:W-:Y:S01]  /*3250*/  FADD.FTZ R49, R15, R12 ;  /* 0x0000000c0f317221 */ /* 0x000fe20000010000 */
[----:B------:R-:W-:-:S02]  /*3260*/  F2FP.F16.F32.PACK_AB R183, R183, R30 ;  /* 0x0000001eb7b7723e */ /* 0x000fc400000000ff */
[----:B------:R-:W0:Y:S01]  /*3270*/  MUFU.EX2 R179, R14 ;  /* 0x0000000e00b37308 */ /* 0x000e220000000800 */
[----:B------:R-:W-:Y:S01]  /*3280*/  FADD.FTZ R12, R174, R49 ;  /* 0x00000031ae0c7221 */ /* 0x000fe20000010000 */
[----:B---3--:R-:W-:Y:S01]  /*3290*/  FADD.FTZ R27, R177, R10 ;  /* 0x0000000ab11b7221 */ /* 0x008fe20000010000 */
[C---:B------:R-:W-:Y:S02]  /*32a0*/  F2FP.F16.F32.PACK_AB R174, R21.reuse, R174 ;  /* 0x000000ae15ae723e */ /* 0x040fe400000000ff */
[----:B------:R-:W-:Y:S01]  /*32b0*/  FADD.FTZ R49, R21, R12 ;  /* 0x0000000c15317221 */ /* 0x000fe20000010000 */
[----:B------:R-:W-:Y:S02]  /*32c0*/  F2FP.F16.F32.PACK_AB R177, R177, R34 ;  /* 0x00000022b1b1723e */ /* 0x000fe400000000ff */
[----:B------:R-:W2:Y:S01]  /*32d0*/  MUFU.EX2 R42, R42 ;  /* 0x0000002a002a7308 */ /* 0x000ea20000000800 */
[----:B-1----:R-:W-:Y:S01]  /*32e0*/  FADD.FTZ R10, R38, R27 ;  /* 0x0000001b260a7221 */ /* 0x002fe20000010000 */
[----:B------:R-:W-:-:S02]  /*32f0*/  @P1 VIADD R27, R6, 0x34840 ;  /* 0x00034840061b1836 */ /* 0x000fc40000000000 */
[----:B------:R-:W-:Y:S01]  /*3300*/  FADD.FTZ R12, R168, R49 ;  /* 0x00000031a80c7221 */ /* 0x000fe20000010000 */
[----:B------:R-:W-:-:S03]  /*3310*/  F2FP.F16.F32.PACK_AB R168, R25, R168 ;  /* 0x000000a819a8723e */ /* 0x000fc600000000ff */
[----:B------:R-:W-:Y:S01]  /*3320*/  FADD.FTZ R51, R25, R12 ;  /* 0x0000000c19337221 */ /* 0x000fe20000010000 */
[----:B------:R-:W1:Y:S01]  /*3330*/  MUFU.EX2 R173, R20 ;  /* 0x0000001400ad7308 */ /* 0x000e620000000800 */
[----:B0-----:R-:W-:Y:S01]  /*3340*/  FADD.FTZ R49, R179, R10 ;  /* 0x0000000ab3317221 */ /* 0x001fe20000010000 */
[----:B------:R-:W-:Y:S01]  /*3350*/  @P1 PRMT R27, R18, 0x654, R27 ;  /* 0x00000654121b1816 */ /* 0x000fe2000000001b */
[----:B------:R-:W-:Y:S01]  /*3360*/  FADD.FTZ R10, R170, R51 ;  /* 0x00000033aa0a7221 */ /* 0x000fe20000010000 */
[----:B------:R-:W-:Y:S02]  /*3370*/  F2FP.F16.F32.PACK_AB R170, R29, R170 ;  /* 0x000000aa1daa723e */ /* 0x000fe400000000ff */
[----:B------:R1:W-:Y:S01]  /*3380*/  @P1 SYNCS.ARRIVE.TRANS64.RED.A1T0 RZ, [R27+URZ], RZ ;  /* 0x000000ff1bff19a7 */ /* 0x0003e2000810043f */
[----:B------:R-:W-:Y:S01]  /*3390*/  F2FP.F16.F32.PACK_AB R179, R179, R38 ;  /* 0x00000026b3b3723e */ /* 0x000fe200000000ff */
[----:B------:R-:W0:Y:S01]  /*33a0*/  MUFU.EX2 R46, R46 ;  /* 0x0000002e002e7308 */ /* 0x000e220000000800 */
[----:B--2---:R-:W-:Y:S01]  /*33b0*/  FADD.FTZ R6, R42, R49 ;  /* 0x000000312a067221 */ /* 0x004fe20000010000 */
[----:B------:R-:W-:-:S04]  /*33c0*/  FADD.FTZ R49, R29, R10 ;  /* 0x0000000a1d317221 */ /* 0x000fc80000010000 */
[----:B------:R-:W-:Y:S01]  /*33d0*/  FADD.FTZ R10, R152, R49 ;  /* 0x00000031980a7221 */ /* 0x000fe20000010000 */
[----:B------:R-:W-:Y:S01]  /*33e0*/  F2FP.F16.F32.PACK_AB R152, R31, R152 ;  /* 0x000000981f98723e */ /* 0x000fe200000000ff */
[----:B------:R-:W2:Y:S01]  /*33f0*/  MUFU.EX2 R175, R24 ;  /* 0x0000001800af7308 */ /* 0x000ea20000000800 */
[----:B-1----:R-:W-:Y:S01]  /*3400*/  FADD.FTZ R27, R173, R6 ;  /* 0x00000006ad1b7221 */ /* 0x002fe20000010000 */
[----:B------:R-:W-:Y:S01]  /*3410*/  FADD.FTZ R49, R31, R10 ;  /* 0x0000000a1f317221 */ /* 0x000fe20000010000 */
[----:B------:R-:W-:-:S03]  /*3420*/  F2FP.F16.F32.PACK_AB R173, R173, R42 ;  /* 0x0000002aadad723e */ /* 0x000fc600000000ff */
[----:B------:R-:W-:Y:S01]  /*3430*/  FADD.FTZ R10, R154, R49 ;  /* 0x000000319a0a7221 */ /* 0x000fe20000010000 */
[C---:B------:R-:W-:Y:S01]  /*3440*/  F2FP.F16.F32.PACK_AB R154, R33.reuse, R154 ;  /* 0x0000009a219a723e */ /* 0x040fe200000000ff */
[----:B------:R-:W1:Y:S01]  /*3450*/  MUFU.EX2 R50, R50 ;  /* 0x0000003200327308 */ /* 0x000e620000000800 */
[----:B0-----:R-:W-:Y:S01]  /*3460*/  FADD.FTZ R6, R46, R27 ;  /* 0x0000001b2e067221 */ /* 0x001fe20000010000 */
[----:B------:R-:W-:-:S04]  /*3470*/  FADD.FTZ R49, R33, R10 ;  /* 0x0000000a21317221 */ /* 0x000fc80000010000 */
[----:B------:R-:W-:Y:S01]  /*3480*/  FADD.FTZ R10, R156, R49 ;  /* 0x000000319c0a7221 */ /* 0x000fe20000010000 */
[----:B------:R-:W-:Y:S01]  /*3490*/  F2FP.F16.F32.PACK_AB R156, R35, R156 ;  /* 0x0000009c239c723e */ /* 0x000fe200000000ff */
[----:B------:R-:W0:Y:S01]  /*34a0*/  MUFU.EX2 R169, R28 ;  /* 0x0000001c00a97308 */ /* 0x000e220000000800 */
[----:B--2---:R-:W-:Y:S01]  /*34b0*/  FADD.FTZ R27, R175, R6 ;  /* 0x00000006af1b7221 */ /* 0x004fe20000010000 */
[----:B------:R-:W-:Y:S01]  /*34c0*/  FADD.FTZ R49, R35, R10 ;  /* 0x0000000a23317221 */ /* 0x000fe20000010000 */
[----:B------:R-:W-:-:S05]  /*34d0*/  F2FP.F16.F32.PACK_AB R175, R175, R46 ;  /* 0x0000002eafaf723e */ /* 0x000fca00000000ff */
[----:B------:R-:W2:Y:S01]  /*34e0*/  MUFU.EX2 R54, R54 ;  /* 0x0000003600367308 */ /* 0x000ea20000000800 */
[----:B-1----:R-:W-:-:S07]  /*34f0*/  FADD.FTZ R6, R50, R27 ;  /* 0x0000001b32067221 */ /* 0x002fce0000010000 */
[----:B------:R-:W1:Y:S01]  /*3500*/  MUFU.EX2 R171, R32 ;  /* 0x0000002000ab7308 */ /* 0x000e620000000800 */
[C---:B0-----:R-:W-:Y:S01]  /*3510*/  FADD.FTZ R27, R169.reuse, R6 ;  /* 0x00000006a91b7221 */ /* 0x041fe20000010000 */
[----:B------:R-:W-:-:S06]  /*3520*/  F2FP.F16.F32.PACK_AB R169, R169, R50 ;  /* 0x00000032a9a9723e */ /* 0x000fcc00000000ff */
[----:B------:R-:W0:Y:S01]  /*3530*/  MUFU.EX2 R58, R58 ;  /* 0x0000003a003a7308 */ /* 0x000e220000000800 */
[----:B--2---:R-:W-:-:S07]  /*3540*/  FADD.FTZ R6, R54, R27 ;  /* 0x0000001b36067221 */ /* 0x004fce0000010000 */
[----:B------:R-:W2:Y:S01]  /*3550*/  MUFU.EX2 R158, R158 ;  /* 0x0000009e009e7308 */ /* 0x000ea20000000800 */
[C---:B-1----:R-:W-:Y:S01]  /*3560*/  FADD.FTZ R27, R171.reuse, R6 ;  /* 0x00000006ab1b7221 */ /* 0x042fe20000010000 */
[----:B------:R-:W-:-:S06]  /*3570*/  F2FP.F16.F32.PACK_AB R171, R171, R54 ;  /* 0x00000036abab723e */ /* 0x000fcc00000000ff */
[----:B------:R-:W1:Y:S01]  /*3580*/  MUFU.EX2 R153, R36 ;  /* 0x0000002400997308 */ /* 0x000e620000000800 */
[----:B0-----:R-:W-:-:S07]  /*3590*/  FADD.FTZ R6, R58, R27 ;  /* 0x0000001b3a067221 */ /* 0x001fce0000010000 */
[----:B------:R-:W0:Y:S01]  /*35a0*/  MUFU.EX2 R37, R37 ;  /* 0x0000002500257308 */ /* 0x000e220000000800 */
[----:B--2---:R-:W-:-:S07]  /*35b0*/  FADD.FTZ R10, R158, R49 ;  /* 0x000000319e0a7221 */ /* 0x004fce0000010000 */
[----:B------:R-:W2:Y:S01]  /*35c0*/  MUFU.EX2 R62, R62 ;  /* 0x0000003e003e7308 */ /* 0x000ea20000000800 */
[C---:B-1----:R-:W-:Y:S01]  /*35d0*/  FADD.FTZ R7, R153.reuse, R6 ;  /* 0x0000000699077221 */ /* 0x042fe20000010000 */
[----:B------:R-:W-:-:S06]  /*35e0*/  F2FP.F16.F32.PACK_AB R153, R153, R58 ;  /* 0x0000003a9999723e */ /* 0x000fcc00000000ff */
[----:B------:R-:W1:Y:S01]  /*35f0*/  MUFU.EX2 R160, R160 ;  /* 0x000000a000a07308 */ /* 0x000e620000000800 */
[C---:B0-----:R-:W-:Y:S01]  /*3600*/  FADD.FTZ R9, R37.reuse, R10 ;  /* 0x0000000a25097221 */ /* 0x041fe20000010000 */
[----:B------:R-:W-:-:S06]  /*3610*/  F2FP.F16.F32.PACK_AB R158, R37, R158 ;  /* 0x0000009e259e723e */ /* 0x000fcc00000000ff */
[----:B------:R-:W0:Y:S01]  /*3620*/  MUFU.EX2 R155, R40 ;  /* 0x00000028009b7308 */ /* 0x000e220000000800 */
[----:B--2---:R-:W-:-:S07]  /*3630*/  FADD.FTZ R6, R62, R7 ;  /* 0x000000073e067221 */ /* 0x004fce0000010000 */
[----:B------:R-:W2:Y:S01]  /*3640*/  MUFU.EX2 R39, R39 ;  /* 0x0000002700277308 */ /* 0x000ea20000000800 */
[----:B-1----:R-:W-:-:S07]  /*3650*/  FADD.FTZ R10, R160, R9 ;  /* 0x00000009a00a7221 */ /* 0x002fce0000010000 */
[----:B------:R-:W1:Y:S01]  /*3660*/  MUFU.EX2 R66, R66 ;  /* 0x0000004200427308 */ /* 0x000e620000000800 */
[C---:B0-----:R-:W-:Y:S01]  /*3670*/  FADD.FTZ R7, R155.reuse, R6 ;  /* 0x000000069b077221 */ /* 0x041fe20000010000 */
[----:B------:R-:W-:-:S06]  /*3680*/  F2FP.F16.F32.PACK_AB R155, R155, R62 ;  /* 0x0000003e9b9b723e */ /* 0x000fcc00000000ff */
[----:B------:R-:W0:Y:S01]  /*3690*/  MUFU.EX2 R76, R76 ;  /* 0x0000004c004c7308 */ /* 0x000e220000000800 */
[C---:B--2---:R-:W-:Y:S01]  /*36a0*/  FADD.FTZ R9, R39.reuse, R10 ;  /* 0x0000000a27097221 */ /* 0x044fe20000010000 */
[----:B------:R-:W-:-:S06]  /*36b0*/  F2FP.F16.F32.PACK_AB R160, R39, R160 ;  /* 0x000000a027a0723e */ /* 0x000fcc00000000ff */
[----:B------:R-:W2:Y:S01]  /*36c0*/  MUFU.EX2 R157, R44 ;  /* 0x0000002c009d7308 */ /* 0x000ea20000000800 */
[----:B-1----:R-:W-:-:S07]  /*36d0*/  FADD.FTZ R6, R66, R7 ;  /* 0x0000000742067221 */ /* 0x002fce0000010000 */
[----:B------:R1:W3:Y:S01]  /*36e0*/  MUFU.EX2 R45, R126 ;  /* 0x0000007e002d7308 */ /* 0x0002e20000000800 */
[----:B0-----:R-:W-:-:S07]  /*36f0*/  FADD.FTZ R10, R76, R9 ;  /* 0x000000094c0a7221 */ /* 0x001fce0000010000 */
[----:B------:R-:W0:Y:S01]  /*3700*/  MUFU.EX2 R70, R70 ;  /* 0x0000004600467308 */ /* 0x000e220000000800 */
[C---:B--2---:R-:W-:Y:S01]  /*3710*/  FADD.FTZ R7, R157.reuse, R6 ;  /* 0x000000069d077221 */ /* 0x044fe20000010000 */
[----:B------:R-:W-:Y:S02]  /*3720*/  F2FP.F16.F32.PACK_AB R157, R157, R66 ;  /* 0x000000429d9d723e */ /* 0x000fe400000000ff */
[----:B-1----:R-:W-:-:S04]  /*3730*/  CS2R R126, SRZ ;  /* 0x00000000007e7805 */ /* 0x002fc8000001ff00 */
        /* <DEDUP_REMOVED lines=9> */
[----:B------:R-:W-:Y:S02]  /*37d0*/  F2FP.F16.F32.PACK_AB R159, R159, R70 ;  /* 0x000000469f9f723e */ /* 0x000fe400000000ff */
[----:B0-----:R-:W-:-:S04]  /*37e0*/  CS2R R130, SRZ ;  /* 0x0000000000827805 */ /* 0x001fc8000001ff00 */
[----:B------:R-:W0:Y:S01]  /*37f0*/  MUFU.EX2 R84, R84 ;  /* 0x0000005400547308 */ /* 0x000e220000000800 */
[C---:B---3--:R-:W-:Y:S01]  /*3800*/  FADD.FTZ R9, R41.reuse, R10 ;  /* 0x0000000a29097221 */ /* 0x048fe20000010000 */
[----:B------:R-:W-:Y:S02]  /*3810*/  F2FP.F16.F32.PACK_AB R164, R41, R128 ;  /* 0x0000008029a4723e */ /* 0x000fe400000000ff */
[----:B------:R-:W-:-:S04]  /*3820*/  CS2R R128, SRZ ;  /* 0x0000000000807805 */ /* 0x000fc8000001ff00 */
[----:B------:R-:W2:Y:S01]  /*3830*/  MUFU.EX2 R161, R52 ;  /* 0x0000003400a17308 */ /* 0x000ea20000000800 */
[----:B-1----:R-:W-:-:S07]  /*3840*/  FADD.FTZ R6, R74, R7 ;  /* 0x000000074a067221 */ /* 0x002fce0000010000 */
[----:B------:R-:W1:Y:S01]  /*3850*/  MUFU.EX2 R78, R78 ;  /* 0x0000004e004e7308 */ /* 0x000e620000000800 */
[----:B0-----:R-:W-:-:S07]  /*3860*/  FADD.FTZ R10, R84, R9 ;  /* 0x00000009540a7221 */ /* 0x001fce0000010000 */
[----:B------:R-:W0:Y:S01]  /*3870*/  MUFU.EX2 R163, R80 ;  /* 0x0000005000a37308 */ /* 0x000e220000000800 */
[C---:B--2---:R-:W-:Y:S01]  /*3880*/  FADD.FTZ R9, R161.reuse, R6 ;  /* 0x00000006a1097221 */ /* 0x044fe20000010000 */
[----:B------:R-:W-:-:S06]  /*3890*/  F2FP.F16.F32.PACK_AB R161, R161, R74 ;  /* 0x0000004aa1a1723e */ /* 0x000fcc00000000ff */
        /* <DEDUP_REMOVED lines=11> */
[----:B0-----:R-:W-:Y:S01]  /*3950*/  FADD.FTZ R6, R86, R9 ;  /* 0x0000000956067221 */ /* 0x001fe20000010000 */
[----:B------:R-:W-:Y:S02]  /*3960*/  IMAD.MOV.U32 R9, RZ, RZ, 0x3f800000 ;  /* 0x3f800000ff097424 */ /* 0x000fe400078e00ff */
[C---:B--2---:R-:W-:Y:S01]  /*3970*/  FADD.FTZ R7, R43.reuse, R10 ;  /* 0x0000000a2b077221 */ /* 0x044fe20000010000 */
[----:B------:R-:W-:Y:S01]  /*3980*/  F2FP.F16.F32.PACK_AB R166, R43, R84 ;  /* 0x000000542ba6723e */ /* 0x000fe200000000ff */
[----:B------:R-:W-:Y:S02]  /*3990*/  IMAD.MOV.U32 R10, RZ, RZ, 0x3f800000 ;  /* 0x3f800000ff0a7424 */ /* 0x000fe400078e00ff */
[C---:B-1----:R-:W-:Y:S01]  /*39a0*/  FADD.FTZ R6, R47.reuse, R6 ;  /* 0x000000062f067221 */ /* 0x042fe20000010000 */
[----:B------:R-:W-:Y:S01]  /*39b0*/  F2FP.F16.F32.PACK_AB R167, R47, R86 ;  /* 0x000000562fa7723e */ /* 0x000fe200000000ff */
[----:B------:R-:W-:Y:S06]  /*39c0*/  @!P2 BRA `(.L_x_191) ;  /* 0x000000200080a947 */ /* 0x000fec0003800000 */
[----:B------:R-:W-:Y:S01]  /*39d0*/  VIADD R197, R197, 0xfffffffe ;  /* 0xfffffffec5c57836 */ /* 0x000fe20000000000 */
[----:B------:R-:W-:Y:S01]  /*39e0*/  UMOV UR4, UR37 ;  /* 0x0000002500047c82 */ /* 0x000fe20008000000 */
[----:B------:R-:W-:Y:S01]  /*39f0*/  IMAD.MOV.U32 R13, RZ, RZ, R8 ;  /* 0x000000ffff0d7224 */ /* 0x000fe200078e0008 */
[----:B------:R-:W-:Y:S01]  /*3a00*/  UMOV UR5, UR36 ;  /* 0x0000002400057c82 */ /* 0x000fe20008000000 */
[----:B------:R-:W-:Y:S02]  /*3a10*/  IMAD.MOV.U32 R11, RZ, RZ, R0 ;  /* 0x000000ffff0b7224 */ /* 0x000fe400078e0000 */
[----:B------:R-:W-:Y:S02]  /*3a20*/  IMAD.MOV.U32 R9, RZ, RZ, 0x3f800000 ;  /* 0x3f800000ff097424 */ /* 0x000fe400078e00ff */
[----:B------:R-:W-:-:S07]  /*3a30*/  IMAD.MOV.U32 R151, RZ, RZ, RZ ;  /* 0x000000ffff977224 */ /* 0x000fce00078e00ff */
.L_x_202:
[----:B------:R-:W-:-:S04]  /*3a40*/  UIADD3 UR6, UR5, 0x1, URZ ;  /* 0x0000000105067890 */ /* 0x000fc8000fffe03f */
[----:B------:R-:W-:-:S04]  /*3a50*/  UISETP.NE.AND UP0, UPT, UR6, 0x2, UPT ;  /* 0x000000020600788c */ /* 0x000fc8000bf05270 */
[----:B------:R-:W-:Y:S02]  /*3a60*/  USEL UR37, URZ, 0x1, UP0 ;  /* 0x000000013f257887 */ /* 0x000fe40008000000 */
[----:B------:R-:W-:Y:S02]  /*3a70*/  USEL UR36, UR6, URZ, UP0 ;  /* 0x0000003f06247287 */ /* 0x000fe40008000000 */
[----:B------:R-:W-:Y:S01]  /*3a80*/  ULOP3.LUT UR37, UR4, UR37, URZ, 0x3c, !UPT ;  /* 0x0000002504257292 */ /* 0x000fe2000f8e3c3f */
[----:B------:R-:W-:Y:S11]  /*3a90*/  @!P0 BRA `(.L_x_192) ;  /* 0x0000000000048947 */ /* 0x000ff60003800000 */
[----:B------:R-:W-:Y:S01]  /*3aa0*/  BPT.TRAP 0x1 ;  /* 0x000000040000795c */ /* 0x000fe20000300000 */
.L_x_192:
        /* <DEDUP_REMOVED lines=9> */
.L_x_193:
[----:B-1----:R-:W-:Y:S05]  /*3b40*/  @P1 BRA `(.L_x_194) ;  /* 0x0000000000081947 */ /* 0x002fea0003800000 */
[----:B------:R-:W1:Y:S02]  /*3b50*/  SYNCS.PHASECHK.TRANS64.TRYWAIT P1, [UR7+0x34830], R0 ;  /* 0x03483000ff0075a7 */ /* 0x000e640008020147 */
[----:B-1----:R-:W-:Y:S05]  /*3b60*/  @!P1 BRA `(.L_x_195) ;  /* 0x0000008800f89947 */ /* 0x002fea0003800000 */
.L_x_194:
        /* <DEDUP_REMOVED lines=137> */
.L_x_196:
[----:B------:R-:W-:Y:S01]  /*4400*/  ULEA UR14, UR5, UR6, 0x3 ;  /* 0x00000006050e7291 */ /* 0x000fe2000f8e183f */
[----:B01----:R-:W-:-:S05]  /*4410*/  IMAD.U32 R0, RZ, RZ, UR4 ;  /* 0x00000004ff007e24 */ /* 0x003fca000f8e00ff */
[----:B------:R-:W-:-:S04]  /*4420*/  SHF.L.U32 R0, R0, 0x1f, RZ ;  /* 0x0000001f00007819 */ /* 0x000fc800000006ff */
[----:B------:R0:W1:Y:S01]  /*4430*/  SYNCS.PHASECHK.TRANS64.TRYWAIT P1, [UR14+0x34850], R0 ;  /* 0x03485000ff0075a7 */ /* 0x000062000802014e */
[----:B------:R-:W-:Y:S05]  /*4440*/  @!P0 BRA `(.L_x_197) ;  /* 0x0000000000048947 */ /* 0x000fea0003800000 */
[----:B------:R-:W-:Y:S01]  /*4450*/  BPT.TRAP 0x1 ;  /* 0x000000040000795c */ /* 0x000fe20000300000 */
.L_x_197:
[----:B-1----:R-:W-:Y:S05]  /*4460*/  @P1 BRA `(.L_x_198) ;  /* 0x0000000000081947 */ /* 0x002fea0003800000 */
[----:B------:R-:W1:Y:S02]  /*4470*/  SYNCS.PHASECHK.TRANS64.TRYWAIT P1, [UR14+0x34850], R0 ;  /* 0x03485000ff0075a7 */ /* 0x000e64000802014e */
[----:B-1----:R-:W-:Y:S05]  /*4480*/  @!P1 BRA `(.L_x_199) ;  /* 0x0000008000c89947 */ /* 0x002fea0003800000 */
.L_x_198:
[----:B------:R-:W-:Y:S01]  /*4490*/  UIADD3 UR6, UR6, 0x400, URZ ;  /* 0x0000040006067890 */ /* 0x000fe2000fffe03f */
[----:B------:R-:W-:Y:S01]  /*44a0*/  WARPGROUP.ARRIVE ;  /* 0x00000000000079c5 */ /* 0x000fe20000000000 */
[----:B------:R-:W-:Y:S02]  /*44b0*/  UMOV UR11, 0x40000040 ;  /* 0x40000040000b7882 */ /* 0x000fe40000000000 */
[----:B------:R-:W-:-:S04]  /*44c0*/  USHF.R.U32.HI UR6, URZ, 0x4, UR6 ;  /* 0x000000043f067899 */ /* 0x000fc80008011606 */
[----:B------:R-:W-:-:S04]  /*44d0*/  ULOP3.LUT UR6, UR6, 0x3fff, URZ, 0xc0, !UPT ;  /* 0x00003fff06067892 */ /* 0x000fc8000f8ec03f */
[----:B------:R-:W-:-:S04]  /*44e0*/  ULOP3.LUT UR4, UR6, 0x4000000, URZ, 0xfc, !UPT ;  /* 0x0400000006047892 */ /* 0x000fc8000f8efc3f */
[----:B------:R-:W-:-:S07]  /*44f0*/  ULEA UR4, UR5, UR4, 0xb ;  /* 0x0000000405047291 */ /* 0x000fce000f8e583f */
[----:B------:R-:W-:Y:S02]  /*4500*/  UMOV UR10, UR4 ;  /* 0x00000004000a7c82 */ /* 0x000fe40008000000 */
        /* <DEDUP_REMOVED lines=33> */
[----:B------:R-:W-:Y:S01]  /*4720*/  UMOV UR11, 0x40000040 ;  /* 0x40000040000b7882 */ /* 0x000fe20000000000 */
[----:B------:R-:W-:Y:S02]  /*4730*/  WARPGROUP.DEPBAR.LE gsb0, 0x0 ;  /* 0x00008000000079c5 */ /* 0x000fe40000010000 */
[----:B------:R-:W-:-:S07]  /*4740*/  WARPGROUP.ARRIVE ;  /* 0x00000000000079c5 */ /* 0x000fce0000000000 */
[----:B------:R-:W-:Y:S03]  /*4750*/  HGMMA.64x128x16.F32 R88, R164, gdesc[UR8].tnspB, R88, gsb0 ;  /* 0x41e00008a4587df0 */ /* 0x000fe60008000858 */
[----:B------:R-:W-:Y:S02]  /*4760*/  WARPGROUP.DEPBAR.LE gsb0, 0x0 ;  /* 0x00008000000079c5 */ /* 0x000fe40000010000 */
[----:B------:R-:W-:Y:S05]  /*4770*/  @!P0 BRA `(.L_x_200) ;  /* 0x0000000000048947 */ /* 0x000fea0003800000 */
[----:B------:R-:W-:Y:S01]  /*4780*/  BPT.TRAP 0x1 ;  /* 0x000000040000795c */ /* 0x000fe20000300000 */
.L_x_200:
[----:B01----:R-:W-:Y:S02]  /*4790*/  FMNMX.FTZ R0, R24, R11, !PT ;  /* 0x0000000b18007209 */ /* 0x003fe40007810000 */
[----:B------:R-:W-:Y:S02]  /*47a0*/  FMNMX.FTZ R8, R26, R13, !PT ;  /* 0x0000000d1a087209 */ /* 0x000fe40007810000 */
[----:B------:R-:W-:Y:S02]  /*47b0*/  FMNMX.FTZ R3, R25, R0, !PT ;  /* 0x0000000019037209 */ /* 0x000fe40007810000 */
[----:B------:R-:W-:Y:S02]  /*47c0*/  FMNMX.FTZ R9, R27, R8, !PT ;  /* 0x000000081b097209 */ /* 0x000fe40007810000 */
[----:B------:R-:W-:Y:S02]  /*47d0*/  FMNMX.FTZ R0, R28, R3, !PT ;  /* 0x000000031c007209 */ /* 0x000fe40007810000 */
[----:B------:R-:W-:-:S02]  /*47e0*/  FMNMX.FTZ R8, R30, R9, !PT ;  /* 0x000000091e087209 */ /* 0x000fc40007810000 */
[----:B------:R-:W-:Y:S02]  /*47f0*/  FMNMX.FTZ R3, R29, R0, !PT ;  /* 0x000000001d037209 */ /* 0x000fe40007810000 */
        /* <DEDUP_REMOVED lines=57> */
[----:B------:R-:W-:Y:S01]  /*4b90*/  ISETP.NE.AND P1, PT, R16, RZ, PT ;  /* 0x000000ff1000720c */ /* 0x000fe20003f25270 */
[----:B------:R-:W0:Y:S04]  /*4ba0*/  SHFL.BFLY PT, R0, R9, 0x2, 0x1f ;  /* 0x0c401f0009007f89 */ /* 0x000e2800000e0000 */
[----:B------:R-:W1:Y:S01]  /*4bb0*/  SHFL.BFLY PT, R3, R10, 0x2, 0x1f ;  /* 0x0c401f000a037f89 */ /* 0x000e6200000e0000 */
[----:B0-----:R-:W-:-:S02]  /*4bc0*/  FMNMX.FTZ R12, R9, R0, !PT ;  /* 0x00000000090c7209 */ /* 0x001fc40007810000 */
[----:B-1----:R-:W-:-:S03]  /*4bd0*/  FMNMX.FTZ R14, R10, R3, !PT ;  /* 0x000000030a0e7209 */ /* 0x002fc60007810000 */
[----:B------:R-:W0:Y:S01]  /*4be0*/  SHFL.BFLY PT, R15, R12, 0x1, 0x1f ;  /* 0x0c201f000c0f7f89 */ /* 0x000e2200000e0000 */
[----:B------:R-:W1:Y:S03]  /*4bf0*/  LDC R3, c[0x0][0x988] ;  /* 0x00026200ff037b82 */ /* 0x000e660000000800 */
[----:B------:R-:W2:Y:S01]  /*4c00*/  SHFL.BFLY PT, R21, R14, 0x1, 0x1f ;  /* 0x0c201f000e157f89 */ /* 0x000ea200000e0000 */
[----:B0-----:R-:W-:Y:S02]  /*4c10*/  FMNMX.FTZ R0, R12, R15, !PT ;  /* 0x0000000f0c007209 */ /* 0x001fe40007810000 */
[----:B--2---:R-:W-:-:S03]  /*4c20*/  FMNMX.FTZ R8, R14, R21, !PT ;  /* 0x000000150e087209 */ /* 0x004fc60007810000 */
[CC--:B-1----:R-:W-:Y:S01]  /*4c30*/  FMUL.FTZ R198, R0.reuse, R3.reuse ;  /* 0x0000000300c67220 */ /* 0x0c2fe20000410000 */
[----:B------:R-:W-:Y:S01]  /*4c40*/  FADD.FTZ R20, -R0, R11 ;  /* 0x0000000b00147221 */ /* 0x000fe20000010100 */
[CC--:B------:R-:W-:Y:S01]  /*4c50*/  FMUL.FTZ R12, R8.reuse, R3.reuse ;  /* 0x00000003080c7220 */ /* 0x0c0fe20000410000 */
[----:B------:R-:W-:Y:S01]  /*4c60*/  FADD.FTZ R152, -R8, R13 ;  /* 0x0000000d08987221 */ /* 0x000fe20000010100 */
[-C--:B------:R-:W-:Y:S01]  /*4c70*/  FFMA.FTZ R11, R24, R3.reuse, -R198 ;  /* 0x00000003180b7223 */ /* 0x080fe200000108c6 */
[-C--:B------:R-:W-:Y:S01]  /*4c80*/  FMUL.FTZ R20, R20, R3.reuse ;  /* 0x0000000314147220 */ /* 0x080fe20000410000 */
[-C--:B------:R-:W-:Y:S01]  /*4c90*/  FFMA.FTZ R14, R26, R3.reuse, -R12 ;  /* 0x000000031a0e7223 */ /* 0x080fe2000001080c */
[-C--:B------:R-:W-:Y:S01]  /*4ca0*/  FMUL.FTZ R152, R152, R3.reuse ;  /* 0x0000000398987220 */ /* 0x080fe20000410000 */
[-C--:B------:R-:W-:Y:S01]  /*4cb0*/  FFMA.FTZ R180, R25, R3.reuse, -R198 ;  /* 0x0000000319b47223 */ /* 0x080fe200000108c6 */
[-C--:B------:R-:W-:Y:S01]  /*4cc0*/  FFMA.FTZ R181, R27, R3.reuse, -R12 ;  /* 0x000000031bb57223 */ /* 0x080fe2000001080c */
[----:B------:R0:W-:Y:S01]  /*4cd0*/  MUFU.EX2 R10, R20 ;  /* 0x00000014000a7308 */ /* 0x0001e20000000800 */
[-C--:B------:R-:W-:Y:S01]  /*4ce0*/  FFMA.FTZ R182, R28, R3.reuse, -R198 ;  /* 0x000000031cb67223 */ /* 0x080fe200000108c6 */
[-C--:B------:R-:W-:Y:S01]  /*4cf0*/  FFMA.FTZ R183, R30, R3.reuse, -R12 ;  /* 0x000000031eb77223 */ /* 0x080fe2000001080c */
[-CC-:B------:R-:W-:Y:S01]  /*4d00*/  FFMA.FTZ R13, R29, R3.reuse, -R198.reuse ;  /* 0x000000031d0d7223 */ /* 0x180fe200000108c6 */
[-C--:B------:R-:W-:Y:S01]  /*4d10*/  FFMA.FTZ R176, R32, R3.reuse, -R198 ;  /* 0x0000000320b07223 */ /* 0x080fe200000108c6 */
[-C--:B------:R-:W-:Y:S01]  /*4d20*/  FFMA.FTZ R177, R34, R3.reuse, -R12 ;  /* 0x0000000322b17223 */ /* 0x080fe2000001080c */
[-C--:B------:R-:W-:Y:S01]  /*4d30*/  FFMA.FTZ R15, R33, R3.reuse, -R198 ;  /* 0x00000003210f7223 */ /* 0x080fe200000108c6 */
[-CC-:B------:R-:W-:Y:S01]  /*4d40*/  FFMA.FTZ R24, R35, R3.reuse, -R12.reuse ;  /* 0x0000000323187223 */ /* 0x180fe2000001080c */
[----:B------:R-:W1:Y:S01]  /*4d50*/  MUFU.EX2 R11, R11 ;  /* 0x0000000b000b7308 */ /* 0x000e620000000800 */
[-C--:B0-----:R-:W-:Y:S01]  /*4d60*/  FFMA.FTZ R20, R31, R3.reuse, -R12 ;  /* 0x000000031f147223 */ /* 0x081fe2000001080c */
[-C--:B------:R-:W-:Y:S01]  /*4d70*/  FFMA.FTZ R178, R36, R3.reuse, -R198 ;  /* 0x0000000324b27223 */ /* 0x080fe200000108c6 */
[-C--:B------:R-:W-:Y:S01]  /*4d80*/  FFMA.FTZ R179, R38, R3.reuse, -R12 ;  /* 0x0000000326b37223 */ /* 0x080fe2000001080c */
[-C--:B------:R-:W-:Y:S01]  /*4d90*/  FFMA.FTZ R21, R37, R3.reuse, -R198 ;  /* 0x0000000325157223 */ /* 0x080fe200000108c6 */
[-C--:B------:R-:W-:Y:S01]  /*4da0*/  FFMA.FTZ R26, R39, R3.reuse, -R12 ;  /* 0x00000003271a7223 */ /* 0x080fe2000001080c */
[-C--:B------:R-:W-:Y:S01]  /*4db0*/  FFMA.FTZ R172, R40, R3.reuse, -R198 ;  /* 0x0000000328ac7223 */ /* 0x080fe200000108c6 */
[-C--:B------:R-:W-:Y:S01]  /*4dc0*/  FFMA.FTZ R173, R42, R3.reuse, -R12 ;  /* 0x000000032aad7223 */ /* 0x080fe2000001080c */
[----:B------:R0:W-:Y:S01]  /*4dd0*/  MUFU.EX2 R9, R152 ;  /* 0x0000009800097308 */ /* 0x0001e20000000800 */
[-C--:B------:R-:W-:Y:S01]  /*4de0*/  FFMA.FTZ R25, R41, R3.reuse, -R198 ;  /* 0x0000000329197223 */ /* 0x080fe200000108c6 */
[-C--:B------:R-:W-:Y:S01]  /*4df0*/  FFMA.FTZ R28, R43, R3.reuse, -R12 ;  /* 0x000000032b1c7223 */ /* 0x080fe2000001080c */
[-C--:B------:R-:W-:Y:S01]  /*4e00*/  FFMA.FTZ R174, R44, R3.reuse, -R198 ;  /* 0x000000032cae7223 */ /* 0x080fe200000108c6 */
[-C--:B------:R-:W-:Y:S01]  /*4e10*/  FFMA.FTZ R175, R46, R3.reuse, -R12 ;  /* 0x000000032eaf7223 */ /* 0x080fe2000001080c */
[-C--:B------:R-:W-:Y:S01]  /*4e20*/  FFMA.FTZ R29, R45, R3.reuse, -R198 ;  /* 0x000000032d1d7223 */ /* 0x080fe200000108c6 */
[-C--:B------:R-:W-:Y:S01]  /*4e30*/  FFMA.FTZ R30, R47, R3.reuse, -R12 ;  /* 0x000000032f1e7223 */ /* 0x080fe2000001080c */
[----:B------:R-:W-:Y:S01]  /*4e40*/  FFMA.FTZ R168, R48, R3, -R198 ;  /* 0x0000000330a87223 */ /* 0x000fe200000108c6 */
[----:B------:R-:W2:Y:S01]  /*4e50*/  MUFU.EX2 R14, R14 ;  /* 0x0000000e000e7308 */ /* 0x000ea20000000800 */
[----:B-1----:R-:W-:Y:S01]  /*4e60*/  FFMA.FTZ R7, R10, R7, R11 ;  /* 0x000000070a077223 */ /* 0x002fe2000001000b */
[-C--:B------:R-:W-:Y:S01]  /*4e70*/  FFMA.FTZ R169, R50, R3.reuse, -R12 ;  /* 0x0000000332a97223 */ /* 0x080fe2000001080c */
[-C--:B------:R-:W-:Y:S01]  /*4e80*/  FFMA.FTZ R33, R49, R3.reuse, -R198 ;  /* 0x0000000331217223 */ /* 0x080fe200000108c6 */
[-C--:B------:R-:W-:Y:S01]  /*4e90*/  FFMA.FTZ R32, R51, R3.reuse, -R12 ;  /* 0x0000000333207223 */ /* 0x080fe2000001080c */
[-C--:B------:R-:W-:Y:S01]  /*4ea0*/  FFMA.FTZ R170, R52, R3.reuse, -R198 ;  /* 0x0000000334aa7223 */ /* 0x080fe200000108c6 */
[-C--:B------:R-:W-:Y:S01]  /*4eb0*/  FFMA.FTZ R171, R54, R3.reuse, -R12 ;  /* 0x0000000336ab7223 */ /* 0x080fe2000001080c */
[-C--:B------:R-:W-:Y:S01]  /*4ec0*/  FFMA.FTZ R37, R53, R3.reuse, -R198 ;  /* 0x0000000335257223 */ /* 0x080fe200000108c6 */
[----:B------:R-:W1:Y:S01]  /*4ed0*/  MUFU.EX2 R180, R180 ;  /* 0x000000b400b47308 */ /* 0x000e620000000800 */
[-C--:B------:R-:W-:Y:S01]  /*4ee0*/  FFMA.FTZ R34, R55, R3.reuse, -R12 ;  /* 0x0000000337227223 */ /* 0x080fe2000001080c */
[-C--:B0-----:R-:W-:Y:S01]  /*4ef0*/  FFMA.FTZ R152, R56, R3.reuse, -R198 ;  /* 0x0000000338987223 */ /* 0x081fe200000108c6 */
[-C--:B------:R-:W-:Y:S01]  /*4f00*/  FFMA.FTZ R153, R58, R3.reuse, -R12 ;  /* 0x000000033a997223 */ /* 0x080fe2000001080c */
[-C--:B------:R-:W-:Y:S01]  /*4f10*/  FFMA.FTZ R41, R57, R3.reuse, -R198 ;  /* 0x0000000339297223 */ /* 0x080fe200000108c6 */
[-C--:B------:R-:W-:Y:S01]  /*4f20*/  FFMA.FTZ R36, R59, R3.reuse, -R12 ;  /* 0x000000033b247223 */ /* 0x080fe2000001080c */
[-C--:B------:R-:W-:Y:S01]  /*4f30*/  FFMA.FTZ R154, R60, R3.reuse, -R198 ;  /* 0x000000033c9a7223 */ /* 0x080fe200000108c6 */
[-C--:B------:R-:W-:Y:S01]  /*4f40*/  FFMA.FTZ R155, R62, R3.reuse, -R12 ;  /* 0x000000033e9b7223 */ /* 0x080fe2000001080c */
[----:B------:R-:W0:Y:S01]  /*4f50*/  MUFU.EX2 R181, R181 ;  /* 0x000000b500b57308 */ /* 0x000e220000000800 */
[----:B--2---:R-:W-:Y:S01]  /*4f60*/  FFMA.FTZ R6, R9, R6, R14 ;  /* 0x0000000609067223 */ /* 0x004fe2000001000e */
[-C--:B------:R-:W-:Y:S01]  /*4f70*/  FFMA.FTZ R45, R61, R3.reuse, -R198 ;  /* 0x000000033d2d7223 */ /* 0x080fe200000108c6 */
[-C--:B------:R-:W-:Y:S01]  /*4f80*/  FFMA.FTZ R38, R63, R3.reuse, -R12 ;  /* 0x000000033f267223 */ /* 0x080fe2000001080c */
[-C--:B------:R-:W-:Y:S01]  /*4f90*/  FFMA.FTZ R156, R64, R3.reuse, -R198 ;  /* 0x00000003409c7223 */ /* 0x080fe200000108c6 */
[-C--:B------:R-:W-:Y:S01]  /*4fa0*/  FFMA.FTZ R157, R66, R3.reuse, -R12 ;  /* 0x00000003429d7223 */ /* 0x080fe2000001080c */
[-CC-:B------:R-:W-:Y:S01]  /*4fb0*/  FFMA.FTZ R49, R65, R3.reuse, -R198.reuse ;  /* 0x0000000341317223 */ /* 0x180fe200000108c6 */
[-C--:B------:R-:W-:Y:S01]  /*4fc0*/  FFMA.FTZ R158, R68, R3.reuse, -R198 ;  /* 0x00000003449e7223 */ /* 0x080fe200000108c6 */
[----:B------:R-:W2:Y:S01]  /*4fd0*/  MUFU.EX2 R182, R182 ;  /* 0x000000b600b67308 */ /* 0x000ea20000000800 */
[----:B-1----:R-:W-:Y:S01]  /*4fe0*/  FADD.FTZ R7, R180, R7 ;  /* 0x00000007b4077221 */ /* 0x002fe20000010000 */
[-C--:B------:R-:W-:Y:S01]  /*4ff0*/  FFMA.FTZ R159, R70, R3.reuse, -R12 ;  /* 0x00000003469f7223 */ /* 0x080fe2000001080c */
[-CC-:B------:R-:W-:Y:S01]  /*5000*/  FFMA.FTZ R53, R69, R3.reuse, -R198.reuse ;  /* 0x0000000345357223 */ /* 0x180fe200000108c6 */
[-C--:B------:R-:W-:Y:S01]  /*5010*/  FFMA.FTZ R160, R72, R3.reuse, -R198 ;  /* 0x0000000348a07223 */ /* 0x080fe200000108c6 */
[-C--:B------:R-:W-:Y:S01]  /*5020*/  FFMA.FTZ R161, R74, R3.reuse, -R12 ;  /* 0x000000034aa17223 */ /* 0x080fe2000001080c */
[-C--:B------:R-:W-:Y:S01]  /*5030*/  FFMA.FTZ R57, R73, R3.reuse, -R198 ;  /* 0x0000000349397223 */ /* 0x080fe200000108c6 */
[-C--:B------:R-:W-:Y:S01]  /*5040*/  FFMA.FTZ R75, R75, R3.reuse, -R12 ;  /* 0x000000034b4b7223 */ /* 0x080fe2000001080c */
[----:B------:R-:W1:Y:S01]  /*5050*/  MUFU.EX2 R183, R183 ;  /* 0x000000b700b77308 */ /* 0x000e620000000800 */
[----:B0-----:R-:W-:Y:S01]  /*5060*/  FADD.FTZ R6, R181, R6 ;  /* 0x00000006b5067221 */ /* 0x001fe20000010000 */
[-C--:B------:R-:W-:Y:S01]  /*5070*/  FFMA.FTZ R162, R76, R3.reuse, -R198 ;  /* 0x000000034ca27223 */ /* 0x080fe200000108c6 */
[-C--:B------:R-:W-:Y:S01]  /*5080*/  FFMA.FTZ R78, R78, R3.reuse, -R12 ;  /* 0x000000034e4e7223 */ /* 0x080fe2000001080c */
[-C--:B------:R-:W-:Y:S01]  /*5090*/  FFMA.FTZ R61, R77, R3.reuse, -R198 ;  /* 0x000000034d3d7223 */ /* 0x080fe200000108c6 */
[-C--:B------:R-:W-:Y:S01]  /*50a0*/  FFMA.FTZ R79, R79, R3.reuse, -R12 ;  /* 0x000000034f4f7223 */ /* 0x080fe2000001080c */
[-C--:B------:R-:W-:Y:S01]  /*50b0*/  FFMA.FTZ R164, R80, R3.reuse, -R198 ;  /* 0x0000000350a47223 */ /* 0x080fe200000108c6 */
[-C--:B------:R-:W-:Y:S01]  /*50c0*/  FFMA.FTZ R82, R82, R3.reuse, -R12 ;  /* 0x0000000352527223 */ /* 0x080fe2000001080c */
[----:B------:R-:W0:Y:S01]  /*50d0*/  MUFU.EX2 R13, R13 ;  /* 0x0000000d000d7308 */ /* 0x000e220000000800 */
[----:B--2---:R-:W-:Y:S01]  /*50e0*/  FADD.FTZ R40, R182, R7 ;  /* 0x00000007b6287221 */ /* 0x004fe20000010000 */
[-C--:B------:R-:W-:Y:S01]  /*50f0*/  FFMA.FTZ R65, R81, R3.reuse, -R198 ;  /* 0x0000000351417223 */ /* 0x080fe200000108c6 */
[-C--:B------:R-:W-:Y:S01]  /*5100*/  FFMA.FTZ R83, R83, R3.reuse, -R12 ;  /* 0x0000000353537223 */ /* 0x080fe2000001080c */
[-C--:B------:R-:W-:Y:S01]  /*5110*/  FFMA.FTZ R166, R84, R3.reuse, -R198 ;  /* 0x0000000354a67223 */ /* 0x080fe200000108c6 */
[-C--:B------:R-:W-:Y:S01]  /*5120*/  FFMA.FTZ R86, R86, R3.reuse, -R12 ;  /* 0x0000000356567223 */ /* 0x080fe2000001080c */
[----:B------:R-:W-:-:S02]  /*5130*/  FFMA.FTZ R69, R85, R3, -R198 ;  /* 0x0000000355457223 */ /* 0x000fc400000108c6 */
[----:B------:R-:W2:Y:S01]  /*5140*/  MUFU.EX2 R20, R20 ;  /* 0x0000001400147308 */ /* 0x000ea20000000800 */
[----:B-1----:R-:W-:-:S07]  /*5150*/  FADD.FTZ R7, R183, R6 ;  /* 0x00000006b7077221 */ /* 0x002fce0000010000 */
[----:B------:R-:W1:Y:S01]  /*5160*/  MUFU.EX2 R176, R176 ;  /* 0x000000b000b07308 */ /* 0x000e620000000800 */
[----:B0-----:R-:W-:-:S07]  /*5170*/  FADD.FTZ R27, R13, R40 ;  /* 0x000000280d1b7221 */ /* 0x001fce0000010000 */
[----:B------:R-:W0:Y:S01]  /*5180*/  MUFU.EX2 R177, R177 ;  /* 0x000000b100b17308 */ /* 0x000e220000000800 */
[----:B--2---:R-:W-:-:S07]  /*5190*/  FADD.FTZ R6, R20, R7 ;  /* 0x0000000714067221 */ /* 0x004fce0000010000 */
[----:B------:R-:W2:Y:S01]  /*51a0*/  MUFU.EX2 R15, R15 ;  /* 0x0000000f000f7308 */ /* 0x000ea20000000800 */
[----:B-1----:R-:W-:-:S07]  /*51b0*/  FADD.FTZ R40, R176, R27 ;  /* 0x0000001bb0287221 */ /* 0x002fce0000010000 */
[----:B------:R-:W1:Y:S01]  /*51c0*/  MUFU.EX2 R24, R24 ;  /* 0x0000001800187308 */ /* 0x000e620000000800 */
[----:B0-----:R-:W-:-:S07]  /*51d0*/  FADD.FTZ R7, R177, R6 ;  /* 0x00000006b1077221 */ /* 0x001fce0000010000 */
[----:B------:R-:W0:Y:S01]  /*51e0*/  MUFU.EX2 R178, R178 ;  /* 0x000000b200b27308 */ /* 0x000e220000000800 */
[----:B--2---:R-:W-:Y:S01]  /*51f0*/  FADD.FTZ R27, R15, R40 ;  /* 0x000000280f1b7221 */ /* 0x004fe20000010000 */
[----:B------:R-:W-:-:S06]  /*5200*/  FFMA.FTZ R40, R67, R3, -R12 ;  /* 0x0000000343287223 */ /* 0x000fcc000001080c */
        /* <DEDUP_REMOVED lines=15> */
[----:B0-----:R-:W-:Y:S01]  /*5300*/  FADD.FTZ R27, R25, R42 ;  /* 0x0000002a191b7221 */ /* 0x001fe20000010000 */
[-CC-:B------:R-:W-:Y:S01]  /*5310*/  FFMA.FTZ R42, R71, R3.reuse, -R12.reuse ;  /* 0x00000003472a7223 */ /* 0x180fe2000001080c */
[----:B------:R-:W-:-:S05]  /*5320*/  FFMA.FTZ R12, R87, R3, -R12 ;  /* 0x00000003570c7223 */ /* 0x000fca000001080c */
        /* <DEDUP_REMOVED lines=57> */
[----:B-1----:R-:W-:Y:S01]  /*56c0*/  FADD.FTZ R6, R42, R7 ;  /* 0x000000072a067221 */ /* 0x002fe20000010000 */
[----:B------:R-:W-:-:S04]  /*56d0*/  IMAD.U32 R7, RZ, RZ, UR7 ;  /* 0x00000007ff077e24 */ /* 0x000fc8000f8e00ff */
[----:B------:R-:W-:Y:S02]  /*56e0*/  @P1 VIADD R7, R7, 0x34840 ;  /* 0x0003484007071836 */ /* 0x000fe40000000000 */
[----:B------:R-:W1:Y:S01]  /*56f0*/  MUFU.EX2 R57, R57 ;  /* 0x0000003900397308 */ /* 0x000e620000000800 */
[----:B0-----:R-:W-:Y:S02]  /*5700*/  FADD.FTZ R44, R160, R27 ;  /* 0x0000001ba02c7221 */ /* 0x001fe40000010000 */
[----:B------:R-:W-:-:S04]  /*5710*/  @P1 PRMT R7, R18, 0x654, R7 ;  /* 0x0000065412071816 */ /* 0x000fc80000000007 */
[----:B------:R0:W-:Y:S01]  /*5720*/  @P1 SYNCS.ARRIVE.TRANS64.RED.A1T0 RZ, [R7+URZ], RZ ;  /* 0x000000ff07ff19a7 */ /* 0x0001e2000810043f */
[----:B------:R-:W3:Y:S01]  /*5730*/  MUFU.EX2 R75, R75 ;  /* 0x0000004b004b7308 */ /* 0x000ee20000000800 */
[----:B--2---:R-:W-:-:S07]  /*5740*/  FADD.FTZ R6, R161, R6 ;  /* 0x00000006a1067221 */ /* 0x004fce0000010000 */
[----:B------:R-:W2:Y:S01]  /*5750*/  MUFU.EX2 R162, R162 ;  /* 0x000000a200a27308 */ /* 0x000ea20000000800 */
[----:B-1----:R-:W-:-:S07]  /*5760*/  FADD.FTZ R27, R57, R44 ;  /* 0x0000002c391b7221 */ /* 0x002fce0000010000 */
[----:B------:R-:W1:Y:S01]  /*5770*/  MUFU.EX2 R163, R78 ;  /* 0x0000004e00a37308 */ /* 0x000e620000000800 */
[----:B---3--:R-:W-:-:S07]  /*5780*/  FADD.FTZ R6, R75, R6 ;  /* 0x000000064b067221 */ /* 0x008fce0000010000 */
        /* <DEDUP_REMOVED lines=20> */
[----:B-1----:R-:W-:-:S03]  /*58d0*/  FADD.FTZ R7, R69, R44 ;  /* 0x0000002c45077221 */ /* 0x002fc60000010000 */
[----:B0-----:R-:W-:Y:S01]  /*58e0*/  FADD.FTZ R6, R27, R6 ;  /* 0x000000061b067221 */ /* 0x001fe20000010000 */
[----:B------:R-:W-:Y:S06]  /*58f0*/  @!P0 BRA `(.L_x_201) ;  /* 0x0000000000048947 */ /* 0x000fec0003800000 */
[----:B------:R-:W-:Y:S01]  /*5900*/  BPT.TRAP 0x1 ;  /* 0x000000040000795c */ /* 0x000fe20000300000 */
.L_x_201:
[----:B------:R-:W-:Y:S01]  /*5910*/  ISETP.NE.AND P1, PT, R2, RZ, PT ;  /* 0x000000ff0200720c */ /* 0x000fe20003f25270 */
[----:B------:R-:W-:Y:S01]  /*5920*/  IMAD.U32 R12, RZ, RZ, UR14 ;  /* 0x0000000eff0c7e24 */ /* 0x000fe2000f8e00ff */
[----:B------:R-:W-:Y:S01]  /*5930*/  UMOV UR4, UR37 ;  /* 0x0000002500047c82 */ /* 0x000fe20008000000 */
[----:B------:R-:W-:Y:S01]  /*5940*/  UMOV UR5, UR36 ;  /* 0x0000002400057c82 */ /* 0x000fe20008000000 */
[----:B------:R-:W-:Y:S01]  /*5950*/  F2FP.F16.F32.PACK_AB R180, R180, R11 ;  /* 0x0000000bb4b4723e */ /* 0x000fe200000000ff */
[----:B------:R-:W-:Y:S01]  /*5960*/  IMAD.MOV.U32 R11, RZ, RZ, R0 ;  /* 0x000000ffff0b7224 */ /* 0x000fe200078e0000 */
[----:B------:R-:W-:Y:S01]  /*5970*/  F2FP.F16.F32.PACK_AB R182, R13, R182 ;  /* 0x000000b60db6723e */ /* 0x000fe200000000ff */
[----:B------:R-:W-:Y:S01]  /*5980*/  IMAD.MOV.U32 R13, RZ, RZ, R8 ;  /* 0x000000ffff0d7224 */ /* 0x000fe200078e0008 */
[----:B------:R-:W-:Y:S02]  /*5990*/  F2FP.F16.F32.PACK_AB R181, R181, R14 ;  /* 0x0000000eb5b5723e */ /* 0x000fe400000000ff */
[----:B------:R-:W-:-:S02]  /*59a0*/  F2FP.F16.F32.PACK_AB R183, R20, R183 ;  /* 0x000000b714b7723e */ /* 0x000fc400000000ff */
[----:B------:R-:W-:Y:S01]  /*59b0*/  F2FP.F16.F32.PACK_AB R176, R15, R176 ;  /* 0x000000b00fb0723e */ /* 0x000fe200000000ff */
[----:B------:R-:W-:Y:S01]  /*59c0*/  @P1 VIADD R12, R12, 0x34860 ;  /* 0x000348600c0c1836 */ /* 0x000fe20000000000 */
[----:B------:R-:W-:Y:S02]  /*59d0*/  F2FP.F16.F32.PACK_AB R177, R24, R177 ;  /* 0x000000b118b1723e */ /* 0x000fe400000000ff */
[----:B------:R-:W-:Y:S02]  /*59e0*/  F2FP.F16.F32.PACK_AB R178, R21, R178 ;  /* 0x000000b215b2723e */ /* 0x000fe400000000ff */
[----:B------:R-:W-:Y:S02]  /*59f0*/  @P1 PRMT R12, R17, 0x654, R12 ;  /* 0x00000654110c1816 */ /* 0x000fe4000000000c */
[----:B------:R-:W-:Y:S02]  /*5a00*/  F2FP.F16.F32.PACK_AB R179, R26, R179 ;  /* 0x000000b31ab3723e */ /* 0x000fe400000000ff */
[----:B------:R0:W-:Y:S01]  /*5a10*/  @P1 SYNCS.ARRIVE.TRANS64.RED.A1T0 RZ, [R12+URZ], RZ ;  /* 0x000000ff0cff19a7 */ /* 0x0001e2000810043f */
[C---:B------:R-:W-:Y:S01]  /*5a20*/  ISETP.GT.AND P1, PT, R197.reuse, RZ, PT ;  /* 0x000000ffc500720c */ /* 0x040fe20003f24270 */
[----:B------:R-:W-:Y:S01]  /*5a30*/  VIADD R197, R197, 0xffffffff ;  /* 0xffffffffc5c57836 */ /* 0x000fe20000000000 */
[----:B------:R-:W-:-:S02]  /*5a40*/  F2FP.F16.F32.PACK_AB R172, R25, R172 ;  /* 0x000000ac19ac723e */ /* 0x000fc400000000ff */
[----:B------:R-:W-:Y:S02]  /*5a50*/  F2FP.F16.F32.PACK_AB R173, R28, R173 ;  /* 0x000000ad1cad723e */ /* 0x000fe400000000ff */
[----:B------:R-:W-:Y:S02]  /*5a60*/  F2FP.F16.F32.PACK_AB R174, R29, R174 ;  /* 0x000000ae1dae723e */ /* 0x000fe400000000ff */
[----:B------:R-:W-:Y:S02]  /*5a70*/  F2FP.F16.F32.PACK_AB R175, R30, R175 ;  /* 0x000000af1eaf723e */ /* 0x000fe400000000ff */
[----:B------:R-:W-:Y:S02]  /*5a80*/  F2FP.F16.F32.PACK_AB R168, R33, R168 ;  /* 0x000000a821a8723e */ /* 0x000fe400000000ff */
[----:B------:R-:W-:Y:S02]  /*5a90*/  F2FP.F16.F32.PACK_AB R169, R32, R169 ;  /* 0x000000a920a9723e */ /* 0x000fe400000000ff */
        /* <DEDUP_REMOVED lines=17> */
[----:B------:R-:W-:Y:S01]  /*5bb0*/  F2FP.F16.F32.PACK_AB R167, R27, R167 ;  /* 0x000000a71ba7723e */ /* 0x000fe200000000ff */
[----:B0-----:R-:W-:Y:S06]  /*5bc0*/  @P1 BRA `(.L_x_202) ;  /* 0xffffffdc009c1947 */ /* 0x001fec000383ffff */
.L_x_191:
        /* <DEDUP_REMOVED lines=67> */
.L_x_203:
        /* <DEDUP_REMOVED lines=9> */
.L_x_204:
[----:B-1----:R-:W-:Y:S05]  /*6090*/  @P1 BRA `(.L_x_205) ;  /* 0x0000000000081947 */ /* 0x002fea0003800000 */
[----:B------:R-:W1:Y:S02]  /*60a0*/  SYNCS.PHASECHK.TRANS64.TRYWAIT P1, [UR9+0x34850], R4 ;  /* 0x03485004ff0075a7 */ /* 0x000e640008020149 */
[----:B-1----:R-:W-:Y:S05]  /*60b0*/  @!P1 BRA `(.L_x_206) ;  /* 0x0000006400d49947 */ /* 0x002fea0003800000 */
.L_x_205:
[----:B------:R-:W-:Y:S01]  /*60c0*/  UIADD3 UR5, UR4, 0x400, URZ ;  /* 0x0000040004057890 */ /* 0x000fe2000fffe03f */
[----:B------:R-:W-:Y:S01]  /*60d0*/  WARPGROUP.ARRIVE ;  /* 0x00000000000079c5 */ /* 0x000fe20000000000 */
[----:B------:R-:W-:Y:S01]  /*60e0*/  UMOV UR7, 0x40000040 ;  /* 0x4000004000077882 */ /* 0x000fe20000000000 */
[----:B------:R-:W-:Y:S01]  /*60f0*/  UMOV UR11, 0x40000040 ;  /* 0x40000040000b7882 */ /* 0x000fe20000000000 */
[----:B------:R-:W-:Y:S01]  /*6100*/  USHF.R.U32.HI UR5, URZ, 0x4, UR5 ;  /* 0x000000043f057899 */ /* 0x000fe20008011605 */
[----:B01----:R-:W0:Y:S01]  /*6110*/  SHFL.BFLY PT, R4, R7, 0x2, 0x1f ;  /* 0x0c401f0007047f89 */ /* 0x003e2200000e0000 */
[----:B------:R-:W-:Y:S02]  /*6120*/  IMAD.MOV.U32 R89, RZ, RZ, -0x800000 ;  /* 0xff800000ff597424 */ /* 0x000fe400078e00ff */
[----:B------:R-:W-:Y:S01]  /*6130*/  ULOP3.LUT UR5, UR5, 0x3fff, URZ, 0xc0, !UPT ;  /* 0x00003fff05057892 */ /* 0x000fe2000f8ec03f */
[----:B------:R-:W1:Y:S01]  /*6140*/  SHFL.BFLY PT, R5, R6, 0x2, 0x1f ;  /* 0x0c401f0006057f89 */ /* 0x000e6200000e0000 */
[----:B------:R-:W-:-:S02]  /*6150*/  IMAD.MOV.U32 R88, RZ, RZ, -0x800000 ;  /* 0xff800000ff587424 */ /* 0x000fc400078e00ff */
[----:B------:R-:W-:-:S04]  /*6160*/  ULOP3.LUT UR5, UR5, 0x4000000, URZ, 0xfc, !UPT ;  /* 0x0400000005057892 */ /* 0x000fc8000f8efc3f */
[----:B------:R-:W-:-:S04]  /*6170*/  ULEA UR6, UR36, UR5, 0xb ;  /* 0x0000000524067291 */ /* 0x000fc8000f8e583f */
[----:B------:R-:W-:-:S05]  /*6180*/  UIADD3 UR8, UR6, 0x80, URZ ;  /* 0x0000008006087890 */ /* 0x000fca000fffe03f */
[----:B------:R-:W-:Y:S01]  /*6190*/  HGMMA.64x128x16.F32 R24, R180, gdesc[UR4].tnspB, R24, gsb0 ;  /* 0x41e00004b4187df0 */ /* 0x000fe20008000818 */
[----:B------:R-:W-:Y:S01]  /*61a0*/  UMOV UR7, 0x40000040 ;  /* 0x4000004000077882 */ /* 0x000fe20000000000 */
[----:B------:R-:W-:Y:S01]  /*61b0*/  UMOV UR10, UR8 ;  /* 0x00000008000a7c82 */ /* 0x000fe20008000000 */
[----:B------:R-:W-:Y:S01]  /*61c0*/  UIADD3 UR8, UR6, 0x100, URZ ;  /* 0x0000010006087890 */ /* 0x000fe2000fffe03f */
[----:B0-----:R-:W-:Y:S01]  /*61d0*/  FADD.FTZ R4, R4, R7 ;  /* 0x0000000704047221 */ /* 0x001fe20000010000 */
[----:B-1----:R-:W-:-:S04]  /*61e0*/  FADD.FTZ R9, R5, R6 ;  /* 0x0000000605097221 */ /* 0x002fc80000010000 */
[----:B------:R-:W0:Y:S04]  /*61f0*/  SHFL.BFLY PT, R5, R4, 0x1, 0x1f ;  /* 0x0c201f0004057f89 */ /* 0x000e2800000e0000 */
[----:B------:R-:W1:Y:S01]  /*6200*/  SHFL.BFLY PT, R10, R9, 0x1, 0x1f ;  /* 0x0c201f00090a7f89 */ /* 0x000e6200000e0000 */
[----:B0-----:R-:W-:Y:S01]  /*6210*/  FADD.FTZ R12, R4, R5 ;  /* 0x00000005040c7221 */ /* 0x001fe20000010000 */
[----:B------:R-:W-:Y:S02]  /*6220*/  IMAD.MOV.U32 R5, RZ, RZ, RZ ;  /* 0x000000ffff057224 */ /* 0x000fe400078e00ff */
[----:B-1----:R-:W-:Y:S02]  /*6230*/  FADD.FTZ R13, R9, R10 ;  /* 0x0000000a090d7221 */ /* 0x002fe40000010000 */
[----:B------:R-:W-:Y:S01]  /*6240*/  FSETP.NE.FTZ.AND P1, PT, R12, RZ, PT ;  /* 0x000000ff0c00720b */ /* 0x000fe20003f35000 */
[----:B------:R-:W-:-:S02]  /*6250*/  IMAD.MOV.U32 R10, RZ, RZ, RZ ;  /* 0x000000ffff0a7224 */ /* 0x000fc400078e00ff */
[----:B------:R-:W-:-:S10]  /*6260*/  FSETP.NE.FTZ.AND P2, PT, R13, RZ, PT ;  /* 0x000000ff0d00720b */ /* 0x000fd40003f55000 */
[----:B------:R-:W0:Y:S01]  /*6270*/  @P1 MUFU.LG2 R6, R12 ;  /* 0x0000000c00061308 */ /* 0x000e220000000c00 */
[C---:B------:R-:W-:Y:S02]  /*6280*/  @P1 FMUL.FTZ R7, R3.reuse, 0.69314718246459960938 ;  /* 0x3f31721803071820 */ /* 0x040fe40000410000 */
[----:B------:R-:W-:-:S05]  /*6290*/  @P2 FMUL.FTZ R4, R3, 0.69314718246459960938 ;  /* 0x3f31721803042820 */ /* 0x000fca0000410000 */
[----:B------:R-:W1:Y:S08]  /*62a0*/  @P2 MUFU.LG2 R11, R13 ;  /* 0x0000000d000b2308 */ /* 0x000e700000000c00 */
[----:B------:R2:W3:Y:S01]  /*62b0*/  @P1 MUFU.RCP R5, R12 ;  /* 0x0000000c00051308 */ /* 0x0004e20000001000 */
[----:B0-----:R-:W-:-:S04]  /*62c0*/  @P1 FMUL.FTZ R6, R6, 0.69314718246459960938 ;  /* 0x3f31721806061820 */ /* 0x001fc80000410000 */
[----:B------:R-:W-:-:S03]  /*62d0*/  @P1 FFMA.FTZ R89, R7, R0, R6 ;  /* 0x0000000007591223 */ /* 0x000fc60000010006 */
[----:B------:R2:W0:Y:S01]  /*62e0*/  @P2 MUFU.RCP R10, R13 ;  /* 0x0000000d000a2308 */ /* 0x0004220000001000 */
[----:B-1----:R-:W-:-:S04]  /*62f0*/  @P2 FMUL.FTZ R11, R11, 0.69314718246459960938 ;  /* 0x3f3172180b0b2820 */ /* 0x002fc80000410000 */
[----:B------:R-:W-:Y:S01]  /*6300*/  @P2 FFMA.FTZ R88, R4, R8, R11 ;  /* 0x0000000804582223 */ /* 0x000fe2000001000b */
[----:B------:R-:W-:Y:S02]  /*6310*/  WARPGROUP.DEPBAR.LE gsb0, 0x0 ;  /* 0x00008000000079c5 */ /* 0x000fe40000010000 */
[----:B------:R-:W-:-:S06]  /*6320*/  WARPGROUP.ARRIVE ;  /* 0x00000000000079c5 */ /* 0x000fcc0000000000 */
[----:B------:R-:W-:Y:S01]  /*6330*/  HGMMA.64x128x16.F32 R24, R176, gdesc[UR8].tnspB, R24, gsb0 ;  /* 0x41e00008b0187df0 */ /* 0x000fe20008000818 */
[----:B------:R-:W-:Y:S01]  /*6340*/  UMOV UR10, UR8 ;  /* 0x00000008000a7c82 */ /* 0x000fe20008000000 */
[----:B------:R-:W-:Y:S01]  /*6350*/  UMOV UR11, 0x40000040 ;  /* 0x40000040000b7882 */ /* 0x000fe20000000000 */
[----:B------:R-:W-:Y:S01]  /*6360*/  UIADD3 UR8, UR6, 0x180, URZ ;  /* 0x0000018006087890 */ /* 0x000fe2000fffe03f */
        /* <DEDUP_REMOVED lines=17> */
[----:B------:R-:W-:Y:S02]  /*6480*/  UIADD3 UR8, UR6, 0x300, URZ ;  /* 0x0000030006087890 */ /* 0x000fe4000fffe03f */
        /* <DEDUP_REMOVED lines=10> */
[----:B------:R-:W-:-:S07]  /*6530*/  WARPGROUP.ARRIVE ;  /* 0x00000000000079c5 */ /* 0x000fce0000000000 */
[----:B------:R-:W-:Y:S03]  /*6540*/  HGMMA.64x128x16.F32 R24, R164, gdesc[UR4].tnspB, R24, gsb0 ;  /* 0x41e00004a4187df0 */ /* 0x000fe60008000818 */
[----:B------:R-:W-:Y:S02]  /*6550*/  WARPGROUP.DEPBAR.LE gsb0, 0x0 ;  /* 0x00008000000079c5 */ /* 0x000fe40000010000 */
[----:B0-23--:R-:W-:Y:S05]  /*6560*/  @!P0 BRA `(.L_x_207) ;  /* 0x0000000000048947 */ /* 0x00dfea0003800000 */
[----:B------:R-:W-:Y:S01]  /*6570*/  BPT.TRAP 0x1 ;  /* 0x000000040000795c */ /* 0x000fe20000300000 */
.L_x_207:
[----:B------:R-:W0:Y:S01]  /*6580*/  S2UR UR5, SR_SWINHI ;  /* 0x00000000000579c3 */ /* 0x000e220000002f00 */
[----:B------:R-:W-:Y:S01]  /*6590*/  ISETP.NE.AND P1, PT, R2, RZ, PT ;  /* 0x000000ff0200720c */ /* 0x000fe20003f25270 */
[----:B------:R-:W-:Y:S02]  /*65a0*/  IMAD.U32 R0, RZ, RZ, UR9 ;  /* 0x00000009ff007e24 */ /* 0x000fe4000f8e00ff */
        /* <DEDUP_REMOVED lines=11> */
[----:B------:R-:W-:-:S02]  /*6660*/  @P1 VIADD R0, R0, 0x34860 ;  /* 0x0003486000001836 */ /* 0x000fc40000000000 */
        /* <DEDUP_REMOVED lines=9> */
[----:B------:R-:W-:Y:S01]  /*6700*/  UMOV UR6, UR4 ;  /* 0x0000000400067c82 */ /* 0x000fe20008000000 */
[----:B0-----:R-:W-:Y:S01]  /*6710*/  UMOV UR7, UR5 ;  /* 0x0000000500077c82 */ /* 0x001fe20008000000 */
[----:B------:R-:W-:Y:S01]  /*6720*/  FMUL.FTZ R65, R65, R5 ;  /* 0x0000000541417220 */ /* 0x000fe20000410000 */
[----:B------:R-:W-:-:S02]  /*6730*/  IMAD.U32 R36, RZ, RZ, UR6 ;  /* 0x00000006ff247e24 */ /* 0x000fc4000f8e00ff */
[-C--:B------:R-:W-:Y:S01]  /*6740*/  FMUL.FTZ R64, R64, R5.reuse ;  /* 0x0000000540407220 */ /* 0x080fe20000410000 */
        /* <DEDUP_REMOVED lines=11> */
[----:B------:R-:W-:Y:S01]  /*6800*/  IMAD.WIDE R4, R193, 0x2, R36 ;  /* 0x00000002c1047825 */ /* 0x000fe200078e0224 */
[----:B------:R-:W-:-:S03]  /*6810*/  @P1 PRMT R0, R17, 0x654, R0 ;  /* 0x0000065411001816 */ /* 0x000fc60000000000 */
[-C--:B------:R-:W-:Y:S01]  /*6820*/  FMUL.FTZ R98, R42, R10.reuse ;  /* 0x0000000a2a627220 */ /* 0x080fe20000410000 */
[-C--:B------:R-:W-:Y:S01]  /*6830*/  FMUL.FTZ R103, R35, R10.reuse ;  /* 0x0000000a23677220 */ /* 0x080fe20000410000 */
[-C--:B------:R-:W-:Y:S01]  /*6840*/  FMUL.FTZ R27, R27, R10.reuse ;  /* 0x0000000a1b1b7220 */ /* 0x080fe20000410000 */
[----:B------:R0:W-:Y:S01]  /*6850*/  @P1 SYNCS.ARRIVE.TRANS64.RED.A1T0 RZ, [R0+URZ], RZ ;  /* 0x000000ff00ff19a7 */ /* 0x0001e2000810043f */
[----:B------:R-:W-:Y:S01]  /*6860*/  IADD3 R99, P1, R4, 0x4040, RZ ;  /* 0x0000404004637810 */ /* 0x000fe20007f3e0ff */
[-C--:B------:R-:W-:Y:S01]  /*6870*/  FMUL.FTZ R100, R26, R10.reuse ;  /* 0x0000000a1a647220 */ /* 0x080fe20000410000 */
[C---:B------:R-:W-:Y:S01]  /*6880*/  IADD3 R33, P3, R4.reuse, 0x4000, RZ ;  /* 0x0000400004217810 */ /* 0x040fe20007f7e0ff */
[-C--:B------:R-:W-:Y:S01]  /*6890*/  FMUL.FTZ R31, R31, R10.reuse ;  /* 0x0000000a1f1f7220 */ /* 0x080fe20000410000 */
[----:B------:R-:W-:Y:S01]  /*68a0*/  IADD3 R13, P6, R4, 0x20, RZ ;  /* 0x00000020040d7810 */ /* 0x000fe20007fde0ff */
[-C--:B------:R-:W-:Y:S01]  /*68b0*/  FMUL.FTZ R104, R30, R10.reuse ;  /* 0x0000000a1e687220 */ /* 0x080fe20000410000 */
[----:B------:R-:W-:Y:S01]  /*68c0*/  LOP3.LUT R8, R33, 0x380, RZ, 0xc0, !PT ;  /* 0x0000038021087812 */ /* 0x000fe200078ec0ff */
[-C--:B------:R-:W-:Y:S01]  /*68d0*/  FMUL.FTZ R106, R34, R10.reuse ;  /* 0x0000000a226a7220 */ /* 0x080fe20000410000 */
[----:B0-----:R-:W-:Y:S01]  /*68e0*/  LOP3.LUT R0, R99, 0x380, RZ, 0xc0, !PT ;  /* 0x0000038063007812 */ /* 0x001fe200078ec0ff */
[-C--:B------:R-:W-:Y:S01]  /*68f0*/  FMUL.FTZ R102, R39, R10.reuse ;  /* 0x0000000a27667220 */ /* 0x080fe20000410000 */
[----:B------:R-:W-:Y:S01]  /*6900*/  IADD3 R35, P2, R4, 0x4020, RZ ;  /* 0x0000402004237810 */ /* 0x000fe20007f5e0ff */
[-C--:B------:R-:W-:Y:S01]  /*6910*/  FMUL.FTZ R105, R38, R10.reuse ;  /* 0x0000000a26697220 */ /* 0x080fe20000410000 */
[----:B------:R-:W-:Y:S01]  /*6920*/  SHF.R.U64 R0, R0, 0x3, RZ ;  /* 0x0000000300007819 */ /* 0x000fe200000012ff */
[-C--:B------:R-:W-:Y:S01]  /*6930*/  FMUL.FTZ R97, R43, R10.reuse ;  /* 0x0000000a2b617220 */ /* 0x080fe20000410000 */
[----:B------:R-:W-:Y:S01]  /*6940*/  SHF.R.U64 R8, R8, 0x3, RZ ;  /* 0x0000000308087819 */ /* 0x000fe200000012ff */
[-C--:B------:R-:W-:Y:S01]  /*6950*/  FMUL.FTZ R47, R47, R10.reuse ;  /* 0x0000000a2f2f7220 */ /* 0x080fe20000410000 */
[----:B------:R-:W-:Y:S01]  /*6960*/  LOP3.LUT R42, R0, R99, RZ, 0x3c, !PT ;  /* 0x00000063002a7212 */ /* 0x000fe200078e3cff */
[-C--:B------:R-:W-:Y:S01]  /*6970*/  FMUL.FTZ R46, R46, R10.reuse ;  /* 0x0000000a2e2e7220 */ /* 0x080fe20000410000 */
[----:B------:R-:W-:Y:S01]  /*6980*/  LOP3.LUT R0, R13, 0x380, RZ, 0xc0, !PT ;  /* 0x000003800d007812 */ /* 0x000fe200078ec0ff */
[-C--:B------:R-:W-:Y:S01]  /*6990*/  FMUL.FTZ R51, R51, R10.reuse ;  /* 0x0000000a33337220 */ /* 0x080fe20000410000 */
[----:B------:R-:W-:Y:S01]  /*69a0*/  IADD3 R29, P4, R4, 0x60, RZ ;  /* 0x00000060041d7810 */ /* 0x000fe20007f9e0ff */
[-C--:B------:R-:W-:Y:S01]  /*69b0*/  FMUL.FTZ R50, R50, R10.reuse ;  /* 0x0000000a32327220 */ /* 0x080fe20000410000 */
[----:B------:R-:W-:Y:S01]  /*69c0*/  SHF.R.U64 R0, R0, 0x3, RZ ;  /* 0x0000000300007819 */ /* 0x000fe200000012ff */
[-C--:B------:R-:W-:Y:S01]  /*69d0*/  FMUL.FTZ R55, R55, R10.reuse ;  /* 0x0000000a37377220 */ /* 0x080fe20000410000 */
[----:B------:R-:W-:Y:S01]  /*69e0*/  IADD3 R21, P5, R4, 0x40, RZ ;  /* 0x0000004004157810 */ /* 0x000fe20007fbe0ff */
        /* <DEDUP_REMOVED lines=17> */
[----:B------:R-:W-:Y:S01]  /*6b00*/  LOP3.LUT R10, R35, 0x380, RZ, 0xc0, !PT ;  /* 0x00000380230a7812 */ /* 0x000fe200078ec0ff */
[----:B------:R-:W0:Y:S01]  /*6b10*/  LDC R108, c[0x0][0xc38] ;  /* 0x00030e00ff6c7b82 */ /* 0x000e220000000800 */
[----:B------:R-:W-:Y:S01]  /*6b20*/  LOP3.LUT R38, R8, R33, RZ, 0x3c, !PT ;  /* 0x0000002108267212 */ /* 0x000fe200078e3cff */
[----:B------:R-:W-:Y:S01]  /*6b30*/  IMAD.X R43, RZ, RZ, R5, P1 ;  /* 0x000000ffff2b7224 */ /* 0x000fe200008e0605 */
[----:B------:R-:W-:Y:S01]  /*6b40*/  LOP3.LUT R14, R0, R13, RZ, 0x3c, !PT ;  /* 0x0000000d000e7212 */ /* 0x000fe200078e3cff */
[----:B------:R-:W-:Y:S01]  /*6b50*/  IMAD R9, R186, 0x40, R19 ;  /* 0x00000040ba097824 */ /* 0x000fe200078e0213 */
[----:B------:R-:W-:Y:S01]  /*6b60*/  LOP3.LUT R8, R29, 0x380, RZ, 0xc0, !PT ;  /* 0x000003801d087812 */ /* 0x000fe200078ec0ff */
[----:B------:R-:W-:Y:S01]  /*6b70*/  IMAD.X R15, RZ, RZ, R5, P6 ;  /* 0x000000ffff0f7224 */ /* 0x000fe200030e0605 */
[----:B------:R-:W-:Y:S01]  /*6b80*/  LOP3.LUT R0, R21, 0x380, RZ, 0xc0, !PT ;  /* 0x0000038015007812 */ /* 0x000fe200078ec0ff */
[----:B------:R-:W-:Y:S01]  /*6b90*/  IMAD.WIDE R36, R9, 0x2, R36 ;  /* 0x0000000209247825 */ /* 0x000fe200078e0224 */
[----:B------:R-:W-:Y:S01]  /*6ba0*/  SHF.R.U64 R10, R10, 0x3, RZ ;  /* 0x000000030a0a7819 */ /* 0x000fe200000012ff */
[----:B------:R-:W-:Y:S01]  /*6bb0*/  UIADD3 UR5, -UR39, URZ, URZ ;  /* 0x0000003f27057290 */ /* 0x000fe2000fffe13f */
[----:B------:R-:W-:Y:S01]  /*6bc0*/  SHF.R.U64 R8, R8, 0x3, RZ ;  /* 0x0000000308087819 */ /* 0x000fe200000012ff */
[----:B------:R-:W-:Y:S01]  /*6bd0*/  ULDC UR10, c[0x0][0xc44] ;  /* 0x00031100000a7ab9 */ /* 0x000fe20000000800 */
[----:B------:R-:W-:Y:S01]  /*6be0*/  SHF.R.U64 R0, R0, 0x3, RZ ;  /* 0x0000000300007819 */ /* 0x000fe200000012ff */
[--C-:B------:R-:W-:Y:S01]  /*6bf0*/  IMAD.X R41, RZ, RZ, R5.reuse, P2 ;  /* 0x000000ffff297224 */ /* 0x100fe200010e0605 */
[----:B------:R-:W-:Y:S01]  /*6c00*/  LOP3.LUT R40, R10, R35, RZ, 0x3c, !PT ;  /* 0x000000230a287212 */ /* 0x000fe200078e3cff */
[--C-:B------:R-:W-:Y:S01]  /*6c10*/  IMAD.X R39, RZ, RZ, R5.reuse, P3 ;  /* 0x000000ffff277224 */ /* 0x100fe200018e0605 */
[----:B------:R-:W-:Y:S01]  /*6c20*/  LOP3.LUT R10, R8, R29, RZ, 0x3c, !PT ;  /* 0x0000001d080a7212 */ /* 0x000fe200078e3cff */
[----:B------:R-:W-:Y:S01]  /*6c30*/  IMAD.X R11, RZ, RZ, R5, P4 ;  /* 0x000000ffff0b7224 */ /* 0x000fe200020e0605 */
[----:B------:R-:W-:Y:S01]  /*6c40*/  LOP3.LUT R8, R0, R21, RZ, 0x3c, !PT ;  /* 0x0000001500087212 */ /* 0x000fe200078e3cff */
[----:B------:R-:W-:Y:S01]  /*6c50*/  ULDC.64 UR8, c[0x0][0xb90] ;  /* 0x0002e40000087ab9 */ /* 0x000fe20000000a00 */
[----:B------:R-:W1:Y:S01]  /*6c60*/  LDC R0, c[0x0][0xbe8] ;  /* 0x0002fa00ff007b82 */ /* 0x000e620000000800 */
[----:B------:R-:W-:-:S02]  /*6c70*/  R2UR UR13, R189 ;  /* 0x00000000bd0d72ca */ /* 0x000fc400000e0000 */
[----:B------:R-:W-:Y:S02]  /*6c80*/  R2UR UR12, R188 ;  /* 0x00000000bc0c72ca */ /* 0x000fe400000e0000 */
[C---:B------:R-:W-:Y:S02]  /*6c90*/  IADD3 R45, P0, R4.reuse, 0x4060, RZ ;  /* 0x00004060042d7810 */ /* 0x040fe40007f1e0ff */
[----:B------:R-:W-:Y:S02]  /*6ca0*/  LOP3.LUT R9, R4, 0x380, RZ, 0xc0, !PT ;  /* 0x0000038004097812 */ /* 0x000fe400078ec0ff */
[----:B------:R-:W-:Y:S02]  /*6cb0*/  LOP3.LUT R44, R45, 0x380, RZ, 0xc0, !PT ;  /* 0x000003802d2c7812 */ /* 0x000fe400078ec0ff */
[----:B------:R-:W-:Y:S02]  /*6cc0*/  SHF.R.U64 R9, R9, 0x3, RZ ;  /* 0x0000000309097819 */ /* 0x000fe400000012ff */
[----:B------:R-:W-:Y:S01]  /*6cd0*/  SHF.R.U64 R44, R44, 0x3, RZ ;  /* 0x000000032c2c7819 */ /* 0x000fe200000012ff */
[----:B------:R-:W-:Y:S01]  /*6ce0*/  IMAD R99, RZ, RZ, -UR13 ;  /* 0x8000000dff637e24 */ /* 0x000fe2000f8e02ff */
[----:B------:R-:W-:Y:S01]  /*6cf0*/  IADD3 R21, P6, R36, 0x1000, RZ ;  /* 0x0000100024157810 */ /* 0x000fe20007fde0ff */
[----:B------:R-:W-:Y:S01]  /*6d00*/  UIMAD UR10, UR10, UR5, UR13 ;  /* 0x000000050a0a72a4 */ /* 0x000fe2000f8e020d */
[----:B------:R-:W-:Y:S01]  /*6d10*/  LOP3.LUT R4, R9, R4, RZ, 0x3c, !PT ;  /* 0x0000000409047212 */ /* 0x000fe200078e3cff */
[----:B0-----:R-:W-:Y:S01]  /*6d20*/  IMAD R99, R108, R99, UR12 ;  /* 0x0000000c6c637e24 */ /* 0x001fe2000f8e0263 */
[----:B------:R-:W-:Y:S01]  /*6d30*/  LOP3.LUT R44, R44, R45, RZ, 0x3c, !PT ;  /* 0x0000002d2c2c7212 */ /* 0x000fe200078e3cff */
[--C-:B------:R-:W-:Y:S01]  /*6d40*/  IMAD.X R45, RZ, RZ, R5.reuse, P0 ;  /* 0x000000ffff2d7224 */ /* 0x100fe200000e0605 */
[----:B------:R-:W-:Y:S01]  /*6d50*/  LOP3.LUT R34, R21, 0x380, RZ, 0xc0, !PT ;  /* 0x0000038015227812 */ /* 0x000fe200078ec0ff */
[----:B------:R-:W-:Y:S01]  /*6d60*/  IMAD.X R9, RZ, RZ, R5, P5 ;  /* 0x000000ffff097224 */ /* 0x000fe200028e0605 */
[----:B------:R-:W-:Y:S01]  /*6d70*/  MOV R110, R4 ;  /* 0x00000004006e7202 */ /* 0x000fe20000000f00 */
[----:B------:R-:W-:Y:S01]  /*6d80*/  USHF.R.S32.HI UR11, URZ, 0x1f, UR10 ;  /* 0x0000001f3f0b7899 */ /* 0x000fe2000801140a */
[----:B-1----:R-:W-:Y:S01]  /*6d90*/  ISETP.NE.AND P1, PT, R0, 0x1, PT ;  /* 0x000000010000780c */ /* 0x002fe20003f25270 */
[----:B------:R-:W-:Y:S01]  /*6da0*/  IMAD R111, R99, 0x80, R192 ;  /* 0x00000080636f7824 */ /* 0x000fe200078e02c0 */
[----:B------:R-:W-:Y:S01]  /*6db0*/  F2FP.F16.F32.PACK_AB R5, R27, R100 ;  /* 0x000000641b05723e */ /* 0x000fe200000000ff */
[----:B------:R-:W-:Y:S01]  /*6dc0*/  UIMAD UR5, UR11, UR8, URZ ;  /* 0x000000080b0572a4 */ /* 0x000fe2000f8e023f */
[----:B------:R-:W0:Y:S01]  /*6dd0*/  LDC.64 R100, c[0x0][0xb98] ;  /* 0x0002e600ff647b82 */ /* 0x000e220000000a00 */
[----:B------:R-:W-:Y:S01]  /*6de0*/  SHF.R.U64 R34, R34, 0x3, RZ ;  /* 0x0000000322227819 */ /* 0x000fe200000012ff */
[----:B------:R-:W-:Y:S01]  /*6df0*/  UIMAD.WIDE.U32 UR6, UR10, UR8, URZ ;  /* 0x000000080a0672a5 */ /* 0x000fe2000f8e003f */
[----:B------:R-:W-:Y:S01]  /*6e00*/  F2FP.F16.F32.PACK_AB R6, R6, R7 ;  /* 0x000000070606723e */ /* 0x000fe200000000ff */
[----:B------:R-:W-:Y:S01]  /*6e10*/  UIMAD UR5, UR10, UR9, UR5 ;  /* 0x000000090a0572a4 */ /* 0x000fe2000f8e0205 */
[----:B------:R-:W-:Y:S01]  /*6e20*/  LOP3.LUT R34, R34, R21, RZ, 0x3c, !PT ;  /* 0x0000001522227212 */ /* 0x000fe200078e3cff */
[----:B------:R-:W-:Y:S01]  /*6e30*/  USHF.R.S32.HI UR12, URZ, 0x1f, UR39 ;  /* 0x0000001f3f0c7899 */ /* 0x000fe20008011427 */
[C---:B------:R-:W-:Y:S01]  /*6e40*/  IADD3 R21, P0, R36.reuse, 0x6000, RZ ;  /* 0x0000600024157810 */ /* 0x040fe20007f1e0ff */
[----:B------:R-:W-:Y:S01]  /*6e50*/  UIADD3 UR5, UR7, UR5, URZ ;  /* 0x0000000507057290 */ /* 0x000fe2000fffe03f */
[----:B------:R-:W1:Y:S01]  /*6e60*/  @P1 LDC R108, c[0x0][0xbec] ;  /* 0x0002fb00ff6c1b82 */ /* 0x000e620000000800 */
[----:B------:R-:W-:Y:S01]  /*6e70*/  F2FP.F16.F32.PACK_AB R7, R31, R104 ;  /* 0x000000681f07723e */ /* 0x000fe200000000ff */
[----:B------:R-:W-:Y:S01]  /*6e80*/  IMAD.U32 R13, RZ, RZ, UR7 ;  /* 0x00000007ff0d7e24 */ /* 0x000fe2000f8e00ff */
[----:B------:R-:W-:Y:S01]  /*6e90*/  MOV R104, R44 ;  /* 0x0000002c00687202 */ /* 0x000fe20000000f00 */
[----:B------:R-:W-:Y:S01]  /*6ea0*/  IMAD.MOV.U32 R45, RZ, RZ, R111 ;  /* 0x000000ffff2d7224 */ /* 0x000fe200078e006f */
[----:B------:R-:W-:Y:S01]  /*6eb0*/  LOP3.LUT R20, R21, 0x380, RZ, 0xc0, !PT ;  /* 0x0000038015147812 */ /* 0x000fe200078ec0ff */
[----:B------:R-:W-:Y:S01]  /*6ec0*/  IMAD.U32 R12, RZ, RZ, UR6 ;  /* 0x00000006ff0c7e24 */ /* 0x000fe2000f8e00ff */
[C---:B------:R-:W-:Y:S01]  /*6ed0*/  IADD3 R35, P4, R36.reuse, 0x3000, RZ ;  /* 0x0000300024237810 */ /* 0x040fe20007f9e0ff */
[----:B------:R-:W2:Y:S01]  /*6ee0*/  @P1 LDC R109, c[0x0][0xbf0] ;  /* 0x0002fc00ff6d1b82 */ /* 0x000ea20000000800 */
[----:B------:R-:W-:Y:S01]  /*6ef0*/  IADD3 R33, P5, R36, 0x2000, RZ ;  /* 0x0000200024217810 */ /* 0x000fe20007fbe0ff */
[----:B------:R-:W-:Y:S01]  /*6f00*/  IMAD.U32 R13, RZ, RZ, UR5 ;  /* 0x00000005ff0d7e24 */ /* 0x000fe2000f8e00ff */
[----:B------:R-:W-:Y:S01]  /*6f10*/  SHF.R.U64 R20, R20, 0x3, RZ ;  /* 0x0000000314147819 */ /* 0x000fe200000012ff */
[----:B------:R-:W-:Y:S01]  /*6f20*/  ULDC.64 UR6, c[0x0][0xb88] ;  /* 0x0002e20000067ab9 */ /* 0x000fe20000000a00 */
[----:B------:R-:W-:Y:S01]  /*6f30*/  LOP3.LUT R30, R35, 0x380, RZ, 0xc0, !PT ;  /* 0x00000380231e7812 */ /* 0x000fe200078ec0ff */
[----:B------:R-:W-:Y:S01]  /*6f40*/  ULDC UR5, c[0x0][0xa88] ;  /* 0x0002a20000057ab9 */ /* 0x000fe20000000800 */
[----:B------:R-:W-:Y:S01]  /*6f50*/  LOP3.LUT R32, R33, 0x380, RZ, 0xc0, !PT ;  /* 0x0000038021207812 */ /* 0x000fe200078ec0ff */
[----:B0-----:R-:W-:Y:S01]  /*6f60*/  IMAD.WIDE.U32 R12, R100, UR39, R12 ;  /* 0x00000027640c7c25 */ /* 0x001fe2000f8e000c */
[----:B------:R-:W-:Y:S01]  /*6f70*/  F2FP.F16.F32.PACK_AB R4, R25, R24 ;  /* 0x000000181904723e */ /* 0x000fe200000000ff */
[----:B------:R-:W-:Y:S01]  /*6f80*/  BAR.SYNC.DEFER_BLOCKING 0x1, 0x100 ;  /* 0x0044000000007b1d */ /* 0x000fe20000010000 */
[----:B------:R-:W-:Y:S01]  /*6f90*/  LOP3.LUT R20, R20, R21, RZ, 0x3c, !PT ;  /* 0x0000001514147212 */ /* 0x000fe200078e3cff */
[----:B------:R-:W-:Y:S01]  /*6fa0*/  IMAD.X R31, RZ, RZ, R37, P4 ;  /* 0x000000ffff1f7224 */ /* 0x000fe200020e0625 */
[----:B------:R-:W-:-:S02]  /*6fb0*/  LOP3.LUT R21, R36, 0x380, RZ, 0xc0, !PT ;  /* 0x0000038024157812 */ /* 0x000fc400078ec0ff */
[----:B------:R-:W-:Y:S01]  /*6fc0*/  SHF.R.U64 R30, R30, 0x3, RZ ;  /* 0x000000031e1e7819 */ /* 0x000fe200000012ff */
[----:B-1----:R-:W-:Y:S01]  /*6fd0*/  @P1 IMAD.HI.U32 R44, R111, R108, RZ ;  /* 0x0000006c6f2c1227 */ /* 0x002fe200078e00ff */
[----:B------:R-:W-:Y:S01]  /*6fe0*/  SHF.R.U64 R32, R32, 0x3, RZ ;  /* 0x0000000320207819 */ /* 0x000fe200000012ff */
[----:B------:R-:W-:Y:S01]  /*6ff0*/  ULDC.64 UR8, c[0x0][0xae8] ;  /* 0x0002ba0000087ab9 */ /* 0x000fe20000000a00 */
[----:B------:R-:W-:Y:S02]  /*7000*/  SHF.R.U64 R21, R21, 0x3, RZ ;  /* 0x0000000315157819 */ /* 0x000fe400000012ff */
[----:B------:R-:W-:Y:S01]  /*7010*/  LOP3.LUT R30, R30, R35, RZ, 0x3c, !PT ;  /* 0x000000231e1e7212 */ /* 0x000fe200078e3cff */
[----:B------:R-:W-:Y:S01]  /*7020*/  IMAD.X R35, RZ, RZ, R37, P6 ;  /* 0x000000ffff237224 */ /* 0x000fe200030e0625 */
[----:B------:R-:W-:Y:S02]  /*7030*/  LOP3.LUT R32, R32, R33, RZ, 0x3c, !PT ;  /* 0x0000002120207212 */ /* 0x000fe400078e3cff */
[----:B--2---:R-:W-:-:S02]  /*7040*/  @P1 SHF.R.U32.HI R45, RZ, R109, R44 ;  /* 0x0000006dff2d1219 */ /* 0x004fc4000001162c */
[----:B------:R-:W-:Y:S02]  /*7050*/  MOV R109, R38 ;  /* 0x00000026006d7202 */ /* 0x000fe40000000f00 */
[C---:B------:R-:W-:Y:S01]  /*7060*/  IADD3 R33, P3, R36.reuse, 0x4000, RZ ;  /* 0x0000400024217810 */ /* 0x040fe20007f7e0ff */
[----:B------:R-:W-:Y:S01]  /*7070*/  IMAD.MOV R39, RZ, RZ, -R45 ;  /* 0x000000ffff277224 */ /* 0x000fe200078e0a2d */
[C---:B------:R-:W-:Y:S02]  /*7080*/  IADD3 R29, P2, R36.reuse, 0x5000, RZ ;  /* 0x00005000241d7810 */ /* 0x040fe40007f5e0ff */
[----:B------:R-:W-:Y:S01]  /*7090*/  IADD3 R107, P6, R36, 0x7000, RZ ;  /* 0x00007000246b7810 */ /* 0x000fe20007fde0ff */
[----:B------:R0:W-:Y:S01]  /*70a0*/  STSM.16.M88.4 [R110], R4 ;  /* 0x000000046e007844 */ /* 0x0001e20000000200 */
[----:B------:R-:W-:Y:S01]  /*70b0*/  LOP3.LUT R36, R21, R36, RZ, 0x3c, !PT ;  /* 0x0000002415247212 */ /* 0x000fe200078e3cff */
[--C-:B------:R-:W-:Y:S01]  /*70c0*/  IMAD.X R21, RZ, RZ, R37.reuse, P0 ;  /* 0x000000ffff157224 */ /* 0x100fe200000e0625 */
[----:B------:R-:W-:Y:S01]  /*70d0*/  IADD3 R12, P0, R45, R12, RZ ;  /* 0x0000000c2d0c7210 */ /* 0x000fe20007f1e0ff */
[--C-:B------:R-:W-:Y:S01]  /*70e0*/  IMAD.X R27, RZ, RZ, R37.reuse, P2 ;  /* 0x000000ffff1b7224 */ /* 0x100fe200010e0625 */
[----:B------:R-:W-:Y:S01]  /*70f0*/  LOP3.LUT R26, R29, 0x380, RZ, 0xc0, !PT ;  /* 0x000003801d1a7812 */ /* 0x000fe200078ec0ff */
[----:B------:R-:W-:Y:S01]  /*7100*/  IMAD.X R25, RZ, RZ, R37, P6 ;  /* 0x000000ffff197224 */ /* 0x000fe200030e0625 */
[----:B------:R-:W-:-:S02]  /*7110*/  MOV R15, R14 ;  /* 0x0000000e000f7202 */ /* 0x000fc40000000f00 */
[----:B------:R-:W-:Y:S02]  /*7120*/  SHF.R.U64 R26, R26, 0x3, RZ ;  /* 0x000000031a1a7819 */ /* 0x000fe400000012ff */
[----:B------:R-:W-:Y:S01]  /*7130*/  MOV R108, R40 ;  /* 0x00000028006c7202 */ /* 0x000fe20000000f00 */
[----:B------:R-:W-:Y:S01]  /*7140*/  IMAD R40, R99, 0x80, R191 ;  /* 0x0000008063287824 */ /* 0x000fe200078e02bf */
[----:B------:R-:W-:Y:S02]  /*7150*/  MOV R14, R8 ;  /* 0x00000008000e7202 */ /* 0x000fe40000000f00 */
[----:B------:R-:W-:Y:S01]  /*7160*/  F2FP.F16.F32.PACK_AB R8, R3, R92 ;  /* 0x0000005c0308723e */ /* 0x000fe200000000ff */
[----:B0-----:R-:W-:Y:S01]  /*7170*/  IMAD R4, R100, UR12, RZ ;  /* 0x0000000c64047c24 */ /* 0x001fe2000f8e02ff */
[----:B------:R-:W-:Y:S01]  /*7180*/  MOV R110, R10 ;  /* 0x0000000a006e7202 */ /* 0x000fe20000000f00 */
[C---:B------:R-:W-:Y:S01]  /*7190*/  IMAD R11, R0.reuse, R39, R111 ;  /* 0x00000027000b7224 */ /* 0x040fe200078e026f */
[----:B------:R-:W-:Y:S01]  /*71a0*/  SHF.R.S32.HI R39, RZ, 0x1f, R45 ;  /* 0x0000001fff277819 */ /* 0x000fe2000001142d */
[----:B------:R-:W-:Y:S01]  /*71b0*/  IMAD R101, R101, UR39, R4 ;  /* 0x0000002765657c24 */ /* 0x000fe2000f8e0204 */
[----:B------:R-:W-:Y:S01]  /*71c0*/  F2FP.F16.F32.PACK_AB R4, R95, R96 ;  /* 0x000000605f04723e */ /* 0x000fe200000000ff */
[----:B------:R-:W-:Y:S01]  /*71d0*/  IMAD R3, R0, UR5, RZ ;  /* 0x0000000500037c24 */ /* 0x000fe2000f8e02ff */
[----:B------:R-:W-:-:S02]  /*71e0*/  SHF.R.S32.HI R10, RZ, 0x1f, R11 ;  /* 0x0000001fff0a7819 */ /* 0x000fc4000001140b */
[----:B------:R-:W-:Y:S02]  /*71f0*/  IADD3.X R13, R39, R13, R101, P0, !PT ;  /* 0x0000000d270d7210 */ /* 0x000fe400007fe465 */
[----:B------:R-:W-:Y:S01]  /*7200*/  F2FP.F16.F32.PACK_AB R5, R103, R106 ;  /* 0x0000006a6705723e */ /* 0x000fe200000000ff */
[----:B------:R-:W-:Y:S01]  /*7210*/  IMAD R10, R10, UR6, RZ ;  /* 0x000000060a0a7c24 */ /* 0x000fe2000f8e02ff */
[----:B------:R-:W-:Y:S01]  /*7220*/  F2FP.F16.F32.PACK_AB R6, R93, R94 ;  /* 0x0000005e5d06723e */ /* 0x000fe200000000ff */
[C---:B------:R-:W-:Y:S01]  /*7230*/  IMAD.WIDE.U32 R12, R11.reuse, UR6, R12 ;  /* 0x000000060b0c7c25 */ /* 0x040fe2000f8e000c */
[----:B------:R-:W-:Y:S02]  /*7240*/  F2FP.F16.F32.PACK_AB R7, R102, R105 ;  /* 0x000000696607723e */ /* 0x000fe400000000ff */
[----:B------:R-:W-:Y:S01]  /*7250*/  LOP3.LUT R26, R26, R29, RZ, 0x3c, !PT ;  /* 0x0000001d1a1a7212 */ /* 0x000fe200078e3cff */
[----:B------:R-:W-:Y:S01]  /*7260*/  IMAD R39, R11, UR7, R10 ;  /* 0x000000070b277c24 */ /* 0x000fe2000f8e020a */
[----:B------:R-:W-:Y:S01]  /*7270*/  ULDC.64 UR6, c[0x0][0xb50] ;  /* 0x0002d40000067ab9 */ /* 0x000fe20000000a00 */
[----:B------:R0:W-:Y:S01]  /*7280*/  STSM.16.M88.4 [R15], R4 ;  /* 0x000000040f007844 */ /* 0x0001e20000000200 */
[----:B------:R-:W-:Y:S01]  /*7290*/  LOP3.LUT R24, R107, 0x380, RZ, 0xc0, !PT ;  /* 0x000003806b187812 */ /* 0x000fe200078ec0ff */
[----:B------:R-:W-:Y:S01]  /*72a0*/  IMAD.X R29, RZ, RZ, R37, P3 ;  /* 0x000000ffff1d7224 */ /* 0x000fe200018e0625 */
[----:B------:R-:W-:-:S02]  /*72b0*/  LOP3.LUT P0, RZ, R187, 0x3, RZ, 0xc0, !PT ;  /* 0x00000003bbff7812 */ /* 0x000fc4000780c0ff */
[----:B------:R-:W-:Y:S02]  /*72c0*/  F2FP.F16.F32.PACK_AB R9, R97, R98 ;  /* 0x000000626109723e */ /* 0x000fe400000000ff */
[----:B------:R-:W-:Y:S02]  /*72d0*/  F2FP.F16.F32.PACK_AB R10, R90, R91 ;  /* 0x0000005b5a0a723e */ /* 0x000fe400000000ff */
[----:B------:R-:W-:Y:S02]  /*72e0*/  F2FP.F16.F32.PACK_AB R11, R47, R46 ;  /* 0x0000002e2f0b723e */ /* 0x000fe400000000ff */
[----:B------:R-:W-:Y:S02]  /*72f0*/  LEA R38, P3, R12, UR6, 0x2 ;  /* 0x000000060c267c11 */ /* 0x000fe4000f8610ff */
[----:B------:R-:W-:Y:S01]  /*7300*/  SHF.R.U64 R24, R24, 0x3, RZ ;  /* 0x0000000318187819 */ /* 0x000fe200000012ff */
[----:B------:R1:W-:Y:S01]  /*7310*/  STSM.16.M88.4 [R14], R8 ;  /* 0x000000080e007844 */ /* 0x0003e20000000200 */
[CC--:B------:R-:W-:Y:S01]  /*7320*/  ISETP.GE.OR P2, PT, R40.reuse, R3.reuse, P0 ;  /* 0x000000032800720c */ /* 0x0c0fe20000746670 */
[----:B0-----:R-:W-:Y:S01]  /*7330*/  VIADD R4, R40, 0x8 ;  /* 0x0000000828047836 */ /* 0x001fe20000000000 */
[----:B------:R-:W-:Y:S01]  /*7340*/  F2FP.F16.F32.PACK_AB R6, R53, R52 ;  /* 0x000000343506723e */ /* 0x000fe200000000ff */
[----:B------:R-:W-:Y:S01]  /*7350*/  IMAD.IADD R5, R13, 0x1, R39 ;  /* 0x000000010d057824 */ /* 0x000fe200078e0227 */
[----:B------:R-:W-:Y:S01]  /*7360*/  F2FP.F16.F32.PACK_AB R7, R55, R54 ;  /* 0x000000363707723e */ /* 0x000fe200000000ff */
[----:B------:R-:W-:Y:S01]  /*7370*/  SHFL.IDX PT, R90, R38, RZ, 0x1c1f ;  /* 0x001c1fff265a7589 */ /* 0x000fe200000e0000 */
[----:B------:R-:W-:-:S02]  /*7380*/  ISETP.GE.OR P0, PT, R4, R3, P0 ;  /* 0x000000030400720c */ /* 0x000fc40000706670 */
[----:B------:R-:W-:Y:S02]  /*7390*/  LEA.HI.X R39, R12, UR7, R5, 0x2, P3 ;  /* 0x000000070c277c11 */ /* 0x000fe400098f1405 */
[----:B------:R-:W-:Y:S02]  /*73a0*/  F2FP.F16.F32.PACK_AB R4, R49, R48 ;  /* 0x000000303104723e */ /* 0x000fe400000000ff */
[----:B------:R-:W-:Y:S01]  /*73b0*/  F2FP.F16.F32.PACK_AB R5, R51, R50 ;  /* 0x000000323305723e */ /* 0x000fe200000000ff */
[----:B------:R-:W0:Y:S01]  /*73c0*/  SHFL.IDX PT, R91, R39, RZ, 0x1c1f ;  /* 0x001c1fff275b7589 */ /* 0x000e2200000e0000 */
[----:B------:R-:W-:Y:S02]  /*73d0*/  F2FP.F16.F32.PACK_AB R12, R57, R56 ;  /* 0x00000038390c723e */ /* 0x000fe400000000ff */
[----:B------:R-:W-:Y:S01]  /*73e0*/  F2FP.F16.F32.PACK_AB R13, R59, R58 ;  /* 0x0000003a3b0d723e */ /* 0x000fe200000000ff */
[----:B------:R-:W-:Y:S01]  /*73f0*/  STSM.16.M88.4 [R110], R4 ;  /* 0x000000046e007844 */ /* 0x000fe20000000200 */
[----:B-1----:R-:W-:Y:S01]  /*7400*/  F2FP.F16.F32.PACK_AB R14, R61, R60 ;  /* 0x0000003c3d0e723e */ /* 0x002fe200000000ff */
[----:B------:R-:W1:Y:S01]  /*7410*/  @P1 LDC R59, c[0x0][0xbec] ;  /* 0x0002fb00ff3b1b82 */ /* 0x000e620000000800 */
[----:B------:R-:W-:Y:S01]  /*7420*/  F2FP.F16.F32.PACK_AB R15, R63, R62 ;  /* 0x0000003e3f0f723e */ /* 0x000fe200000000ff */
[----:B------:R-:W-:Y:S01]  /*7430*/  SHFL.IDX PT, R56, R38, 0x1, 0x1c1f ;  /* 0x003c1f0026387f89 */ /* 0x000fe200000e0000 */
[----:B------:R-:W-:-:S02]  /*7440*/  F2FP.F16.F32.PACK_AB R72, R73, R72 ;  /* 0x000000484948723e */ /* 0x000fc400000000ff */
[----:B------:R-:W-:Y:S01]  /*7450*/  LOP3.LUT R24, R24, R107, RZ, 0x3c, !PT ;  /* 0x0000006b18187212 */ /* 0x000fe200078e3cff */
[----:B------:R-:W-:Y:S01]  /*7460*/  STSM.16.M88.4 [R109], R12 ;  /* 0x0000000c6d007844 */ /* 0x000fe20000000200 */
[----:B------:R-:W-:Y:S01]  /*7470*/  F2FP.F16.F32.PACK_AB R8, R65, R64 ;  /* 0x000000404108723e */ /* 0x000fe200000000ff */
[----:B------:R-:W2:Y:S01]  /*7480*/  @P1 LDC R58, c[0x0][0xbf0] ;  /* 0x0002fc00ff3a1b82 */ /* 0x000ea20000000800 */
[----:B------:R-:W-:Y:S01]  /*7490*/  F2FP.F16.F32.PACK_AB R9, R67, R66 ;  /* 0x000000424309723e */ /* 0x000fe200000000ff */
[----:B------:R-:W3:Y:S01]  /*74a0*/  SHFL.IDX PT, R57, R39, 0x1, 0x1c1f ;  /* 0x003c1f0027397f89 */ /* 0x000ee200000e0000 */
[----:B------:R-:W-:Y:S02]  /*74b0*/  F2FP.F16.F32.PACK_AB R10, R69, R68 ;  /* 0x00000044450a723e */ /* 0x000fe400000000ff */
[----:B------:R-:W-:Y:S02]  /*74c0*/  F2FP.F16.F32.PACK_AB R11, R71, R70 ;  /* 0x00000046470b723e */ /* 0x000fe400000000ff */
[----:B------:R-:W-:-:S02]  /*74d0*/  F2FP.F16.F32.PACK_AB R73, R75, R74 ;  /* 0x0000004a4b49723e */ /* 0x000fc400000000ff */
[----:B------:R-:W-:Y:S01]  /*74e0*/  F2FP.F16.F32.PACK_AB R80, R81, R80 ;  /* 0x000000505150723e */ /* 0x000fe200000000ff */
[----:B------:R-:W-:Y:S01]  /*74f0*/  STSM.16.M88.4 [R108], R8 ;  /* 0x000000086c007844 */ /* 0x000fe20000000200 */
[----:B------:R-:W-:Y:S02]  /*7500*/  MOV R107, R42 ;  /* 0x0000002a006b7202 */ /* 0x000fe40000000f00 */
[----:B------:R-:W-:Y:S02]  /*7510*/  F2FP.F16.F32.PACK_AB R74, R77, R76 ;  /* 0x0000004c4d4a723e */ /* 0x000fe400000000ff */
[----:B------:R-:W-:Y:S02]  /*7520*/  F2FP.F16.F32.PACK_AB R75, R79, R78 ;  /* 0x0000004e4f4b723e */ /* 0x000fe400000000ff */
[----:B------:R-:W-:Y:S02]  /*7530*/  F2FP.F16.F32.PACK_AB R81, R83, R82 ;  /* 0x000000525351723e */ /* 0x000fe400000000ff */
[----:B------:R-:W-:Y:S01]  /*7540*/  F2FP.F16.F32.PACK_AB R82, R85, R84 ;  /* 0x000000545552723e */ /* 0x000fe200000000ff */
[----:B------:R-:W-:Y:S01]  /*7550*/  STSM.16.M88.4 [R107], R72 ;  /* 0x000000486b007844 */ /* 0x000fe20000000200 */
[----:B------:R-:W-:-:S02]  /*7560*/  F2FP.F16.F32.PACK_AB R83, R87, R86 ;  /* 0x000000565753723e */ /* 0x000fc400000000ff */
[----:B------:R-:W-:Y:S02]  /*7570*/  LOP3.LUT R28, R33, 0x380, RZ, 0xc0, !PT ;  /* 0x00000380211c7812 */ /* 0x000fe400078ec0ff */
[----:B------:R-:W-:Y:S01]  /*7580*/  R2UR UR13, R184 ;  /* 0x00000000b80d72ca */ /* 0x000fe200000e0000 */
[----:B------:R-:W-:Y:S01]  /*7590*/  STSM.16.M88.4 [R104], R80 ;  /* 0x0000005068007844 */ /* 0x000fe20000000200 */
[----:B------:R-:W-:Y:S01]  /*75a0*/  UIMAD UR5, UR11, UR8, URZ ;  /* 0x000000080b0572a4 */ /* 0x000fe2000f8e023f */
[----:B------:R-:W-:Y:S01]  /*75b0*/  SHF.R.U64 R28, R28, 0x3, RZ ;  /* 0x000000031c1c7819 */ /* 0x000fe200000012ff */
[----:B------:R-:W-:Y:S01]  /*75c0*/  BAR.SYNC.DEFER_BLOCKING 0x1, 0x100 ;  /* 0x0044000000007b1d */ /* 0x000fe20000010000 */
[----:B------:R-:W-:Y:S02]  /*75d0*/  UIMAD.WIDE.U32 UR6, UR10, UR8, URZ ;  /* 0x000000080a0672a5 */ /* 0x000fe4000f8e003f */
[----:B------:R-:W-:Y:S01]  /*75e0*/  LOP3.LUT R28, R28, R33, RZ, 0x3c, !PT ;  /* 0x000000211c1c7212 */ /* 0x000fe200078e3cff */
[----:B------:R-:W-:Y:S01]  /*75f0*/  UIMAD UR5, UR10, UR9, UR5 ;  /* 0x000000090a0572a4 */ /* 0x000fe2000f8e0205 */
[----:B------:R-:W-:-:S02]  /*7600*/  IMAD.X R33, RZ, RZ, R37, P5 ;  /* 0x000000ffff217224 */ /* 0x000fc400028e0625 */
[----:B------:R-:W-:Y:S01]  /*7610*/  ULDC.64 UR8, c[0x0][0xaf0] ;  /* 0x0002bc0000087ab9 */ /* 0x000fe20000000a00 */
[----:B------:R-:W-:Y:S01]  /*7620*/  UIADD3 UR7, UR7, UR5, URZ ;  /* 0x0000000507077290 */ /* 0x000fe2000fffe03f */
[----:B0-----:R-:W-:Y:S01]  /*7630*/  @!P2 ST.E desc[UR60][R90.64], R89 ;  /* 0x000000595a00a985 */ /* 0x001fe2000c10193c */
[----:B------:R-:W-:Y:S02]  /*7640*/  UIADD3 UR4, UR4, 0x34820, URZ ;  /* 0x0003482004047890 */ /* 0x000fe4000fffe03f */
[----:B------:R-:W-:Y:S01]  /*7650*/  UIADD3 UR36, UR36, 0x1, URZ ;  /* 0x0000000124247890 */ /* 0x000fe2000fffe03f */
[----:B---3--:R0:W-:Y:S01]  /*7660*/  @!P0 ST.E desc[UR60][R56.64], R88 ;  /* 0x0000005838008985 */ /* 0x0081e2000c10193c */
[----:B------:R-:W-:-:S03]  /*7670*/  ULDC.64 UR10, c[0x0][0xa80] ;  /* 0x0002a000000a7ab9 */ /* 0x000fc60000000a00 */
[----:B------:R3:W5:Y:S04]  /*7680*/  LD.E.128 R44, desc[UR60][R34.64] ;  /* 0x0000003c222c7980 */ /* 0x000768000c101d00 */
[----:B------:R1:W5:Y:S01]  /*7690*/  LD.E.128 R12, desc[UR60][R20.64] ;  /* 0x0000003c140c7980 */ /* 0x000362000c101d00 */
[----:B0-----:R-:W-:Y:S01]  /*76a0*/  IMAD R56, R23, 0x20, R186 ;  /* 0x0000002017387824 */ /* 0x001fe200078e02ba */
[----:B------:R-:W-:Y:S01]  /*76b0*/  UIMAD UR5, UR12, UR8, URZ ;  /* 0x000000080c0572a4 */ /* 0x000fe2000f8e023f */
[----:B---3--:R-:W0:Y:S01]  /*76c0*/  LDC.64 R34, c[0x0][0xae0] ;  /* 0x0002b800ff227b82 */ /* 0x008e220000000a00 */
[----:B------:R3:W5:Y:S01]  /*76d0*/  LD.E.128 R8, desc[UR60][R24.64] ;  /* 0x0000003c18087980 */ /* 0x000762000c101d00 */
[----:B------:R-:W-:Y:S01]  /*76e0*/  IMAD R56, R99, 0x80, R56 ;  /* 0x0000008063387824 */ /* 0x000fe200078e0238 */
[----:B------:R-:W-:-:S02]  /*76f0*/  UIMAD.WIDE.U32 UR6, UR39, UR8, UR6 ;  /* 0x00000008270672a5 */ /* 0x000fc4000f8e0006 */
[----:B------:R-:W5:Y:S01]  /*7700*/  LD.E.128 R36, desc[UR60][R36.64] ;  /* 0x0000003c24247980 */ /* 0x000f62000c101d00 */
[----:B-1----:R-:W-:-:S03]  /*7710*/  @P1 IMAD.HI.U32 R21, R56, R59, RZ ;  /* 0x0000003b38151227 */ /* 0x002fc600078e00ff */
[----:B------:R-:W5:Y:S01]  /*7720*/  LD.E.128 R40, desc[UR60][R32.64] ;  /* 0x0000003c20287980 */ /* 0x000f62000c101d00 */
[----:B------:R-:W-:Y:S01]  /*7730*/  IMAD.MOV.U32 R20, RZ, RZ, R56 ;  /* 0x000000ffff147224 */ /* 0x000fe200078e0038 */
[----:B--2---:R-:W-:Y:S01]  /*7740*/  @P1 SHF.R.U32.HI R20, RZ, R58, R21 ;  /* 0x0000003aff141219 */ /* 0x004fe20000011615 */
[----:B------:R-:W-:Y:S01]  /*7750*/  UIMAD UR5, UR39, UR9, UR5 ;  /* 0x00000009270572a4 */ /* 0x000fe2000f8e0205 */
[----:B------:R-:W5:Y:S02]  /*7760*/  LD.E.128 R4, desc[UR60][R30.64] ;  /* 0x0000003c1e047980 */ /* 0x000f64000c101d00 */
[--C-:B------:R-:W-:Y:S01]  /*7770*/  SHF.R.S32.HI R21, RZ, 0x1f, R20.reuse ;  /* 0x0000001fff157819 */ /* 0x100fe20000011414 */
[----:B---3--:R-:W-:Y:S01]  /*7780*/  IMAD.MOV R25, RZ, RZ, -R20 ;  /* 0x000000ffff197224 */ /* 0x008fe200078e0a14 */
[----:B------:R-:W-:Y:S01]  /*7790*/  UIADD3 UR7, UR7, UR5, URZ ;  /* 0x0000000507077290 */ /* 0x000fe2000fffe03f */
[----:B------:R-:W5:Y:S01]  /*77a0*/  LD.E.128 R52, desc[UR60][R28.64] ;  /* 0x0000003c1c347980 */ /* 0x000f62000c101d00 */
[----:B------:R-:W-:Y:S01]  /*77b0*/  ULDC.64 UR8, c[0x0][0xad8] ;  /* 0x0002b60000087ab9 */ /* 0x000fe20000000a00 */
[----:B------:R-:W-:-:S02]  /*77c0*/  IMAD R25, R0, R25, R56 ;  /* 0x0000001900197224 */ /* 0x000fc400078e0238 */
[----:B------:R1:W5:Y:S01]  /*77d0*/  LD.E.128 R48, desc[UR60][R26.64] ;  /* 0x0000003c1a307980 */ /* 0x000362000c101d00 */
[----:B0-----:R-:W-:Y:S01]  /*77e0*/  IMAD R21, R21, R34, RZ ;  /* 0x0000002215157224 */ /* 0x001fe200078e02ff */
[----:B------:R-:W-:Y:S01]  /*77f0*/  @!PT LDS RZ, [RZ] ;  /* 0x00000000fffff984 */ /* 0x000fe20000000800 */
[----:B------:R-:W-:Y:S01]  /*7800*/  @!PT LDS RZ, [RZ] ;  /* 0x00000000fffff984 */ /* 0x000fe20000000800 */
[----:B------:R-:W-:Y:S01]  /*7810*/  @!PT LDS RZ, [RZ] ;  /* 0x00000000fffff984 */ /* 0x000fe20000000800 */
[----:B------:R-:W-:Y:S01]  /*7820*/  @!PT LDS RZ, [RZ] ;  /* 0x00000000fffff984 */ /* 0x000fe20000000800 */
[----:B------:R0:W-:Y:S06]  /*7830*/  MEMBAR.ALL.CTA ;  /* 0x0000000000007992 */ /* 0x0001ec0000008000 */
[----:B0-----:R-:W0:Y:S01]  /*7840*/  FENCE.VIEW.ASYNC.S ;  /* 0x00000000000073c6 */ /* 0x001e220000000000 */
[----:B------:R-:W-:Y:S01]  /*7850*/  SHF.R.S32.HI R0, RZ, 0x1f, R25 ;  /* 0x0000001fff007819 */ /* 0x000fe20000011419 */
[----:B-1----:R-:W-:-:S02]  /*7860*/  IMAD R27, R20, R35, R21 ;  /* 0x00000023141b7224 */ /* 0x002fc400078e0215 */
[----:B------:R-:W-:-:S04]  /*7870*/  IMAD.WIDE.U32 R20, R20, R34, UR6 ;  /* 0x0000000614147e25 */ /* 0x000fc8000f8e0022 */
[----:B------:R-:W-:Y:S02]  /*7880*/  IMAD.IADD R21, R21, 0x1, R27 ;  /* 0x0000000115157824 */ /* 0x000fe400078e021b */
[----:B------:R-:W-:Y:S02]  /*7890*/  IMAD R0, R0, UR8, RZ ;  /* 0x0000000800007c24 */ /* 0x000fe4000f8e02ff */
[----:B------:R-:W-:Y:S01]  /*78a0*/  IMAD R30, R99, 0x80, R186 ;  /* 0x00000080631e7824 */ /* 0x000fe200078e02ba */
[----:B------:R-:W-:Y:S01]  /*78b0*/  ULDC UR5, c[0x0][0xc] ;  /* 0x0000030000057ab9 */ /* 0x000fe20000000800 */
[C---:B------:R-:W-:Y:S02]  /*78c0*/  IMAD R27, R25.reuse, UR9, R0 ;  /* 0x00000009191b7c24 */ /* 0x040fe4000f8e0200 */
[----:B------:R-:W-:Y:S01]  /*78d0*/  IMAD.WIDE.U32 R20, R25, UR8, R20 ;  /* 0x0000000819147c25 */ /* 0x000fe2000f8e0014 */
[----:B------:R-:W-:Y:S01]  /*78e0*/  ISETP.GE.AND P1, PT, R30, R3, PT ;  /* 0x000000031e00720c */ /* 0x000fe20003f26270 */
[----:B------:R-:W-:Y:S01]  /*78f0*/  UMOV UR6, 0x1 ;  /* 0x0000000100067882 */ /* 0x000fe20000000000 */
[----:B------:R-:W-:Y:S01]  /*7900*/  UIADD3 UR13, UR5, UR13, URZ ;  /* 0x0000000d050d7290 */ /* 0x000fe2000fffe03f */
[----:B------:R-:W-:Y:S01]  /*7910*/  IMAD.IADD R21, R21, 0x1, R27 ;  /* 0x0000000115157824 */ /* 0x000fe200078e021b */
[----:B------:R-:W-:Y:S01]  /*7920*/  UPRMT UR5, URZ, 0x654, UR4 ;  /* 0x000006543f057896 */ /* 0x000fe20008000004 */
[----:B------:R-:W-:Y:S01]  /*7930*/  LEA R28, P0, R20, UR10, 0x1 ;  /* 0x0000000a141c7c11 */ /* 0x000fe2000f8008ff */
[----:B------:R-:W-:Y:S01]  /*7940*/  UPRMT UR4, UR6, 0x654, UR4 ;  /* 0x0000065406047896 */ /* 0x000fe20008000004 */
[----:B------:R-:W-:Y:S01]  /*7950*/  VIADD R0, R30, 0x20 ;  /* 0x000000201e007836 */ /* 0x000fe20000000000 */
[----:B------:R-:W-:Y:S01]  /*7960*/  UISETP.NE.AND UP0, UPT, UR36, 0x2, UPT ;  /* 0x000000022400788c */ /* 0x000fe2000bf05270 */
[----:B------:R-:W-:-:S03]  /*7970*/  LEA.HI.X R29, R20, UR11, R21, 0x1, P0 ;  /* 0x0000000b141d7c11 */ /* 0x000fc600080f0c15 */
[----:B------:R-:W-:Y:S01]  /*7980*/  USEL UR6, URZ, 0x1, UP0 ;  /* 0x000000013f067887 */ /* 0x000fe20008000000 */
[-C--:B------:R-:W-:Y:S01]  /*7990*/  ISETP.GE.AND P3, PT, R0, R3.reuse, PT ;  /* 0x000000030000720c */ /* 0x080fe20003f66270 */
[----:B------:R-:W-:Y:S01]  /*79a0*/  VIADD R0, R30, 0x40 ;  /* 0x000000401e007836 */ /* 0x000fe20000000000 */
[----:B0-----:R-:W-:Y:S01]  /*79b0*/  SYNCS.ARRIVE.TRANS64.RED.A1T0 RZ, [UR5], RZ ;  /* 0x000000ffffff79a7 */ /* 0x001fe20008100405 */
[----:B------:R-:W-:Y:S01]  /*79c0*/  IMAD.U32 R184, RZ, RZ, UR13 ;  /* 0x0000000dffb87e24 */ /* 0x000fe2000f8e00ff */
[----:B------:R-:W-:Y:S01]  /*79d0*/  USEL UR36, UR36, URZ, UP0 ;  /* 0x0000003f24247287 */ /* 0x000fe20008000000 */
[----:B------:R0:W1:Y:S01]  /*79e0*/  SHFL.IDX PT, R26, R28, RZ, 0x181f ;  /* 0x00181fff1c1a7589 */ /* 0x00006200000e0000 */
[----:B------:R-:W-:Y:S01]  /*79f0*/  ULOP3.LUT UR37, UR37, UR6, URZ, 0x3c, !UPT ;  /* 0x0000000625257292 */ /* 0x000fe2000f8e3c3f */
[----:B------:R-:W-:Y:S02]  /*7a00*/  BSSY B0, `(.L_x_208) ;  /* 0x000000d000007945 */ /* 0x000fe40003800000 */
[----:B------:R0:W2:Y:S01]  /*7a10*/  SHFL.IDX PT, R27, R29, RZ, 0x181f ;  /* 0x00181fff1d1b7589 */ /* 0x0000a200000e0000 */
[----:B------:R-:W-:Y:S01]  /*7a20*/  SYNCS.ARRIVE.TRANS64.RED.A1T0 RZ, [UR4], RZ ;  /* 0x000000ffffff79a7 */ /* 0x000fe20008100404 */
[----:B------:R-:W-:Y:S01]  /*7a30*/  ISETP.GE.AND P0, PT, R0, R3, PT ;  /* 0x000000030000720c */ /* 0x000fe20003f06270 */
[----:B------:R-:W-:-:S12]  /*7a40*/  @P1 BRA `(.L_x_209) ;  /* 0x0000000000201947 */ /* 0x000fd80003800000 */
[----:B------:R-:W-:Y:S02]  /*7a50*/  ULDC UR4, c[0x0][0xac8] ;  /* 0x0002b20000047ab9 */ /* 0x000fe40000000800 */
[----:B------:R-:W-:Y:S02]  /*7a60*/  ISETP.GE.AND P2, PT, R22, UR4, PT ;  /* 0x0000000416007c0c */ /* 0x000fe4000bf46270 */
[----:B------:R-:W-:-:S11]  /*7a70*/  ISETP.GE.AND P1, PT, R19, UR4, PT ;  /* 0x0000000413007c0c */ /* 0x000fd6000bf26270 */
[C---:B-1----:R-:W-:Y:S02]  /*7a80*/  @!P2 LEA R24, P4, R22.reuse, R26, 0x1 ;  /* 0x0000001a1618a211 */ /* 0x042fe400078808ff */
[----:B--2---:R-:W-:Y:S02]  /*7a90*/  @!P1 IMAD.WIDE R20, R19, 0x2, R26 ;  /* 0x0000000213149825 */ /* 0x004fe400078e021a */
[----:B------:R-:W-:-:S03]  /*7aa0*/  @!P2 LEA.HI.X R25, R22, R27, R196, 0x1, P4 ;  /* 0x0000001b1619a211 */ /* 0x000fc600020f0cc4 */
[----:B-----5:R3:W-:Y:S04]  /*7ab0*/  @!P1 ST.E.128 desc[UR60][R20.64], R36 ;  /* 0x0000002414009985 */ /* 0x0207e8000c101d3c */
[----:B------:R3:W-:Y:S02]  /*7ac0*/  @!P2 ST.E.128 desc[UR60][R24.64], R52 ;  /* 0x000000341800a985 */ /* 0x0007e4000c101d3c */
.L_x_209:
[----:B------:R-:W-:Y:S05]  /*7ad0*/  BSYNC B0 ;  /* 0x0000000000007941 */ /* 0x000fea0003800000 */
.L_x_208:
[----:B--2---:R2:W4:Y:S01]  /*7ae0*/  SHFL.IDX PT, R27, R29, 0x1, 0x181f ;  /* 0x00381f001d1b7f89 */ /* 0x00452200000e0000 */
[----:B------:R-:W-:Y:S03]  /*7af0*/  BSSY B0, `(.L_x_210) ;  /* 0x000000b000007945 */ /* 0x000fe60003800000 */
[----:B-1----:R2:W1:Y:S01]  /*7b00*/  SHFL.IDX PT, R26, R28, 0x1, 0x181f ;  /* 0x00381f001c1a7f89 */ /* 0x00246200000e0000 */
[----:B------:R-:W-:Y:S05]  /*7b10*/  @P3 BRA `(.L_x_211) ;  /* 0x0000000000203947 */ /* 0x000fea0003800000 */
[----:B------:R-:W-:Y:S02]  /*7b20*/  ULDC UR4, c[0x0][0xac8] ;  /* 0x0002b20000047ab9 */ /* 0x000fe40000000800 */
[----:B------:R-:W-:Y:S02]  /*7b30*/  ISETP.GE.AND P3, PT, R22, UR4, PT ;  /* 0x0000000416007c0c */ /* 0x000fe4000bf66270 */
[----:B------:R-:W-:-:S11]  /*7b40*/  ISETP.GE.AND P2, PT, R19, UR4, PT ;  /* 0x0000000413007c0c */ /* 0x000fd6000bf46270 */
[C---:B-1-3--:R-:W-:Y:S02]  /*7b50*/  @!P3 LEA R24, P1, R22.reuse, R26, 0x1 ;  /* 0x0000001a1618b211 */ /* 0x04afe400078208ff */
[----:B----4-:R-:W-:Y:S02]  /*7b60*/  @!P2 IMAD.WIDE R20, R19, 0x2, R26 ;  /* 0x000000021314a825 */ /* 0x010fe400078e021a */
[----:B------:R-:W-:-:S03]  /*7b70*/  @!P3 LEA.HI.X R25, R22, R27, R196, 0x1, P1 ;  /* 0x0000001b1619b211 */ /* 0x000fc600008f0cc4 */
[----:B-----5:R1:W-:Y:S04]  /*7b80*/  @!P2 ST.E.128 desc[UR60][R20.64], R44 ;  /* 0x0000002c1400a985 */ /* 0x0203e8000c101d3c */
[----:B------:R1:W-:Y:S02]  /*7b90*/  @!P3 ST.E.128 desc[UR60][R24.64], R48 ;  /* 0x000000301800b985 */ /* 0x0003e4000c101d3c */
.L_x_211:
[----:B------:R-:W-:Y:S05]  /*7ba0*/  BSYNC B0 ;  /* 0x0000000000007941 */ /* 0x000fea0003800000 */
.L_x_210:
[----:B----4-:R4:W0:Y:S01]  /*7bb0*/  SHFL.IDX PT, R27, R29, 0x2, 0x181f ;  /* 0x00581f001d1b7f89 */ /* 0x01082200000e0000 */
[----:B------:R-:W-:Y:S03]  /*7bc0*/  BSSY B0, `(.L_x_212) ;  /* 0x000000b000007945 */ /* 0x000fe60003800000 */
[----:B-1----:R4:W1:Y:S01]  /*7bd0*/  SHFL.IDX PT, R26, R28, 0x2, 0x181f ;  /* 0x00581f001c1a7f89 */ /* 0x00286200000e0000 */
[----:B------:R-:W-:Y:S05]  /*7be0*/  @P0 BRA `(.L_x_213) ;  /* 0x0000000000200947 */ /* 0x000fea0003800000 */
[----:B------:R-:W-:Y:S02]  /*7bf0*/  ULDC UR4, c[0x0][0xac8] ;  /* 0x0002b20000047ab9 */ /* 0x000fe40000000800 */
[----:B------:R-:W-:Y:S02]  /*7c00*/  ISETP.GE.AND P2, PT, R22, UR4, PT ;  /* 0x0000000416007c0c */ /* 0x000fe4000bf46270 */
[----:B------:R-:W-:-:S11]  /*7c10*/  ISETP.GE.AND P1, PT, R19, UR4, PT ;  /* 0x0000000413007c0c */ /* 0x000fd6000bf26270 */
[C---:B-1-3--:R-:W-:Y:S02]  /*7c20*/  @!P2 LEA R24, P0, R22.reuse, R26, 0x1 ;  /* 0x0000001a1618a211 */ /* 0x04afe400078008ff */
[----:B0-----:R-:W-:Y:S02]  /*7c30*/  @!P1 IMAD.WIDE R20, R19, 0x2, R26 ;  /* 0x0000000213149825 */ /* 0x001fe400078e021a */
[----:B------:R-:W-:-:S03]  /*7c40*/  @!P2 LEA.HI.X R25, R22, R27, R196, 0x1, P0 ;  /* 0x0000001b1619a211 */ /* 0x000fc600000f0cc4 */
[----:B-----5:R0:W-:Y:S04]  /*7c50*/  @!P1 ST.E.128 desc[UR60][R20.64], R40 ;  /* 0x0000002814009985 */ /* 0x0201e8000c101d3c */
[----:B------:R0:W-:Y:S02]  /*7c60*/  @!P2 ST.E.128 desc[UR60][R24.64], R12 ;  /* 0x0000000c1800a985 */ /* 0x0001e4000c101d3c */
.L_x_213:
[----:B------:R-:W-:Y:S05]  /*7c70*/  BSYNC B0 ;  /* 0x0000000000007941 */ /* 0x000fea0003800000 */
.L_x_212:
[----:B------:R-:W-:Y:S01]  /*7c80*/  VIADD R0, R30, 0x60 ;  /* 0x000000601e007836 */ /* 0x000fe20000000000 */
[----:B0--3--:R0:W3:Y:S01]  /*7c90*/  SHFL.IDX PT, R21, R29, 0x3, 0x181f ;  /* 0x00781f001d157f89 */ /* 0x0090e200000e0000 */
[----:B------:R-:W-:Y:S01]  /*7ca0*/  BSSY B0, `(.L_x_214) ;  /* 0x000000d000007945 */ /* 0x000fe20003800000 */
[----:B------:R-:W-:Y:S02]  /*7cb0*/  VIADD R185, R185, 0x1 ;  /* 0x00000001b9b97836 */ /* 0x000fe40000000000 */
[----:B------:R-:W-:Y:S01]  /*7cc0*/  ISETP.GE.AND P0, PT, R0, R3, PT ;  /* 0x000000030000720c */ /* 0x000fe20003f06270 */
[----:B------:R0:W0:-:S12]  /*7cd0*/  SHFL.IDX PT, R20, R28, 0x3, 0x181f ;  /* 0x00781f001c147f89 */ /* 0x00001800000e0000 */
[----:B------:R-:W-:Y:S05]  /*7ce0*/  @P0 BRA `(.L_x_215) ;  /* 0x0000000000200947 */ /* 0x000fea0003800000 */
[----:B------:R-:W-:Y:S02]  /*7cf0*/  ULDC UR4, c[0x0][0xac8] ;  /* 0x0002b20000047ab9 */ /* 0x000fe40000000800 */
[----:B------:R-:W-:Y:S02]  /*7d00*/  ISETP.GE.AND P2, PT, R22, UR4, PT ;  /* 0x0000000416007c0c */ /* 0x000fe4000bf46270 */
[----:B------:R-:W-:-:S11]  /*7d10*/  ISETP.GE.AND P1, PT, R19, UR4, PT ;  /* 0x0000000413007c0c */ /* 0x000fd6000bf26270 */
[C---:B0----5:R-:W-:Y:S02]  /*7d20*/  @!P2 LEA R14, P0, R22.reuse, R20, 0x1 ;  /* 0x00000014160ea211 */ /* 0x061fe400078008ff */
[----:B---3--:R-:W-:Y:S02]  /*7d30*/  @!P1 IMAD.WIDE R12, R19, 0x2, R20 ;  /* 0x00000002130c9825 */ /* 0x008fe400078e0214 */
[----:B------:R-:W-:-:S03]  /*7d40*/  @!P2 LEA.HI.X R15, R22, R21, R196, 0x1, P0 ;  /* 0x00000015160fa211 */ /* 0x000fc600000f0cc4 */
[----:B------:R0:W-:Y:S04]  /*7d50*/  @!P1 ST.E.128 desc[UR60][R12.64], R4 ;  /* 0x000000040c009985 */ /* 0x0001e8000c101d3c */
[----:B------:R0:W-:Y:S02]  /*7d60*/  @!P2 ST.E.128 desc[UR60][R14.64], R8 ;  /* 0x000000080e00a985 */ /* 0x0001e4000c101d3c */
.L_x_215:
[----:B------:R-:W-:Y:S05]  /*7d70*/  BSYNC B0 ;  /* 0x0000000000007941 */ /* 0x000fea0003800000 */
.L_x_214:
[----:B------:R-:W1:Y:S01]  /*7d80*/  LDC R0, c[0x0][0xc34] ;  /* 0x00030d00ff007b82 */ /* 0x000e620000000800 */
[----:B------:R-:W-:-:S13]  /*7d90*/  R2UR UR4, R184 ;  /* 0x00000000b80472ca */ /* 0x000fda00000e0000 */
[----:B-1----:R-:W-:-:S13]  /*7da0*/  ISETP.LE.AND P0, PT, R0, UR4, PT ;  /* 0x0000000400007c0c */ /* 0x002fda000bf03270 */
[----:B------:R-:W-:Y:S05]  /*7db0*/  @!P0 BRA `(.L_x_216) ;  /* 0xffffff9400448947 */ /* 0x000fea000383ffff */
[----:B------:R-:W-:Y:S05]  /*7dc0*/  EXIT ;  /* 0x000000000000794d */ /* 0x000fea0003800000 */
.L_x_182:
[----:B------:R-:W-:-:S08]  /*7dd0*/  NOP ;  /* 0x0000000000007918 */ /* 0x000fd00000000000 */
[----:B0-----:R-:W0:-:S00]  /*7de0*/  USETMAXREG.DEALLOC.CTAPOOL 0x18 ;  /* 0x00000018000079c8 */ /* 0x001e0000080e0500 */
[----:B------:R-:W1:Y:S01]  /*7df0*/  S2UR UR4, SR_CTAID.X ;  /* 0x00000000000479c3 */ /* 0x000e620000002500 */
[----:B0-----:R-:W-:Y:S02]  /*7e00*/  IMAD.MOV.U32 R3, RZ, RZ, 0x1 ;  /* 0x00000001ff037424 */ /* 0x001fe400078e00ff */
[----:B------:R-:W-:-:S03]  /*7e10*/  IMAD.MOV.U32 R19, RZ, RZ, RZ ;  /* 0x000000ffff137224 */ /* 0x000fc600078e00ff */
[----:B------:R0:W-:Y:S02]  /*7e20*/  STL [R1], R3 ;  /* 0x0000000301007387 */ /* 0x0001e40000100800 */
[----:B------:R-:W1:Y:S02]  /*7e30*/  LDC R2, c[0x0][0xc34] ;  /* 0x00030d00ff027b82 */ /* 0x000e640000000800 */
[----:B-1----:R-:W-:Y:S01]  /*7e40*/  ISETP.LE.AND P0, PT, R2, UR4, PT ;  /* 0x0000000402007c0c */ /* 0x002fe2000bf03270 */
[----:B------:R-:W-:-:S12]  /*7e50*/  IMAD.MOV.U32 R2, RZ, RZ, 0x1 ;  /* 0x00000001ff027424 */ /* 0x000fd800078e00ff */
[----:B0-----:R-:W-:Y:S05]  /*7e60*/  @P0 BRA `(.L_x_217) ;  /* 0x00000044002c0947 */ /* 0x001fea0003800000 */
[----:B------:R-:W2:Y:S01]  /*7e70*/  LDL R4, [R1+0x30] ;  /* 0x0000300001047983 */ /* 0x000ea20000100800 */
[----:B------:R-:W0:Y:S01]  /*7e80*/  S2UR UR4, SR_CgaCtaId ;  /* 0x00000000000479c3 */ /* 0x000e220000008800 */
[C---:B------:R-:W-:Y:S01]  /*7e90*/  IMAD.SHL.U32 R2, R0.reuse, 0x8, RZ ;  /* 0x0000000800027824 */ /* 0x040fe200078e00ff */
[C---:B------:R-:W-:Y:S01]  /*7ea0*/  LOP3.LUT R5, R0.reuse, 0x7f, RZ, 0xc0, !PT ;  /* 0x0000007f00057812 */ /* 0x040fe200078ec0ff */
[----:B------:R-:W-:Y:S01]  /*7eb0*/  UMOV UR36, 0x400 ;  /* 0x0000040000247882 */ /* 0x000fe20000000000 */
[----:B------:R-:W-:Y:S01]  /*7ec0*/  LOP3.LUT P0, RZ, R0, 0x1f, RZ, 0xc0, !PT ;  /* 0x0000001f00ff7812 */ /* 0x000fe2000780c0ff */
[----:B------:R-:W-:Y:S01]  /*7ed0*/  IMAD.MOV.U32 R19, RZ, RZ, RZ ;  /* 0x000000ffff137224 */ /* 0x000fe200078e00ff */
[----:B------:R-:W-:Y:S01]  /*7ee0*/  LOP3.LUT R3, R2, 0x1f8, RZ, 0xc0, !PT ;  /* 0x000001f802037812 */ /* 0x000fe200078ec0ff */
[----:B------:R-:W-:Y:S01]  /*7ef0*/  ULDC.64 UR38, c[0x0][0x198] ;  /* 0x0000660000267ab9 */ /* 0x000fe20000000a00 */
[C---:B------:R-:W-:Y:S01]  /*7f00*/  ISETP.NE.AND P1, PT, R5.reuse, RZ, PT ;  /* 0x000000ff0500720c */ /* 0x040fe20003f25270 */
[----:B------:R-:W-:Y:S01]  /*7f10*/  ULDC UR40, c[0x0][0xc] ;  /* 0x0000030000287ab9 */ /* 0x000fe20000000800 */
[----:B------:R-:W-:-:S02]  /*7f20*/  ISETP.NE.OR P0, PT, R5, RZ, !P0 ;  /* 0x000000ff0500720c */ /* 0x000fc40004705670 */
[----:B------:R-:W-:Y:S02]  /*7f30*/  LOP3.LUT R18, R18, 0xfffffffe, RZ, 0xc0, !PT ;  /* 0xfffffffe12127812 */ /* 0x000fe400078ec0ff */
[----:B------:R-:W-:-:S07]  /*7f40*/  LOP3.LUT R2, R2, 0x38, RZ, 0xc0, !PT ;  /* 0x0000003802027812 */ /* 0x000fce00078ec0ff */
[----:B------:R-:W-:Y:S01]  /*7f50*/  @P1 LOP3.LUT R18, R18, 0x1, RZ, 0xfc, !PT ;  /* 0x0000000112121812 */ /* 0x000fe200078efcff */
[----:B0-----:R-:W-:-:S03]  /*7f60*/  ULEA UR36, UR4, UR36, 0x18 ;  /* 0x0000002404247291 */ /* 0x001fc6000f8ec03f */
[----:B------:R-:W-:-:S04]  /*7f70*/  LOP3.LUT R18, R18, 0xfffffffd, RZ, 0xc0, !PT ;  /* 0xfffffffd12127812 */ /* 0x000fc800078ec0ff */
[----:B------:R-:W-:Y:S02]  /*7f80*/  @P0 LOP3.LUT R18, R18, 0x2, RZ, 0xfc, !PT ;  /* 0x0000000212120812 */ /* 0x000fe400078efcff */
[----:B--2---:R-:W-:Y:S02]  /*7f90*/  R2UR UR5, R4 ;  /* 0x00000000040572ca */ /* 0x004fe400000e0000 */
[----:B------:R-:W-:Y:S01]  /*7fa0*/  LOP3.LUT R4, R3, 0x38, R0, 0x78, !PT ;  /* 0x0000003803047812 */ /* 0x000fe200078e7800 */
[----:B------:R-:W-:Y:S02]  /*7fb0*/  IMAD.SHL.U32 R3, R5, 0x8, RZ ;  /* 0x0000000805037824 */ /* 0x000fe400078e00ff */
[----:B------:R-:W-:-:S03]  /*7fc0*/  IMAD.SHL.U32 R0, R0, 0x10, RZ ;  /* 0x0000001000007824 */ /* 0x000fc600078e00ff */
[----:B------:R-:W-:Y:S02]  /*7fd0*/  LOP3.LUT R3, R4, 0x200, R3, 0xf8, !PT ;  /* 0x0000020004037812 */ /* 0x000fe400078ef803 */
[----:B------:R-:W-:-:S03]  /*7fe0*/  SHF.R.U32.HI R4, RZ, 0x3, R5 ;  /* 0x00000003ff047819 */ /* 0x000fc60000011605 */
[----:B------:R-:W-:Y:S01]  /*7ff0*/  ULOP3.LUT UR37, UR5, 0x2, URZ, 0xfc, !UPT ;  /* 0x0000000205257892 */ /* 0x000fe2000f8efc3f */
[----:B------:R-:W0:Y:S01]  /*8000*/  S2UR UR5, SR_CTAID.X ;  /* 0x00000000000579c3 */ /* 0x000e220000002500 */
[----:B------:R-:W-:Y:S02]  /*8010*/  LOP3.LUT R4, R4, 0x70, R0, 0xf8, !PT ;  /* 0x0000007004047812 */ /* 0x000fe400078ef800 */
[----:B------:R-:W-:-:S05]  /*8020*/  LEA R0, R3, UR36, 0x1 ;  /* 0x0000002403007c11 */ /* 0x000fca000f8e08ff */
[----:B------:R1:W-:Y:S02]  /*8030*/  STL [R1+0x10], R0 ;  /* 0x0000100001007387 */ /* 0x0003e40000100800 */
[----:B-1----:R-:W-:Y:S02]  /*8040*/  IMAD.MOV.U32 R0, RZ, RZ, 0x1 ;  /* 0x00000001ff007424 */ /* 0x002fe400078e00ff */
[----:B0-----:R-:W-:-:S05]  /*8050*/  IMAD.U32 R3, RZ, RZ, UR5 ;  /* 0x00000005ff037e24 */ /* 0x001fca000f8e00ff */
[----:B------:R0:W-:Y:S04]  /*8060*/  STL [R1+0x24], R3 ;  /* 0x0000240301007387 */ /* 0x0001e80000100800 */
[----:B------:R-:W-:Y:S04]  /*8070*/  STL [R1+0x2c], RZ ;  /* 0x00002cff01007387 */ /* 0x000fe80000100800 */
[----:B------:R1:W-:Y:S01]  /*8080*/  STL [R1], R0 ;  /* 0x0000000001007387 */ /* 0x0003e20000100800 */
[C---:B0-----:R-:W-:Y:S02]  /*8090*/  LOP3.LUT R3, R2.reuse, 0x40, RZ, 0xfc, !PT ;  /* 0x0000004002037812 */ /* 0x041fe400078efcff */
[----:B-1----:R-:W-:-:S07]  /*80a0*/  LOP3.LUT R0, R2, 0x80, RZ, 0xfc, !PT ;  /* 0x0000008002007812 */ /* 0x002fce00078efcff */
.L_x_301:
[----:B0-----:R-:W2:Y:S01]  /*80b0*/  LDL R4, [R1+0x24] ;  /* 0x0000240001047983 */ /* 0x001ea20000100800 */
[----:B------:R-:W0:Y:S01]  /*80c0*/  LDC R0, c[0x0][0xc38] ;  /* 0x00030e00ff007b82 */ /* 0x000e220000000800 */
        /* <DEDUP_REMOVED lines=9> */
[----:B0-----:R-:W-:Y:S02]  /*8160*/  ISETP.NE.AND P0, PT, R0, 0x1, PT ;  /* 0x000000010000780c */ /* 0x001fe40003f05270 */
[----:B-1----:R-:W-:-:S11]  /*8170*/  ISETP.NE.AND P1, PT, R16, 0x1, PT ;  /* 0x000000011000780c */ /* 0x002fd60003f25270 */
[----:B------:R-:W2:Y:S08]  /*8180*/  @P0 LDC R5, c[0x0][0xc3c] ;  /* 0x00030f00ff050b82 */ /* 0x000eb00000000800 */
[----:B------:R-:W0:Y:S08]  /*8190*/  @P0 LDC R0, c[0x0][0xc40] ;  /* 0x00031000ff000b82 */ /* 0x000e300000000800 */
[----:B------:R-:W1:Y:S01]  /*81a0*/  @P1 LDC.64 R2, c[0x0][0xc48] ;  /* 0x00031200ff021b82 */ /* 0x000e620000000a00 */
[----:B--2---:R-:W-:-:S05]  /*81b0*/  @P0 IMAD.HI.U32 R5, R4, R5, RZ ;  /* 0x0000000504050227 */ /* 0x004fca00078e00ff */
[----:B0-----:R-:W-:Y:S02]  /*81c0*/  @P0 SHF.R.U32.HI R4, RZ, R0, R5 ;  /* 0x00000000ff040219 */ /* 0x001fe40000011605 */
[----:B------:R-:W0:Y:S01]  /*81d0*/  LDC R0, c[0x0][0x2f0] ;  /* 0x0000bc00ff007b82 */ /* 0x000e220000000800 */
[----:B------:R-:W-:Y:S02]  /*81e0*/  PLOP3.LUT P0, PT, PT, PT, UP0, 0x80, 0x0 ;  /* 0x000000000000781c */ /* 0x000fe40003f0f008 */
[----:B-1----:R-:W-:Y:S01]  /*81f0*/  @P1 IMAD.HI.U32 R2, R4, R2, RZ ;  /* 0x0000000204021227 */ /* 0x002fe200078e00ff */
[----:B------:R-:W-:Y:S03]  /*8200*/  STL [R1+0x1c], R4 ;  /* 0x00001c0401007387 */ /* 0x000fe60000100800 */
[----:B------:R-:W-:Y:S01]  /*8210*/  IMAD.MOV.U32 R6, RZ, RZ, R4 ;  /* 0x000000ffff067224 */ /* 0x000fe200078e0004 */
[----:B------:R-:W-:-:S05]  /*8220*/  @P1 SHF.R.U32.HI R6, RZ, R3, R2 ;  /* 0x00000003ff061219 */ /* 0x000fca0000011602 */
[----:B------:R-:W-:Y:S01]  /*8230*/  STL [R1+0x14], R6 ;  /* 0x0000140601007387 */ /* 0x000fe20000100800 */
[----:B------:R-:W-:-:S04]  /*8240*/  IMAD.MOV R3, RZ, RZ, -R6 ;  /* 0x000000ffff037224 */ /* 0x000fc800078e0a06 */
[----:B------:R-:W-:Y:S02]  /*8250*/  IMAD R16, R16, R3, R4 ;  /* 0x0000000310107224 */ /* 0x000fe400078e0204 */
[----:B0-----:R-:W-:-:S05]  /*8260*/  IMAD R0, R0, UR4, RZ ;  /* 0x0000000400007c24 */ /* 0x001fca000f8e02ff */
[----:B------:R0:W-:Y:S02]  /*8270*/  STL [R1+0x28], R0 ;  /* 0x0000280001007387 */ /* 0x0001e40000100800 */
[----:B0-----:R-:W-:-:S05]  /*8280*/  VIADD R0, R0, 0x7f ;  /* 0x0000007f00007836 */ /* 0x001fca0000000000 */
[----:B------:R-:W-:-:S04]  /*8290*/  SHF.R.S32.HI R3, RZ, 0x1f, R0 ;  /* 0x0000001fff037819 */ /* 0x000fc80000011400 */
[----:B------:R-:W-:-:S04]  /*82a0*/  LEA.HI R3, R3, R0, RZ, 0x7 ;  /* 0x0000000003037211 */ /* 0x000fc800078f38ff */
[----:B------:R-:W-:-:S05]  /*82b0*/  SHF.R.S32.HI R0, RZ, 0x7, R3 ;  /* 0x00000007ff007819 */ /* 0x000fca0000011403 */
[----:B------:R0:W-:Y:S01]  /*82c0*/  STL [R1+0x20], R0 ;  /* 0x0000200001007387 */ /* 0x0001e20000100800 */
[----:B------:R-:W-:Y:S05]  /*82d0*/  @!P0 BRA `(.L_x_218) ;  /* 0x0000000000408947 */ /* 0x000fea0003800000 */
        /* <DEDUP_REMOVED lines=15> */
[----:B01----:R-:W-:Y:S05]  /*83d0*/  CALL.ABS.NOINC R2 ;  /* 0x0000000002007343 */ /* 0x003fea0003c00000 */
.L_x_218:
        /* <DEDUP_REMOVED lines=8> */
[----:B------:R1:W2:Y:S01]  /*8460*/  LDC.64 R2, c[0x4][R17] ;  /* 0x0100000011027b82 */ /* 0x0002a20000000a00 */
        /* <DEDUP_REMOVED lines=10> */
[----:B0-2---:R-:W-:Y:S05]  /*8510*/  CALL.ABS.NOINC R2 ;  /* 0x0000000002007343 */ /* 0x005fea0003c00000 */
.L_x_220:
        /* <DEDUP_REMOVED lines=15> */
.L_x_219:
[----:B------:R-:W2:Y:S01]  /*8610*/  LDL R2, [R1+0x20] ;  /* 0x0000200001027983 */ /* 0x000ea20000100800 */
[----:B------:R-:W-:-:S03]  /*8620*/  ULDC.64 UR4, c[0x0][0x9f8] ;  /* 0x00027e0000047ab9 */ /* 0x000fc60000000a00 */
[----:B0-----:R-:W3:Y:S01]  /*8630*/  LDL R0, [R1+0x14] ;  /* 0x0000140001007983 */ /* 0x001ee20000100800 */
[----:B------:R-:W-:-:S04]  /*8640*/  ISETP.NE.U32.AND P0, PT, RZ, UR4, PT ;  /* 0x00000004ff007c0c */ /* 0x000fc8000bf05070 */
[----:B------:R-:W-:Y:S01]  /*8650*/  ISETP.NE.AND.EX P0, PT, RZ, UR5, PT, P0 ;  /* 0x00000005ff007c0c */ /* 0x000fe2000bf05300 */
[----:B--2---:R-:W-:-:S12]  /*8660*/  IMAD.MOV.U32 R17, RZ, RZ, R2 ;  /* 0x000000ffff117224 */ /* 0x004fd800078e0002 */
[----:B------:R-:W3:Y:S02]  /*8670*/  @P0 LDC.64 R2, c[0x0][0x9f8] ;  /* 0x00027e00ff020b82 */ /* 0x000ee40000000a00 */
[----:B---3--:R-:W-:-:S05]  /*8680*/  @P0 IMAD.WIDE R2, R0, 0x4, R2 ;  /* 0x0000000400020825 */ /* 0x008fca00078e0202 */
[----:B------:R0:W2:Y:S01]  /*8690*/  @P0 LDG.E R0, desc[UR60][R2.64] ;  /* 0x0000003c02000981 */ /* 0x0000a2000c1e1900 */
[----:B------:R-:W-:Y:S01]  /*86a0*/  VIADD R9, R17, 0xffffffff ;  /* 0xffffffff11097836 */ /* 0x000fe20000000000 */
[----:B------:R-:W-:Y:S01]  /*86b0*/  UMOV UR4, 0xffffffff ;  /* 0xffffffff00047882 */ /* 0x000fe20000000000 */
[----:B------:R-:W-:-:S03]  /*86c0*/  LOP3.LUT R18, R18, 0xfffffffb, RZ, 0xc0, !PT ;  /* 0xfffffffb12127812 */ /* 0x000fc600078ec0ff */
[----:B------:R1:W-:Y:S01]  /*86d0*/  STL [R1+0x18], R9 ;  /* 0x0000180901007387 */ /* 0x0003e20000100800 */
[----:B0-----:R-:W0:Y:S02]  /*86e0*/  LDC.64 R2, c[0x0][0x418] ;  /* 0x00010600ff027b82 */ /* 0x001e240000000a00 */
[----:B0-----:R-:W-:-:S04]  /*86f0*/  ISETP.NE.U32.AND P0, PT, R2, RZ, PT ;  /* 0x000000ff0200720c */ /* 0x001fc80003f05070 */
[----:B------:R-:W-:-:S13]  /*8700*/  ISETP.NE.AND.EX P1, PT, R3, RZ, PT, P0 ;  /* 0x000000ff0300720c */ /* 0x000fda0003f25300 */
[----:B------:R-:W-:Y:S02]  /*8710*/  @P1 LOP3.LUT R18, R18, 0x4, RZ, 0xfc, !PT ;  /* 0x0000000412121812 */ /* 0x000fe400078efcff */
[----:B--2---:R-:W-:Y:S01]  /*8720*/  SHF.R.S32.HI R8, RZ, 0x1f, R0 ;  /* 0x0000001fff087819 */ /* 0x004fe20000011400 */
[----:B------:R1:W-:Y:S01]  /*8730*/  STL [R1+0x8], R0 ;  /* 0x0000080001007387 */ /* 0x0003e20000100800 */
[----:B------:R-:W-:-:S03]  /*8740*/  SEL R17, R0, RZ, !P1 ;  /* 0x000000ff00117207 */ /* 0x000fc60004800000 */
[----:B------:R1:W-:Y:S01]  /*8750*/  STL [R1+0xc], R8 ;  /* 0x00000c0801007387 */ /* 0x0003e20000100800 */
[----:B------:R-:W-:Y:S05]  /*8760*/  BRA.DIV UR4, `(.L_x_221) ;  /* 0x0000004204407947 */ /* 0x000fea000b800000 */
[----:B------:R-:W0:Y:S02]  /*8770*/  S2R R4, SR_TID.X ;  /* 0x0000000000047919 */ /* 0x000e240000002100 */
[----:B0-----:R-:W-:-:S04]  /*8780*/  SHF.R.U32.HI R4, RZ, 0x5, R4 ;  /* 0x00000005ff047819 */ /* 0x001fc80000011604 */
[----:B------:R-:W-:-:S05]  /*8790*/  LOP3.LUT R4, R4, 0x3, RZ, 0xc0, !PT ;  /* 0x0000000304047812 */ /* 0x000fca00078ec0ff */
[----:B------:R0:W2:Y:S02]  /*87a0*/  SHFL.IDX PT, R14, R4, RZ, 0x1f ;  /* 0x00001fff040e7589 */ /* 0x0000a400000e0000 */
.L_x_317:
[----:B--2---:R-:W-:Y:S02]  /*87b0*/  ISETP.NE.AND P0, PT, R14, RZ, PT ;  /* 0x000000ff0e00720c */ /* 0x004fe40003f05270 */
[----:B------:R-:W-:Y:S02]  /*87c0*/  PLOP3.LUT P2, PT, PT, PT, PT, 0x8, 0x0 ;  /* 0x000000000000781c */ /* 0x000fe40003f4e170 */
[----:B------:R-:W-:-:S11]  /*87d0*/  LOP3.LUT R18, R18, 0xfffffff7, RZ, 0xc0, !PT ;  /* 0xfffffff712127812 */ /* 0x000fd600078ec0ff */
[----:B------:R-:W-:Y:S01]  /*87e0*/  @P2 LOP3.LUT R18, R18, 0x8, RZ, 0xfc, !PT ;  /* 0x0000000812122812 */ /* 0x000fe200078efcff */
[----:B------:R-:W-:Y:S06]  /*87f0*/  @P0 BRA `(.L_x_222) ;  /* 0x00000004004c0947 */ /* 0x000fec0003800000 */
[----:B------:R-:W-:-:S03]  /*8800*/  UMOV UR4, 0xffffffff ;  /* 0xffffffff00047882 */ /* 0x000fc60000000000 */
[----:B------:R-:W-:Y:S05]  /*8810*/  BRA.DIV UR4, `(.L_x_223) ;  /* 0x0000004204487947 */ /* 0x000fea000b800000 */
[----:B------:R-:W-:-:S13]  /*8820*/  ELECT P6, URZ, PT ;  /* 0x00000000003f782f */ /* 0x000fda00038c0000 */
.L_x_320:
[----:B------:R-:W-:Y:S05]  /*8830*/  @!P6 BRA `(.L_x_222) ;  /* 0x00000004003ce947 */ /* 0x000fea0003800000 */
[----:B------:R2:W-:Y:S01]  /*8840*/  STL [R1+0x4], R9 ;  /* 0x0000040901007387 */ /* 0x0005e20000100800 */
[----:B------:R-:W-:Y:S05]  /*8850*/  @!P1 BRA `(.L_x_224) ;  /* 0x0000000000489947 */ /* 0x000fea0003800000 */
[----:B------:R-:W3:Y:S01]  /*8860*/  LDC R7, c[0x0][0x43c] ;  /* 0x00010f00ff077b82 */ /* 0x000ee20000000800 */
[----:B------:R-:W-:Y:S01]  /*8870*/  ULDC.64 UR4, c[0x0][0x428] ;  /* 0x00010a0000047ab9 */ /* 0x000fe20000000a00 */
[----:B---3--:R-:W-:-:S13]  /*8880*/  ISETP.NE.AND P0, PT, R7, 0x1, PT ;  /* 0x000000010700780c */ /* 0x008fda0003f05270 */
[----:B0-----:R-:W0:Y:S02]  /*8890*/  @P0 LDC.64 R4, c[0x0][0x440] ;  /* 0x00011000ff040b82 */ /* 0x001e240000000a00 */
[----:B0-----:R-:W-:-:S04]  /*88a0*/  @P0 IMAD.HI.U32 R6, R9, R4, RZ ;  /* 0x0000000409060227 */ /* 0x001fc800078e00ff */
[----:B------:R-:W-:Y:S01]  /*88b0*/  IMAD.MOV.U32 R4, RZ, RZ, R9 ;  /* 0x000000ffff047224 */ /* 0x000fe200078e0009 */
[----:B------:R-:W-:-:S05]  /*88c0*/  @P0 SHF.R.U32.HI R4, RZ, R5, R6 ;  /* 0x00000005ff040219 */ /* 0x000fca0000011606 */
[----:B------:R-:W-:-:S04]  /*88d0*/  IMAD.MOV R5, RZ, RZ, -R4 ;  /* 0x000000ffff057224 */ /* 0x000fc800078e0a04 */
[----:B------:R-:W-:Y:S01]  /*88e0*/  IMAD R6, R7, R5, R9 ;  /* 0x0000000507067224 */ /* 0x000fe200078e0209 */
[----:B------:R-:W-:-:S04]  /*88f0*/  SHF.R.S32.HI R5, RZ, 0x1f, R4 ;  /* 0x0000001fff057819 */ /* 0x000fc80000011404 */
[----:B------:R0:W-:Y:S01]  /*8900*/  STL [R1+0x4], R6 ;  /* 0x0000040601007387 */ /* 0x0001e20000100800 */
[----:B------:R-:W-:-:S03]  /*8910*/  IMAD.WIDE.U32 R4, R0, UR4, R4 ;  /* 0x0000000400047c25 */ /* 0x000fc6000f8e0004 */
[----:B------:R-:W-:Y:S01]  /*8920*/  LEA R2, P0, R4, R2, 0x2 ;  /* 0x0000000204027211 */ /* 0x000fe200078010ff */
[----:B0-----:R-:W-:-:S04]  /*8930*/  IMAD R6, R8, UR4, RZ ;  /* 0x0000000408067c24 */ /* 0x001fc8000f8e02ff */
[----:B-1----:R-:W-:-:S04]  /*8940*/  IMAD R0, R0, UR5, R6 ;  /* 0x0000000500007c24 */ /* 0x002fc8000f8e0206 */
[----:B------:R-:W-:-:S05]  /*8950*/  IMAD.IADD R0, R5, 0x1, R0 ;  /* 0x0000000105007824 */ /* 0x000fca00078e0200 */
[----:B------:R-:W-:-:S05]  /*8960*/  LEA.HI.X R3, R4, R3, R0, 0x2, P0 ;  /* 0x0000000304037211 */ /* 0x000fca00000f1400 */
[----:B------:R3:W5:Y:S02]  /*8970*/  LDG.E R0, desc[UR60][R2.64] ;  /* 0x0000003c02007981 */ /* 0x000764000c1e1900 */
.L_x_224:
[----:B---3--:R-:W3:Y:S01]  /*8980*/  LDL R3, [R1] ;  /* 0x0000000001037983 */ /* 0x008ee20000100800 */
[----:B------:R-:W-:Y:S02]  /*8990*/  LEA R2, R19, UR36, 0x3 ;  /* 0x0000002413027c11 */ /* 0x000fe4000f8e18ff */
[----:B---3--:R-:W-:-:S04]  /*89a0*/  SHF.L.U32 R3, R3, 0x1f, RZ ;  /* 0x0000001f03037819 */ /* 0x008fc800000006ff */
[----:B------:R-:W3:Y:S02]  /*89b0*/  SYNCS.PHASECHK.TRANS64.TRYWAIT P0, [R2+URZ+0x34840], R3 ;  /* 0x03484003020075a7 */ /* 0x000ee4000800017f */
[----:B---3--:R-:W-:Y:S05]  /*89c0*/  @!P0 BRA `(.L_x_225) ;  /* 0x0000003c00fc8947 */ /* 0x008fea0003800000 */
.L_x_321:
[----:B0-----:R-:W0:Y:S01]  /*89d0*/  S2R R4, SR_TID.X ;  /* 0x0000000000047919 */ /* 0x001e220000002100 */
[----:B------:R-:W-:-:S04]  /*89e0*/  UPRMT UR4, UR37, 0x9910, URZ ;  /* 0x0000991025047896 */ /* 0x000fc8000800003f */
[----:B------:R-:W-:Y:S01]  /*89f0*/  UISETP.NE.AND UP0, UPT, UR4, 0x2, UPT ;  /* 0x000000020400788c */ /* 0x000fe2000bf05270 */
[----:B0-----:R-:W-:-:S04]  /*8a00*/  LOP3.LUT R4, R4, 0x7f, RZ, 0xc0, !PT ;  /* 0x0000007f04047812 */ /* 0x001fc800078ec0ff */
[----:B------:R-:W-:-:S13]  /*8a10*/  ISETP.NE.AND P0, PT, R4, RZ, PT ;  /* 0x000000ff0400720c */ /* 0x000fda0003f05270 */
[----:B---3--:R-:W-:-:S04]  /*8a20*/  @!P0 IMAD.MOV.U32 R3, RZ, RZ, 0xc000 ;  /* 0x0000c000ff038424 */ /* 0x008fc800078e00ff */
[----:B------:R0:W-:Y:S01]  /*8a30*/  @!P0 SYNCS.ARRIVE.TRANS64 RZ, [R2+URZ+0x34830], R3 ;  /* 0x0348300302ff89a7 */ /* 0x0001e2000800003f */
[----:B------:R-:W-:-:S13]  /*8a40*/  PLOP3.LUT P0, PT, PT, PT, UP0, 0x80, 0x0 ;  /* 0x000000000000781c */ /* 0x000fda0003f0f008 */
[----:B0-----:R-:W-:Y:S05]  /*8a50*/  @P0 BRA `(.L_x_226) ;  /* 0x0000000000040947 */ /* 0x001fea0003800000 */
[----:B------:R-:W-:Y:S01]  /*8a60*/  BPT.TRAP 0x1 ;  /* 0x000000040000795c */ /* 0x000fe20000300000 */
.L_x_226:
[----:B------:R-:W-:-:S13]  /*8a70*/  LOP3.LUT P0, RZ, R18, 0x2, RZ, 0xc0, !PT ;  /* 0x0000000212ff7812 */ /* 0x000fda000780c0ff */
[----:B------:R-:W-:Y:S05]  /*8a80*/  @P0 BRA `(.L_x_227) ;  /* 0x0000000000040947 */ /* 0x000fea0003800000 */
[----:B------:R-:W-:Y:S01]  /*8a90*/  BPT.TRAP 0x1 ;  /* 0x000000040000795c */ /* 0x000fe20000300000 */
.L_x_227:
[----:B------:R-:W3:Y:S01]  /*8aa0*/  LDL R4, [R1+0x4] ;  /* 0x0000040001047983 */ /* 0x000ee20000100800 */
[----:B------:R-:W-:Y:S01]  /*8ab0*/  R2UR UR14, R2 ;  /* 0x00000000020e72ca */ /* 0x000fe200000e0000 */
[----:B------:R-:W-:Y:S01]  /*8ac0*/  UIADD3 UR4, UP0, UR38, 0x370, URZ ;  /* 0x0000037026047890 */ /* 0x000fe2000ff1e03f */
[----:B------:R-:W-:Y:S01]  /*8ad0*/  R2UR UR12, R16 ;  /* 0x00000000100c72ca */ /* 0x000fe200000e0000 */
[----:B------:R-:W0:Y:S01]  /*8ae0*/  S2R R5, SR_CgaCtaId ;  /* 0x0000000000057919 */ /* 0x000e220000008800 */
[----:B-----5:R-:W-:Y:S01]  /*8af0*/  R2UR UR13, R0 ;  /* 0x00000000000d72ca */ /* 0x020fe200000e0000 */
[----:B------:R-:W-:Y:S01]  /*8b00*/  UMOV UR10, URZ ;  /* 0x0000003f000a7c82 */ /* 0x000fe20008000000 */
[----:B------:R-:W-:Y:S01]  /*8b10*/  UMOV UR18, 0x30000 ;  /* 0x0003000000127882 */ /* 0x000fe20000000000 */
[----:B------:R-:W4:Y:S01]  /*8b20*/  S2R R3, SR_CgaCtaId ;  /* 0x0000000000037919 */ /* 0x000f220000008800 */
[----:B------:R-:W-:Y:S01]  /*8b30*/  UMOV UR6, 0x0 ;  /* 0x0000000000067882 */ /* 0x000fe20000000000 */
[----:B------:R-:W-:Y:S01]  /*8b40*/  UMOV UR7, 0x14f00000 ;  /* 0x14f0000000077882 */ /* 0x000fe20000000000 */
[----:B------:R-:W-:Y:S01]  /*8b50*/  UMOV UR16, 0x40 ;  /* 0x0000004000107882 */ /* 0x000fe20000000000 */
[----:B------:R-:W-:Y:S01]  /*8b60*/  PLOP3.LUT P0, PT, PT, PT, PT, 0x80, 0x0 ;  /* 0x000000000000781c */ /* 0x000fe20003f0f070 */
[----:B------:R-:W-:Y:S01]  /*8b70*/  IMAD.MOV.U32 R17, RZ, RZ, R0 ;  /* 0x000000ffff117224 */ /* 0x000fe200078e0000 */
[----:B------:R-:W-:-:S11]  /*8b80*/  LOP3.LUT R18, R18, 0xfffffff7, RZ, 0xc0, !PT ;  /* 0xfffffff712127812 */ /* 0x000fd600078ec0ff */
[----:B------:R-:W-:Y:S01]  /*8b90*/  @P0 LOP3.LUT R18, R18, 0x8, RZ, 0xfc, !PT ;  /* 0x0000000812120812 */ /* 0x000fe200078efcff */
[----:B0-----:R-:W-:Y:S02]  /*8ba0*/  IMAD.SHL.U32 R5, R5, 0x1000, RZ ;  /* 0x0000100005057824 */ /* 0x001fe400078e00ff */
[----:B----4-:R-:W-:-:S03]  /*8bb0*/  IMAD.SHL.U32 R3, R3, 0x40, RZ ;  /* 0x0000004003037824 */ /* 0x010fc600078e00ff */
[----:B------:R-:W-:Y:S02]  /*8bc0*/  LOP3.LUT R5, R5, 0x1000, RZ, 0xc0, !PT ;  /* 0x0000100005057812 */ /* 0x000fe400078ec0ff */
[----:B------:R-:W-:-:S03]  /*8bd0*/  LOP3.LUT R3, R3, 0x40, RZ, 0xc0, !PT ;  /* 0x0000004003037812 */ /* 0x000fc600078ec0ff */
[----:B------:R-:W-:Y:S01]  /*8be0*/  IMAD R2, R19, 0x6000, R5 ;  /* 0x0000600013027824 */ /* 0x000fe200078e0205 */
[----:B------:R-:W-:-:S04]  /*8bf0*/  R2UR UR9, R3 ;  /* 0x00000000030972ca */ /* 0x000fc800000e0000 */
[----:B------:R-:W-:-:S13]  /*8c00*/  R2UR UR5, R2 ;  /* 0x00000000020572ca */ /* 0x000fda00000e0000 */
[----:B------:R-:W-:Y:S02]  /*8c10*/  ULEA UR8, UR5, UR36, 0x1 ;  /* 0x0000002405087291 */ /* 0x000fe4000f8e083f */
[----:B------:R-:W-:Y:S02]  /*8c20*/  UIADD3.X UR5, URZ, UR39, URZ, UP0, !UPT ;  /* 0x000000273f057290 */ /* 0x000fe400087fe43f */
[----:B------:R-:W-:Y:S02]  /*8c30*/  UIADD3 UR15, UR8, 0x20400, URZ ;  /* 0x00020400080f7890 */ /* 0x000fe4000fffe03f */
[----:B------:R-:W-:Y:S01]  /*8c40*/  UIADD3 UR17, UR8, 0x24400, URZ ;  /* 0x0002440008117890 */ /* 0x000fe2000fffe03f */
[----:B---3--:R-:W-:-:S13]  /*8c50*/  R2UR UR11, R4 ;  /* 0x00000000040b72ca */ /* 0x008fda00000e0000 */
[----:B------:R-:W-:Y:S02]  /*8c60*/  ULEA UR11, UR11, UR9, 0x7 ;  /* 0x000000090b0b7291 */ /* 0x000fe4000f8e383f */
[----:B------:R-:W-:Y:S02]  /*8c70*/  UIADD3 UR9, UR14, 0x34830, URZ ;  /* 0x000348300e097890 */ /* 0x000fe4000fffe03f */
[----:B------:R-:W-:-:S07]  /*8c80*/  UIADD3 UR14, UR8, 0x1c400, URZ ;  /* 0x0001c400080e7890 */ /* 0x000fce000fffe03f */
[----:B------:R-:W-:Y:S01]  /*8c90*/  UMOV UR8, UR14 ;  /* 0x0000000e00087c82 */ /* 0x000fe20008000000 */
[----:B------:R-:W-:Y:S01]  /*8ca0*/  UMOV UR14, 0x80 ;  /* 0x00000080000e7882 */ /* 0x000fe20000000000 */
[----:B------:R0:W-:Y:S02]  /*8cb0*/  UTMALDG.4D.MULTICAST [UR8], [UR4], UR18, desc[UR6] ;  /* 0x00000608040073b4 */ /* 0x0001e40008019812 */
[----:B0-----:R-:W-:Y:S01]  /*8cc0*/  UMOV UR8, UR15 ;  /* 0x0000000f00087c82 */ /* 0x001fe20008000000 */
[----:B------:R-:W-:Y:S02]  /*8cd0*/  UMOV UR10, UR16 ;  /* 0x00000010000a7c82 */ /* 0x000fe40008000000 */
[----:B------:R0:W-:Y:S02]  /*8ce0*/  UTMALDG.4D.MULTICAST [UR8], [UR4], UR18, desc[UR6] ;  /* 0x00000608040073b4 */ /* 0x0001e40008019812 */
[----:B0-----:R-:W-:Y:S01]  /*8cf0*/  UMOV UR8, UR17 ;  /* 0x0000001100087c82 */ /* 0x001fe20008000000 */
[----:B------:R-:W-:-:S02]  /*8d00*/  UMOV UR10, UR14 ;  /* 0x0000000e000a7c82 */ /* 0x000fc40008000000 */
[----:B------:R3:W-:Y:S02]  /*8d10*/  UTMALDG.4D.MULTICAST [UR8], [UR4], UR18, desc[UR6] ;  /* 0x00000608040073b4 */ /* 0x0007e40008019812 */
[----:B---3--:R-:W-:Y:S01]  /*8d20*/  NOP ;  /* 0x0000000000007918 */ /* 0x008fe20000000000 */
.L_x_222:
        /* <DEDUP_REMOVED lines=10> */
[----:B0-----:R-:W-:Y:S02]  /*8dd0*/  IMAD.U32 R4, RZ, RZ, UR6 ;  /* 0x00000006ff047e24 */ /* 0x001fe4000f8e00ff */
[----:B------:R-:W0:Y:S01]  /*8de0*/  LDC.64 R2, c[0x4][R2] ;  /* 0x0100000002027b82 */ /* 0x000e220000000a00 */
[----:B------:R-:W-:Y:S02]  /*8df0*/  IMAD.U32 R5, RZ, RZ, UR7 ;  /* 0x00000007ff057e24 */ /* 0x000fe4000f8e00ff */
[----:B------:R-:W-:Y:S02]  /*8e00*/  IMAD.U32 R6, RZ, RZ, UR8 ;  /* 0x00000008ff067e24 */ /* 0x000fe4000f8e00ff */
[----:B------:R-:W-:-:S02]  /*8e10*/  IMAD.U32 R7, RZ, RZ, UR9 ;  /* 0x00000009ff077e24 */ /* 0x000fc4000f8e00ff */
[----:B------:R-:W-:Y:S02]  /*8e20*/  IMAD.U32 R10, RZ, RZ, UR4 ;  /* 0x00000004ff0a7e24 */ /* 0x000fe4000f8e00ff */
[----:B------:R-:W-:Y:S02]  /*8e30*/  IMAD.U32 R11, RZ, RZ, UR5 ;  /* 0x00000005ff0b7e24 */ /* 0x000fe4000f8e00ff */
[----:B-1----:R-:W-:Y:S02]  /*8e40*/  IMAD.MOV.U32 R8, RZ, RZ, 0x70 ;  /* 0x00000070ff087424 */ /* 0x002fe400078e00ff */
[----:B------:R-:W-:Y:S02]  /*8e50*/  IMAD.MOV.U32 R12, RZ, RZ, 0x1 ;  /* 0x00000001ff0c7424 */ /* 0x000fe400078e00ff */
[----:B------:R-:W-:-:S07]  /*8e60*/  IMAD.MOV.U32 R13, RZ, RZ, RZ ;  /* 0x000000ffff0d7224 */ /* 0x000fce00078e00ff */
[----:B------:R-:W-:-:S07]  /*8e70*/  LEPC R20, `(.L_x_228) ;  /* 0x000000001014794e */ /* 0x000fce0000000000 */
[----:B0-2---:R-:W-:Y:S05]  /*8e80*/  CALL.ABS.NOINC R2 ;  /* 0x0000000002007343 */ /* 0x005fea0003c00000 */
.L_x_228:
[----:B------:R-:W3:Y:S01]  /*8e90*/  LDL.LU R5, [R1+0x14] ;  /* 0x0000140001057983 */ /* 0x000ee20000300800 */
[----:B-1----:R-:W-:Y:S01]  /*8ea0*/  SHF.R.S32.HI R0, RZ, 0x1f, R16 ;  /* 0x0000001fff007819 */ /* 0x002fe20000011410 */
[----:B------:R-:W-:Y:S01]  /*8eb0*/  ULDC.64 UR4, c[0x0][0x2d8] ;  /* 0x0000b60000047ab9 */ /* 0x000fe20000000a00 */
[----:B------:R-:W1:Y:S01]  /*8ec0*/  LDC R8, c[0x0][0x448] ;  /* 0x00011200ff087b82 */ /* 0x000e620000000800 */
[----:B------:R-:W4:Y:S04]  /*8ed0*/  LDL.LU R7, [R1+0x1c] ;  /* 0x00001c0001077983 */ /* 0x000f280000300800 */
[----:B0-----:R-:W2:Y:S01]  /*8ee0*/  LDL R4, [R1+0x24] ;  /* 0x0000240001047983 */ /* 0x001ea20000100800 */
[----:B------:R-:W-:Y:S02]  /*8ef0*/  IMAD R0, R0, UR4, RZ ;  /* 0x0000000400007c24 */ /* 0x000fe4000f8e02ff */
[C---:B------:R-:W-:Y:S01]  /*8f00*/  IMAD.WIDE.U32 R2, R16.reuse, UR4, RZ ;  /* 0x0000000410027c25 */ /* 0x040fe2000f8e00ff */
[----:B------:R-:W0:Y:S03]  /*8f10*/  S2R R10, SR_TID.X ;  /* 0x00000000000a7919 */ /* 0x000e260000002100 */
[----:B------:R-:W-:Y:S01]  /*8f20*/  IMAD R0, R16, UR5, R0 ;  /* 0x0000000510007c24 */ /* 0x000fe2000f8e0200 */
[----:B------:R-:W-:-:S03]  /*8f30*/  ULDC.64 UR4, c[0x0][0x2e0] ;  /* 0x0000b80000047ab9 */ /* 0x000fc60000000a00 */
[----:B------:R-:W-:Y:S01]  /*8f40*/  IMAD.IADD R3, R3, 0x1, R0 ;  /* 0x0000000103037824 */ /* 0x000fe200078e0200 */
[----:B-1----:R-:W-:-:S13]  /*8f50*/  ISETP.NE.AND P0, PT, R8, 0x1, PT ;  /* 0x000000010800780c */ /* 0x002fda0003f05270 */
[----:B------:R-:W1:Y:S01]  /*8f60*/  @P0 LDC R6, c[0x0][0x44c] ;  /* 0x00011300ff060b82 */ /* 0x000e620000000800 */
[----:B0-----:R-:W-:-:S05]  /*8f70*/  IMAD.SHL.U32 R10, R10, 0x8, RZ ;  /* 0x000000080a0a7824 */ /* 0x001fca00078e00ff */
[----:B------:R-:W-:Y:S02]  /*8f80*/  LOP3.LUT R10, R10, 0x38, RZ, 0xc0, !PT ;  /* 0x000000380a0a7812 */ /* 0x000fe400078ec0ff */
[----:B---3--:R-:W-:Y:S01]  /*8f90*/  SHF.R.S32.HI R0, RZ, 0x1f, R5 ;  /* 0x0000001fff007819 */ /* 0x008fe20000011405 */
[----:B------:R-:W-:-:S04]  /*8fa0*/  IMAD.WIDE.U32 R2, R5, UR4, R2 ;  /* 0x0000000405027c25 */ /* 0x000fc8000f8e0002 */
[----:B------:R-:W-:Y:S01]  /*8fb0*/  IMAD R0, R0, UR4, RZ ;  /* 0x0000000400007c24 */ /* 0x000fe2000f8e02ff */
[----:B------:R-:W-:-:S03]  /*8fc0*/  ULDC UR4, c[0x0][0xc38] ;  /* 0x00030e0000047ab9 */ /* 0x000fc60000000800 */
[----:B------:R-:W-:Y:S02]  /*8fd0*/  IMAD R0, R5, UR5, R0 ;  /* 0x0000000505007c24 */ /* 0x000fe4000f8e0200 */
[----:B------:R-:W0:Y:S02]  /*8fe0*/  S2R R5, SR_TID.X ;  /* 0x0000000000057919 */ /* 0x000e240000002100 */
[----:B------:R-:W-:Y:S02]  /*8ff0*/  IMAD.IADD R3, R3, 0x1, R0 ;  /* 0x0000000103037824 */ /* 0x000fe400078e0200 */
[----:B----4-:R-:W-:Y:S02]  /*9000*/  IMAD.MOV R0, RZ, RZ, -R7 ;  /* 0x000000ffff007224 */ /* 0x010fe400078e0a07 */
[----:B------:R-:W3:Y:S02]  /*9010*/  @P0 LDC R7, c[0x0][0x450] ;  /* 0x00011400ff070b82 */ /* 0x000ee40000000800 */
[----:B--2---:R-:W-:Y:S01]  /*9020*/  IMAD R0, R0, UR4, R4 ;  /* 0x0000000400007c24 */ /* 0x004fe2000f8e0204 */
[----:B------:R-:W-:-:S03]  /*9030*/  ULDC.64 UR4, c[0x0][0x2d0] ;  /* 0x0000b40000047ab9 */ /* 0x000fc60000000a00 */
[----:B------:R-:W-:Y:S01]  /*9040*/  IMAD.SHL.U32 R4, R0, 0x80, RZ ;  /* 0x0000008000047824 */ /* 0x000fe200078e00ff */
[----:B0-----:R-:W-:-:S04]  /*9050*/  LOP3.LUT R5, R5, 0x7f, RZ, 0xc0, !PT ;  /* 0x0000007f05057812 */ /* 0x001fc800078ec0ff */
[----:B------:R-:W-:Y:S02]  /*9060*/  SHF.R.U32.HI R9, RZ, 0x3, R5 ;  /* 0x00000003ff097819 */ /* 0x000fe40000011605 */
[----:B------:R-:W0:Y:S02]  /*9070*/  S2R R5, SR_TID.X ;  /* 0x0000000000057919 */ /* 0x000e240000002100 */
[----:B0-----:R-:W-:-:S05]  /*9080*/  IMAD.SHL.U32 R5, R5, 0x10, RZ ;  /* 0x0000001005057824 */ /* 0x001fca00078e00ff */
[----:B------:R-:W-:Y:S02]  /*9090*/  LOP3.LUT R5, R9, 0x70, R5, 0xf8, !PT ;  /* 0x0000007009057812 */ /* 0x000fe400078ef805 */
[----:B------:R-:W0:Y:S02]  /*90a0*/  S2R R9, SR_TID.X ;  /* 0x0000000000097919 */ /* 0x000e240000002100 */
[----:B------:R-:W-:-:S05]  /*90b0*/  LOP3.LUT R0, R5, R4, RZ, 0xfc, !PT ;  /* 0x0000000405007212 */ /* 0x000fca00078efcff */
[----:B-1----:R-:W-:-:S04]  /*90c0*/  @P0 IMAD.HI.U32 R6, R0, R6, RZ ;  /* 0x0000000600060227 */ /* 0x002fc800078e00ff */
[----:B------:R-:W-:Y:S01]  /*90d0*/  IMAD.MOV.U32 R5, RZ, RZ, R0 ;  /* 0x000000ffff057224 */ /* 0x000fe200078e0000 */
[----:B---3--:R-:W-:-:S05]  /*90e0*/  @P0 SHF.R.U32.HI R5, RZ, R7, R6 ;  /* 0x00000007ff050219 */ /* 0x008fca0000011606 */
[----:B------:R-:W-:Y:S02]  /*90f0*/  IMAD.MOV R6, RZ, RZ, -R5 ;  /* 0x000000ffff067224 */ /* 0x000fe400078e0a05 */
[----:B------:R-:W-:-:S04]  /*9100*/  IMAD.WIDE.U32 R2, R5, UR4, R2 ;  /* 0x0000000405027c25 */ /* 0x000fc8000f8e0002 */
[----:B------:R-:W-:Y:S01]  /*9110*/  IMAD R0, R8, R6, R0 ;  /* 0x0000000608007224 */ /* 0x000fe200078e0200 */
[----:B------:R-:W-:-:S05]  /*9120*/  SHF.R.S32.HI R6, RZ, 0x1f, R5 ;  /* 0x0000001fff067819 */ /* 0x000fca0000011405 */
[----:B------:R-:W-:Y:S02]  /*9130*/  IMAD R6, R6, UR4, RZ ;  /* 0x0000000406067c24 */ /* 0x000fe4000f8e02ff */
[----:B0-----:R-:W-:Y:S02]  /*9140*/  IMAD.SHL.U32 R9, R9, 0x8, RZ ;  /* 0x0000000809097824 */ /* 0x001fe400078e00ff */
[----:B------:R-:W-:Y:S01]  /*9150*/  IMAD R6, R5, UR5, R6 ;  /* 0x0000000505067c24 */ /* 0x000fe2000f8e0206 */
[----:B------:R-:W-:Y:S01]  /*9160*/  SHF.R.S32.HI R5, RZ, 0x1f, R0 ;  /* 0x0000001fff057819 */ /* 0x000fe20000011400 */
[----:B------:R-:W-:Y:S01]  /*9170*/  ULDC.64 UR4, c[0x0][0x2c8] ;  /* 0x0000b20000047ab9 */ /* 0x000fe20000000a00 */
[----:B------:R-:W-:Y:S01]  /*9180*/  LOP3.LUT R9, R9, 0x38, RZ, 0xc0, !PT ;  /* 0x0000003809097812 */ /* 0x000fe200078ec0ff */
[----:B------:R-:W-:Y:S02]  /*9190*/  IMAD.IADD R3, R3, 0x1, R6 ;  /* 0x0000000103037824 */ /* 0x000fe400078e0206 */
[----:B------:R-:W-:Y:S01]  /*91a0*/  IMAD R5, R5, UR4, RZ ;  /* 0x0000000405057c24 */ /* 0x000fe2000f8e02ff */
[C---:B------:R-:W-:Y:S01]  /*91b0*/  LOP3.LUT R11, R9.reuse, 0x40, RZ, 0xfc, !PT ;  /* 0x00000040090b7812 */ /* 0x040fe200078efcff */
[----:B------:R-:W-:Y:S01]  /*91c0*/  IMAD.WIDE.U32 R2, R0, UR4, R2 ;  /* 0x0000000400027c25 */ /* 0x000fe2000f8e0002 */
[----:B------:R-:W-:-:S03]  /*91d0*/  LOP3.LUT R9, R9, 0x80, RZ, 0xfc, !PT ;  /* 0x0000008009097812 */ /* 0x000fc600078efcff */
[----:B------:R-:W-:Y:S01]  /*91e0*/  IMAD R5, R0, UR5, R5 ;  /* 0x0000000500057c24 */ /* 0x000fe2000f8e0205 */
[----:B------:R-:W-:Y:S02]  /*91f0*/  ULDC.64 UR4, c[0x0][0x280] ;  /* 0x0000a00000047ab9 */ /* 0x000fe40000000a00 */
[----:B------:R-:W-:Y:S01]  /*9200*/  LEA R0, P0, R2, UR4, 0x1 ;  /* 0x0000000402007c11 */ /* 0x000fe2000f8008ff */
[----:B------:R-:W-:Y:S01]  /*9210*/  ULDC UR4, c[0x0][0x2b8] ;  /* 0x0000ae0000047ab9 */ /* 0x000fe20000000800 */
[----:B------:R-:W-:Y:S01]  /*9220*/  IMAD.IADD R3, R3, 0x1, R5 ;  /* 0x0000000103037824 */ /* 0x000fe200078e0205 */
[----:B------:R-:W-:Y:S02]  /*9230*/  ISETP.GE.AND P1, PT, R9, UR4, PT ;  /* 0x0000000409007c0c */ /* 0x000fe4000bf26270 */
[----:B------:R0:W5:Y:S01]  /*9240*/  LDL R9, [R1+0x10] ;  /* 0x0000100001097983 */ /* 0x0001620000100800 */
[----:B------:R-:W-:Y:S02]  /*9250*/  ISETP.GE.AND P3, PT, R10, UR4, PT ;  /* 0x000000040a007c0c */ /* 0x000fe4000bf66270 */
[----:B------:R-:W-:-:S02]  /*9260*/  LEA.HI.X R2, R2, UR5, R3, 0x1, P0 ;  /* 0x0000000502027c11 */ /* 0x000fc400080f0c03 */
[----:B------:R-:W-:Y:S01]  /*9270*/  ISETP.GE.AND P0, PT, R11, UR4, PT ;  /* 0x000000040b007c0c */ /* 0x000fe2000bf06270 */
[----:B------:R-:W-:-:S03]  /*9280*/  UMOV UR4, 0xffffffff ;  /* 0xffffffff00047882 */ /* 0x000fc60000000000 */
[----:B0-----:R-:W-:Y:S09]  /*9290*/  BRA.DIV UR4, `(.L_x_229) ;  /* 0x0000003604dc7947 */ /* 0x001ff2000b800000 */
[----:B------:R-:W0:Y:S01]  /*92a0*/  S2R R6, SR_TID.X ;  /* 0x0000000000067919 */ /* 0x000e220000002100 */
[----:B------:R-:W-:Y:S02]  /*92b0*/  ULDC UR4, c[0x0][0x288] ;  /* 0x0000a20000047ab9 */ /* 0x000fe40000000800 */
[----:B------:R-:W-:Y:S01]  /*92c0*/  IMAD R3, R8, UR4, RZ ;  /* 0x0000000408037c24 */ /* 0x000fe2000f8e02ff */
[----:B------:R-:W1:Y:S01]  /*92d0*/  SHFL.IDX PT, R7, R0, RZ, 0x181f ;  /* 0x00181fff00077589 */ /* 0x000e6200000e0000 */
[----:B0-----:R-:W-:-:S04]  /*92e0*/  LOP3.LUT R6, R6, 0x7f, RZ, 0xc0, !PT ;  /* 0x0000007f06067812 */ /* 0x001fc800078ec0ff */
[----:B------:R-:W-:Y:S02]  /*92f0*/  SHF.R.U32.HI R11, RZ, 0x3, R6 ;  /* 0x00000003ff0b7819 */ /* 0x000fe40000011606 */
[----:B------:R-:W0:Y:S03]  /*9300*/  SHFL.IDX PT, R6, R2, RZ, 0x181f ;  /* 0x00181fff02067589 */ /* 0x000e2600000e0000 */
[----:B------:R-:W-:-:S04]  /*9310*/  IMAD.IADD R4, R11, 0x1, R4 ;  /* 0x000000010b047824 */ /* 0x000fc800078e0204 */
[C---:B------:R-:W-:Y:S01]  /*9320*/  VIADD R5, R4.reuse, 0x10 ;  /* 0x0000001004057836 */ /* 0x040fe20000000000 */
[----:B------:R-:W-:-:S13]  /*9330*/  ISETP.GE.AND P2, PT, R4, R3, PT ;  /* 0x000000030400720c */ /* 0x000fda0003f46270 */
[----:B-1----:R-:W-:-:S05]  /*9340*/  @!P2 LEA R7, P4, R10, R7, 0x1 ;  /* 0x000000070a07a211 */ /* 0x002fca00078808ff */
[----:B0-----:R-:W-:-:S05]  /*9350*/  @!P2 IMAD.X R6, RZ, RZ, R6, P4 ;  /* 0x000000ffff06a224 */ /* 0x001fca00020e0606 */
[----:B------:R-:W-:-:S04]  /*9360*/  @!P2 LOP3.LUT R7, R7, R6, RZ, 0x3c, !PT ;  /* 0x000000060707a212 */ /* 0x000fc800078e3cff */
[----:B------:R-:W-:-:S04]  /*9370*/  @!P2 LOP3.LUT R6, R7, R6, RZ, 0x3c, !PT ;  /* 0x000000060706a212 */ /* 0x000fc800078e3cff */
[----:B------:R-:W-:-:S05]  /*9380*/  @!P2 LOP3.LUT R7, R7, R6, RZ, 0x3c, !PT ;  /* 0x000000060707a212 */ /* 0x000fca00078e3cff */
[----:B------:R-:W-:Y:S01]  /*9390*/  @!PT LDS RZ, [RZ] ;  /* 0x00000000fffff984 */ /* 0x000fe20000000800 */
[----:B-----5:R-:W-:Y:S04]  /*93a0*/  @!P2 LDGSTS.E.BYPASS.LTC128B.128 [R9+0x10400], desc[UR60][R6.64], !P3 ;  /* 0x104000000609afae */ /* 0x020fe8000d901d7c */
[----:B------:R-:W-:Y:S04]  /*93b0*/  @!P2 LDGSTS.E.BYPASS.LTC128B.128 [R9+0x14400], desc[UR60][R6.64+0x80], !P0 ;  /* 0x144000800609afae */ /* 0x000fe8000c101d7c */
[----:B------:R0:W-:Y:S01]  /*93c0*/  @!P2 LDGSTS.E.BYPASS.LTC128B.128 [R9+0x18400], desc[UR60][R6.64+0x100], !P1 ;  /* 0x184001000609afae */ /* 0x0001e2000c901d7c */
[----:B------:R-:W-:Y:S01]  /*93d0*/  ISETP.GE.AND P2, PT, R5, R3, PT ;  /* 0x000000030500720c */ /* 0x000fe20003f46270 */
[----:B------:R-:W-:-:S02]  /*93e0*/  VIADD R5, R4, 0x20 ;  /* 0x0000002004057836 */ /* 0x000fc40000000000 */
[----:B0-----:R-:W0:Y:S04]  /*93f0*/  SHFL.IDX PT, R7, R0, 0x1, 0x181f ;  /* 0x00381f0000077f89 */ /* 0x001e2800000e0000 */
[----:B------:R-:W1:Y:S06]  /*9400*/  SHFL.IDX PT, R6, R2, 0x1, 0x181f ;  /* 0x00381f0002067f89 */ /* 0x000e6c00000e0000 */
[----:B0-----:R-:W-:-:S05]  /*9410*/  @!P2 LEA R7, P4, R10, R7, 0x1 ;  /* 0x000000070a07a211 */ /* 0x001fca00078808ff */
[----:B-1----:R-:W-:-:S05]  /*9420*/  @!P2 IMAD.X R6, RZ, RZ, R6, P4 ;  /* 0x000000ffff06a224 */ /* 0x002fca00020e0606 */
[----:B------:R-:W-:-:S04]  /*9430*/  @!P2 LOP3.LUT R7, R7, R6, RZ, 0x3c, !PT ;  /* 0x000000060707a212 */ /* 0x000fc800078e3cff */
[----:B------:R-:W-:-:S04]  /*9440*/  @!P2 LOP3.LUT R6, R7, R6, RZ, 0x3c, !PT ;  /* 0x000000060706a212 */ /* 0x000fc800078e3cff */
[----:B------:R-:W-:-:S05]  /*9450*/  @!P2 LOP3.LUT R7, R7, R6, RZ, 0x3c, !PT ;  /* 0x000000060707a212 */ /* 0x000fca00078e3cff */
[----:B------:R-:W-:Y:S04]  /*9460*/  @!P2 LDGSTS.E.BYPASS.LTC128B.128 [R9+0x10c00], desc[UR60][R6.64], !P3 ;  /* 0x10c000000609afae */ /* 0x000fe8000d901d7c */
        /* <DEDUP_REMOVED lines=50> */
[----:B------:R-:W-:-:S03]  /*9790*/  ISETP.GE.AND P2, PT, R5, R3, PT ;  /* 0x000000030500720c */ /* 0x000fc60003f46270 */
[----:B------:R-:W-:Y:S04]  /*97a0*/  SHFL.IDX PT, R5, R2, 0x7, 0x181f ;  /* 0x00f81f0002057f89 */ /* 0x000fe800000e0000 */
[----:B0-----:R-:W0:Y:S04]  /*97b0*/  SHFL.IDX PT, R7, R0, 0x6, 0x181f ;  /* 0x00d81f0000077f89 */ /* 0x001e2800000e0000 */
[----:B------:R-:W1:Y:S04]  /*97c0*/  SHFL.IDX PT, R6, R2, 0x6, 0x181f ;  /* 0x00d81f0002067f89 */ /* 0x000e6800000e0000 */
[----:B------:R-:W2:Y:S01]  /*97d0*/  SHFL.IDX PT, R0, R0, 0x7, 0x181f ;  /* 0x00f81f0000007f89 */ /* 0x000ea200000e0000 */
[----:B0-----:R-:W-:-:S05]  /*97e0*/  @!P2 LEA R7, P4, R10, R7, 0x1 ;  /* 0x000000070a07a211 */ /* 0x001fca00078808ff */
[----:B-1----:R-:W-:-:S05]  /*97f0*/  @!P2 IMAD.X R6, RZ, RZ, R6, P4 ;  /* 0x000000ffff06a224 */ /* 0x002fca00020e0606 */
[----:B------:R-:W-:-:S04]  /*9800*/  @!P2 LOP3.LUT R7, R7, R6, RZ, 0x3c, !PT ;  /* 0x000000060707a212 */ /* 0x000fc800078e3cff */
[----:B------:R-:W-:-:S04]  /*9810*/  @!P2 LOP3.LUT R6, R7, R6, RZ, 0x3c, !PT ;  /* 0x000000060706a212 */ /* 0x000fc800078e3cff */
[----:B------:R-:W-:-:S05]  /*9820*/  @!P2 LOP3.LUT R7, R7, R6, RZ, 0x3c, !PT ;  /* 0x000000060707a212 */ /* 0x000fca00078e3cff */
[----:B------:R1:W-:Y:S04]  /*9830*/  @!P2 LDGSTS.E.BYPASS.LTC128B.128 [R9+0x13400], desc[UR60][R6.64], !P3 ;  /* 0x134000000609afae */ /* 0x0003e8000d901d7c */
[----:B------:R1:W-:Y:S04]  /*9840*/  @!P2 LDGSTS.E.BYPASS.LTC128B.128 [R9+0x17400], desc[UR60][R6.64+0x80], !P0 ;  /* 0x174000800609afae */ /* 0x0003e8000c101d7c */
[----:B--2---:R1:W-:Y:S02]  /*9850*/  @!P2 LDGSTS.E.BYPASS.LTC128B.128 [R9+0x1b400], desc[UR60][R6.64+0x100], !P1 ;  /* 0x1b4001000609afae */ /* 0x0043e4000c901d7c */
.L_x_338:
[----:B------:R-:W-:Y:S01]  /*9860*/  VIADD R4, R4, 0x70 ;  /* 0x0000007004047836 */ /* 0x000fe20000000000 */
[----:B------:R-:W-:Y:S04]  /*9870*/  BSSY B0, `(.L_x_230) ;  /* 0x000000b000007945 */ /* 0x000fe80003800000 */
[----:B------:R-:W-:-:S13]  /*9880*/  ISETP.GE.AND P2, PT, R4, R3, PT ;  /* 0x000000030400720c */ /* 0x000fda0003f46270 */
[----:B------:R-:W-:Y:S05]  /*9890*/  @P2 BRA `(.L_x_231) ;  /* 0x0000000000202947 */ /* 0x000fea0003800000 */
        /* <DEDUP_REMOVED lines=8> */
.L_x_231:
[----:B------:R-:W-:Y:S05]  /*9920*/  BSYNC B0 ;  /* 0x0000000000007941 */ /* 0x000fea0003800000 */
.L_x_230:
[----:B--2---:R-:W2:Y:S01]  /*9930*/  LDL R2, [R1+0x2c] ;  /* 0x00002c0001027983 */ /* 0x004ea20000100800 */
        /* <DEDUP_REMOVED lines=9> */
[----:B------:R-:W3:Y:S01]  /*99d0*/  SYNCS.PHASECHK.TRANS64.TRYWAIT P0, [UR36+0x34820], R0 ;  /* 0x03482000ff0075a7 */ /* 0x000ee20008000164 */
[----:B--2---:R-:W-:Y:S02]  /*99e0*/  ISETP.GE.AND P1, PT, R2, 0x81, PT ;  /* 0x000000810200780c */ /* 0x004fe40003f26270 */
[----:B---3--:R-:W-:Y:S11]  /*99f0*/  @!P0 BRA `(.L_x_233) ;  /* 0x0000003800f08947 */ /* 0x008ff60003800000 */
.L_x_339:
[----:B------:R-:W-:Y:S05]  /*9a00*/  BSYNC B0 ;  /* 0x0000000000007941 */ /* 0x000fea0003800000 */
.L_x_232:
[----:B------:R-:W-:Y:S05]  /*9a10*/  @!P1 BRA `(.L_x_234) ;  /* 0x0000002000e09947 */ /* 0x000fea0003800000 */
[----:B------:R-:W0:Y:S01]  /*9a20*/  LDL R2, [R1+0x20] ;  /* 0x0000200001027983 */ /* 0x000e220000100800 */
[----:B--2---:R-:W-:Y:S02]  /*9a30*/  IMAD.MOV.U32 R0, RZ, RZ, 0x1 ;  /* 0x00000001ff007424 */ /* 0x004fe400078e00ff */
[----:B01----:R-:W-:-:S05]  /*9a40*/  IMAD.MOV R9, RZ, RZ, -R2 ;  /* 0x000000ffff097224 */ /* 0x003fca00078e0a02 */
[----:B------:R-:W-:-:S05]  /*9a50*/  VIADDMNMX R9, R9, R0, 0xffffffff, !PT ;  /* 0xffffffff09097446 */ /* 0x000fca0007800100 */
[----:B------:R-:W-:-:S05]  /*9a60*/  IMAD.IADD R0, R2, 0x1, R9 ;  /* 0x0000000102007824 */ /* 0x000fca00078e0209 */
[----:B------:R-:W-:-:S04]  /*9a70*/  LOP3.LUT R0, R0, 0x1, RZ, 0xc0, !PT ;  /* 0x0000000100007812 */ /* 0x000fc800078ec0ff */
[----:B------:R-:W-:Y:S01]  /*9a80*/  ISETP.NE.U32.AND P0, PT, R0, 0x1, PT ;  /* 0x000000010000780c */ /* 0x000fe20003f05070 */
[----:B------:R-:W-:-:S12]  /*9a90*/  VIADD R0, R2, 0xfffffffe ;  /* 0xfffffffe02007836 */ /* 0x000fd80000000000 */
[----:B------:R-:W-:Y:S05]  /*9aa0*/  @P0 BRA `(.L_x_235) ;  /* 0x0000000800e80947 */ /* 0x000fea0003800000 */
[----:B------:R-:W2:Y:S01]  /*9ab0*/  LDL R2, [R1] ;  /* 0x0000000001027983 */ /* 0x000ea20000100800 */
        /* <DEDUP_REMOVED lines=14> */
[----:B------:R-:W3:Y:S01]  /*9ba0*/  LDL R7, [R1+0x8] ;  /* 0x0000080001077983 */ /* 0x000ee20000100800 */
        /* <DEDUP_REMOVED lines=16> */
.L_x_238:
[----:B------:R-:W-:Y:S01]  /*9cb0*/  LEA R3, R4, UR36, 0x3 ;  /* 0x0000002404037c11 */ /* 0x000fe2000f8e18ff */
[----:B------:R-:W-:Y:S01]  /*9cc0*/  BSSY B1, `(.L_x_239) ;  /* 0x0000004000017945 */ /* 0x000fe20003800000 */
[----:B------:R-:W-:-:S04]  /*9cd0*/  SHF.L.U32 R2, R8, 0x1f, RZ ;  /* 0x0000001f08027819 */ /* 0x000fc800000006ff */
[----:B------:R-:W1:Y:S02]  /*9ce0*/  SYNCS.PHASECHK.TRANS64.TRYWAIT P0, [R3+URZ+0x34840], R2 ;  /* 0x03484002030075a7 */ /* 0x000e64000800017f */
[----:B-1----:R-:W-:Y:S05]  /*9cf0*/  @!P0 BRA `(.L_x_240) ;  /* 0x0000003800488947 */ /* 0x002fea0003800000 */
.L_x_340:
[----:B------:R-:W-:Y:S05]  /*9d00*/  BSYNC B1 ;  /* 0x0000000000017941 */ /* 0x000fea0003800000 */
.L_x_239:
[----:B------:R-:W2:Y:S01]  /*9d10*/  S2R R5, SR_TID.X ;  /* 0x0000000000057919 */ /* 0x000ea20000002100 */
[----:B------:R-:W-:Y:S01]  /*9d20*/  UPRMT UR4, UR37, 0x9910, URZ ;  /* 0x0000991025047896 */ /* 0x000fe2000800003f */
[----:B--2---:R-:W-:-:S04]  /*9d30*/  LOP3.LUT R5, R5, 0x7f, RZ, 0xc0, !PT ;  /* 0x0000007f05057812 */ /* 0x004fc800078ec0ff */
[----:B------:R-:W-:-:S13]  /*9d40*/  ISETP.NE.AND P0, PT, R5, RZ, PT ;  /* 0x000000ff0500720c */ /* 0x000fda0003f05270 */
[----:B-1----:R-:W-:-:S04]  /*9d50*/  @!P0 IMAD.MOV.U32 R2, RZ, RZ, 0xc000 ;  /* 0x0000c000ff028424 */ /* 0x002fc800078e00ff */
[----:B------:R1:W-:Y:S02]  /*9d60*/  @!P0 SYNCS.ARRIVE.TRANS64 RZ, [R3+URZ+0x34830], R2 ;  /* 0x0348300203ff89a7 */ /* 0x0003e4000800003f */
[----:B-1----:R-:W-:-:S05]  /*9d70*/  IMAD.U32 R2, RZ, RZ, UR4 ;  /* 0x00000004ff027e24 */ /* 0x002fca000f8e00ff */
[----:B------:R-:W-:-:S13]  /*9d80*/  ISETP.NE.AND P1, PT, R2, 0x2, PT ;  /* 0x000000020200780c */ /* 0x000fda0003f25270 */
[----:B------:R-:W-:Y:S05]  /*9d90*/  @P1 BRA `(.L_x_241) ;  /* 0x0000000000041947 */ /* 0x000fea0003800000 */
[----:B------:R-:W-:Y:S01]  /*9da0*/  BPT.TRAP 0x1 ;  /* 0x000000040000795c */ /* 0x000fe20000300000 */
.L_x_241:
[----:B------:R-:W-:Y:S01]  /*9db0*/  LOP3.LUT P0, RZ, R18, 0x2, RZ, 0xc0, !PT ;  /* 0x0000000212ff7812 */ /* 0x000fe2000780c0ff */
[----:B------:R-:W-:-:S12]  /*9dc0*/  BSSY B1, `(.L_x_242) ;  /* 0x0000003000017945 */ /* 0x000fd80003800000 */
[----:B------:R-:W-:Y:S05]  /*9dd0*/  @P0 BRA `(.L_x_243) ;  /* 0x0000000000040947 */ /* 0x000fea0003800000 */
[----:B------:R-:W-:Y:S01]  /*9de0*/  BPT.TRAP 0x1 ;  /* 0x000000040000795c */ /* 0x000fe20000300000 */
.L_x_243:
[----:B------:R-:W-:Y:S05]  /*9df0*/  BSYNC B1 ;  /* 0x0000000000017941 */ /* 0x000fea0003800000 */
.L_x_242:
[----:B------:R-:W1:Y:S01]  /*9e00*/  S2R R2, SR_CgaCtaId ;  /* 0x0000000000027919 */ /* 0x000e620000008800 */
[----:B------:R-:W-:Y:S01]  /*9e10*/  IMAD.MOV.U32 R10, RZ, RZ, RZ ;  /* 0x000000ffff0a7224 */ /* 0x000fe200078e00ff */
[----:B------:R-:W-:Y:S01]  /*9e20*/  UIADD3 UR4, UP0, UR38, 0x370, URZ ;  /* 0x0000037026047890 */ /* 0x000fe2000ff1e03f */
[----:B------:R-:W-:Y:S01]  /*9e30*/  PLOP3.LUT P0, PT, PT, PT, PT, 0x80, 0x0 ;  /* 0x000000000000781c */ /* 0x000fe20003f0f070 */
[----:B------:R-:W-:Y:S01]  /*9e40*/  VIADD R3, R3, 0x34830 ;  /* 0x0003483003037836 */ /* 0x000fe20000000000 */
[----:B------:R-:W-:Y:S01]  /*9e50*/  UMOV UR6, 0x30000 ;  /* 0x0003000000067882 */ /* 0x000fe20000000000 */
[----:B------:R-:W-:Y:S01]  /*9e60*/  R2UR UR10, R10 ;  /* 0x000000000a0a72ca */ /* 0x000fe200000e0000 */
[----:B------:R-:W-:Y:S01]  /*9e70*/  UIADD3.X UR5, URZ, UR39, URZ, UP0, !UPT ;  /* 0x000000273f057290 */ /* 0x000fe200087fe43f */
[----:B------:R-:W-:Y:S01]  /*9e80*/  UMOV UR14, 0x0 ;  /* 0x00000000000e7882 */ /* 0x000fe20000000000 */
[----:B------:R-:W-:Y:S01]  /*9e90*/  UMOV UR15, 0x14f00000 ;  /* 0x14f00000000f7882 */ /* 0x000fe20000000000 */
[----:B-1----:R-:W-:-:S05]  /*9ea0*/  IMAD.SHL.U32 R2, R2, 0x1000, RZ ;  /* 0x0000100002027824 */ /* 0x002fca00078e00ff */
[----:B------:R-:W-:-:S05]  /*9eb0*/  LOP3.LUT R2, R2, 0x1000, RZ, 0xc0, !PT ;  /* 0x0000100002027812 */ /* 0x000fca00078ec0ff */
[----:B------:R-:W-:Y:S02]  /*9ec0*/  IMAD R5, R4, 0x6000, R2 ;  /* 0x0000600004057824 */ /* 0x000fe400078e0202 */
[----:B------:R-:W1:Y:S03]  /*9ed0*/  S2R R2, SR_CgaCtaId ;  /* 0x0000000000027919 */ /* 0x000e660000008800 */
[----:B------:R-:W-:-:S05]  /*9ee0*/  LEA R5, R5, UR36, 0x1 ;  /* 0x0000002405057c11 */ /* 0x000fca000f8e08ff */
[----:B0-----:R-:W-:Y:S02]  /*9ef0*/  VIADD R7, R5, 0x1c400 ;  /* 0x0001c40005077836 */ /* 0x001fe40000000000 */
[----:B-1----:R-:W-:-:S05]  /*9f00*/  IMAD.SHL.U32 R2, R2, 0x40, RZ ;  /* 0x0000004002027824 */ /* 0x002fca00078e00ff */
[----:B------:R-:W-:-:S05]  /*9f10*/  LOP3.LUT R2, R2, 0x40, RZ, 0xc0, !PT ;  /* 0x0000004002027812 */ /* 0x000fca00078ec0ff */
[----:B------:R-:W-:-:S07]  /*9f20*/  IMAD R2, R0, 0x80, R2 ;  /* 0x0000008000027824 */ /* 0x000fce00078e0202 */
.L_x_244:
        /* <DEDUP_REMOVED lines=8> */
[----:B------:R0:W-:Y:S02]  /*9fb0*/  UTMALDG.4D.MULTICAST [UR8], [UR4], UR6, desc[UR14] ;  /* 0x00000e08040073b4 */ /* 0x0001e40008019806 */
[----:B0-----:R-:W-:Y:S05]  /*9fc0*/  @P0 BRA.U.ANY `(.L_x_244) ;  /* 0xfffffffd00d80947 */ /* 0x001fea000393ffff */
[----:B------:R-:W-:Y:S01]  /*9fd0*/  IMAD.MOV.U32 R11, RZ, RZ, 0x40 ;  /* 0x00000040ff0b7424 */ /* 0x000fe200078e00ff */
[----:B------:R-:W-:Y:S01]  /*9fe0*/  PLOP3.LUT P0, PT, PT, PT, PT, 0x80, 0x0 ;  /* 0x000000000000781c */ /* 0x000fe20003f0f070 */
[----:B------:R-:W-:Y:S01]  /*9ff0*/  VIADD R7, R5, 0x20400 ;  /* 0x0002040005077836 */ /* 0x000fe20000000000 */
[----:B------:R-:W-:Y:S01]  /*a000*/  UMOV UR6, 0x30000 ;  /* 0x0003000000067882 */ /* 0x000fe20000000000 */
[----:B------:R-:W-:Y:S01]  /*a010*/  UMOV UR14, 0x0 ;  /* 0x00000000000e7882 */ /* 0x000fe20000000000 */
[----:B------:R-:W-:Y:S01]  /*a020*/  R2UR UR10, R11 ;  /* 0x000000000b0a72ca */ /* 0x000fe200000e0000 */
[----:B------:R-:W-:-:S14]  /*a030*/  UMOV UR15, 0x14f00000 ;  /* 0x14f00000000f7882 */ /* 0x000fdc0000000000 */
.L_x_245:
        /* <DEDUP_REMOVED lines=10> */
[----:B------:R-:W-:Y:S01]  /*a0e0*/  PLOP3.LUT P0, PT, PT, PT, PT, 0x80, 0x0 ;  /* 0x000000000000781c */ /* 0x000fe20003f0f070 */
[----:B------:R-:W-:Y:S01]  /*a0f0*/  VIADD R5, R5, 0x24400 ;  /* 0x0002440005057836 */ /* 0x000fe20000000000 */
[----:B------:R-:W-:Y:S01]  /*a100*/  UMOV UR6, 0x30000 ;  /* 0x0003000000067882 */ /* 0x000fe20000000000 */
[----:B------:R-:W-:Y:S01]  /*a110*/  UMOV UR14, 0x0 ;  /* 0x00000000000e7882 */ /* 0x000fe20000000000 */
[----:B------:R-:W-:Y:S01]  /*a120*/  UMOV UR15, 0x14f00000 ;  /* 0x14f00000000f7882 */ /* 0x000fe20000000000 */
[----:B------:R-:W-:-:S08]  /*a130*/  UMOV UR10, 0x80 ;  /* 0x00000080000a7882 */ /* 0x000fd00000000000 */
.L_x_246:
        /* <DEDUP_REMOVED lines=10> */
[----:B------:R-:W2:Y:S01]  /*a1e0*/  LDL.LU R7, [R1] ;  /* 0x0000000001077983 */ /* 0x000ea20000300800 */
[----:B------:R-:W-:Y:S01]  /*a1f0*/  LEA R2, R19, UR36, 0x3 ;  /* 0x0000002413027c11 */ /* 0x000fe2000f8e18ff */
[----:B------:R-:W-:Y:S01]  /*a200*/  BSSY B1, `(.L_x_247) ;  /* 0x0000004000017945 */ /* 0x000fe20003800000 */
[----:B--2---:R-:W-:-:S04]  /*a210*/  SHF.L.U32 R3, R7, 0x1f, RZ ;  /* 0x0000001f07037819 */ /* 0x004fc800000006ff */
[----:B------:R-:W0:Y:S02]  /*a220*/  SYNCS.PHASECHK.TRANS64.TRYWAIT P0, [R2+URZ+0x34860], R3 ;  /* 0x03486003020075a7 */ /* 0x000e24000800017f */
[----:B0-----:R-:W-:Y:S05]  /*a230*/  @!P0 BRA `(.L_x_248) ;  /* 0x00000034000c8947 */ /* 0x001fea0003800000 */
.L_x_341:
[----:B------:R-:W-:Y:S05]  /*a240*/  BSYNC B1 ;  /* 0x0000000000017941 */ /* 0x000fea0003800000 */
.L_x_247:
[----:B------:R-:W1:Y:S02]  /*a250*/  S2R R5, SR_TID.X ;  /* 0x0000000000057919 */ /* 0x000e640000002100 */
[----:B-1----:R-:W-:-:S04]  /*a260*/  LOP3.LUT R5, R5, 0x7f, RZ, 0xc0, !PT ;  /* 0x0000007f05057812 */ /* 0x002fc800078ec0ff */
[----:B------:R-:W-:-:S13]  /*a270*/  ISETP.NE.AND P0, PT, R5, RZ, PT ;  /* 0x000000ff0500720c */ /* 0x000fda0003f05270 */
[----:B0-----:R-:W-:-:S04]  /*a280*/  @!P0 IMAD.MOV.U32 R3, RZ, RZ, 0x8000 ;  /* 0x00008000ff038424 */ /* 0x001fc800078e00ff */
[----:B------:R0:W-:Y:S01]  /*a290*/  @!P0 SYNCS.ARRIVE.TRANS64 RZ, [R2+URZ+0x34850], R3 ;  /* 0x0348500302ff89a7 */ /* 0x0001e2000800003f */
[----:B------:R-:W-:Y:S05]  /*a2a0*/  @P1 BRA `(.L_x_249) ;  /* 0x0000000000041947 */ /* 0x000fea0003800000 */
[----:B------:R-:W-:Y:S01]  /*a2b0*/  BPT.TRAP 0x1 ;  /* 0x000000040000795c */ /* 0x000fe20000300000 */
.L_x_249:
[----:B------:R-:W-:Y:S01]  /*a2c0*/  LOP3.LUT P0, RZ, R18, 0x2, RZ, 0xc0, !PT ;  /* 0x0000000212ff7812 */ /* 0x000fe2000780c0ff */
[----:B------:R-:W-:-:S12]  /*a2d0*/  BSSY B1, `(.L_x_250) ;  /* 0x0000003000017945 */ /* 0x000fd80003800000 */
[----:B------:R-:W-:Y:S05]  /*a2e0*/  @P0 BRA `(.L_x_251) ;  /* 0x0000000000040947 */ /* 0x000fea0003800000 */
[----:B------:R-:W-:Y:S01]  /*a2f0*/  BPT.TRAP 0x1 ;  /* 0x000000040000795c */ /* 0x000fe20000300000 */
.L_x_251:
[----:B------:R-:W-:Y:S05]  /*a300*/  BSYNC B1 ;  /* 0x0000000000017941 */ /* 0x000fea0003800000 */
.L_x_250:
[----:B------:R-:W2:Y:S01]  /*a310*/  LDL.LU R5, [R1+0x4] ;  /* 0x0000040001057983 */ /* 0x000ea20000300800 */
[----:B0-----:R-:W0:Y:S01]  /*a320*/  S2R R3, SR_CgaCtaId ;  /* 0x0000000000037919 */ /* 0x001e220000008800 */
[----:B------:R-:W1:Y:S01]  /*a330*/  S2R R7, SR_CgaCtaId ;  /* 0x0000000000077919 */ /* 0x000e620000008800 */
[----:B------:R-:W-:Y:S01]  /*a340*/  R2UR UR10, R10 ;  /* 0x000000000a0a72ca */ /* 0x000fe200000e0000 */
[----:B------:R-:W-:Y:S01]  /*a350*/  UIADD3 UR4, UP0, UR38, 0x470, URZ ;  /* 0x0000047026047890 */ /* 0x000fe2000ff1e03f */
[----:B------:R-:W-:Y:S01]  /*a360*/  PLOP3.LUT P0, PT, PT, PT, PT, 0x80, 0x0 ;  /* 0x000000000000781c */ /* 0x000fe20003f0f070 */
[----:B------:R-:W-:Y:S01]  /*a370*/  VIADD R2, R2, 0x34850 ;  /* 0x0003485002027836 */ /* 0x000fe20000000000 */
[----:B------:R-:W-:Y:S01]  /*a380*/  UMOV UR6, 0x30000 ;  /* 0x0003000000067882 */ /* 0x000fe20000000000 */
[----:B0-----:R-:W-:-:S05]  /*a390*/  IMAD.SHL.U32 R3, R3, 0x1000, RZ ;  /* 0x0000100003037824 */ /* 0x001fca00078e00ff */
[----:B------:R-:W-:Y:S01]  /*a3a0*/  LOP3.LUT R3, R3, 0x1000, RZ, 0xc0, !PT ;  /* 0x0000100003037812 */ /* 0x000fe200078ec0ff */
[----:B-1----:R-:W-:-:S04]  /*a3b0*/  IMAD.SHL.U32 R7, R7, 0x40, RZ ;  /* 0x0000004007077824 */ /* 0x002fc800078e00ff */
[----:B------:R-:W-:Y:S01]  /*a3c0*/  IMAD R3, R19, 0x4000, R3 ;  /* 0x0000400013037824 */ /* 0x000fe200078e0203 */
[----:B------:R-:W-:-:S04]  /*a3d0*/  LOP3.LUT R7, R7, 0x40, RZ, 0xc0, !PT ;  /* 0x0000004007077812 */ /* 0x000fc800078ec0ff */
[----:B------:R-:W-:Y:S01]  /*a3e0*/  LEA R3, R3, UR36, 0x1 ;  /* 0x0000002403037c11 */ /* 0x000fe2000f8e08ff */
[----:B------:R-:W-:Y:S01]  /*a3f0*/  UIADD3.X UR5, URZ, UR39, URZ, UP0, !UPT ;  /* 0x000000273f057290 */ /* 0x000fe200087fe43f */
[----:B------:R-:W-:Y:S01]  /*a400*/  UMOV UR14, 0x0 ;  /* 0x00000000000e7882 */ /* 0x000fe20000000000 */
[----:B------:R-:W-:Y:S01]  /*a410*/  UMOV UR15, 0x14f00000 ;  /* 0x14f00000000f7882 */ /* 0x000fe20000000000 */
[----:B--2---:R-:W-:Y:S02]  /*a420*/  IMAD R5, R5, 0x80, R7 ;  /* 0x0000008005057824 */ /* 0x004fe400078e0207 */
[----:B------:R-:W-:-:S07]  /*a430*/  VIADD R7, R3, 0x400 ;  /* 0x0000040003077836 */ /* 0x000fce0000000000 */
.L_x_252:
        /* <DEDUP_REMOVED lines=10> */
[----:B------:R-:W-:Y:S01]  /*a4e0*/  R2UR UR10, R11 ;  /* 0x000000000b0a72ca */ /* 0x000fe200000e0000 */
[----:B------:R-:W-:Y:S01]  /*a4f0*/  VIADD R3, R3, 0x4400 ;  /* 0x0000440003037836 */ /* 0x000fe20000000000 */
[----:B------:R-:W-:Y:S01]  /*a500*/  PLOP3.LUT P0, PT, PT, PT, PT, 0x80, 0x0 ;  /* 0x000000000000781c */ /* 0x000fe20003f0f070 */
[----:B------:R-:W-:Y:S01]  /*a510*/  UMOV UR6, 0x30000 ;  /* 0x0003000000067882 */ /* 0x000fe20000000000 */
[----:B------:R-:W-:Y:S01]  /*a520*/  UMOV UR14, 0x0 ;  /* 0x00000000000e7882 */ /* 0x000fe20000000000 */
[----:B------:R-:W-:-:S10]  /*a530*/  UMOV UR15, 0x14f00000 ;  /* 0x14f00000000f7882 */ /* 0x000fd40000000000 */
.L_x_253:
        /* <DEDUP_REMOVED lines=10> */
[----:B------:R0:W-:Y:S01]  /*a5e0*/  STL [R1+0x4], R0 ;  /* 0x0000040001007387 */ /* 0x0001e20000100800 */
[----:B------:R-:W-:-:S07]  /*a5f0*/  IMAD.MOV.U32 R17, RZ, RZ, R6 ;  /* 0x000000ffff117224 */ /* 0x000fce00078e0006 */
.L_x_237:
[----:B------:R-:W-:Y:S05]  /*a600*/  BSYNC B0 ;  /* 0x0000000000007941 */ /* 0x000fea0003800000 */
.L_x_236:
[----:B0-----:R-:W2:Y:S01]  /*a610*/  LDL.LU R0, [R1+0x20] ;  /* 0x0000200001007983 */ /* 0x001ea20000300800 */
[----:B------:R-:W-:-:S03]  /*a620*/  IMAD.MOV.U32 R19, RZ, RZ, R4 ;  /* 0x000000ffff137224 */ /* 0x000fc600078e0004 */
[----:B------:R0:W-:Y:S02]  /*a630*/  STL [R1], R8 ;  /* 0x0000000801007387 */ /* 0x0001e40000100800 */
[----:B0-2---:R-:W-:-:S07]  /*a640*/  VIADD R0, R0, 0xfffffffd ;  /* 0xfffffffd00007836 */ /* 0x005fce0000000000 */
.L_x_235:
[----:B------:R-:W2:Y:S01]  /*a650*/  LDL.LU R2, [R1+0x18] ;  /* 0x0000180001027983 */ /* 0x000ea20000300800 */
[----:B------:R-:W-:Y:S01]  /*a660*/  IMAD.MOV R9, RZ, RZ, -R9 ;  /* 0x000000ffff097224 */ /* 0x000fe200078e0a09 */
[----:B------:R-:W-:Y:S04]  /*a670*/  BSSY B0, `(.L_x_234) ;  /* 0x0000172000007945 */ /* 0x000fe80003800000 */
[----:B--2---:R-:W-:-:S13]  /*a680*/  ISETP.NE.AND P0, PT, R2, R9, PT ;  /* 0x000000090200720c */ /* 0x004fda0003f05270 */
[----:B------:R-:W-:Y:S05]  /*a690*/  @!P0 BRA `(.L_x_254) ;  /* 0x0000001400bc8947 */ /* 0x000fea0003800000 */
[----:B------:R-:W-:-:S07]  /*a6a0*/  IMAD.MOV.U32 R6, RZ, RZ, R17 ;  /* 0x000000ffff067224 */ /* 0x000fce00078e0011 */
.L_x_291:
[----:B--2---:R-:W2:Y:S01]  /*a6b0*/  LDL R2, [R1] ;  /* 0x0000000001027983 */ /* 0x004ea20000100800 */
        /* <DEDUP_REMOVED lines=31> */
.L_x_257:
[----:B------:R-:W-:Y:S01]  /*a8b0*/  LEA R3, R4, UR36, 0x3 ;  /* 0x0000002404037c11 */ /* 0x000fe2000f8e18ff */
[----:B------:R-:W-:Y:S01]  /*a8c0*/  BSSY B2, `(.L_x_258) ;  /* 0x0000004000027945 */ /* 0x000fe20003800000 */
[----:B------:R-:W-:-:S04]  /*a8d0*/  SHF.L.U32 R2, R5, 0x1f, RZ ;  /* 0x0000001f05027819 */ /* 0x000fc800000006ff */
[----:B------:R-:W1:Y:S02]  /*a8e0*/  SYNCS.PHASECHK.TRANS64.TRYWAIT P0, [R3+URZ+0x34840], R2 ;  /* 0x03484002030075a7 */ /* 0x000e64000800017f */
[----:B-1----:R-:W-:Y:S05]  /*a8f0*/  @!P0 BRA `(.L_x_259) ;  /* 0x0000002c00708947 */ /* 0x002fea0003800000 */
.L_x_342:
[----:B------:R-:W-:Y:S05]  /*a900*/  BSYNC B2 ;  /* 0x0000000000027941 */ /* 0x000fea0003800000 */
.L_x_258:
[----:B0-----:R-:W0:Y:S01]  /*a910*/  S2R R7, SR_TID.X ;  /* 0x0000000000077919 */ /* 0x001e220000002100 */
[----:B------:R-:W-:Y:S01]  /*a920*/  UPRMT UR4, UR37, 0x9910, URZ ;  /* 0x0000991025047896 */ /* 0x000fe2000800003f */
[----:B0-----:R-:W-:-:S04]  /*a930*/  LOP3.LUT R7, R7, 0x7f, RZ, 0xc0, !PT ;  /* 0x0000007f07077812 */ /* 0x001fc800078ec0ff */
[----:B------:R-:W-:-:S13]  /*a940*/  ISETP.NE.AND P0, PT, R7, RZ, PT ;  /* 0x000000ff0700720c */ /* 0x000fda0003f05270 */
[----:B-1----:R-:W-:-:S04]  /*a950*/  @!P0 IMAD.MOV.U32 R2, RZ, RZ, 0xc000 ;  /* 0x0000c000ff028424 */ /* 0x002fc800078e00ff */
[----:B------:R0:W-:Y:S02]  /*a960*/  @!P0 SYNCS.ARRIVE.TRANS64 RZ, [R3+URZ+0x34830], R2 ;  /* 0x0348300203ff89a7 */ /* 0x0001e4000800003f */
[----:B0-----:R-:W-:-:S05]  /*a970*/  IMAD.U32 R2, RZ, RZ, UR4 ;  /* 0x00000004ff027e24 */ /* 0x001fca000f8e00ff */
[----:B------:R-:W-:-:S13]  /*a980*/  ISETP.NE.AND P1, PT, R2, 0x2, PT ;  /* 0x000000020200780c */ /* 0x000fda0003f25270 */
[----:B------:R-:W-:Y:S05]  /*a990*/  @P1 BRA `(.L_x_260) ;  /* 0x0000000000041947 */ /* 0x000fea0003800000 */
[----:B------:R-:W-:Y:S01]  /*a9a0*/  BPT.TRAP 0x1 ;  /* 0x000000040000795c */ /* 0x000fe20000300000 */
.L_x_260:
[----:B------:R-:W-:Y:S01]  /*a9b0*/  LOP3.LUT P0, RZ, R18, 0x2, RZ, 0xc0, !PT ;  /* 0x0000000212ff7812 */ /* 0x000fe2000780c0ff */
[----:B------:R-:W-:-:S12]  /*a9c0*/  BSSY B2, `(.L_x_261) ;  /* 0x0000003000027945 */ /* 0x000fd80003800000 */
[----:B------:R-:W-:Y:S05]  /*a9d0*/  @P0 BRA `(.L_x_262) ;  /* 0x0000000000040947 */ /* 0x000fea0003800000 */
[----:B------:R-:W-:Y:S01]  /*a9e0*/  BPT.TRAP 0x1 ;  /* 0x000000040000795c */ /* 0x000fe20000300000 */
.L_x_262:
[----:B------:R-:W-:Y:S05]  /*a9f0*/  BSYNC B2 ;  /* 0x0000000000027941 */ /* 0x000fea0003800000 */
.L_x_261:
[----:B------:R-:W0:Y:S01]  /*aa00*/  S2R R2, SR_CgaCtaId ;  /* 0x0000000000027919 */ /* 0x000e220000008800 */
        /* <DEDUP_REMOVED lines=9> */
[----:B0-----:R-:W-:-:S05]  /*aaa0*/  IMAD.SHL.U32 R2, R2, 0x1000, RZ ;  /* 0x0000100002027824 */ /* 0x001fca00078e00ff */
[----:B------:R-:W-:-:S05]  /*aab0*/  LOP3.LUT R2, R2, 0x1000, RZ, 0xc0, !PT ;  /* 0x0000100002027812 */ /* 0x000fca00078ec0ff */
[----:B------:R-:W-:Y:S02]  /*aac0*/  IMAD R7, R4, 0x6000, R2 ;  /* 0x0000600004077824 */ /* 0x000fe400078e0202 */
[----:B------:R-:W0:Y:S03]  /*aad0*/  S2R R2, SR_CgaCtaId ;  /* 0x0000000000027919 */ /* 0x000e260000008800 */
[----:B------:R-:W-:-:S05]  /*aae0*/  LEA R7, R7, UR36, 0x1 ;  /* 0x0000002407077c11 */ /* 0x000fca000f8e08ff */
[----:B------:R-:W-:Y:S02]  /*aaf0*/  VIADD R9, R7, 0x1c400 ;  /* 0x0001c40007097836 */ /* 0x000fe40000000000 */
[----:B0-----:R-:W-:-:S05]  /*ab00*/  IMAD.SHL.U32 R2, R2, 0x40, RZ ;  /* 0x0000004002027824 */ /* 0x001fca00078e00ff */
[----:B------:R-:W-:-:S05]  /*ab10*/  LOP3.LUT R2, R2, 0x40, RZ, 0xc0, !PT ;  /* 0x0000004002027812 */ /* 0x000fca00078ec0ff */
[----:B------:R-:W-:-:S07]  /*ab20*/  IMAD R2, R8, 0x80, R2 ;  /* 0x0000008008027824 */ /* 0x000fce00078e0202 */
.L_x_263:
        /* <DEDUP_REMOVED lines=17> */
.L_x_264:
        /* <DEDUP_REMOVED lines=16> */
.L_x_265:
        /* <DEDUP_REMOVED lines=16> */
.L_x_343:
[----:B------:R-:W-:Y:S05]  /*ae40*/  BSYNC B2 ;  /* 0x0000000000027941 */ /* 0x000fea0003800000 */
.L_x_266:
[----:B------:R-:W1:Y:S02]  /*ae50*/  S2R R7, SR_TID.X ;  /* 0x0000000000077919 */ /* 0x000e640000002100 */
[----:B-1----:R-:W-:-:S04]  /*ae60*/  LOP3.LUT R7, R7, 0x7f, RZ, 0xc0, !PT ;  /* 0x0000007f07077812 */ /* 0x002fc800078ec0ff */
[----:B------:R-:W-:-:S13]  /*ae70*/  ISETP.NE.AND P0, PT, R7, RZ, PT ;  /* 0x000000ff0700720c */ /* 0x000fda0003f05270 */
[----:B0-----:R-:W-:-:S04]  /*ae80*/  @!P0 IMAD.MOV.U32 R3, RZ, RZ, 0x8000 ;  /* 0x00008000ff038424 */ /* 0x001fc800078e00ff */
[----:B------:R0:W-:Y:S01]  /*ae90*/  @!P0 SYNCS.ARRIVE.TRANS64 RZ, [R2+URZ+0x34850], R3 ;  /* 0x0348500302ff89a7 */ /* 0x0001e2000800003f */
[----:B------:R-:W-:Y:S05]  /*aea0*/  @P1 BRA `(.L_x_268) ;  /* 0x0000000000041947 */ /* 0x000fea0003800000 */
[----:B------:R-:W-:Y:S01]  /*aeb0*/  BPT.TRAP 0x1 ;  /* 0x000000040000795c */ /* 0x000fe20000300000 */
.L_x_268:
[----:B------:R-:W-:Y:S01]  /*aec0*/  LOP3.LUT P0, RZ, R18, 0x2, RZ, 0xc0, !PT ;  /* 0x0000000212ff7812 */ /* 0x000fe2000780c0ff */
[----:B------:R-:W-:-:S12]  /*aed0*/  BSSY B2, `(.L_x_269) ;  /* 0x0000003000027945 */ /* 0x000fd80003800000 */
[----:B------:R-:W-:Y:S05]  /*aee0*/  @P0 BRA `(.L_x_270) ;  /* 0x0000000000040947 */ /* 0x000fea0003800000 */
[----:B------:R-:W-:Y:S01]  /*aef0*/  BPT.TRAP 0x1 ;  /* 0x000000040000795c */ /* 0x000fe20000300000 */
.L_x_270:
[----:B------:R-:W-:Y:S05]  /*af00*/  BSYNC B2 ;  /* 0x0000000000027941 */ /* 0x000fea0003800000 */
.L_x_269:
        /* <DEDUP_REMOVED lines=19> */
.L_x_271:
        /* <DEDUP_REMOVED lines=16> */
.L_x_272:
        /* <DEDUP_REMOVED lines=12> */
.L_x_256:
[----:B------:R-:W-:Y:S05]  /*b200*/  BSYNC B1 ;  /* 0x0000000000017941 */ /* 0x000fea0003800000 */
.L_x_255:
[----:B------:R-:W-:Y:S01]  /*b210*/  VIADD R19, R4, 0x1 ;  /* 0x0000000104137836 */ /* 0x000fe20000000000 */
[----:B------:R-:W-:Y:S01]  /*b220*/  LOP3.LUT P1, RZ, R18, 0x8, RZ, 0xc0, !PT ;  /* 0x0000000812ff7812 */ /* 0x000fe2000782c0ff */
[----:B------:R-:W-:Y:S03]  /*b230*/  BSSY B1, `(.L_x_273) ;  /* 0x00000b2000017945 */ /* 0x000fe60003800000 */
[----:B------:R-:W-:-:S04]  /*b240*/  ISETP.NE.AND P0, PT, R19, 0x2, PT ;  /* 0x000000021300780c */ /* 0x000fc80003f05270 */
[----:B------:R-:W-:Y:S02]  /*b250*/  SEL R2, RZ, 0x1, P0 ;  /* 0x00000001ff027807 */ /* 0x000fe40000000000 */
[----:B------:R-:W-:Y:S02]  /*b260*/  SEL R19, R19, RZ, P0 ;  /* 0x000000ff13137207 */ /* 0x000fe40000000000 */
[----:B------:R-:W-:-:S05]  /*b270*/  LOP3.LUT R9, R5, R2, RZ, 0x3c, !PT ;  /* 0x0000000205097212 */ /* 0x000fca00078e3cff */
[----:B------:R1:W-:Y:S01]  /*b280*/  STL [R1], R9 ;  /* 0x0000000901007387 */ /* 0x0003e20000100800 */
[----:B------:R-:W-:Y:S05]  /*b290*/  @!P1 BRA `(.L_x_274) ;  /* 0x0000000800ac9947 */ /* 0x000fea0003800000 */
[----:B------:R-:W-:Y:S01]  /*b2a0*/  LOP3.LUT P1, RZ, R18, 0x4, RZ, 0xc0, !PT ;  /* 0x0000000412ff7812 */ /* 0x000fe2000782c0ff */
[----:B0-----:R-:W-:-:S12]  /*b2b0*/  VIADD R8, R0, 0xffffffff ;  /* 0xffffffff00087836 */ /* 0x001fd80000000000 */
        /* <DEDUP_REMOVED lines=21> */
.L_x_275:
[----:B------:R-:W-:Y:S01]  /*b410*/  LEA R3, R19, UR36, 0x3 ;  /* 0x0000002413037c11 */ /* 0x000fe2000f8e18ff */
[----:B------:R-:W-:Y:S01]  /*b420*/  BSSY B2, `(.L_x_276) ;  /* 0x0000004000027945 */ /* 0x000fe20003800000 */
[----:B------:R-:W-:-:S04]  /*b430*/  SHF.L.U32 R2, R9, 0x1f, RZ ;  /* 0x0000001f09027819 */ /* 0x000fc800000006ff */
[----:B------:R-:W2:Y:S02]  /*b440*/  SYNCS.PHASECHK.TRANS64.TRYWAIT P0, [R3+URZ+0x34840], R2 ;  /* 0x03484002030075a7 */ /* 0x000ea4000800017f */
[----:B--2---:R-:W-:Y:S05]  /*b450*/  @!P0 BRA `(.L_x_277) ;  /* 0x0000002000c08947 */ /* 0x004fea0003800000 */
.L_x_344:
[----:B------:R-:W-:Y:S05]  /*b460*/  BSYNC B2 ;  /* 0x0000000000027941 */ /* 0x000fea0003800000 */
.L_x_276:
[----:B0-----:R-:W0:Y:S01]  /*b470*/  S2R R7, SR_TID.X ;  /* 0x0000000000077919 */ /* 0x001e220000002100 */
[----:B------:R-:W-:Y:S01]  /*b480*/  UPRMT UR4, UR37, 0x9910, URZ ;  /* 0x0000991025047896 */ /* 0x000fe2000800003f */
[----:B0-----:R-:W-:-:S04]  /*b490*/  LOP3.LUT R7, R7, 0x7f, RZ, 0xc0, !PT ;  /* 0x0000007f07077812 */ /* 0x001fc800078ec0ff */
[----:B------:R-:W-:-:S13]  /*b4a0*/  ISETP.NE.AND P0, PT, R7, RZ, PT ;  /* 0x000000ff0700720c */ /* 0x000fda0003f05270 */
[----:B--2---:R-:W-:-:S04]  /*b4b0*/  @!P0 IMAD.MOV.U32 R2, RZ, RZ, 0xc000 ;  /* 0x0000c000ff028424 */ /* 0x004fc800078e00ff */
[----:B------:R0:W-:Y:S02]  /*b4c0*/  @!P0 SYNCS.ARRIVE.TRANS64 RZ, [R3+URZ+0x34830], R2 ;  /* 0x0348300203ff89a7 */ /* 0x0001e4000800003f */
[----:B0-----:R-:W-:-:S05]  /*b4d0*/  IMAD.U32 R2, RZ, RZ, UR4 ;  /* 0x00000004ff027e24 */ /* 0x001fca000f8e00ff */
[----:B------:R-:W-:-:S13]  /*b4e0*/  ISETP.NE.AND P1, PT, R2, 0x2, PT ;  /* 0x000000020200780c */ /* 0x000fda0003f25270 */
[----:B------:R-:W-:Y:S05]  /*b4f0*/  @P1 BRA `(.L_x_278) ;  /* 0x0000000000041947 */ /* 0x000fea0003800000 */
[----:B------:R-:W-:Y:S01]  /*b500*/  BPT.TRAP 0x1 ;  /* 0x000000040000795c */ /* 0x000fe20000300000 */
.L_x_278:
[----:B------:R-:W-:Y:S01]  /*b510*/  LOP3.LUT P0, RZ, R18, 0x2, RZ, 0xc0, !PT ;  /* 0x0000000212ff7812 */ /* 0x000fe2000780c0ff */
[----:B------:R-:W-:-:S12]  /*b520*/  BSSY B2, `(.L_x_279) ;  /* 0x0000003000027945 */ /* 0x000fd80003800000 */
[----:B------:R-:W-:Y:S05]  /*b530*/  @P0 BRA `(.L_x_280) ;  /* 0x0000000000040947 */ /* 0x000fea0003800000 */
[----:B------:R-:W-:Y:S01]  /*b540*/  BPT.TRAP 0x1 ;  /* 0x000000040000795c */ /* 0x000fe20000300000 */
.L_x_280:
[----:B------:R-:W-:Y:S05]  /*b550*/  BSYNC B2 ;  /* 0x0000000000027941 */ /* 0x000fea0003800000 */
.L_x_279:
        /* <DEDUP_REMOVED lines=15> */
[----:B-1----:R-:W-:Y:S02]  /*b650*/  VIADD R9, R7, 0x1c400 ;  /* 0x0001c40007097836 */ /* 0x002fe40000000000 */
[----:B0-----:R-:W-:-:S05]  /*b660*/  IMAD.SHL.U32 R2, R2, 0x40, RZ ;  /* 0x0000004002027824 */ /* 0x001fca00078e00ff */
[----:B------:R-:W-:-:S05]  /*b670*/  LOP3.LUT R2, R2, 0x40, RZ, 0xc0, !PT ;  /* 0x0000004002027812 */ /* 0x000fca00078ec0ff */
[----:B------:R-:W-:-:S07]  /*b680*/  IMAD R2, R8, 0x80, R2 ;  /* 0x0000008008027824 */ /* 0x000fce00078e0202 */
.L_x_281:
        /* <DEDUP_REMOVED lines=17> */
.L_x_282:
        /* <DEDUP_REMOVED lines=16> */
.L_x_283:
        /* <DEDUP_REMOVED lines=10> */
[----:B------:R-:W-:Y:S01]  /*b940*/  SHF.L.U32 R5, R5, 0x1f, RZ ;  /* 0x0000001f05057819 */ /* 0x000fe200000006ff */
[----:B------:R-:W-:Y:S01]  /*b950*/  BSSY B2, `(.L_x_284) ;  /* 0x0000004000027945 */ /* 0x000fe20003800000 */
[----:B------:R-:W-:-:S04]  /*b960*/  LEA R2, R4, UR36, 0x3 ;  /* 0x0000002404027c11 */ /* 0x000fc8000f8e18ff */
[----:B------:R-:W0:Y:S02]  /*b970*/  SYNCS.PHASECHK.TRANS64.TRYWAIT P0, [R2+URZ+0x34860], R5 ;  /* 0x03486005020075a7 */ /* 0x000e24000800017f */
[----:B0-----:R-:W-:Y:S05]  /*b980*/  @!P0 BRA `(.L_x_285) ;  /* 0x0000001c00888947 */ /* 0x001fea0003800000 */
.L_x_345:
[----:B------:R-:W-:Y:S05]  /*b990*/  BSYNC B2 ;  /* 0x0000000000027941 */ /* 0x000fea0003800000 */
.L_x_284:
[----:B------:R-:W1:Y:S02]  /*b9a0*/  S2R R3, SR_TID.X ;  /* 0x0000000000037919 */ /* 0x000e640000002100 */
[----:B-1----:R-:W-:-:S04]  /*b9b0*/  LOP3.LUT R3, R3, 0x7f, RZ, 0xc0, !PT ;  /* 0x0000007f03037812 */ /* 0x002fc800078ec0ff */
[----:B------:R-:W-:-:S13]  /*b9c0*/  ISETP.NE.AND P0, PT, R3, RZ, PT ;  /* 0x000000ff0300720c */ /* 0x000fda0003f05270 */
[----:B------:R-:W-:-:S04]  /*b9d0*/  @!P0 IMAD.MOV.U32 R3, RZ, RZ, 0x8000 ;  /* 0x00008000ff038424 */ /* 0x000fc800078e00ff */
[----:B------:R1:W-:Y:S01]  /*b9e0*/  @!P0 SYNCS.ARRIVE.TRANS64 RZ, [R2+URZ+0x34850], R3 ;  /* 0x0348500302ff89a7 */ /* 0x0003e2000800003f */
[----:B------:R-:W-:Y:S05]  /*b9f0*/  @P1 BRA `(.L_x_286) ;  /* 0x0000000000041947 */ /* 0x000fea0003800000 */
[----:B------:R-:W-:Y:S01]  /*ba00*/  BPT.TRAP 0x1 ;  /* 0x000000040000795c */ /* 0x000fe20000300000 */
.L_x_286:
[----:B------:R-:W-:Y:S01]  /*ba10*/  LOP3.LUT P0, RZ, R18, 0x2, RZ, 0xc0, !PT ;  /* 0x0000000212ff7812 */ /* 0x000fe2000780c0ff */
[----:B------:R-:W-:-:S12]  /*ba20*/  BSSY B2, `(.L_x_287) ;  /* 0x0000003000027945 */ /* 0x000fd80003800000 */
[----:B------:R-:W-:Y:S05]  /*ba30*/  @P0 BRA `(.L_x_288) ;  /* 0x0000000000040947 */ /* 0x000fea0003800000 */
[----:B------:R-:W-:Y:S01]  /*ba40*/  BPT.TRAP 0x1 ;  /* 0x000000040000795c */ /* 0x000fe20000300000 */
.L_x_288:
[----:B------:R-:W-:Y:S05]  /*ba50*/  BSYNC B2 ;  /* 0x0000000000027941 */ /* 0x000fea0003800000 */
.L_x_287:
[----:B0-----:R-:W2:Y:S01]  /*ba60*/  LDL.LU R5, [R1+0x4] ;  /* 0x0000040001057983 */ /* 0x001ea20000300800 */
[----:B-1----:R-:W0:Y:S01]  /*ba70*/  S2R R3, SR_CgaCtaId ;  /* 0x0000000000037919 */ /* 0x002e220000008800 */
        /* <DEDUP_REMOVED lines=17> */
.L_x_289:
        /* <DEDUP_REMOVED lines=16> */
.L_x_290:
        /* <DEDUP_REMOVED lines=12> */
.L_x_274:
[----:B------:R-:W-:Y:S05]  /*bd50*/  BSYNC B1 ;  /* 0x0000000000017941 */ /* 0x000fea0003800000 */
.L_x_273:
[C---:B------:R-:W-:Y:S01]  /*bd60*/  ISETP.GT.AND P0, PT, R0.reuse, 0x1, PT ;  /* 0x000000010000780c */ /* 0x040fe20003f04270 */
[----:B------:R-:W-:-:S12]  /*bd70*/  VIADD R0, R0, 0xfffffffe ;  /* 0xfffffffe00007836 */ /* 0x000fd80000000000 */
[----:B------:R-:W-:Y:S05]  /*bd80*/  @P0 BRA `(.L_x_291) ;  /* 0xffffffe800480947 */ /* 0x000fea000383ffff */
.L_x_254:
[----:B------:R-:W-:Y:S05]  /*bd90*/  BSYNC B0 ;  /* 0x0000000000007941 */ /* 0x000fea0003800000 */
.L_x_234:
[----:B------:R-:W-:Y:S01]  /*bda0*/  LOP3.LUT P0, RZ, R18, 0x8, RZ, 0xc0, !PT ;  /* 0x0000000812ff7812 */ /* 0x000fe2000780c0ff */
[----:B------:R-:W-:-:S12]  /*bdb0*/  BSSY B0, `(.L_x_292) ;  /* 0x0000045000007945 */ /* 0x000fd80003800000 */
[----:B------:R-:W-:Y:S05]  /*bdc0*/  @!P0 BRA `(.L_x_293) ;  /* 0x00000004000c8947 */ /* 0x000fea0003800000 */
[----:B------:R-:W3:Y:S01]  /*bdd0*/  LDL R2, [R1] ;  /* 0x0000000001027983 */ /* 0x000ee20000100800 */
[----:B--2---:R-:W-:Y:S01]  /*bde0*/  LEA R0, R19, UR36, 0x3 ;  /* 0x0000002413007c11 */ /* 0x004fe2000f8e18ff */
[----:B------:R-:W-:Y:S01]  /*bdf0*/  BSSY B1, `(.L_x_294) ;  /* 0x0000004000017945 */ /* 0x000fe20003800000 */
[----:B---3--:R-:W-:-:S04]  /*be00*/  SHF.L.U32 R3, R2, 0x1f, RZ ;  /* 0x0000001f02037819 */ /* 0x008fc800000006ff */
[----:B------:R-:W2:Y:S02]  /*be10*/  SYNCS.PHASECHK.TRANS64.TRYWAIT P0, [R0+URZ+0x34860], R3 ;  /* 0x03486003000075a7 */ /* 0x000ea4000800017f */
[----:B--2---:R-:W-:Y:S05]  /*be20*/  @!P0 BRA `(.L_x_295) ;  /* 0x0000001800748947 */ /* 0x004fea0003800000 */
.L_x_346:
[----:B------:R-:W-:Y:S05]  /*be30*/  BSYNC B1 ;  /* 0x0000000000017941 */ /* 0x000fea0003800000 */
.L_x_294:
[----:B------:R-:W3:Y:S01]  /*be40*/  S2R R2, SR_TID.X ;  /* 0x0000000000027919 */ /* 0x000ee20000002100 */
[----:B------:R-:W-:-:S04]  /*be50*/  UPRMT UR4, UR37, 0x9910, URZ ;  /* 0x0000991025047896 */ /* 0x000fc8000800003f */
[----:B------:R-:W-:Y:S01]  /*be60*/  UISETP.NE.AND UP0, UPT, UR4, 0x2, UPT ;  /* 0x000000020400788c */ /* 0x000fe2000bf05270 */
[----:B---3--:R-:W-:-:S04]  /*be70*/  LOP3.LUT R2, R2, 0x7f, RZ, 0xc0, !PT ;  /* 0x0000007f02027812 */ /* 0x008fc800078ec0ff */
[----:B------:R-:W-:-:S13]  /*be80*/  ISETP.NE.AND P0, PT, R2, RZ, PT ;  /* 0x000000ff0200720c */ /* 0x000fda0003f05270 */
[----:B--2---:R-:W-:-:S04]  /*be90*/  @!P0 IMAD.MOV.U32 R3, RZ, RZ, 0x8000 ;  /* 0x00008000ff038424 */ /* 0x004fc800078e00ff */
[----:B------:R2:W-:Y:S01]  /*bea0*/  @!P0 SYNCS.ARRIVE.TRANS64 RZ, [R0+URZ+0x34850], R3 ;  /* 0x0348500300ff89a7 */ /* 0x0005e2000800003f */
[----:B------:R-:W-:-:S13]  /*beb0*/  PLOP3.LUT P0, PT, PT, PT, UP0, 0x80, 0x0 ;  /* 0x000000000000781c */ /* 0x000fda0003f0f008 */
[----:B--2---:R-:W-:Y:S05]  /*bec0*/  @P0 BRA `(.L_x_296) ;  /* 0x0000000000040947 */ /* 0x004fea0003800000 */
[----:B------:R-:W-:Y:S01]  /*bed0*/  BPT.TRAP 0x1 ;  /* 0x000000040000795c */ /* 0x000fe20000300000 */
.L_x_296:
[----:B------:R-:W-:Y:S01]  /*bee0*/  LOP3.LUT P0, RZ, R18, 0x2, RZ, 0xc0, !PT ;  /* 0x0000000212ff7812 */ /* 0x000fe2000780c0ff */
[----:B------:R-:W-:-:S12]  /*bef0*/  BSSY B1, `(.L_x_297) ;  /* 0x0000003000017945 */ /* 0x000fd80003800000 */
[----:B------:R-:W-:Y:S05]  /*bf00*/  @P0 BRA `(.L_x_298) ;  /* 0x0000000000040947 */ /* 0x000fea0003800000 */
[----:B------:R-:W-:Y:S01]  /*bf10*/  BPT.TRAP 0x1 ;  /* 0x000000040000795c */ /* 0x000fe20000300000 */
.L_x_298:
[----:B------:R-:W-:Y:S05]  /*bf20*/  BSYNC B1 ;  /* 0x0000000000017941 */ /* 0x000fea0003800000 */
.L_x_297:
[----:B------:R-:W2:Y:S01]  /*bf30*/  LDL R2, [R1+0x4] ;  /* 0x0000040001027983 */ /* 0x000ea20000100800 */
[----:B------:R-:W3:Y:S01]  /*bf40*/  S2R R3, SR_CgaCtaId ;  /* 0x0000000000037919 */ /* 0x000ee20000008800 */
[----:B------:R-:W4:Y:S01]  /*bf50*/  S2R R4, SR_CgaCtaId ;  /* 0x0000000000047919 */ /* 0x000f220000008800 */
[----:B------:R-:W-:Y:S01]  /*bf60*/  UIADD3 UR4, UP0, UR38, 0x470, URZ ;  /* 0x0000047026047890 */ /* 0x000fe2000ff1e03f */
[----:B------:R-:W-:Y:S01]  /*bf70*/  PLOP3.LUT P0, PT, PT, PT, PT, 0x80, 0x0 ;  /* 0x000000000000781c */ /* 0x000fe20003f0f070 */
[----:B------:R-:W-:Y:S01]  /*bf80*/  VIADD R0, R0, 0x34850 ;  /* 0x0003485000007836 */ /* 0x000fe20000000000 */
[----:B------:R-:W-:Y:S01]  /*bf90*/  UMOV UR6, 0x30000 ;  /* 0x0003000000067882 */ /* 0x000fe20000000000 */
[----:B------:R-:W-:Y:S01]  /*bfa0*/  UIADD3.X UR5, URZ, UR39, URZ, UP0, !UPT ;  /* 0x000000273f057290 */ /* 0x000fe200087fe43f */
[----:B---3--:R-:W-:Y:S02]  /*bfb0*/  IMAD.SHL.U32 R3, R3, 0x1000, RZ ;  /* 0x0000100003037824 */ /* 0x008fe400078e00ff */
[----:B----4-:R-:W-:-:S03]  /*bfc0*/  IMAD.SHL.U32 R4, R4, 0x40, RZ ;  /* 0x0000004004047824 */ /* 0x010fc600078e00ff */
[----:B------:R-:W-:Y:S02]  /*bfd0*/  LOP3.LUT R3, R3, 0x1000, RZ, 0xc0, !PT ;  /* 0x0000100003037812 */ /* 0x000fe400078ec0ff */
[----:B------:R-:W-:-:S03]  /*bfe0*/  LOP3.LUT R4, R4, 0x40, RZ, 0xc0, !PT ;  /* 0x0000004004047812 */ /* 0x000fc600078ec0ff */
[----:B------:R-:W-:-:S05]  /*bff0*/  IMAD R3, R19, 0x4000, R3 ;  /* 0x0000400013037824 */ /* 0x000fca00078e0203 */
[----:B------:R-:W-:Y:S01]  /*c000*/  LEA R3, R3, UR36, 0x1 ;  /* 0x0000002403037c11 */ /* 0x000fe2000f8e08ff */
[----:B------:R-:W-:Y:S01]  /*c010*/  UMOV UR14, 0x0 ;  /* 0x00000000000e7882 */ /* 0x000fe20000000000 */
[----:B------:R-:W-:Y:S01]  /*c020*/  UMOV UR15, 0x14f00000 ;  /* 0x14f00000000f7882 */ /* 0x000fe20000000000 */
[----:B------:R-:W-:Y:S01]  /*c030*/  UMOV UR10, URZ ;  /* 0x0000003f000a7c82 */ /* 0x000fe20008000000 */
[----:B--2---:R-:W-:Y:S02]  /*c040*/  IMAD R2, R2, 0x80, R4 ;  /* 0x0000008002027824 */ /* 0x004fe400078e0204 */
[----:B------:R-:W-:-:S07]  /*c050*/  VIADD R4, R3, 0x400 ;  /* 0x0000040003047836 */ /* 0x000fce0000000000 */
.L_x_299:
        /* <DEDUP_REMOVED lines=9> */
[----:B--2---:R-:W-:Y:S05]  /*c0f0*/  @P0 BRA.U.ANY `(.L_x_299) ;  /* 0xfffffffd00d80947 */ /* 0x004fea000393ffff */
[----:B------:R-:W-:Y:S01]  /*c100*/  PLOP3.LUT P0, PT, PT, PT, PT, 0x80, 0x0 ;  /* 0x000000000000781c */ /* 0x000fe20003f0f070 */
[----:B------:R-:W-:Y:S01]  /*c110*/  VIADD R3, R3, 0x4400 ;  /* 0x0000440003037836 */ /* 0x000fe20000000000 */
[----:B------:R-:W-:Y:S01]  /*c120*/  UMOV UR6, 0x30000 ;  /* 0x0003000000067882 */ /* 0x000fe20000000000 */
[----:B------:R-:W-:Y:S01]  /*c130*/  UMOV UR14, 0x0 ;  /* 0x00000000000e7882 */ /* 0x000fe20000000000 */
[----:B------:R-:W-:Y:S01]  /*c140*/  UMOV UR15, 0x14f00000 ;  /* 0x14f00000000f7882 */ /* 0x000fe20000000000 */
[----:B------:R-:W-:-:S08]  /*c150*/  UMOV UR10, 0x40 ;  /* 0x00000040000a7882 */ /* 0x000fd00000000000 */
.L_x_300:
        /* <DEDUP_REMOVED lines=9> */
[----:B---3--:R-:W-:Y:S05]  /*c1f0*/  @P0 BRA.U.ANY `(.L_x_300) ;  /* 0xfffffffd00d80947 */ /* 0x008fea000393ffff */
.L_x_293:
[----:B------:R-:W-:Y:S05]  /*c200*/  BSYNC B0 ;  /* 0x0000000000007941 */ /* 0x000fea0003800000 */
.L_x_292:
[----:B01----:R-:W3:Y:S01]  /*c210*/  LDL.LU R6, [R1+0x24] ;  /* 0x0000240001067983 */ /* 0x003ee20000300800 */
[----:B------:R-:W-:Y:S01]  /*c220*/  VIADD R19, R19, 0x1 ;  /* 0x0000000113137836 */ /* 0x000fe20000000000 */
[----:B------:R-:W-:Y:S02]  /*c230*/  ULDC UR4, c[0x0][0xc34] ;  /* 0x00030d0000047ab9 */ /* 0x000fe40000000800 */
[----:B------:R-:W4:Y:S04]  /*c240*/  LDL.LU R5, [R1] ;  /* 0x0000000001057983 */ /* 0x000f280000300800 */
[----:B------:R-:W5:Y:S01]  /*c250*/  LDL.LU R4, [R1+0x2c] ;  /* 0x00002c0001047983 */ /* 0x000f620000300800 */
[----:B------:R-:W-:-:S04]  /*c260*/  ISETP.NE.AND P0, PT, R19, 0x2, PT ;  /* 0x000000021300780c */ /* 0x000fc80003f05270 */
[----:B--2---:R-:W-:Y:S02]  /*c270*/  SEL R0, RZ, 0x1, P0 ;  /* 0x00000001ff007807 */ /* 0x004fe40000000000 */
[----:B------:R-:W-:Y:S01]  /*c280*/  SEL R19, R19, RZ, P0 ;  /* 0x000000ff13137207 */ /* 0x000fe20000000000 */
[----:B---3--:R-:W-:Y:S01]  /*c290*/  VIADD R6, R6, UR40 ;  /* 0x0000002806067c36 */ /* 0x008fe20008000000 */
[----:B----4-:R-:W-:-:S04]  /*c2a0*/  LOP3.LUT R5, R5, R0, RZ, 0x3c, !PT ;  /* 0x0000000005057212 */ /* 0x010fc800078e3cff */
[----:B------:R0:W-:Y:S01]  /*c2b0*/  STL [R1+0x24], R6 ;  /* 0x0000240601007387 */ /* 0x0001e20000100800 */
[----:B------:R-:W-:Y:S01]  /*c2c0*/  ISETP.GE.AND P1, PT, R6, UR4, PT ;  /* 0x0000000406007c0c */ /* 0x000fe2000bf26270 */
[----:B-----5:R-:W-:-:S05]  /*c2d0*/  VIADD R4, R4, 0x1 ;  /* 0x0000000104047836 */ /* 0x020fca0000000000 */
[----:B------:R0:W-:Y:S04]  /*c2e0*/  STL [R1+0x2c], R4 ;  /* 0x00002c0401007387 */ /* 0x0001e80000100800 */
[----:B------:R0:W-:Y:S03]  /*c2f0*/  STL [R1], R5 ;  /* 0x0000000501007387 */ /* 0x0001e60000100800 */
[----:B------:R-:W-:Y:S05]  /*c300*/  @!P1 BRA `(.L_x_301) ;  /* 0xffffffbc00689947 */ /* 0x000fea000383ffff */
[----:B------:R-:W-:-:S07]  /*c310*/  LOP3.LUT R2, R4, 0x1, RZ, 0xc, !PT ;  /* 0x0000000104027812 */ /* 0x000fce00078e0cff */
.L_x_217:
[----:B------:R-:W1:Y:S01]  /*c320*/  S2R R3, SR_CgaCtaId ;  /* 0x0000000000037919 */ /* 0x000e620000008800 */
[----:B------:R-:W-:Y:S01]  /*c330*/  MOV R0, 0x400 ;  /* 0x0000040000007802 */ /* 0x000fe20000000f00 */
[----:B------:R-:W-:Y:S03]  /*c340*/  BSSY B0, `(.L_x_302) ;  /* 0x0000005000007945 */ /* 0x000fe60003800000 */
[----:B-1----:R-:W-:Y:S02]  /*c350*/  LEA R0, R3, R0, 0x18 ;  /* 0x0000000003007211 */ /* 0x002fe400078ec0ff */
[----:B------:R-:W-:-:S04]  /*c360*/  SHF.L.U32 R3, R2, 0x1f, RZ ;  /* 0x0000001f02037819 */ /* 0x000fc800000006ff */
[----:B------:R-:W1:Y:S02]  /*c370*/  SYNCS.PHASECHK.TRANS64.TRYWAIT P0, [R0+URZ+0x34820], R3 ;  /* 0x03482003000075a7 */ /* 0x000e64000800017f */
[----:B-1----:R-:W-:Y:S05]  /*c380*/  @!P0 BRA `(.L_x_303) ;  /* 0x0000001400308947 */ /* 0x002fea0003800000 */
.L_x_347:
[----:B------:R-:W-:Y:S05]  /*c390*/  BSYNC B0 ;  /* 0x0000000000007941 */ /* 0x000fea0003800000 */
.L_x_302:
[----:B------:R-:W-:-:S03]  /*c3a0*/  UMOV UR4, 0xffffffff ;  /* 0xffffffff00047882 */ /* 0x000fc60000000000 */
[----:B------:R-:W-:Y:S05]  /*c3b0*/  BRA.DIV UR4, `(.L_x_304) ;  /* 0x0000001604387947 */ /* 0x000fea000b800000 */
[----:B------:R-:W2:Y:S02]  /*c3c0*/  S2R R2, SR_TID.X ;  /* 0x0000000000027919 */ /* 0x000ea40000002100 */
[----:B--2---:R-:W-:-:S04]  /*c3d0*/  SHF.R.U32.HI R2, RZ, 0x5, R2 ;  /* 0x00000005ff027819 */ /* 0x004fc80000011602 */
[----:B------:R-:W-:-:S05]  /*c3e0*/  LOP3.LUT R2, R2, 0x3, RZ, 0xc0, !PT ;  /* 0x0000000302027812 */ /* 0x000fca00078ec0ff */
[----:B------:R2:W3:Y:S02]  /*c3f0*/  SHFL.IDX PT, R14, R2, RZ, 0x1f ;  /* 0x00001fff020e7589 */ /* 0x0004e400000e0000 */
.L_x_350:
[----:B---3--:R-:W-:Y:S01]  /*c400*/  ISETP.NE.AND P0, PT, R14, RZ, PT ;  /* 0x000000ff0e00720c */ /* 0x008fe20003f05270 */
[----:B------:R-:W-:-:S12]  /*c410*/  BSSY B0, `(.L_x_305) ;  /* 0x0000027000007945 */ /* 0x000fd80003800000 */
[----:B------:R-:W-:Y:S05]  /*c420*/  @P0 BRA `(.L_x_306) ;  /* 0x0000000000940947 */ /* 0x000fea0003800000 */
[----:B------:R-:W-:-:S03]  /*c430*/  UMOV UR4, 0xffffffff ;  /* 0xffffffff00047882 */ /* 0x000fc60000000000 */
[----:B------:R-:W-:Y:S05]  /*c440*/  BRA.DIV UR4, `(.L_x_307) ;  /* 0x0000001604487947 */ /* 0x000fea000b800000 */
[----:B------:R-:W-:-:S13]  /*c450*/  ELECT P6, URZ, PT ;  /* 0x00000000003f782f */ /* 0x000fda00038c0000 */
.L_x_353:
[----:B------:R-:W-:Y:S05]  /*c460*/  @!P6 BRA `(.L_x_306) ;  /* 0x000000000084e947 */ /* 0x000fea0003800000 */
[----:B--2---:R-:W2:Y:S02]  /*c470*/  LDL R2, [R1+0x30] ;  /* 0x0000300001027983 */ /* 0x004ea40000100800 */
[----:B--2---:R-:W-:-:S13]  /*c480*/  R2UR UR4, R2 ;  /* 0x00000000020472ca */ /* 0x004fda00000e0000 */
[----:B------:R-:W-:-:S06]  /*c490*/  ULOP3.LUT UR4, UR4, 0x2, URZ, 0xfc, !UPT ;  /* 0x0000000204047892 */ /* 0x000fcc000f8efc3f */
[----:B------:R-:W-:-:S05]  /*c4a0*/  IMAD.U32 R2, RZ, RZ, UR4 ;  /* 0x00000004ff027e24 */ /* 0x000fca000f8e00ff */
[----:B------:R-:W-:-:S13]  /*c4b0*/  ISETP.NE.AND P2, PT, R2, 0x3, PT ;  /* 0x000000030200780c */ /* 0x000fda0003f45270 */
[----:B------:R-:W-:Y:S05]  /*c4c0*/  @!P2 BRA `(.L_x_308) ;  /* 0x000000000004a947 */ /* 0x000fea0003800000 */
[----:B------:R-:W-:Y:S01]  /*c4d0*/  BPT.TRAP 0x1 ;  /* 0x000000040000795c */ /* 0x000fe20000300000 */
.L_x_308:
[----:B------:R-:W2:Y:S01]  /*c4e0*/  LDL.LU R7, [R1] ;  /* 0x0000000001077983 */ /* 0x000ea20000300800 */
[----:B------:R-:W-:Y:S02]  /*c4f0*/  VIADD R2, R0, 0x34840 ;  /* 0x0003484000027836 */ /* 0x000fe40000000000 */
[C---:B-1----:R-:W-:Y:S02]  /*c500*/  VIADD R3, R19.reuse, 0x1 ;  /* 0x0000000113037836 */ /* 0x042fe40000000000 */
[----:B0-----:R-:W-:-:S03]  /*c510*/  IMAD R6, R19, 0x8, R2 ;  /* 0x0000000813067824 */ /* 0x001fc600078e0202 */
[----:B------:R-:W-:-:S04]  /*c520*/  ISETP.NE.AND P1, PT, R3, 0x2, PT ;  /* 0x000000020300780c */ /* 0x000fc80003f25270 */
[----:B------:R-:W-:Y:S02]  /*c530*/  SEL R4, RZ, 0x1, P1 ;  /* 0x00000001ff047807 */ /* 0x000fe40000800000 */
[----:B------:R-:W-:Y:S02]  /*c540*/  SEL R3, R3, RZ, P1 ;  /* 0x000000ff03037207 */ /* 0x000fe40000800000 */
[C---:B--2---:R-:W-:Y:S02]  /*c550*/  SHF.L.U32 R5, R7.reuse, 0x1f, RZ ;  /* 0x0000001f07057819 */ /* 0x044fe400000006ff */
[----:B------:R-:W-:Y:S01]  /*c560*/  LOP3.LUT R4, R7, R4, RZ, 0x3c, !PT ;  /* 0x0000000407047212 */ /* 0x000fe200078e3cff */
[----:B------:R-:W-:Y:S01]  /*c570*/  IMAD R7, R3, 0x8, R2 ;  /* 0x0000000803077824 */ /* 0x000fe200078e0202 */
[----:B------:R-:W0:Y:S02]  /*c580*/  SYNCS.PHASECHK.TRANS64.TRYWAIT P0, [R6+URZ], R5 ;  /* 0x00000005060075a7 */ /* 0x000e24000800017f */
[----:B------:R-:W-:Y:S01]  /*c590*/  SHF.L.U32 R2, R4, 0x1f, RZ ;  /* 0x0000001f04027819 */ /* 0x000fe200000006ff */
[----:B0-----:R-:W-:Y:S06]  /*c5a0*/  @!P0 BRA `(.L_x_309) ;  /* 0x0000001400108947 */ /* 0x001fec0003800000 */
.L_x_354:
[----:B------:R-:W1:Y:S02]  /*c5b0*/  SYNCS.PHASECHK.TRANS64.TRYWAIT P0, [R7+URZ], R2 ;  /* 0x00000002070075a7 */ /* 0x000e64000800017f */
[----:B-1----:R-:W-:Y:S05]  /*c5c0*/  @!P0 BRA `(.L_x_310) ;  /* 0x00000014001c8947 */ /* 0x002fea0003800000 */
.L_x_355:
[----:B------:R-:W-:Y:S05]  /*c5d0*/  @!P2 BRA `(.L_x_311) ;  /* 0x000000000004a947 */ /* 0x000fea0003800000 */
[----:B------:R-:W-:Y:S01]  /*c5e0*/  BPT.TRAP 0x1 ;  /* 0x000000040000795c */ /* 0x000fe20000300000 */
.L_x_311:
[----:B------:R-:W-:-:S04]  /*c5f0*/  VIADD R0, R0, 0x34860 ;  /* 0x0003486000007836 */ /* 0x000fc80000000000 */
[----:B------:R-:W-:-:S04]  /*c600*/  IMAD R4, R19, 0x8, R0 ;  /* 0x0000000813047824 */ /* 0x000fc800078e0200 */
[----:B------:R-:W2:Y:S02]  /*c610*/  SYNCS.PHASECHK.TRANS64.TRYWAIT P0, [R4+URZ], R5 ;  /* 0x00000005040075a7 */ /* 0x000ea4000800017f */
[----:B--2---:R-:W-:Y:S05]  /*c620*/  @!P0 BRA `(.L_x_312) ;  /* 0x0000001400188947 */ /* 0x004fea0003800000 */
.L_x_356:
[----:B------:R-:W-:-:S07]  /*c630*/  IMAD R3, R3, 0x8, R0 ;  /* 0x0000000803037824 */ /* 0x000fce00078e0200 */
.L_x_313:
[----:B---3--:R3:W4:Y:S02]  /*c640*/  SYNCS.PHASECHK.TRANS64.TRYWAIT P0, [R3+URZ], R2 ;  /* 0x00000002030075a7 */ /* 0x008724000800017f */
[----:B----4-:R-:W-:Y:S05]  /*c650*/  @!P0 NANOSLEEP.SYNCS 0x989680 ;  /* 0x009896800000895d */ /* 0x010fea0003900000 */
[----:B------:R-:W4:Y:S02]  /*c660*/  @!P0 SYNCS.PHASECHK.TRANS64 P0, [R3+URZ], R2 ;  /* 0x00000002030085a7 */ /* 0x000f24000800007f */
[----:B----4-:R-:W-:Y:S05]  /*c670*/  @!P0 BRA `(.L_x_313) ;  /* 0xfffffffc00f08947 */ /* 0x010fea000383ffff */
.L_x_306:
[----:B------:R-:W-:Y:S05]  /*c680*/  BSYNC B0 ;  /* 0x0000000000007941 */ /* 0x000fea0003800000 */
.L_x_305:
[----:B------:R-:W-:Y:S05]  /*c690*/  EXIT ;  /* 0x000000000000794d */ /* 0x000fea0003800000 */
.L_x_185:
[----:B0-----:R-:W-:-:S04]  /*c6a0*/  IMAD.U32 R3, RZ, RZ, UR38 ;  /* 0x00000026ff037e24 */ /* 0x001fc8000f8e00ff */
[----:B------:R0:W1:Y:S03]  /*c6b0*/  SYNCS.PHASECHK.TRANS64.TRYWAIT P1, [R3+URZ+0x34800], R0 ;  /* 0x03480000030075a7 */ /* 0x000066000802017f */
[----:B-1----:R-:W-:Y:S05]  /*c6c0*/  @!P1 NANOSLEEP.SYNCS 0x989680 ;  /* 0x009896800000995d */ /* 0x002fea0003900000 */
[----:B------:R-:W1:Y:S02]  /*c6d0*/  @!P1 SYNCS.PHASECHK.TRANS64 P1, [R3+URZ+0x34800], R0 ;  /* 0x03480000030095a7 */ /* 0x000e64000802007f */
[----:B-1----:R-:W-:Y:S05]  /*c6e0*/  @!P1 BRA `(.L_x_185) ;  /* 0xfffffffc00ec9947 */ /* 0x002fea000383ffff */
[----:B------:R-:W-:Y:S05]  /*c6f0*/  BRA `(.L_x_314) ;  /* 0xffffff4c00fc7947 */ /* 0x000fea000383ffff */
.L_x_189:
[----:B-1----:R1:W2:Y:S02]  /*c700*/  SYNCS.PHASECHK.TRANS64.TRYWAIT P1, [R6+URZ+0x34830], R3 ;  /* 0x03483003060075a7 */ /* 0x0022a4000802017f */
[----:B--2---:R-:W-:Y:S05]  /*c710*/  @!P1 NANOSLEEP.SYNCS 0x989680 ;  /* 0x009896800000995d */ /* 0x004fea0003900000 */
[----:B------:R-:W2:Y:S02]  /*c720*/  @!P1 SYNCS.PHASECHK.TRANS64 P1, [R6+URZ+0x34830], R3 ;  /* 0x03483003060095a7 */ /* 0x000ea4000802007f */
[----:B--2---:R-:W-:Y:S05]  /*c730*/  @!P1 BRA `(.L_x_189) ;  /* 0xfffffffc00f09947 */ /* 0x004fea000383ffff */
[----:B------:R-:W-:Y:S05]  /*c740*/  BRA `(.L_x_188) ;  /* 0xffffff5000187947 */ /* 0x000fea000383ffff */
.L_x_195:
[----:B-1----:R-:W-:-:S04]  /*c750*/  IMAD.U32 R3, RZ, RZ, UR7 ;  /* 0x00000007ff037e24 */ /* 0x002fc8000f8e00ff */
[----:B------:R1:W2:Y:S03]  /*c760*/  SYNCS.PHASECHK.TRANS64.TRYWAIT P1, [R3+URZ+0x34830], R0 ;  /* 0x03483000030075a7 */ /* 0x0002a6000802017f */
[----:B--2---:R-:W-:Y:S05]  /*c770*/  @!P1 NANOSLEEP.SYNCS 0x989680 ;  /* 0x009896800000995d */ /* 0x004fea0003900000 */
[----:B------:R-:W2:Y:S02]  /*c780*/  @!P1 SYNCS.PHASECHK.TRANS64 P1, [R3+URZ+0x34830], R0 ;  /* 0x03483000030095a7 */ /* 0x000ea4000802007f */
[----:B--2---:R-:W-:Y:S05]  /*c790*/  @!P1 BRA `(.L_x_195) ;  /* 0xfffffffc00ec9947 */ /* 0x004fea000383ffff */
[----:B------:R-:W-:Y:S05]  /*c7a0*/  BRA `(.L_x_194) ;  /* 0xffffff7000f07947 */ /* 0x000fea000383ffff */
.L_x_199:
[----:B-1----:R-:W-:-:S04]  /*c7b0*/  IMAD.U32 R3, RZ, RZ, UR14 ;  /* 0x0000000eff037e24 */ /* 0x002fc8000f8e00ff */
[----:B------:R1:W2:Y:S03]  /*c7c0*/  SYNCS.PHASECHK.TRANS64.TRYWAIT P1, [R3+URZ+0x34850], R0 ;  /* 0x03485000030075a7 */ /* 0x0002a6000802017f */
[----:B--2---:R-:W-:Y:S05]  /*c7d0*/  @!P1 NANOSLEEP.SYNCS 0x989680 ;  /* 0x009896800000995d */ /* 0x004fea0003900000 */
[----:B------:R-:W2:Y:S02]  /*c7e0*/  @!P1 SYNCS.PHASECHK.TRANS64 P1, [R3+URZ+0x34850], R0 ;  /* 0x03485000030095a7 */ /* 0x000ea4000802007f */
[----:B--2---:R-:W-:Y:S05]  /*c7f0*/  @!P1 BRA `(.L_x_199) ;  /* 0xfffffffc00ec9947 */ /* 0x004fea000383ffff */
[----:B------:R-:W-:Y:S05]  /*c800*/  BRA `(.L_x_198) ;  /* 0xffffff7c00207947 */ /* 0x000fea000383ffff */
.L_x_206:
[----:B-1----:R-:W-:-:S04]  /*c810*/  IMAD.U32 R5, RZ, RZ, UR9 ;  /* 0x00000009ff057e24 */ /* 0x002fc8000f8e00ff */
[----:B------:R1:W2:Y:S03]  /*c820*/  SYNCS.PHASECHK.TRANS64.TRYWAIT P1, [R5+URZ+0x34850], R4 ;  /* 0x03485004050075a7 */ /* 0x0002a6000802017f */
[----:B--2---:R-:W-:Y:S05]  /*c830*/  @!P1 NANOSLEEP.SYNCS 0x989680 ;  /* 0x009896800000995d */ /* 0x004fea0003900000 */
[----:B------:R-:W2:Y:S02]  /*c840*/  @!P1 SYNCS.PHASECHK.TRANS64 P1, [R5+URZ+0x34850], R4 ;  /* 0x03485004050095a7 */ /* 0x000ea4000802007f */
[----:B--2---:R-:W-:Y:S05]  /*c850*/  @!P1 BRA `(.L_x_206) ;  /* 0xfffffffc00ec9947 */ /* 0x004fea000383ffff */
[----:B------:R-:W-:Y:S05]  /*c860*/  BRA `(.L_x_205) ;  /* 0xffffff9800147947 */ /* 0x000fea000383ffff */
.L_x_221:
[----:B------:R-:W0:Y:S01]  /*c870*/  S2R R6, SR_TID.X ;  /* 0x0000000000067919 */ /* 0x000e220000002100 */
[----:B------:R-:W-:Y:S01]  /*c880*/  BSSY B0, `(.L_x_315) ;  /* 0x000000a000007945 */ /* 0x000fe20003800000 */
[----:B------:R-:W-:Y:S02]  /*c890*/  IMAD.MOV.U32 R12, RZ, RZ, RZ ;  /* 0x000000ffff0c7224 */ /* 0x000fe400078e00ff */
[----:B------:R-:W-:Y:S02]  /*c8a0*/  IMAD.MOV.U32 R11, RZ, RZ, 0x1f ;  /* 0x0000001fff0b7424 */ /* 0x000fe400078e00ff */
[----:B------:R-:W-:Y:S01]  /*c8b0*/  IMAD.MOV.U32 R15, RZ, RZ, -0x1 ;  /* 0xffffffffff0f7424 */ /* 0x000fe200078e00ff */
[----:B0-----:R-:W-:-:S04]  /*c8c0*/  SHF.R.U32.HI R6, RZ, 0x5, R6 ;  /* 0x00000005ff067819 */ /* 0x001fc80000011606 */
[----:B------:R-:W-:-:S05]  /*c8d0*/  LOP3.LUT R6, R6, 0x3, RZ, 0xc0, !PT ;  /* 0x0000000306067812 */ /* 0x000fca00078ec0ff */
[----:B------:R-:W-:-:S07]  /*c8e0*/  IMAD.MOV.U32 R13, RZ, RZ, R6 ;  /* 0x000000ffff0d7224 */ /* 0x000fce00078e0006 */
[----:B-1----:R-:W-:Y:S05]  /*c8f0*/  WARPSYNC.COLLECTIVE R15, `(.L_x_316) ;  /* 0x000000000f087348 */ /* 0x002fea0003c00000 */
[----:B------:R0:W2:Y:S02]  /*c900*/  SHFL.IDX P6, R14, R13, R12, R11 ;  /* 0x0000000c0d0e7389 */ /* 0x0000a400000c000b */
[----:B012---:R-:W-:Y:S01]  /*c910*/  ENDCOLLECTIVE ;  /* 0x000000000000791b */ /* 0x007fe20003800000 */
.L_x_316:
[----:B------:R-:W-:Y:S05]  /*c920*/  BSYNC B0 ;  /* 0x0000000000007941 */ /* 0x000fea0003800000 */
.L_x_315:
[----:B------:R-:W-:Y:S05]  /*c930*/  BRA `(.L_x_317) ;  /* 0xffffffbc009c7947 */ /* 0x000fea000383ffff */
.L_x_223:
[----:B------:R-:W-:Y:S01]  /*c940*/  BSSY B0, `(.L_x_318) ;  /* 0x0000006000007945 */ /* 0x000fe20003800000 */
[----:B------:R-:W-:-:S07]  /*c950*/  IMAD.MOV.U32 R15, RZ, RZ, -0x1 ;  /* 0xffffffffff0f7424 */ /* 0x000fce00078e00ff */
[----:B01----:R-:W-:Y:S05]  /*c960*/  WARPSYNC.COLLECTIVE R15, `(.L_x_319) ;  /* 0x000000000f0c7348 */ /* 0x003fea0003c00000 */
[----:B------:R-:W-:Y:S02]  /*c970*/  ELECT P6, UR62, PT ;  /* 0x00000000003e782f */ /* 0x000fe400038c0000 */
[----:B------:R-:W-:Y:S01]  /*c980*/  MOV R14, UR62 ;  /* 0x0000003e000e7c02 */ /* 0x000fe20008000f00 */
[----:B01----:R-:W-:Y:S10]  /*c990*/  ENDCOLLECTIVE ;  /* 0x000000000000791b */ /* 0x003ff40003800000 */
.L_x_319:
[----:B------:R-:W-:Y:S05]  /*c9a0*/  BSYNC B0 ;  /* 0x0000000000007941 */ /* 0x000fea0003800000 */
.L_x_318:
[----:B------:R-:W-:Y:S05]  /*c9b0*/  BRA `(.L_x_320) ;  /* 0xffffffbc009c7947 */ /* 0x000fea000383ffff */
.L_x_225:
[----:B---3--:R3:W4:Y:S02]  /*c9c0*/  SYNCS.PHASECHK.TRANS64.TRYWAIT P0, [R2+URZ+0x34840], R3 ;  /* 0x03484003020075a7 */ /* 0x008724000800017f */
[----:B----4-:R-:W-:Y:S05]  /*c9d0*/  @!P0 NANOSLEEP.SYNCS 0x989680 ;  /* 0x009896800000895d */ /* 0x010fea0003900000 */
[----:B------:R-:W4:Y:S02]  /*c9e0*/  @!P0 SYNCS.PHASECHK.TRANS64 P0, [R2+URZ+0x34840], R3 ;  /* 0x03484003020085a7 */ /* 0x000f24000800007f */
[----:B----4-:R-:W-:Y:S05]  /*c9f0*/  @!P0 BRA `(.L_x_225) ;  /* 0xfffffffc00f08947 */ /* 0x010fea000383ffff */
[----:B------:R-:W-:Y:S05]  /*ca00*/  BRA `(.L_x_321) ;  /* 0xffffffbc00f07947 */ /* 0x000fea000383ffff */
.L_x_229:
        /* <DEDUP_REMOVED lines=8> */
.L_x_322:
[----:B------:R-:W-:Y:S01]  /*ca90*/  IMAD.MOV.U32 R13, RZ, RZ, R0 ;  /* 0x000000ffff0d7224 */ /* 0x000fe200078e0000 */
[----:B------:R-:W-:Y:S01]  /*caa0*/  LOP3.LUT R7, R7, 0x7f, RZ, 0xc0, !PT ;  /* 0x0000007f07077812 */ /* 0x000fe200078ec0ff */
[----:B------:R-:W-:-:S07]  /*cab0*/  IMAD.MOV.U32 R6, RZ, RZ, R14 ;  /* 0x000000ffff067224 */ /* 0x000fce00078e000e */
[----:B------:R-:W-:Y:S05]  /*cac0*/  WARPSYNC.COLLECTIVE R15, `(.L_x_323) ;  /* 0x000000000f087348 */ /* 0x000fea0003c00000 */
[----:B------:R0:W1:Y:S02]  /*cad0*/  SHFL.IDX P6, R14, R13, R12, R11 ;  /* 0x0000000c0d0e7389 */ /* 0x00006400000c000b */
[----:B01----:R-:W-:Y:S01]  /*cae0*/  ENDCOLLECTIVE ;  /* 0x000000000000791b */ /* 0x003fe20003800000 */
.L_x_323:
        /* <DEDUP_REMOVED lines=12> */
.L_x_324:
        /* <DEDUP_REMOVED lines=9> */
[----:B------:R-:W-:Y:S04]  /*cc40*/  @!P2 LDGSTS.E.BYPASS.LTC128B.128 [R9+0x10400], desc[UR60][R6.64], !P3 ;  /* 0x104000000609afae */ /* 0x000fe8000d901d7c */
[----:B------:R-:W-:Y:S04]  /*cc50*/  @!P2 LDGSTS.E.BYPASS.LTC128B.128 [R9+0x14400], desc[UR60][R6.64+0x80], !P0 ;  /* 0x144000800609afae */ /* 0x000fe8000c101d7c */
[----:B------:R0:W-:Y:S01]  /*cc60*/  @!P2 LDGSTS.E.BYPASS.LTC128B.128 [R9+0x18400], desc[UR60][R6.64+0x100], !P1 ;  /* 0x184001000609afae */ /* 0x0001e2000c901d7c */
[----:B------:R-:W-:Y:S01]  /*cc70*/  ISETP.GE.AND P2, PT, R5, R3, PT ;  /* 0x000000030500720c */ /* 0x000fe20003f46270 */
[----:B------:R-:W-:-:S02]  /*cc80*/  VIADD R5, R4, 0x20 ;  /* 0x0000002004057836 */ /* 0x000fc40000000000 */
[----:B0-----:R-:W-:-:S10]  /*cc90*/  IMAD.MOV.U32 R6, RZ, RZ, R14 ;  /* 0x000000ffff067224 */ /* 0x001fd400078e000e */
[----:B------:R-:W-:Y:S05]  /*cca0*/  WARPSYNC.COLLECTIVE R15, `(.L_x_325) ;  /* 0x000000000f087348 */ /* 0x000fea0003c00000 */
[----:B------:R0:W1:Y:S02]  /*ccb0*/  SHFL.IDX P6, R14, R13, R12, R11 ;  /* 0x0000000c0d0e7389 */ /* 0x00006400000c000b */
[----:B01----:R-:W-:Y:S01]  /*ccc0*/  ENDCOLLECTIVE ;  /* 0x000000000000791b */ /* 0x003fe20003800000 */
.L_x_325:
[----:B------:R-:W-:Y:S02]  /*ccd0*/  IMAD.MOV.U32 R13, RZ, RZ, R2 ;  /* 0x000000ffff0d7224 */ /* 0x000fe400078e0002 */
[----:B------:R-:W-:Y:S02]  /*cce0*/  IMAD.MOV.U32 R12, RZ, RZ, 0x2 ;  /* 0x00000002ff0c7424 */ /* 0x000fe400078e00ff */
[----:B------:R-:W-:-:S07]  /*ccf0*/  IMAD.MOV.U32 R7, RZ, RZ, R14 ;  /* 0x000000ffff077224 */ /* 0x000fce00078e000e */
[----:B------:R-:W-:Y:S05]  /*cd00*/  WARPSYNC.COLLECTIVE R15, `(.L_x_326) ;  /* 0x000000000f087348 */ /* 0x000fea0003c00000 */
[----:B------:R0:W1:Y:S02]  /*cd10*/  SHFL.IDX P6, R14, R13, R12, R11 ;  /* 0x0000000c0d0e7389 */ /* 0x00006400000c000b */
[----:B01----:R-:W-:Y:S01]  /*cd20*/  ENDCOLLECTIVE ;  /* 0x000000000000791b */ /* 0x003fe20003800000 */
.L_x_326:
        /* <DEDUP_REMOVED lines=18> */
.L_x_327:
[----:B------:R-:W-:Y:S02]  /*ce50*/  IMAD.MOV.U32 R13, RZ, RZ, R2 ;  /* 0x000000ffff0d7224 */ /* 0x000fe400078e0002 */
[----:B------:R-:W-:Y:S02]  /*ce60*/  IMAD.MOV.U32 R12, RZ, RZ, 0x3 ;  /* 0x00000003ff0c7424 */ /* 0x000fe400078e00ff */
[----:B------:R-:W-:-:S07]  /*ce70*/  IMAD.MOV.U32 R7, RZ, RZ, R14 ;  /* 0x000000ffff077224 */ /* 0x000fce00078e000e */
[----:B------:R-:W-:Y:S05]  /*ce80*/  WARPSYNC.COLLECTIVE R15, `(.L_x_328) ;  /* 0x000000000f087348 */ /* 0x000fea0003c00000 */
[----:B------:R0:W1:Y:S02]  /*ce90*/  SHFL.IDX P6, R14, R13, R12, R11 ;  /* 0x0000000c0d0e7389 */ /* 0x00006400000c000b */
[----:B01----:R-:W-:Y:S01]  /*cea0*/  ENDCOLLECTIVE ;  /* 0x000000000000791b */ /* 0x003fe20003800000 */
.L_x_328:
        /* <DEDUP_REMOVED lines=18> */
.L_x_329:
[----:B------:R-:W-:Y:S02]  /*cfd0*/  IMAD.MOV.U32 R13, RZ, RZ, R2 ;  /* 0x000000ffff0d7224 */ /* 0x000fe400078e0002 */
[----:B------:R-:W-:Y:S02]  /*cfe0*/  IMAD.MOV.U32 R12, RZ, RZ, 0x4 ;  /* 0x00000004ff0c7424 */ /* 0x000fe400078e00ff */
[----:B------:R-:W-:-:S07]  /*cff0*/  IMAD.MOV.U32 R7, RZ, RZ, R14 ;  /* 0x000000ffff077224 */ /* 0x000fce00078e000e */
[----:B------:R-:W-:Y:S05]  /*d000*/  WARPSYNC.COLLECTIVE R15, `(.L_x_330) ;  /* 0x000000000f087348 */ /* 0x000fea0003c00000 */
[----:B------:R0:W1:Y:S02]  /*d010*/  SHFL.IDX P6, R14, R13, R12, R11 ;  /* 0x0000000c0d0e7389 */ /* 0x00006400000c000b */
[----:B01----:R-:W-:Y:S01]  /*d020*/  ENDCOLLECTIVE ;  /* 0x000000000000791b */ /* 0x003fe20003800000 */
.L_x_330:
        /* <DEDUP_REMOVED lines=18> */
.L_x_331:
[----:B------:R-:W-:Y:S02]  /*d150*/  IMAD.MOV.U32 R13, RZ, RZ, R2 ;  /* 0x000000ffff0d7224 */ /* 0x000fe400078e0002 */
[----:B------:R-:W-:Y:S02]  /*d160*/  IMAD.MOV.U32 R12, RZ, RZ, 0x5 ;  /* 0x00000005ff0c7424 */ /* 0x000fe400078e00ff */
[----:B------:R-:W-:-:S07]  /*d170*/  IMAD.MOV.U32 R7, RZ, RZ, R14 ;  /* 0x000000ffff077224 */ /* 0x000fce00078e000e */
[----:B------:R-:W-:Y:S05]  /*d180*/  WARPSYNC.COLLECTIVE R15, `(.L_x_332) ;  /* 0x000000000f087348 */ /* 0x000fea0003c00000 */
[----:B------:R0:W1:Y:S02]  /*d190*/  SHFL.IDX P6, R14, R13, R12, R11 ;  /* 0x0000000c0d0e7389 */ /* 0x00006400000c000b */
[----:B01----:R-:W-:Y:S01]  /*d1a0*/  ENDCOLLECTIVE ;  /* 0x000000000000791b */ /* 0x003fe20003800000 */
.L_x_332:
        /* <DEDUP_REMOVED lines=18> */
.L_x_333:
[----:B------:R-:W-:Y:S02]  /*d2d0*/  IMAD.MOV.U32 R13, RZ, RZ, R2 ;  /* 0x000000ffff0d7224 */ /* 0x000fe400078e0002 */
[----:B------:R-:W-:Y:S02]  /*d2e0*/  IMAD.MOV.U32 R12, RZ, RZ, 0x6 ;  /* 0x00000006ff0c7424 */ /* 0x000fe400078e00ff */
[----:B------:R-:W-:-:S07]  /*d2f0*/  IMAD.MOV.U32 R7, RZ, RZ, R14 ;  /* 0x000000ffff077224 */ /* 0x000fce00078e000e */
[----:B------:R-:W-:Y:S05]  /*d300*/  WARPSYNC.COLLECTIVE R15, `(.L_x_334) ;  /* 0x000000000f087348 */ /* 0x000fea0003c00000 */
[----:B------:R0:W1:Y:S02]  /*d310*/  SHFL.IDX P6, R14, R13, R12, R11 ;  /* 0x0000000c0d0e7389 */ /* 0x00006400000c000b */
[----:B01----:R-:W-:Y:S01]  /*d320*/  ENDCOLLECTIVE ;  /* 0x000000000000791b */ /* 0x003fe20003800000 */
.L_x_334:
        /* <DEDUP_REMOVED lines=13> */
[----:B0-----:R-:W-:-:S12]  /*d400*/  IMAD.MOV.U32 R6, RZ, RZ, R14 ;  /* 0x000000ffff067224 */ /* 0x001fd800078e000e */
[----:B------:R-:W-:Y:S05]  /*d410*/  WARPSYNC.COLLECTIVE R15, `(.L_x_335) ;  /* 0x000000000f087348 */ /* 0x000fea0003c00000 */
[----:B------:R0:W1:Y:S02]  /*d420*/  SHFL.IDX P6, R14, R13, R12, R11 ;  /* 0x0000000c0d0e7389 */ /* 0x00006400000c000b */
[----:B01----:R-:W-:Y:S01]  /*d430*/  ENDCOLLECTIVE ;  /* 0x000000000000791b */ /* 0x003fe20003800000 */
.L_x_335:
[----:B------:R-:W-:Y:S02]  /*d440*/  IMAD.MOV.U32 R13, RZ, RZ, R2 ;  /* 0x000000ffff0d7224 */ /* 0x000fe400078e0002 */
[----:B------:R-:W-:Y:S02]  /*d450*/  IMAD.MOV.U32 R12, RZ, RZ, 0x7 ;  /* 0x00000007ff0c7424 */ /* 0x000fe400078e00ff */
[----:B------:R-:W-:-:S07]  /*d460*/  IMAD.MOV.U32 R7, RZ, RZ, R14 ;  /* 0x000000ffff077224 */ /* 0x000fce00078e000e */
[----:B------:R-:W-:Y:S05]  /*d470*/  WARPSYNC.COLLECTIVE R15, `(.L_x_336) ;  /* 0x000000000f087348 */ /* 0x000fea0003c00000 */
[----:B------:R0:W1:Y:S02]  /*d480*/  SHFL.IDX P6, R14, R13, R12, R11 ;  /* 0x0000000c0d0e7389 */ /* 0x00006400000c000b */
[----:B01----:R-:W-:Y:S01]  /*d490*/  ENDCOLLECTIVE ;  /* 0x000000000000791b */ /* 0x003fe20003800000 */
.L_x_336:
[----:B------:R-:W-:-:S05]  /*d4a0*/  @!P2 LEA R7, P4, R10, R7, 0x1 ;  /* 0x000000070a07a211 */ /* 0x000fca00078808ff */
[----:B------:R-:W-:-:S05]  /*d4b0*/  @!P2 IMAD.X R6, RZ, RZ, R6, P4 ;  /* 0x000000ffff06a224 */ /* 0x000fca00020e0606 */
[----:B------:R-:W-:Y:S01]  /*d4c0*/  @!P2 LOP3.LUT R7, R7, R6, RZ, 0x3c, !PT ;  /* 0x000000060707a212 */ /* 0x000fe200078e3cff */
[----:B------:R-:W-:-:S03]  /*d4d0*/  IMAD.MOV.U32 R13, RZ, RZ, R0 ;  /* 0x000000ffff0d7224 */ /* 0x000fc600078e0000 */
[----:B------:R-:W-:-:S04]  /*d4e0*/  @!P2 LOP3.LUT R6, R7, R6, RZ, 0x3c, !PT ;  /* 0x000000060706a212 */ /* 0x000fc800078e3cff */
[----:B------:R-:W-:Y:S01]  /*d4f0*/  @!P2 LOP3.LUT R7, R7, R6, RZ, 0x3c, !PT ;  /* 0x000000060707a212 */ /* 0x000fe200078e3cff */
[----:B------:R-:W-:-:S07]  /*d500*/  IMAD.MOV.U32 R5, RZ, RZ, R14 ;  /* 0x000000ffff057224 */ /* 0x000fce00078e000e */
[----:B------:R-:W-:Y:S05]  /*d510*/  WARPSYNC.COLLECTIVE R15, `(.L_x_337) ;  /* 0x000000000f087348 */ /* 0x000fea0003c00000 */
[----:B------:R0:W1:Y:S02]  /*d520*/  SHFL.IDX P6, R14, R13, R12, R11 ;  /* 0x0000000c0d0e7389 */ /* 0x00006400000c000b */
[----:B01----:R-:W-:Y:S01]  /*d530*/  ENDCOLLECTIVE ;  /* 0x000000000000791b */ /* 0x003fe20003800000 */
.L_x_337:
[----:B------:R-:W-:Y:S01]  /*d540*/  @!PT LDS RZ, [RZ] ;  /* 0x00000000fffff984 */ /* 0x000fe20000000800 */
[----:B------:R-:W-:Y:S01]  /*d550*/  @!PT LDS RZ, [RZ] ;  /* 0x00000000fffff984 */ /* 0x000fe20000000800 */
[----:B------:R-:W-:Y:S01]  /*d560*/  @!PT LDS RZ, [RZ] ;  /* 0x00000000fffff984 */ /* 0x000fe20000000800 */
[----:B------:R0:W-:Y:S04]  /*d570*/  @!P2 LDGSTS.E.BYPASS.LTC128B.128 [R9+0x13400], desc[UR60][R6.64], !P3 ;  /* 0x134000000609afae */ /* 0x0001e8000d901d7c */
[----:B------:R0:W-:Y:S04]  /*d580*/  @!P2 LDGSTS.E.BYPASS.LTC128B.128 [R9+0x17400], desc[UR60][R6.64+0x80], !P0 ;  /* 0x174000800609afae */ /* 0x0001e8000c101d7c */
[----:B------:R0:W-:Y:S01]  /*d590*/  @!P2 LDGSTS.E.BYPASS.LTC128B.128 [R9+0x1b400], desc[UR60][R6.64+0x100], !P1 ;  /* 0x1b4001000609afae */ /* 0x0001e2000c901d7c */
[----:B------:R-:W-:Y:S01]  /*d5a0*/  IMAD.MOV.U32 R0, RZ, RZ, R14 ;  /* 0x000000ffff007224 */ /* 0x000fe200078e000e */
[----:B------:R-:W-:Y:S06]  /*d5b0*/  BRA `(.L_x_338) ;  /* 0xffffffc000a87947 */ /* 0x000fec000383ffff */
.L_x_233:
[----:B--2---:R-:W-:-:S04]  /*d5c0*/  IMAD.U32 R3, RZ, RZ, UR36 ;  /* 0x00000024ff037e24 */ /* 0x004fc8000f8e00ff */
[----:B------:R2:W3:Y:S03]  /*d5d0*/  SYNCS.PHASECHK.TRANS64.TRYWAIT P0, [R3+URZ+0x34820], R0 ;  /* 0x03482000030075a7 */ /* 0x0004e6000800017f */
[----:B---3--:R-:W-:Y:S05]  /*d5e0*/  @!P0 NANOSLEEP.SYNCS 0x989680 ;  /* 0x009896800000895d */ /* 0x008fea0003900000 */
[----:B------:R-:W3:Y:S02]  /*d5f0*/  @!P0 SYNCS.PHASECHK.TRANS64 P0, [R3+URZ+0x34820], R0 ;  /* 0x03482000030085a7 */ /* 0x000ee4000800007f */
[----:B---3--:R-:W-:Y:S05]  /*d600*/  @!P0 BRA `(.L_x_233) ;  /* 0xfffffffc00ec8947 */ /* 0x008fea000383ffff */
[----:B------:R-:W-:Y:S05]  /*d610*/  BRA `(.L_x_339) ;  /* 0xffffffc000f87947 */ /* 0x000fea000383ffff */
.L_x_240:
[----:B-1----:R1:W2:Y:S02]  /*d620*/  SYNCS.PHASECHK.TRANS64.TRYWAIT P0, [R3+URZ+0x34840], R2 ;  /* 0x03484002030075a7 */ /* 0x0022a4000800017f */
[----:B--2---:R-:W-:Y:S05]  /*d630*/  @!P0 NANOSLEEP.SYNCS 0x989680 ;  /* 0x009896800000895d */ /* 0x004fea0003900000 */
[----:B------:R-:W2:Y:S02]  /*d640*/  @!P0 SYNCS.PHASECHK.TRANS64 P0, [R3+URZ+0x34840], R2 ;  /* 0x03484002030085a7 */ /* 0x000ea4000800007f */
[----:B--2---:R-:W-:Y:S05]  /*d650*/  @!P0 BRA `(.L_x_240) ;  /* 0xfffffffc00f08947 */ /* 0x004fea000383ffff */
[----:B------:R-:W-:Y:S05]  /*d660*/  BRA `(.L_x_340) ;  /* 0xffffffc400a47947 */ /* 0x000fea000383ffff */
.L_x_248:
[----:B0-----:R0:W1:Y:S02]  /*d670*/  SYNCS.PHASECHK.TRANS64.TRYWAIT P0, [R2+URZ+0x34860], R3 ;  /* 0x03486003020075a7 */ /* 0x001064000800017f */
[----:B-1----:R-:W-:Y:S05]  /*d680*/  @!P0 NANOSLEEP.SYNCS 0x989680 ;  /* 0x009896800000895d */ /* 0x002fea0003900000 */
[----:B------:R-:W1:Y:S02]  /*d690*/  @!P0 SYNCS.PHASECHK.TRANS64 P0, [R2+URZ+0x34860], R3 ;  /* 0x03486003020085a7 */ /* 0x000e64000800007f */
[----:B-1----:R-:W-:Y:S05]  /*d6a0*/  @!P0 BRA `(.L_x_248) ;  /* 0xfffffffc00f08947 */ /* 0x002fea000383ffff */
[----:B------:R-:W-:Y:S05]  /*d6b0*/  BRA `(.L_x_341) ;  /* 0xffffffc800e07947 */ /* 0x000fea000383ffff */
.L_x_259:
[----:B-1----:R1:W2:Y:S02]  /*d6c0*/  SYNCS.PHASECHK.TRANS64.TRYWAIT P0, [R3+URZ+0x34840], R2 ;  /* 0x03484002030075a7 */ /* 0x0022a4000800017f */
[----:B--2---:R-:W-:Y:S05]  /*d6d0*/  @!P0 NANOSLEEP.SYNCS 0x989680 ;  /* 0x009896800000895d */ /* 0x004fea0003900000 */
[----:B------:R-:W2:Y:S02]  /*d6e0*/  @!P0 SYNCS.PHASECHK.TRANS64 P0, [R3+URZ+0x34840], R2 ;  /* 0x03484002030085a7 */ /* 0x000ea4000800007f */
[----:B--2---:R-:W-:Y:S05]  /*d6f0*/  @!P0 BRA `(.L_x_259) ;  /* 0xfffffffc00f08947 */ /* 0x004fea000383ffff */
[----:B------:R-:W-:Y:S05]  /*d700*/  BRA `(.L_x_342) ;  /* 0xffffffd0007c7947 */ /* 0x000fea000383ffff */
.L_x_267:
[----:B0-----:R0:W1:Y:S02]  /*d710*/  SYNCS.PHASECHK.TRANS64.TRYWAIT P0, [R2+URZ+0x34860], R3 ;  /* 0x03486003020075a7 */ /* 0x001064000800017f */
[----:B-1----:R-:W-:Y:S05]  /*d720*/  @!P0 NANOSLEEP.SYNCS 0x989680 ;  /* 0x009896800000895d */ /* 0x002fea0003900000 */
[----:B------:R-:W1:Y:S02]  /*d730*/  @!P0 SYNCS.PHASECHK.TRANS64 P0, [R2+URZ+0x34860], R3 ;  /* 0x03486003020085a7 */ /* 0x000e64000800007f */
[----:B-1----:R-:W-:Y:S05]  /*d740*/  @!P0 BRA `(.L_x_267) ;  /* 0xfffffffc00f08947 */ /* 0x002fea000383ffff */
[----:B------:R-:W-:Y:S05]  /*d750*/  BRA `(.L_x_343) ;  /* 0xffffffd400b87947 */ /* 0x000fea000383ffff */
.L_x_277:
[----:B--2---:R2:W3:Y:S02]  /*d760*/  SYNCS.PHASECHK.TRANS64.TRYWAIT P0, [R3+URZ+0x34840], R2 ;  /* 0x03484002030075a7 */ /* 0x0044e4000800017f */
[----:B---3--:R-:W-:Y:S05]  /*d770*/  @!P0 NANOSLEEP.SYNCS 0x989680 ;  /* 0x009896800000895d */ /* 0x008fea0003900000 */
[----:B------:R-:W3:Y:S02]  /*d780*/  @!P0 SYNCS.PHASECHK.TRANS64 P0, [R3+URZ+0x34840], R2 ;  /* 0x03484002030085a7 */ /* 0x000ee4000800007f */
[----:B---3--:R-:W-:Y:S05]  /*d790*/  @!P0 BRA `(.L_x_277) ;  /* 0xfffffffc00f08947 */ /* 0x008fea000383ffff */
[----:B------:R-:W-:Y:S05]  /*d7a0*/  BRA `(.L_x_344) ;  /* 0xffffffdc002c7947 */ /* 0x000fea000383ffff */
.L_x_285:
[----:B0-----:R0:W1:Y:S02]  /*d7b0*/  SYNCS.PHASECHK.TRANS64.TRYWAIT P0, [R2+URZ+0x34860], R5 ;  /* 0x03486005020075a7 */ /* 0x001064000800017f */
[----:B-1----:R-:W-:Y:S05]  /*d7c0*/  @!P0 NANOSLEEP.SYNCS 0x989680 ;  /* 0x009896800000895d */ /* 0x002fea0003900000 */
[----:B------:R-:W1:Y:S02]  /*d7d0*/  @!P0 SYNCS.PHASECHK.TRANS64 P0, [R2+URZ+0x34860], R5 ;  /* 0x03486005020085a7 */ /* 0x000e64000800007f */
[----:B-1----:R-:W-:Y:S05]  /*d7e0*/  @!P0 BRA `(.L_x_285) ;  /* 0xfffffffc00f08947 */ /* 0x002fea000383ffff */
[----:B------:R-:W-:Y:S05]  /*d7f0*/  BRA `(.L_x_345) ;  /* 0xffffffe000647947 */ /* 0x000fea000383ffff */
.L_x_295:
[----:B--2---:R2:W3:Y:S02]  /*d800*/  SYNCS.PHASECHK.TRANS64.TRYWAIT P0, [R0+URZ+0x34860], R3 ;  /* 0x03486003000075a7 */ /* 0x0044e4000800017f */
[----:B---3--:R-:W-:Y:S05]  /*d810*/  @!P0 NANOSLEEP.SYNCS 0x989680 ;  /* 0x009896800000895d */ /* 0x008fea0003900000 */
[----:B------:R-:W3:Y:S02]  /*d820*/  @!P0 SYNCS.PHASECHK.TRANS64 P0, [R0+URZ+0x34860], R3 ;  /* 0x03486003000085a7 */ /* 0x000ee4000800007f */
[----:B---3--:R-:W-:Y:S05]  /*d830*/  @!P0 BRA `(.L_x_295) ;  /* 0xfffffffc00f08947 */ /* 0x008fea000383ffff */
[----:B------:R-:W-:Y:S05]  /*d840*/  BRA `(.L_x_346) ;  /* 0xffffffe400787947 */ /* 0x000fea000383ffff */
.L_x_303:
[----:B-1----:R1:W2:Y:S02]  /*d850*/  SYNCS.PHASECHK.TRANS64.TRYWAIT P0, [R0+URZ+0x34820], R3 ;  /* 0x03482003000075a7 */ /* 0x0022a4000800017f */
[----:B--2---:R-:W-:Y:S05]  /*d860*/  @!P0 NANOSLEEP.SYNCS 0x989680 ;  /* 0x009896800000895d */ /* 0x004fea0003900000 */
[----:B------:R-:W2:Y:S02]  /*d870*/  @!P0 SYNCS.PHASECHK.TRANS64 P0, [R0+URZ+0x34820], R3 ;  /* 0x03482003000085a7 */ /* 0x000ea4000800007f */
[----:B--2---:R-:W-:Y:S05]  /*d880*/  @!P0 BRA `(.L_x_303) ;  /* 0xfffffffc00f08947 */ /* 0x004fea000383ffff */
[----:B------:R-:W-:Y:S05]  /*d890*/  BRA `(.L_x_347) ;  /* 0xffffffe800bc7947 */ /* 0x000fea000383ffff */
.L_x_304:
[----:B------:R-:W2:Y:S01]  /*d8a0*/  S2R R2, SR_TID.X ;  /* 0x0000000000027919 */ /* 0x000ea20000002100 */
[----:B------:R-:W-:Y:S01]  /*d8b0*/  BSSY B0, `(.L_x_348) ;  /* 0x000000a000007945 */ /* 0x000fe20003800000 */
[----:B------:R-:W-:Y:S02]  /*d8c0*/  IMAD.MOV.U32 R12, RZ, RZ, RZ ;  /* 0x000000ffff0c7224 */ /* 0x000fe400078e00ff */
[----:B------:R-:W-:Y:S02]  /*d8d0*/  IMAD.MOV.U32 R11, RZ, RZ, 0x1f ;  /* 0x0000001fff0b7424 */ /* 0x000fe400078e00ff */
[----:B------:R-:W-:Y:S01]  /*d8e0*/  IMAD.MOV.U32 R15, RZ, RZ, -0x1 ;  /* 0xffffffffff0f7424 */ /* 0x000fe200078e00ff */
[----:B--2---:R-:W-:-:S04]  /*d8f0*/  SHF.R.U32.HI R2, RZ, 0x5, R2 ;  /* 0x00000005ff027819 */ /* 0x004fc80000011602 */
[----:B------:R-:W-:-:S05]  /*d900*/  LOP3.LUT R2, R2, 0x3, RZ, 0xc0, !PT ;  /* 0x0000000302027812 */ /* 0x000fca00078ec0ff */
[----:B------:R-:W-:-:S07]  /*d910*/  IMAD.MOV.U32 R13, RZ, RZ, R2 ;  /* 0x000000ffff0d7224 */ /* 0x000fce00078e0002 */
[----:B01----:R-:W-:Y:S05]  /*d920*/  WARPSYNC.COLLECTIVE R15, `(.L_x_349) ;  /* 0x000000000f087348 */ /* 0x003fea0003c00000 */
[----:B------:R2:W3:Y:S02]  /*d930*/  SHFL.IDX P6, R14, R13, R12, R11 ;  /* 0x0000000c0d0e7389 */ /* 0x0004e400000c000b */
[----:B0123--:R-:W-:Y:S01]  /*d940*/  ENDCOLLECTIVE ;  /* 0x000000000000791b */ /* 0x00ffe20003800000 */
.L_x_349:
[----:B------:R-:W-:Y:S05]  /*d950*/  BSYNC B0 ;  /* 0x0000000000007941 */ /* 0x000fea0003800000 */
.L_x_348:
[----:B------:R-:W-:Y:S05]  /*d960*/  BRA `(.L_x_350) ;  /* 0xffffffe800a47947 */ /* 0x000fea000383ffff */
.L_x_307:
[----:B------:R-:W-:Y:S01]  /*d970*/  BSSY B1, `(.L_x_351) ;  /* 0x0000006000017945 */ /* 0x000fe20003800000 */
[----:B------:R-:W-:-:S07]  /*d980*/  IMAD.MOV.U32 R15, RZ, RZ, -0x1 ;  /* 0xffffffffff0f7424 */ /* 0x000fce00078e00ff */
[----:B012---:R-:W-:Y:S05]  /*d990*/  WARPSYNC.COLLECTIVE R15, `(.L_x_352) ;  /* 0x000000000f0c7348 */ /* 0x007fea0003c00000 */
[----:B------:R-:W-:Y:S02]  /*d9a0*/  ELECT P6, UR62, PT ;  /* 0x00000000003e782f */ /* 0x000fe400038c0000 */
[----:B------:R-:W-:Y:S01]  /*d9b0*/  MOV R14, UR62 ;  /* 0x0000003e000e7c02 */ /* 0x000fe20008000f00 */
[----:B012---:R-:W-:Y:S10]  /*d9c0*/  ENDCOLLECTIVE ;  /* 0x000000000000791b */ /* 0x007ff40003800000 */
.L_x_352:
[----:B------:R-:W-:Y:S05]  /*d9d0*/  BSYNC B1 ;  /* 0x0000000000017941 */ /* 0x000fea0003800000 */
.L_x_351:
[----:B------:R-:W-:Y:S05]  /*d9e0*/  BRA `(.L_x_353) ;  /* 0xffffffe8009c7947 */ /* 0x000fea000383ffff */
.L_x_309:
[----:B0-----:R0:W1:Y:S02]  /*d9f0*/  SYNCS.PHASECHK.TRANS64.TRYWAIT P0, [R6+URZ], R5 ;  /* 0x00000005060075a7 */ /* 0x001064000800017f */
[----:B-1----:R-:W-:Y:S05]  /*da00*/  @!P0 NANOSLEEP.SYNCS 0x989680 ;  /* 0x009896800000895d */ /* 0x002fea0003900000 */
[----:B------:R-:W1:Y:S02]  /*da10*/  @!P0 SYNCS.PHASECHK.TRANS64 P0, [R6+URZ], R5 ;  /* 0x00000005060085a7 */ /* 0x000e64000800007f */
[----:B-1----:R-:W-:Y:S05]  /*da20*/  @!P0 BRA `(.L_x_309) ;  /* 0xfffffffc00f08947 */ /* 0x002fea000383ffff */
[----:B------:R-:W-:Y:S05]  /*da30*/  BRA `(.L_x_354) ;  /* 0xffffffe800dc7947 */ /* 0x000fea000383ffff */
.L_x_310:
[----:B-1----:R1:W2:Y:S02]  /*da40*/  SYNCS.PHASECHK.TRANS64.TRYWAIT P0, [R7+URZ], R2 ;  /* 0x00000002070075a7 */ /* 0x0022a4000800017f */
[----:B--2---:R-:W-:Y:S05]  /*da50*/  @!P0 NANOSLEEP.SYNCS 0x989680 ;  /* 0x009896800000895d */ /* 0x004fea0003900000 */
[----:B------:R-:W2:Y:S02]  /*da60*/  @!P0 SYNCS.PHASECHK.TRANS64 P0, [R7+URZ], R2 ;  /* 0x00000002070085a7 */ /* 0x000ea4000800007f */
[----:B--2---:R-:W-:Y:S05]  /*da70*/  @!P0 BRA `(.L_x_310) ;  /* 0xfffffffc00f08947 */ /* 0x004fea000383ffff */
[----:B------:R-:W-:Y:S05]  /*da80*/  BRA `(.L_x_355) ;  /* 0xffffffe800d07947 */ /* 0x000fea000383ffff */
.L_x_312:
[----:B--2---:R2:W3:Y:S02]  /*da90*/  SYNCS.PHASECHK.TRANS64.TRYWAIT P0, [R4+URZ], R5 ;  /* 0x00000005040075a7 */ /* 0x0044e4000800017f */
[----:B---3--:R-:W-:Y:S05]  /*daa0*/  @!P0 NANOSLEEP.SYNCS 0x989680 ;  /* 0x009896800000895d */ /* 0x008fea0003900000 */
[----:B------:R-:W3:Y:S02]  /*dab0*/  @!P0 SYNCS.PHASECHK.TRANS64 P0, [R4+URZ], R5 ;  /* 0x00000005040085a7 */ /* 0x000ee4000800007f */
[----:B---3--:R-:W-:Y:S05]  /*dac0*/  @!P0 BRA `(.L_x_312) ;  /* 0xfffffffc00f08947 */ /* 0x008fea000383ffff */
[----:B------:R-:W-:Y:S05]  /*dad0*/  BRA `(.L_x_356) ;  /* 0xffffffe800d47947 */ /* 0x000fea000383ffff */
.L_x_357:
        /* <DEDUP_REMOVED lines=10> */
.L_x_3194:


//--------------------- .text._ZN7cutlass13device_kernelIN5flash11enable_sm90INS1_16FlashAttnFwdSm90INS1_25CollectiveMainloopFwdSm90ILi2EN4cute5tupleIJNS5_1CILi1EEES8_S8_EEENS6_IJNS7_ILi128EEESA_NS7_ILi192EEEEEELi128ENS_6half_tEfNS_4arch4Sm90ELb0ELb0ELb0ELb1ELb0ELb0ELb0ELb1ELb1ELb1ELb0ELb0EEENS1_21CollectiveEpilogueFwdINS6_IJSA_SA_SA_EEES9_SD_SF_Li256ELb1ELb1ELb0ELb0EEENS1_36VarlenDynamicPersistentTileSchedulerILi128ELi128ELi256ELi128ELb0ELb1ELb1ELb0ELb1ELb1EEEEEEEEEvNT_6ParamsE --------------------------
	.section	.text._ZN7cutlass13device_kernelIN5flash11enable_sm90INS1_16FlashAttnFwdSm90INS1_25CollectiveMainloopFwdSm90ILi2EN4cute5tupleIJNS5_1CILi1EEES8_S8_EEENS6_IJNS7_ILi128EEESA_NS7_ILi192EEEEEELi128ENS_6half_tEfNS_4arch4Sm90ELb0ELb0ELb0ELb1ELb0ELb0ELb0ELb1ELb1ELb1ELb0ELb0EEENS1_21CollectiveEpilogueFwdINS6_IJSA_SA_SA_EEES9_SD_SF_Li256ELb1ELb1ELb0ELb0EEENS1_36VarlenDynamicPersistentTileSchedulerILi128ELi128ELi256ELi128ELb0ELb1ELb1ELb0ELb1ELb1EEEEEEEEEvNT_6ParamsE,"ax",@progbits
	.align	128
.text._ZN7cutlass13device_kernelIN5flash11enable_sm90INS1_16FlashAttnFwdSm90INS1_25CollectiveMainloopFwdSm90ILi2EN4cute5tupleIJNS5_1CILi1EEES8_S8_EEENS6_IJNS7_ILi128EEESA_NS7_ILi192EEEEEELi128ENS_6half_tEfNS_4arch4Sm90ELb0ELb0ELb0ELb1ELb0ELb0ELb0ELb1ELb1ELb1ELb0ELb0EEENS1_21CollectiveEpilogueFwdINS6_IJSA_SA_SA_EEES9_SD_SF_Li256ELb1ELb1ELb0ELb0EEENS1_36VarlenDynamicPersistentTileSchedulerILi128ELi128ELi256ELi128ELb0ELb1ELb1ELb0ELb1ELb1EEEEEEEEEvNT_6ParamsE:
        .type           _ZN7cutlass13device_kernelIN5flash11enable_sm90INS1_16FlashAttnFwdSm90INS1_25CollectiveMainloopFwdSm90ILi2EN4cute5tupleIJNS5_1CILi1EEES8_S8_EEENS6_IJNS7_ILi128EEESA_NS7_ILi192EEEEEELi128ENS_6half_tEfNS_4arch4Sm90ELb0ELb0ELb0ELb1ELb0ELb0ELb0ELb1ELb1ELb1ELb0ELb0EEENS1_21CollectiveEpilogueFwdINS6_IJSA_SA_SA_EEES9_SD_SF_Li256ELb1ELb1ELb0ELb0EEENS1_36VarlenDynamicPersistentTileSchedulerILi128ELi128ELi256ELi128ELb0ELb1ELb1ELb0ELb1ELb1EEEEEEEEEvNT_6ParamsE,@function
        .size           _ZN7cutlass13device_kernelIN5flash11enable_sm90INS1_16FlashAttnFwdSm90INS1_25CollectiveMainloopFwdSm90ILi2EN4cute5tupleIJNS5_1CILi1EEES8_S8_EEENS6_IJNS7_ILi128EEESA_NS7_ILi192EEEEEELi128ENS_6half_tEfNS_4arch4Sm90ELb0ELb0ELb0ELb1ELb0ELb0ELb0ELb1ELb1ELb1ELb0ELb0EEENS1_21CollectiveEpilogueFwdINS6_IJSA_SA_SA_EEES9_SD_SF_Li256ELb1ELb1ELb0ELb0EEENS1_36VarlenDynamicPersistentTileSchedulerILi128ELi128ELi256ELi128ELb0ELb1ELb1ELb0ELb1ELb1EEEEEEEEEvNT_6ParamsE,(.L_x_3195 - _ZN7cutlass13device_kernelIN5flash11enable_sm90INS1_16FlashAttnFwdSm90INS1_25CollectiveMainloopFwdSm90ILi2EN4cute5tupleIJNS5_1CILi1EEES8_S8_EEENS6_IJNS7_ILi128EEESA_NS7_ILi192EEEEEELi128ENS_6half_tEfNS_4arch4Sm90ELb0ELb0ELb0ELb1ELb0ELb0ELb0ELb1ELb1ELb1ELb0ELb0EEENS1_21CollectiveEpilogueFwdINS6_IJSA_SA_SA_EEES9_SD_SF_Li256ELb1ELb1ELb0ELb0EEENS1_36VarlenDynamicPersistentTileSchedulerILi128ELi128ELi256ELi128ELb0ELb1ELb1ELb0ELb1ELb1EEEEEEEEEvNT_6ParamsE)
        .other          _ZN7cutlass13device_kernelIN5flash11enable_sm90INS1_16FlashAttnFwdSm90INS1_25CollectiveMainloopFwdSm90ILi2EN4cute5tupleIJNS5_1CILi1EEES8_S8_EEENS6_IJNS7_ILi128EEESA_NS7_ILi192EEEEEELi128ENS_6half_tEfNS_4arch4Sm90ELb0ELb0ELb0ELb1ELb0ELb0ELb0ELb1ELb1ELb1ELb0ELb0EEENS1_21CollectiveEpilogueFwdINS6_IJSA_SA_SA_EEES9_SD_SF_Li256ELb1ELb1ELb0ELb0EEENS1_36VarlenDynamicPersistentTileSchedulerILi128ELi128ELi256ELi128ELb0ELb1ELb1ELb0ELb1ELb1EEEEEEEEEvNT_6ParamsE,@"STO_CUDA_ENTRY STV_DEFAULT"
_ZN7cutlass13device_kernelIN5flash11enable_sm90INS1_16FlashAttnFwdSm90INS1_25CollectiveMainloopFwdSm90ILi2EN4cute5tupleIJNS5_1CILi1EEES8_S8_EEENS6_IJNS7_ILi128EEESA_NS7_ILi192EEEEEELi128ENS_6half_tEfNS_4arch4Sm90ELb0ELb0ELb0ELb1ELb0ELb0ELb0ELb1ELb1ELb1ELb0ELb0EEENS1_21CollectiveEpilogueFwdINS6_IJSA_SA_SA_EEES9_SD_SF_Li256ELb1ELb1ELb0ELb0EEENS1_36VarlenDynamicPersistentTileSchedulerILi128ELi128ELi256ELi128ELb0ELb1ELb1ELb0ELb1ELb1EEEEEEEEEvNT_6ParamsE:
        /* <DEDUP_REMOVED lines=18> */
.L_x_359:
[----:B------:R-:W-:Y:S05]  /*0120*/  BSYNC B0 ;  /* 0x0000000000007941 */ /* 0x000fea0003800000 */
.L_x_358:
        /* <DEDUP_REMOVED lines=41> */
.L_x_360:
[----:B------:R-:W3:Y:S01]  /*03c0*/  SHFL.IDX PT, R2, R0, RZ, 0x1f ;  /* 0x00001fff00027589 */ /* 0x000ee200000e0000 */
[----:B------:R-:W-:Y:S01]  /*03d0*/  NOP ;  /* 0x0000000000007918 */ /* 0x000fe20000000000 */
[----:B---3--:R-:W-:-:S13]  /*03e0*/  ISETP.NE.AND P0, PT, R2, RZ, PT ;  /* 0x000000ff0200720c */ /* 0x008fda0003f05270 */
        /* <DEDUP_REMOVED lines=18> */
[----:B---3--:R-:W-:Y:S01]  /*0510*/  NOP ;  /* 0x0000000000007918 */ /* 0x008fe20000000000 */
.L_x_361:
[----:B------:R-:W3:Y:S01]  /*0520*/  SHFL.IDX PT, R2, R0, RZ, 0x1f ;  /* 0x00001fff00027589 */ /* 0x000ee200000e0000 */
[----:B------:R-:W-:Y:S01]  /*0530*/  NOP ;  /* 0x0000000000007918 */ /* 0x000fe20000000000 */
[----:B---3--:R-:W-:-:S13]  /*0540*/  ISETP.NE.AND P0, PT, R2, RZ, PT ;  /* 0x000000ff0200720c */ /* 0x008fda0003f05270 */
[----:B------:R-:W-:Y:S05]  /*0550*/  @P0 BRA `(.L_x_362) ;  /* 0x0000000000380947 */ /* 0x000fea0003800000 */
[----:B0-----:R-:W0:Y:S01]  /*0560*/  S2UR UR5, SR_CgaCtaId ;  /* 0x00000000000579c3 */ /* 0x001e220000008800 */
[----:B------:R-:W-:Y:S01]  /*0570*/  UMOV UR4, 0x400 ;  /* 0x0000040000047882 */ /* 0x000fe20000000000 */
[----:B------:R-:W-:Y:S01]  /*0580*/  UMOV UR7, 0x1 ;  /* 0x0000000100077882 */ /* 0x000fe20000000000 */
[----:B------:R-:W-:Y:S01]  /*0590*/  ELECT P0, URZ, PT ;  /* 0x00000000003f782f */ /* 0x000fe20003800000 */
[----:B0-----:R-:W-:Y:S02]  /*05a0*/  ULEA UR6, UR5, UR4, 0x18 ;  /* 0x0000000405067291 */ /* 0x001fe4000f8ec03f */
[----:B------:R-:W-:-:S04]  /*05b0*/  UIADD3 UR4, -UR7, 0x100000, URZ ;  /* 0x0010000007047890 */ /* 0x000fc8000fffe13f */
[----:B------:R-:W-:Y:S02]  /*05c0*/  USHF.L.U32 UR5, UR4, 0xb, URZ ;  /* 0x0000000b04057899 */ /* 0x000fe4000800063f */
[----:B------:R-:W-:Y:S01]  /*05d0*/  USHF.L.U32 UR4, UR4, 0x1, URZ ;  /* 0x0000000104047899 */ /* 0x000fe2000800063f */
[----:B------:R-:W0:Y:S11]  /*05e0*/  FENCE.VIEW.ASYNC.S ;  /* 0x00000000000073c6 */ /* 0x000e360000000000 */
[----:B0-----:R3:W0:Y:S01]  /*05f0*/  SYNCS.EXCH.64 URZ, [UR6+0x34870], UR4 ;  /* 0x03487004063f75b2 */ /* 0x0016220008000100 */
[----:B------:R3:W0:Y:S01]  /*0600*/  SYNCS.EXCH.64 URZ, [UR6+0x34880], UR4 ;  /* 0x03488004063f75b2 */ /* 0x0006220008000100 */
[----:B------:R3:W0:Y:S01]  /*0610*/  SYNCS.EXCH.64 URZ, [UR6+0x34878], UR4 ;  /* 0x03487804063f75b2 */ /* 0x0006220008000100 */
[----:B------:R3:W0:Y:S02]  /*0620*/  SYNCS.EXCH.64 URZ, [UR6+0x34888], UR4 ;  /* 0x03488804063f75b2 */ /* 0x0006240008000100 */
[----:B---3--:R-:W-:Y:S01]  /*0630*/  NOP ;  /* 0x0000000000007918 */ /* 0x008fe20000000000 */
.L_x_362:
        /* <DEDUP_REMOVED lines=22> */
.L_x_363:
        /* <DEDUP_REMOVED lines=22> */
.L_x_364:
[----:B0-----:R-:W-:Y:S01]  /*0900*/  UMOV UR4, 0x1 ;  /* 0x0000000100047882 */ /* 0x001fe20000000000 */
[----:B------:R-:W-:Y:S01]  /*0910*/  PLOP3.LUT P0, PT, PT, PT, UP0, 0x80, 0x0 ;  /* 0x000000000000781c */ /* 0x000fe20003f0f008 */
[----:B------:R-:W-:Y:S01]  /*0920*/  USEL UR4, UR4, 0x2, !UP0 ;  /* 0x0000000204047887 */ /* 0x000fe2000c000000 */
[----:B------:R-:W-:-:S05]  /*0930*/  NOP ;  /* 0x0000000000007918 */ /* 0x000fca0000000000 */
[----:B------:R-:W-:-:S05]  /*0940*/  IMAD.U32 R2, RZ, RZ, UR4 ;  /* 0x00000004ff027e24 */ /* 0x000fca000f8e00ff */
[----:B------:R0:W-:Y:S01]  /*0950*/  STL [R1+0x58], R2 ;  /* 0x0000580201007387 */ /* 0x0001e20000100800 */
[----:B-12-4-:R-:W-:Y:S06]  /*0960*/  BAR.SYNC.DEFER_BLOCKING 0x0 ;  /* 0x0000000000007b1d */ /* 0x016fec0000010000 */
[----:B------:R-:W-:Y:S05]  /*0970*/  @!P0 BRA `(.L_x_365) ;  /* 0x0000008400e48947 */ /* 0x000fea0003800000 */
.L_x_366:
[----:B------:R-:W-:-:S08]  /*0980*/  NOP ;  /* 0x0000000000007918 */ /* 0x000fd00000000000 */
[----:B------:R-:W1:Y:S02]  /*0990*/  USETMAXREG.TRY_ALLOC.CTAPOOL UP0, 0xf0 ;  /* 0x000000f0000079c8 */ /* 0x000e640008000600 */
[----:B-1----:R-:W-:-:S13]  /*09a0*/  PLOP3.LUT P0, PT, PT, PT, UP0, 0x80, 0x0 ;  /* 0x000000000000781c */ /* 0x002fda0003f0f008 */
[----:B------:R-:W-:Y:S05]  /*09b0*/  @!P0 BRA `(.L_x_366) ;  /* 0xfffffffc00f08947 */ /* 0x000fea000383ffff */
[----:B------:R-:W1:Y:S08]  /*09c0*/  S2UR UR5, SR_CgaCtaId ;  /* 0x00000000000579c3 */ /* 0x000e700000008800 */
[----:B------:R-:W-:Y:S06]  /*09d0*/  BAR.ARV 0x8, 0x180 ;  /* 0x0206000000007b1d */ /* 0x000fec0000002000 */
[----:B------:R-:W-:-:S02]  /*09e0*/  UMOV UR4, 0x400 ;  /* 0x0000040000047882 */ /* 0x000fc40000000000 */
[----:B------:R-:W-:Y:S01]  /*09f0*/  BAR.SYNC.DEFER_BLOCKING 0x5, 0x180 ;  /* 0x0146000000007b1d */ /* 0x000fe20000010000 */
[----:B-1----:R-:W-:-:S09]  /*0a00*/  ULEA UR4, UR5, UR4, 0x18 ;  /* 0x0000000405047291 */ /* 0x002fd2000f8ec03f */
[----:B------:R-:W1:Y:S01]  /*0a10*/  LDS.128 R44, [UR4+0x348d0] ;  /* 0x0348d004ff2c7984 */ /* 0x000e620008000c00 */
[----:B------:R-:W-:Y:S01]  /*0a20*/  ULDC UR4, c[0x0][0xc3c] ;  /* 0x00030f0000047ab9 */ /* 0x000fe20000000800 */
[----:B------:R-:W-:Y:S06]  /*0a30*/  BAR.ARV 0x4, 0x180 ;  /* 0x0106000000007b1d */ /* 0x000fec0000002000 */
[----:B-1----:R-:W-:-:S13]  /*0a40*/  ISETP.GE.AND P0, PT, R47, UR4, PT ;  /* 0x000000042f007c0c */ /* 0x002fda000bf06270 */
[----:B------:R-:W-:Y:S05]  /*0a50*/  @P0 EXIT ;  /* 0x000000000000094d */ /* 0x000fea0003800000 */
[----:B0-----:R-:W2:Y:S01]  /*0a60*/  LDL R2, [R1+0x58] ;  /* 0x0000580001027983 */ /* 0x001ea20000100800 */
[----:B------:R-:W-:Y:S01]  /*0a70*/  R2UR UR6, R45 ;  /* 0x000000002d0672ca */ /* 0x000fe200000e0000 */
[----:B------:R-:W-:Y:S01]  /*0a80*/  IMAD.MOV.U32 R185, RZ, RZ, RZ ;  /* 0x000000ffffb97224 */ /* 0x000fe200078e00ff */
[----:B------:R-:W-:Y:S01]  /*0a90*/  R2UR UR5, R46 ;  /* 0x000000002e0572ca */ /* 0x000fe200000e0000 */
[----:B------:R-:W0:Y:S01]  /*0aa0*/  S2R R0, SR_TID.X ;  /* 0x0000000000007919 */ /* 0x000e220000002100 */
[----:B------:R-:W-:Y:S02]  /*0ab0*/  IMAD.MOV.U32 R16, RZ, RZ, RZ ;  /* 0x000000ffff107224 */ /* 0x000fe400078e00ff */
[----:B0-----:R-:W-:-:S05]  /*0ac0*/  VIADD R196, R0, 0xffffff80 ;  /* 0xffffff8000c47836 */ /* 0x001fca0000000000 */
[----:B------:R-:W-:-:S04]  /*0ad0*/  SHF.R.S32.HI R3, RZ, 0x1f, R196 ;  /* 0x0000001fff037819 */ /* 0x000fc800000114c4 */
[CC--:B------:R-:W-:Y:S02]  /*0ae0*/  LEA.HI R5, R3.reuse, R196.reuse, RZ, 0x7 ;  /* 0x000000c403057211 */ /* 0x0c0fe400078f38ff */
[----:B------:R-:W-:Y:S02]  /*0af0*/  LEA.HI R0, R3, R196, RZ, 0x4 ;  /* 0x000000c403007211 */ /* 0x000fe400078f20ff */
[----:B------:R-:W-:Y:S02]  /*0b00*/  LOP3.LUT R187, R5, 0xffffff80, RZ, 0xc0, !PT ;  /* 0xffffff8005bb7812 */ /* 0x000fe400078ec0ff */
[----:B------:R-:W-:Y:S02]  /*0b10*/  SHF.R.S32.HI R9, RZ, 0x4, R0 ;  /* 0x00000004ff097819 */ /* 0x000fe40000011400 */
[----:B------:R-:W-:Y:S01]  /*0b20*/  LOP3.LUT R7, R0, 0x3fffff0, RZ, 0xc0, !PT ;  /* 0x03fffff000077812 */ /* 0x000fe200078ec0ff */
[----:B------:R-:W-:Y:S01]  /*0b30*/  IMAD.IADD R187, R196, 0x1, -R187 ;  /* 0x00000001c4bb7824 */ /* 0x000fe200078e0abb */
[----:B------:R-:W-:-:S02]  /*0b40*/  LEA.HI R0, R0, R9, RZ, 0x1 ;  /* 0x0000000900007211 */ /* 0x000fc400078f08ff */
[----:B------:R-:W-:Y:S01]  /*0b50*/  SHF.R.S32.HI R188, RZ, 0x7, R5 ;  /* 0x00000007ffbc7819 */ /* 0x000fe20000011405 */
[----:B------:R-:W-:Y:S01]  /*0b60*/  IMAD.IADD R7, R196, 0x1, -R7 ;  /* 0x00000001c4077824 */ /* 0x000fe200078e0a07 */
[----:B------:R-:W-:Y:S02]  /*0b70*/  SHF.R.S32.HI R4, RZ, 0x1f, R187 ;  /* 0x0000001fff047819 */ /* 0x000fe400000114bb */
[----:B------:R-:W-:Y:S02]  /*0b80*/  LOP3.LUT R0, R0, 0x1ffffffe, RZ, 0xc0, !PT ;  /* 0x1ffffffe00007812 */ /* 0x000fe400078ec0ff */
[CC--:B------:R-:W-:Y:S02]  /*0b90*/  LEA.HI R6, R4.reuse, R187.reuse, RZ, 0x2 ;  /* 0x000000bb04067211 */ /* 0x0c0fe400078f10ff */
[----:B------:R-:W-:Y:S01]  /*0ba0*/  LEA.HI R4, R4, R187, RZ, 0x5 ;  /* 0x000000bb04047211 */ /* 0x000fe200078f28ff */
[----:B------:R-:W-:Y:S01]  /*0bb0*/  IMAD.IADD R0, R9, 0x1, -R0 ;  /* 0x0000000109007824 */ /* 0x000fe200078e0a00 */
[--C-:B------:R-:W-:Y:S01]  /*0bc0*/  SHF.R.S32.HI R8, RZ, 0x2, R6.reuse ;  /* 0x00000002ff087819 */ /* 0x100fe20000011406 */
[----:B------:R-:W-:Y:S01]  /*0bd0*/  IMAD.MOV.U32 R9, RZ, RZ, -0x2 ;  /* 0xfffffffeff097424 */ /* 0x000fe200078e00ff */
[----:B------:R-:W-:-:S02]  /*0be0*/  SHF.R.S32.HI R11, RZ, 0x1f, R6 ;  /* 0x0000001fff0b7819 */ /* 0x000fc40000011406 */
[----:B------:R-:W-:Y:S02]  /*0bf0*/  LEA.HI R5, R5, R188, RZ, 0x1 ;  /* 0x000000bc05057211 */ /* 0x000fe400078f08ff */
[----:B------:R-:W-:Y:S02]  /*0c00*/  LEA.HI R11, R11, R8, RZ, 0x3 ;  /* 0x000000080b0b7211 */ /* 0x000fe400078f18ff */
[----:B------:R-:W-:Y:S02]  /*0c10*/  SHF.R.S32.HI R4, RZ, 0x5, R4 ;  /* 0x00000005ff047819 */ /* 0x000fe40000011404 */
[----:B------:R-:W-:Y:S02]  /*0c20*/  LOP3.LUT R11, R11, 0xfffffff8, RZ, 0xc0, !PT ;  /* 0xfffffff80b0b7812 */ /* 0x000fe400078ec0ff */
[----:B------:R-:W-:Y:S02]  /*0c30*/  LOP3.LUT R5, R5, 0x3fffffe, RZ, 0xc0, !PT ;  /* 0x03fffffe05057812 */ /* 0x000fe400078ec0ff */
[----:B------:R-:W-:Y:S01]  /*0c40*/  LOP3.LUT R6, R6, 0x7ffffffc, RZ, 0xc0, !PT ;  /* 0x7ffffffc06067812 */ /* 0x000fe200078ec0ff */
[----:B------:R-:W-:-:S02]  /*0c50*/  IMAD.IADD R11, R8, 0x1, -R11 ;  /* 0x00000001080b7824 */ /* 0x000fc400078e0a0b */
[----:B------:R-:W-:Y:S02]  /*0c60*/  IMAD.IADD R5, R188, 0x1, -R5 ;  /* 0x00000001bc057824 */ /* 0x000fe400078e0a05 */
[----:B------:R-:W-:Y:S02]  /*0c70*/  IMAD R4, R4, 0x10, R11 ;  /* 0x0000001004047824 */ /* 0x000fe400078e020b */
[----:B------:R-:W-:Y:S02]  /*0c80*/  IMAD.IADD R6, R187, 0x1, -R6 ;  /* 0x00000001bb067824 */ /* 0x000fe400078e0a06 */
[----:B------:R-:W-:Y:S02]  /*0c90*/  IMAD R189, R5, 0x40, R4 ;  /* 0x0000004005bd7824 */ /* 0x000fe400078e0204 */
[----:B------:R-:W-:Y:S01]  /*0ca0*/  IMAD R190, R6, R9, 0x80 ;  /* 0x0000008006be7424 */ /* 0x000fe200078e0209 */
[----:B--2---:R-:W-:Y:S02]  /*0cb0*/  R2UR UR4, R2 ;  /* 0x00000000020472ca */ /* 0x004fe400000e0000 */
[----:B------:R-:W-:-:S05]  /*0cc0*/  LEA.HI R2, R3, R196, RZ, 0x5 ;  /* 0x000000c403027211 */ /* 0x000fca00078f28ff */
[----:B------:R-:W-:-:S05]  /*0cd0*/  IMAD.SHL.U32 R2, R2, 0x20, RZ ;  /* 0x0000002002027824 */ /* 0x000fca00078e00ff */
[----:B------:R-:W-:Y:S01]  /*0ce0*/  LOP3.LUT R2, R2, 0xfffffc00, RZ, 0xc0, !PT ;  /* 0xfffffc0002027812 */ /* 0x000fe200078ec0ff */
[----:B------:R-:W-:-:S04]  /*0cf0*/  ULOP3.LUT UR4, UR4, 0x1, URZ, 0xfc, !UPT ;  /* 0x0000000104047892 */ /* 0x000fc8000f8efc3f */
[----:B------:R-:W-:Y:S01]  /*0d00*/  IMAD R7, R7, 0x40, R2 ;  /* 0x0000004007077824 */ /* 0x000fe200078e0202 */
[CC--:B------:R-:W-:Y:S01]  /*0d10*/  LEA.HI R2, R3.reuse, R196.reuse, RZ, 0x2 ;  /* 0x000000c403027211 */ /* 0x0c0fe200078f10ff */
[----:B------:R-:W-:Y:S01]  /*0d20*/  IMAD.U32 R193, RZ, RZ, UR4 ;  /* 0x00000004ffc17e24 */ /* 0x000fe2000f8e00ff */
[----:B------:R-:W-:Y:S01]  /*0d30*/  LEA.HI R3, R3, R196, RZ, 0x3 ;  /* 0x000000c403037211 */ /* 0x000fe200078f18ff */
[----:B------:R-:W-:Y:S01]  /*0d40*/  IMAD R192, R0, 0x8, R7 ;  /* 0x0000000800c07824 */ /* 0x000fe200078e0207 */
[----:B------:R-:W-:Y:S01]  /*0d50*/  LOP3.LUT R7, R2, 0xfffffffc, RZ, 0xc0, !PT ;  /* 0xfffffffc02077812 */ /* 0x000fe200078ec0ff */
[----:B------:R-:W-:Y:S01]  /*0d60*/  IMAD.MOV.U32 R2, RZ, RZ, RZ ;  /* 0x000000ffff027224 */ /* 0x000fe200078e00ff */
[----:B------:R-:W-:Y:S02]  /*0d70*/  LOP3.LUT R19, R3, 0xfffffff8, RZ, 0xc0, !PT ;  /* 0xfffffff803137812 */ /* 0x000fe400078ec0ff */
[----:B------:R-:W-:Y:S01]  /*0d80*/  SHF.R.S32.HI R184, RZ, 0x3, R3 ;  /* 0x00000003ffb87819 */ /* 0x000fe20000011403 */
[----:B------:R-:W-:-:S02]  /*0d90*/  IMAD.IADD R7, R196, 0x1, -R7 ;  /* 0x00000001c4077824 */ /* 0x000fc400078e0a07 */
[----:B------:R-:W-:-:S03]  /*0da0*/  IMAD.IADD R19, R196, 0x1, -R19 ;  /* 0x00000001c4137824 */ /* 0x000fc600078e0a13 */
[----:B------:R-:W-:Y:S01]  /*0db0*/  LEA.HI R0, R7, R7, RZ, 0x1 ;  /* 0x0000000707007211 */ /* 0x000fe200078f08ff */
[----:B------:R-:W-:-:S03]  /*0dc0*/  IMAD.SHL.U32 R17, R19, 0x8, RZ ;  /* 0x0000000813117824 */ /* 0x000fc600078e00ff */
[----:B------:R-:W-:Y:S01]  /*0dd0*/  LOP3.LUT R0, R0, 0x1ffffffe, RZ, 0xc0, !PT ;  /* 0x1ffffffe00007812 */ /* 0x000fe200078ec0ff */
[----:B------:R-:W-:Y:S01]  /*0de0*/  VIADD R18, R17, 0x40 ;  /* 0x0000004011127836 */ /* 0x000fe20000000000 */
[----:B------:R-:W-:-:S03]  /*0df0*/  SHF.R.S32.HI R195, RZ, 0x1f, R17 ;  /* 0x0000001fffc37819 */ /* 0x000fc60000011411 */
[----:B------:R-:W-:Y:S01]  /*0e00*/  IMAD.IADD R0, R7, 0x1, -R0 ;  /* 0x0000000107007824 */ /* 0x000fe200078e0a00 */
[----:B------:R-:W-:-:S03]  /*0e10*/  SHF.R.S32.HI R194, RZ, 0x1f, R18 ;  /* 0x0000001fffc27819 */ /* 0x000fc60000011412 */
[----:B------:R-:W-:-:S07]  /*0e20*/  IMAD R191, R0, 0x8, R189 ;  /* 0x0000000800bf7824 */ /* 0x000fce00078e02bd */
.L_x_409:
[----:B0-2-4-:R-:W0:Y:S01]  /*0e30*/  LDC.64 R4, c[0x0][0xc88] ;  /* 0x00032200ff047b82 */ /* 0x015e220000000a00 */
[----:B------:R-:W-:Y:S01]  /*0e40*/  ULDC.64 UR12, c[0x0][0x208] ;  /* 0x00008200000c7ab9 */ /* 0x000fe20000000a00 */
[----:B------:R-:W-:Y:S01]  /*0e50*/  ULDC.64 UR8, c[0x0][0xa28] ;  /* 0x00028a0000087ab9 */ /* 0x000fe20000000a00 */
[----:B------:R-:W-:Y:S01]  /*0e60*/  ULDC.64 UR10, c[0x0][0xa20] ;  /* 0x00028800000a7ab9 */ /* 0x000fe20000000a00 */
[----:B0-----:R-:W-:-:S06]  /*0e70*/  IMAD.WIDE R4, R47, 0x4, R4 ;  /* 0x000000042f047825 */ /* 0x001fcc00078e0204 */
[----:B------:R-:W2:Y:S01]  /*0e80*/  LDG.E R4, desc[UR12][R4.64] ;  /* 0x0000000c04047981 */ /* 0x000ea2000c1e1900 */
[----:B------:R-:W-:Y:S02]  /*0e90*/  UISETP.NE.U32.AND UP0, UPT, UR8, URZ, UPT ;  /* 0x0000003f0800728c */ /* 0x000fe4000bf05070 */
[----:B------:R-:W-:Y:S02]  /*0ea0*/  UISETP.NE.U32.AND UP1, UPT, UR10, URZ, UPT ;  /* 0x0000003f0a00728c */ /* 0x000fe4000bf25070 */
[----:B------:R-:W-:Y:S02]  /*0eb0*/  UISETP.NE.AND.EX UP0, UPT, UR9, URZ, UPT, UP0 ;  /* 0x0000003f0900728c */ /* 0x000fe4000bf05300 */
[----:B------:R-:W-:-:S04]  /*0ec0*/  UISETP.NE.AND.EX UP1, UPT, UR11, URZ, UPT, UP1 ;  /* 0x0000003f0b00728c */ /* 0x000fc8000bf25310 */
[----:B------:R-:W-:Y:S02]  /*0ed0*/  PLOP3.LUT P0, PT, PT, PT, UP0, 0x80, 0x0 ;  /* 0x000000000000781c */ /* 0x000fe40003f0f008 */
[----:B------:R-:W-:Y:S02]  /*0ee0*/  PLOP3.LUT P1, PT, PT, PT, UP1, 0x80, 0x0 ;  /* 0x000000000000781c */ /* 0x000fe40003f2f018 */
[----:B--2---:R-:W-:-:S13]  /*0ef0*/  R2UR UR61, R4 ;  /* 0x00000000043d72ca */ /* 0x004fda00000e0000 */
[----:B------:R-:W-:Y:S02]  /*0f00*/  USHF.R.S32.HI UR4, URZ, 0x1f, UR61 ;  /* 0x0000001f3f047899 */ /* 0x000fe4000801143d */
[----:B------:R-:W-:Y:S02]  /*0f10*/  @UP0 ULEA UR8, UP2, UR61, UR8, 0x2 ;  /* 0x000000083d080291 */ /* 0x000fe4000f84103f */
[----:B------:R-:W-:Y:S02]  /*0f20*/  @UP1 ULEA UR10, UP3, UR61, UR10, 0x2 ;  /* 0x0000000a3d0a1291 */ /* 0x000fe4000f86103f */
[----:B------:R-:W-:Y:S02]  /*0f30*/  @UP0 ULEA.HI.X UR9, UR61, UR9, UR4, 0x2, UP2 ;  /* 0x000000093d090291 */ /* 0x000fe400090f1404 */
[----:B------:R-:W-:Y:S01]  /*0f40*/  IMAD.U32 R186, RZ, RZ, UR4 ;  /* 0x00000004ffba7e24 */ /* 0x000fe2000f8e00ff */
[----:B------:R-:W-:Y:S01]  /*0f50*/  @UP1 ULEA.HI.X UR11, UR61, UR11, UR4, 0x2, UP3 ;  /* 0x0000000b3d0b1291 */ /* 0x000fe200098f1404 */
[----:B------:R-:W-:-:S02]  /*0f60*/  IMAD.U32 R4, RZ, RZ, UR8 ;  /* 0x00000008ff047e24 */ /* 0x000fc4000f8e00ff */
[----:B------:R-:W-:Y:S01]  /*0f70*/  IMAD.U32 R6, RZ, RZ, UR10 ;  /* 0x0000000aff067e24 */ /* 0x000fe2000f8e00ff */
[----:B------:R-:W-:Y:S01]  /*0f80*/  ULDC UR4, c[0x0][0x424] ;  /* 0x0001090000047ab9 */ /* 0x000fe20000000800 */
[----:B------:R-:W-:Y:S01]  /*0f90*/  IMAD.U32 R5, RZ, RZ, UR9 ;  /* 0x00000009ff057e24 */ /* 0x000fe2000f8e00ff */
[----:B------:R-:W-:Y:S01]  /*0fa0*/  ULDC.64 UR8, c[0x0][0x418] ;  /* 0x0001060000087ab9 */ /* 0x000fe20000000a00 */
[----:B------:R-:W-:-:S03]  /*0fb0*/  IMAD.U32 R7, RZ, RZ, UR11 ;  /* 0x0000000bff077e24 */ /* 0x000fc6000f8e00ff */
[----:B------:R-:W2:Y:S04]  /*0fc0*/  @P0 LDG.E R4, desc[UR12][R4.64] ;  /* 0x0000000c04040981 */ /* 0x000ea8000c1e1900 */
[----:B---3--:R-:W3:Y:S01]  /*0fd0*/  @P1 LDG.E R6, desc[UR12][R6.64] ;  /* 0x0000000c06061981 */ /* 0x008ee2000c1e1900 */
[----:B------:R-:W-:Y:S01]  /*0fe0*/  UISETP.NE.U32.AND UP0, UPT, UR8, URZ, UPT ;  /* 0x0000003f0800728c */ /* 0x000fe2000bf05070 */
[----:B-1----:R-:W-:Y:S01]  /*0ff0*/  IMAD.U32 R22, RZ, RZ, UR6 ;  /* 0x00000006ff167e24 */ /* 0x002fe2000f8e00ff */
[----:B------:R-:W-:Y:S01]  /*1000*/  ULDC UR6, c[0x0][0x2f0] ;  /* 0x0000bc0000067ab9 */ /* 0x000fe20000000800 */
[----:B------:R-:W-:Y:S01]  /*1010*/  UMOV UR48, URZ ;  /* 0x0000003f00307c82 */ /* 0x000fe20008000000 */
[----:B------:R-:W-:Y:S01]  /*1020*/  UISETP.NE.AND.EX UP0, UPT, UR9, URZ, UPT, UP0 ;  /* 0x0000003f0900728c */ /* 0x000fe2000bf05300 */
[----:B------:R-:W-:Y:S01]  /*1030*/  IMAD.MOV.U32 R0, RZ, RZ, RZ ;  /* 0x000000ffff007224 */ /* 0x000fe200078e00ff */
[----:B------:R-:W-:-:S02]  /*1040*/  CS2R R20, SRZ ;  /* 0x0000000000147805 */ /* 0x000fc4000001ff00 */
[----:B------:R-:W-:Y:S01]  /*1050*/  CS2R R86, SRZ ;  /* 0x0000000000567805 */ /* 0x000fe2000001ff00 */
[----:B------:R-:W-:Y:S01]  /*1060*/  USEL UR4, UR4, 0x1, UP0 ;  /* 0x0000000104047887 */ /* 0x000fe20008000000 */
[----:B------:R-:W-:Y:S02]  /*1070*/  CS2R R84, SRZ ;  /* 0x0000000000547805 */ /* 0x000fe4000001ff00 */
[----:B------:R-:W-:Y:S02]  /*1080*/  CS2R R82, SRZ ;  /* 0x0000000000527805 */ /* 0x000fe4000001ff00 */
[----:B------:R-:W-:Y:S01]  /*1090*/  CS2R R80, SRZ ;  /* 0x0000000000507805 */ /* 0x000fe2000001ff00 */
[----:B------:R-:W-:Y:S01]  /*10a0*/  UIMAD UR4, UR4, UR6, URZ ;  /* 0x00000006040472a4 */ /* 0x000fe2000f8e023f */
        /* <DEDUP_REMOVED lines=20> */
[----:B------:R-:W-:Y:S01]  /*11f0*/  CS2R R38, SRZ ;  /* 0x0000000000267805 */ /* 0x000fe2000001ff00 */
[----:B------:R-:W-:Y:S01]  /*1200*/  IMAD.U32 R23, RZ, RZ, UR5 ;  /* 0x00000005ff177e24 */ /* 0x000fe2000f8e00ff */
[----:B--2---:R-:W-:Y:S02]  /*1210*/  @P0 R2UR UR48, R4 ;  /* 0x00000000043002ca */ /* 0x004fe400000e0000 */
[----:B------:R-:W-:Y:S02]  /*1220*/  PLOP3.LUT P0, PT, PT, PT, PT, 0x80, 0x0 ;  /* 0x000000000000781c */ /* 0x000fe40003f0f070 */
[----:B---3--:R-:W-:Y:S01]  /*1230*/  @P1 R2UR UR4, R6 ;  /* 0x00000000060412ca */ /* 0x008fe200000e0000 */
[----:B------:R-:W-:-:S14]  /*1240*/  @P1 BRA `(.L_x_367) ;  /* 0x0000000000381947 */ /* 0x000fdc0003800000 */
[----:B------:R-:W-:Y:S02]  /*1250*/  ULDC.64 UR6, c[0x0][0xa08] ;  /* 0x0002820000067ab9 */ /* 0x000fe40000000a00 */
[----:B------:R-:W-:-:S04]  /*1260*/  ISETP.NE.U32.AND P1, PT, RZ, UR6, PT ;  /* 0x00000006ff007c0c */ /* 0x000fc8000bf25070 */
[----:B------:R-:W-:-:S13]  /*1270*/  ISETP.NE.AND.EX P1, PT, RZ, UR7, PT, P1 ;  /* 0x00000007ff007c0c */ /* 0x000fda000bf25310 */
[----:B------:R-:W-:Y:S05]  /*1280*/  @!P1 BRA `(.L_x_367) ;  /* 0x0000000000289947 */ /* 0x000fea0003800000 */
[----:B------:R-:W-:Y:S01]  /*1290*/  ULDC.64 UR4, c[0x0][0xa08] ;  /* 0x0002820000047ab9 */ /* 0x000fe20000000a00 */
[----:B------:R-:W-:Y:S01]  /*12a0*/  ULDC.64 UR6, c[0x0][0x208] ;  /* 0x0000820000067ab9 */ /* 0x000fe20000000a00 */
[----:B------:R-:W-:-:S06]  /*12b0*/  UIMAD.WIDE UR4, UR61, 0x4, UR4 ;  /* 0x000000043d0478a5 */ /* 0x000fcc000f8e0204 */
[----:B------:R-:W-:Y:S02]  /*12c0*/  IMAD.U32 R4, RZ, RZ, UR4 ;  /* 0x00000004ff047e24 */ /* 0x000fe4000f8e00ff */
[----:B------:R-:W-:-:S05]  /*12d0*/  IMAD.U32 R5, RZ, RZ, UR5 ;  /* 0x00000005ff057e24 */ /* 0x000fca000f8e00ff */
[----:B------:R-:W2:Y:S04]  /*12e0*/  LDG.E R6, desc[UR6][R4.64] ;  /* 0x0000000604067981 */ /* 0x000ea8000c1e1900 */
[----:B------:R-:W3:Y:S01]  /*12f0*/  LDG.E R3, desc[UR6][R4.64+0x4] ;  /* 0x0000040604037981 */ /* 0x000ee2000c1e1900 */
[----:B--2---:R-:W-:Y:S02]  /*1300*/  R2UR UR4, R6 ;  /* 0x00000000060472ca */ /* 0x004fe400000e0000 */
[----:B---3--:R-:W-:-:S13]  /*1310*/  R2UR UR5, R3 ;  /* 0x00000000030572ca */ /* 0x008fda00000e0000 */
[----:B------:R-:W-:-:S12]  /*1320*/  UIADD3 UR4, -UR4, UR5, URZ ;  /* 0x0000000504047290 */ /* 0x000fd8000fffe13f */
.L_x_367:
[----:B------:R-:W-:Y:S01]  /*1330*/  UIADD3 UR48, -UR48, UR4, URZ ;  /* 0x0000000430307290 */ /* 0x000fe2000fffe13f */
[----:B------:R-:W-:Y:S02]  /*1340*/  CS2R R88, SRZ ;  /* 0x0000000000587805 */ /* 0x000fe4000001ff00 */
[----:B------:R-:W-:Y:S02]  /*1350*/  CS2R R34, SRZ ;  /* 0x0000000000227805 */ /* 0x000fe4000001ff00 */
[----:B------:R-:W-:Y:S01]  /*1360*/  CS2R R90, SRZ ;  /* 0x00000000005a7805 */ /* 0x000fe2000001ff00 */
[----:B------:R-:W-:Y:S01]  /*1370*/  UISETP.GE.AND UP0, UPT, UR48, 0x1, UPT ;  /* 0x000000013000788c */ /* 0x000fe2000bf06270 */
[----:B------:R-:W-:Y:S01]  /*1380*/  CS2R R6, SRZ ;  /* 0x0000000000067805 */ /* 0x000fe2000001ff00 */
[----:B------:R-:W-:Y:S01]  /*1390*/  UIADD3 UR4, UR48, 0x7f, URZ ;  /* 0x0000007f30047890 */ /* 0x000fe2000fffe03f */
[----:B------:R-:W-:Y:S02]  /*13a0*/  IMAD.MOV.U32 R8, RZ, RZ, RZ ;  /* 0x000000ffff087224 */ /* 0x000fe400078e00ff */
[----:B------:R-:W-:Y:S01]  /*13b0*/  IMAD.MOV.U32 R10, RZ, RZ, RZ ;  /* 0x000000ffff0a7224 */ /* 0x000fe200078e00ff */
[----:B------:R-:W-:Y:S01]  /*13c0*/  PLOP3.LUT P1, PT, PT, PT, UP0, 0x80, 0x0 ;  /* 0x000000000000781c */ /* 0x000fe20003f2f008 */
[----:B------:R-:W-:Y:S01]  /*13d0*/  USHF.R.S32.HI UR5, URZ, 0x1f, UR4 ;  /* 0x0000001f3f057899 */ /* 0x000fe20008011404 */
[----:B------:R-:W-:-:S02]  /*13e0*/  IMAD.MOV.U32 R93, RZ, RZ, RZ ;  /* 0x000000ffff5d7224 */ /* 0x000fc400078e00ff */
[----:B------:R-:W-:Y:S01]  /*13f0*/  IMAD.MOV.U32 R12, RZ, RZ, RZ ;  /* 0x000000ffff0c7224 */ /* 0x000fe200078e00ff */
[----:B------:R-:W-:Y:S01]  /*1400*/  ULEA.HI UR5, UR5, UR4, URZ, 0x7 ;  /* 0x0000000405057291 */ /* 0x000fe2000f8f383f */
[----:B------:R-:W-:-:S07]  /*1410*/  IMAD.MOV.U32 R95, RZ, RZ, RZ ;  /* 0x000000ffff5f7224 */ /* 0x000fce00078e00ff */
[----:B------:R-:W-:Y:S05]  /*1420*/  @!P1 BRA `(.L_x_368) ;  /* 0x0000005800649947 */ /* 0x000fea0003800000 */
[----:B------:R-:W0:Y:S01]  /*1430*/  SHFL.IDX PT, R0, R188, RZ, 0x1f ;  /* 0x00001fffbc007589 */ /* 0x000e2200000e0000 */
[----:B------:R-:W1:Y:S01]  /*1440*/  S2UR UR8, SR_CgaCtaId ;  /* 0x00000000000879c3 */ /* 0x000e620000008800 */
[----:B------:R-:W-:Y:S01]  /*1450*/  UMOV UR7, 0x400 ;  /* 0x0000040000077882 */ /* 0x000fe20000000000 */
[----:B------:R-:W-:Y:S01]  /*1460*/  USHF.R.S32.HI UR49, URZ, 0x7, UR5 ;  /* 0x000000073f317899 */ /* 0x000fe20008011405 */
[----:B0-----:R-:W-:Y:S01]  /*1470*/  R2UR UR4, R0 ;  /* 0x00000000000472ca */ /* 0x001fe200000e0000 */
[----:B-1----:R-:W-:-:S04]  /*1480*/  ULEA UR7, UR8, UR7, 0x18 ;  /* 0x0000000708077291 */ /* 0x002fc8000f8ec03f */
[----:B------:R-:W-:-:S04]  /*1490*/  UIADD3 UR7, UR7, 0x10400, URZ ;  /* 0x0001040007077890 */ /* 0x000fc8000fffe03f */
[----:B------:R-:W-:-:S04]  /*14a0*/  ULOP3.LUT UP0, URZ, UR7, 0x3ff, URZ, 0xc0, !UPT ;  /* 0x000003ff073f7892 */ /* 0x000fc8000f80c03f */
[----:B------:R-:W-:Y:S02]  /*14b0*/  ULEA.HI UR6, UR4, UR4, URZ, 0x1 ;  /* 0x0000000404067291 */ /* 0x000fe4000f8f083f */
[----:B------:R-:W-:Y:S02]  /*14c0*/  PLOP3.LUT P0, PT, PT, PT, UP0, 0x80, 0x0 ;  /* 0x000000000000781c */ /* 0x000fe40003f0f008 */
[----:B------:R-:W-:-:S04]  /*14d0*/  ULOP3.LUT UR6, UR6, 0x1e, URZ, 0xc0, !UPT ;  /* 0x0000001e06067892 */ /* 0x000fc8000f8ec03f */
[----:B------:R-:W-:-:S04]  /*14e0*/  UIADD3 UR6, UR4, -UR6, URZ ;  /* 0x8000000604067290 */ /* 0x000fc8000fffe03f */
[----:B------:R-:W-:-:S04]  /*14f0*/  ULEA UR6, UR6, UR7, 0xd ;  /* 0x0000000706067291 */ /* 0x000fc8000f8e683f */
[----:B------:R-:W-:-:S04]  /*1500*/  USHF.R.U32.HI UR6, URZ, 0x4, UR6 ;  /* 0x000000043f067899 */ /* 0x000fc80008011606 */
[----:B------:R-:W-:Y:S01]  /*1510*/  ULOP3.LUT UR56, UR6, 0x3fff, URZ, 0xc0, !UPT ;  /* 0x00003fff06387892 */ /* 0x000fe2000f8ec03f */
[----:B------:R-:W-:Y:S11]  /*1520*/  @!P0 BRA `(.L_x_369) ;  /* 0x0000000000408947 */ /* 0x000ff60003800000 */
        /* <DEDUP_REMOVED lines=16> */
.L_x_369:
[----:B------:R-:W0:Y:S01]  /*1630*/  S2UR UR5, SR_CgaCtaId ;  /* 0x00000000000579c3 */ /* 0x000e220000008800 */
[----:B------:R-:W-:Y:S01]  /*1640*/  LEA.HI R0, R185, R185, RZ, 0x1 ;  /* 0x000000b9b9007211 */ /* 0x000fe200078f08ff */
[----:B------:R-:W-:Y:S01]  /*1650*/  UMOV UR4, 0x400 ;  /* 0x0000040000047882 */ /* 0x000fe20000000000 */
[----:B------:R-:W-:Y:S01]  /*1660*/  R2UR UR6, R193 ;  /* 0x00000000c10672ca */ /* 0x000fe200000e0000 */
[----:B------:R-:W-:Y:S01]  /*1670*/  BSSY B0, `(.L_x_370) ;  /* 0x000000a000007945 */ /* 0x000fe20003800000 */
[----:B------:R-:W-:-:S05]  /*1680*/  LOP3.LUT R0, R0, 0xfffffffe, RZ, 0xc0, !PT ;  /* 0xfffffffe00007812 */ /* 0x000fca00078ec0ff */
[----:B------:R-:W-:-:S05]  /*1690*/  IMAD.IADD R3, R185, 0x1, -R0 ;  /* 0x00000001b9037824 */ /* 0x000fca00078e0a00 */
[----:B------:R-:W-:Y:S01]  /*16a0*/  SHF.L.U32 R3, R3, 0x1f, RZ ;  /* 0x0000001f03037819 */ /* 0x000fe200000006ff */
[----:B------:R-:W-:-:S05]  /*16b0*/  IMAD.U32 R4, RZ, RZ, UR6 ;  /* 0x00000006ff047e24 */ /* 0x000fca000f8e00ff */
[----:B------:R-:W-:Y:S01]  /*16c0*/  ISETP.NE.AND P0, PT, R4, 0x3, PT ;  /* 0x000000030400780c */ /* 0x000fe20003f05270 */
[----:B0-----:R-:W-:-:S06]  /*16d0*/  ULEA UR4, UR5, UR4, 0x18 ;  /* 0x0000000405047291 */ /* 0x001fcc000f8ec03f */
[----:B------:R-:W-:-:S04]  /*16e0*/  IMAD.U32 R0, RZ, RZ, UR4 ;  /* 0x00000004ff007e24 */ /* 0x000fc8000f8e00ff */
[----:B------:R-:W0:Y:S02]  /*16f0*/  SYNCS.PHASECHK.TRANS64.TRYWAIT P1, [R0+URZ+0x34800], R3 ;  /* 0x03480003000075a7 */ /* 0x000e24000802017f */
[----:B0-----:R-:W-:Y:S05]  /*1700*/  @!P1 BRA `(.L_x_371) ;  /* 0x000000dc00189947 */ /* 0x001fea0003800000 */
.L_x_534:
[----:B------:R-:W-:Y:S05]  /*1710*/  BSYNC B0 ;  /* 0x0000000000007941 */ /* 0x000fea0003800000 */
.L_x_370:
[----:B------:R-:W-:Y:S05]  /*1720*/  @!P0 BRA `(.L_x_372) ;  /* 0x0000000000048947 */ /* 0x000fea0003800000 */
[----:B------:R-:W-:Y:S01]  /*1730*/  BPT.TRAP 0x1 ;  /* 0x000000040000795c */ /* 0x000fe20000300000 */
.L_x_372:
[----:B------:R-:W-:Y:S01]  /*1740*/  IMAD R5, R2, 0x8, R0 ;  /* 0x0000000802057824 */ /* 0x000fe200078e0200 */
[----:B------:R-:W-:-:S04]  /*1750*/  SHF.L.U32 R4, R16, 0x1f, RZ ;  /* 0x0000001f10047819 */ /* 0x000fc800000006ff */
[----:B------:R1:W2:Y:S01]  /*1760*/  SYNCS.PHASECHK.TRANS64.TRYWAIT P2, [R5+URZ+0x34830], R4 ;  /* 0x03483004050075a7 */ /* 0x0002a2000804017f */
[----:B------:R-:W-:Y:S05]  /*1770*/  @!P0 BRA `(.L_x_373) ;  /* 0x0000000000048947 */ /* 0x000fea0003800000 */
[----:B------:R-:W-:Y:S01]  /*1780*/  BPT.TRAP 0x1 ;  /* 0x000000040000795c */ /* 0x000fe20000300000 */
.L_x_373:
[----:B0-----:R-:W0:Y:S01]  /*1790*/  S2R R3, SR_TID.X ;  /* 0x0000000000037919 */ /* 0x001e220000002100 */
[----:B------:R-:W-:Y:S01]  /*17a0*/  IMAD.MOV.U32 R151, RZ, RZ, RZ ;  /* 0x000000ffff977224 */ /* 0x000fe200078e00ff */
[----:B0-----:R-:W-:Y:S01]  /*17b0*/  LOP3.LUT P1, RZ, R3, 0x7f, RZ, 0xc0, !PT ;  /* 0x0000007f03ff7812 */ /* 0x001fe2000782c0ff */
[----:B--2---:R-:W-:-:S12]  /*17c0*/  @P2 BRA `(.L_x_374) ;  /* 0x0000000000082947 */ /* 0x004fd80003800000 */
[----:B------:R-:W0:Y:S02]  /*17d0*/  SYNCS.PHASECHK.TRANS64.TRYWAIT P2, [R5+URZ+0x34830], R4 ;  /* 0x03483004050075a7 */ /* 0x000e24000804017f */
[----:B0-----:R-:W-:Y:S05]  /*17e0*/  @!P2 BRA `(.L_x_375) ;  /* 0x000000d800f4a947 */ /* 0x001fea0003800000 */
.L_x_374:
[----:B------:R-:W-:Y:S05]  /*17f0*/  WARPSYNC.ALL ;  /* 0x0000000000007948 */ /* 0x000fea0003800000 */
[----:B------:R-:W-:Y:S01]  /*1800*/  R2UR UR4, R0 ;  /* 0x00000000000472ca */ /* 0x000fe200000e0000 */
[----:B------:R-:W-:Y:S01]  /*1810*/  ULOP3.LUT UR56, UR56, 0x10000, URZ, 0xfc, !UPT ;  /* 0x0001000038387892 */ /* 0x000fe2000f8efc3f */
[----:B------:R-:W-:Y:S01]  /*1820*/  R2UR UR58, R2 ;  /* 0x00000000023a72ca */ /* 0x000fe200000e0000 */
[----:B------:R-:W-:Y:S01]  /*1830*/  WARPGROUP.ARRIVE ;  /* 0x00000000000079c5 */ /* 0x000fe20000000000 */
[----:B------:R-:W-:Y:S01]  /*1840*/  UMOV UR57, 0x40000040 ;  /* 0x4000004000397882 */ /* 0x000fe20000000000 */
[----:B------:R-:W-:Y:S01]  /*1850*/  UMOV UR59, 0x40000040 ;  /* 0x40000040003b7882 */ /* 0x000fe20000000000 */
[----:B------:R-:W-:Y:S01]  /*1860*/  UIADD3 UR8, UR56, 0x2, URZ ;  /* 0x0000000238087890 */ /* 0x000fe2000fffe03f */
[----:B------:R-:W-:Y:S01]  /*1870*/  VIADD R3, R190, UR48 ;  /* 0x00000030be037c36 */ /* 0x000fe20008000000 */
[----:B------:R-:W-:Y:S01]  /*1880*/  UMOV UR9, 0x40000040 ;  /* 0x4000004000097882 */ /* 0x000fe20000000000 */
[----:B------:R-:W-:Y:S01]  /*1890*/  UMOV UR11, 0x40000040 ;  /* 0x40000040000b7882 */ /* 0x000fe20000000000 */
[----:B------:R-:W-:Y:S01]  /*18a0*/  UIADD3 UR12, UR56, 0x4, URZ ;  /* 0x00000004380c7890 */ /* 0x000fe2000fffe03f */
[----:B------:R-:W-:Y:S01]  /*18b0*/  IMAD.U32 R6, RZ, RZ, UR49 ;  /* 0x00000031ff067e24 */ /* 0x000fe2000f8e00ff */
[----:B------:R-:W-:Y:S01]  /*18c0*/  UMOV UR13, 0x40000040 ;  /* 0x40000040000d7882 */ /* 0x000fe20000000000 */
[----:B------:R-:W-:Y:S01]  /*18d0*/  UIADD3 UR4, UR4, 0x1c400, URZ ;  /* 0x0001c40004047890 */ /* 0x000fe2000fffe03f */
[----:B------:R-:W-:Y:S01]  /*18e0*/  P2R R88, PR, RZ, 0x2 ;  /* 0x00000002ff587803 */ /* 0x000fe20000000000 */
[----:B------:R-:W-:Y:S01]  /*18f0*/  UMOV UR15, 0x40000040 ;  /* 0x40000040000f7882 */ /* 0x000fe20000000000 */
[----:B------:R-:W-:Y:S01]  /*1900*/  UIADD3 UR16, UR56, 0x6, URZ ;  /* 0x0000000638107890 */ /* 0x000fe2000fffe03f */
[----:B------:R-:W-:Y:S01]  /*1910*/  IMAD R6, R6, -0x80, R3 ;  /* 0xffffff8006067824 */ /* 0x000fe200078e0203 */
[----:B------:R-:W-:Y:S01]  /*1920*/  USHF.R.U32.HI UR4, URZ, 0x4, UR4 ;  /* 0x000000043f047899 */ /* 0x000fe20008011604 */
[----:B------:R-:W-:Y:S01]  /*1930*/  P2R R90, PR, RZ, 0x1 ;  /* 0x00000001ff5a7803 */ /* 0x000fe20000000000 */
[----:B------:R-:W-:Y:S01]  /*1940*/  UMOV UR17, 0x40000040 ;  /* 0x4000004000117882 */ /* 0x000fe20000000000 */
[----:B------:R-:W-:Y:S01]  /*1950*/  UMOV UR19, 0x40000040 ;  /* 0x4000004000137882 */ /* 0x000fe20000000000 */
[----:B------:R-:W-:Y:S01]  /*1960*/  ULOP3.LUT UR4, UR4, 0x3fff, URZ, 0xc0, !UPT ;  /* 0x00003fff04047892 */ /* 0x000fe2000f8ec03f */
[C---:B------:R-:W-:Y:S01]  /*1970*/  ISETP.GT.AND P4, PT, R6.reuse, RZ, PT ;  /* 0x000000ff0600720c */ /* 0x040fe20003f84270 */
[----:B------:R-:W-:Y:S01]  /*1980*/  UIADD3 UR20, UR56, 0x400, URZ ;  /* 0x0000040038147890 */ /* 0x000fe2000fffe03f */
[C---:B------:R-:W-:Y:S01]  /*1990*/  ISETP.GT.AND P3, PT, R6.reuse, 0x1, PT ;  /* 0x000000010600780c */ /* 0x040fe20003f64270 */
[----:B------:R-:W-:Y:S01]  /*19a0*/  ULOP3.LUT UR60, UR4, 0x10000, URZ, 0xfc, !UPT ;  /* 0x00010000043c7892 */ /* 0x000fe2000f8efc3f */
[C---:B------:R-:W-:Y:S01]  /*19b0*/  ISETP.GT.AND P2, PT, R6.reuse, 0x8, PT ;  /* 0x000000080600780c */ /* 0x040fe20003f44270 */
[----:B------:R-:W-:Y:S01]  /*19c0*/  UMOV UR21, 0x40000040 ;  /* 0x4000004000157882 */ /* 0x000fe20000000000 */
[----:B------:R-:W-:Y:S01]  /*19d0*/  UMOV UR23, 0x40000040 ;  /* 0x4000004000177882 */ /* 0x000fe20000000000 */
[----:B------:R-:W-:Y:S01]  /*19e0*/  UIMAD UR58, UR58, 0xc00, UR60 ;  /* 0x00000c003a3a78a4 */ /* 0x000fe2000f8e023c */
[C---:B------:R-:W-:Y:S01]  /*19f0*/  ISETP.GT.AND P6, PT, R6.reuse, 0x9, PT ;  /* 0x000000090600780c */ /* 0x040fe20003fc4270 */
[----:B------:R-:W-:Y:S01]  /*1a00*/  UIADD3 UR24, UR56, 0x402, URZ ;  /* 0x0000040238187890 */ /* 0x000fe2000fffe03f */
[C---:B------:R-:W-:Y:S01]  /*1a10*/  ISETP.GT.AND P5, PT, R6.reuse, 0x10, PT ;  /* 0x000000100600780c */ /* 0x040fe20003fa4270 */
[----:B------:R-:W-:Y:S01]  /*1a20*/  UIADD3 UR10, UR58, 0x2, URZ ;  /* 0x000000023a0a7890 */ /* 0x000fe2000fffe03f */
[C---:B------:R-:W-:Y:S01]  /*1a30*/  ISETP.GT.AND P1, PT, R6.reuse, 0x59, PT ;  /* 0x000000590600780c */ /* 0x040fe20003f24270 */
[----:B------:R-:W-:Y:S01]  /*1a40*/  UIADD3 UR14, UR58, 0x4, URZ ;  /* 0x000000043a0e7890 */ /* 0x000fe2000fffe03f */
[----:B------:R-:W-:Y:S01]  /*1a50*/  ISETP.GT.AND P0, PT, R6, 0x60, PT ;  /* 0x000000600600780c */ /* 0x000fe20003f04270 */
[----:B------:R-:W-:-:S02]  /*1a60*/  UIADD3 UR18, UR58, 0x6, URZ ;  /* 0x000000063a127890 */ /* 0x000fc4000fffe03f */
[----:B------:R-:W-:Y:S01]  /*1a70*/  HGMMA.64x128x16.F32 R24, gdesc[UR56], RZ, !UPT, gsb0 ;  /* 0x01e00000381879f0 */ /* 0x000fe2000c0008ff */
        /* <DEDUP_REMOVED lines=43> */
[----:B------:R-:W-:Y:S01]  /*1d30*/  UISETP.GE.AND UP0, UPT, UR48, 0x81, UPT ;  /* 0x000000813000788c */ /* 0x000fe2000bf06270 */
        /* <DEDUP_REMOVED lines=133> */
[----:B------:R-:W-:Y:S02]  /*2590*/  FSEL R133, R72, -INF , P0 ;  /* 0xff80000048857808 */ /* 0x000fe40000000000 */
[C---:B------:R-:W-:Y:S02]  /*25a0*/  ISETP.GT.AND P1, PT, R6.reuse, 0x61, PT ;  /* 0x000000610600780c */ /* 0x040fe40003f24270 */
[----:B------:R-:W-:Y:S02]  /*25b0*/  FMNMX.FTZ R4, R131, R4, !PT ;  /* 0x0000000483047209 */ /* 0x000fe40007810000 */
[----:B------:R-:W-:Y:S02]  /*25c0*/  ISETP.GT.AND P0, PT, R6, 0x68, PT ;  /* 0x000000680600780c */ /* 0x000fe40003f04270 */
[----:B------:R-:W-:Y:S02]  /*25d0*/  FSEL R41, R62, -INF , P6 ;  /* 0xff8000003e297808 */ /* 0x000fe40003000000 */
[----:B------:R-:W-:-:S02]  /*25e0*/  FSEL R63, R63, -INF , P5 ;  /* 0xff8000003f3f7808 */ /* 0x000fc40002800000 */
[----:B------:R-:W-:Y:S02]  /*25f0*/  FSEL R45, R66, -INF , P4 ;  /* 0xff800000422d7808 */ /* 0x000fe40002000000 */
[----:B------:R-:W-:Y:S02]  /*2600*/  FSEL R67, R67, -INF , P3 ;  /* 0xff80000043437808 */ /* 0x000fe40001800000 */
[----:B------:R-:W-:Y:S02]  /*2610*/  FSEL R135, R73, -INF , P1 ;  /* 0xff80000049877808 */ /* 0x000fe40000800000 */
[----:B------:R-:W-:Y:S02]  /*2620*/  P2R R26, PR, RZ, 0x2 ;  /* 0x00000002ff1a7803 */ /* 0x000fe40000000000 */
[----:B------:R-:W-:Y:S02]  /*2630*/  FMNMX.FTZ R4, R133, R4, !PT ;  /* 0x0000000485047209 */ /* 0x000fe40007810000 */
[----:B------:R-:W-:-:S02]  /*2640*/  FSEL R49, R70, -INF , P2 ;  /* 0xff80000046317808 */ /* 0x000fc40001000000 */
[----:B------:R-:W-:Y:S02]  /*2650*/  FSEL R137, R76, -INF , P0 ;  /* 0xff8000004c897808 */ /* 0x000fe40000000000 */
[----:B------:R-:W-:Y:S02]  /*2660*/  P2R R24, PR, RZ, 0x1 ;  /* 0x00000001ff187803 */ /* 0x000fe40000000000 */
[C---:B------:R-:W-:Y:S02]  /*2670*/  ISETP.GT.AND P2, PT, R6.reuse, 0x69, PT ;  /* 0x000000690600780c */ /* 0x040fe40003f44270 */
[C---:B------:R-:W-:Y:S02]  /*2680*/  ISETP.GT.AND P3, PT, R6.reuse, 0x70, PT ;  /* 0x000000700600780c */ /* 0x040fe40003f64270 */
[C---:B------:R-:W-:Y:S02]  /*2690*/  ISETP.GT.AND P4, PT, R6.reuse, 0x71, PT ;  /* 0x000000710600780c */ /* 0x040fe40003f84270 */
[----:B------:R-:W-:-:S02]  /*26a0*/  ISETP.GT.AND P5, PT, R6, 0x78, PT ;  /* 0x000000780600780c */ /* 0x000fc40003fa4270 */
[C---:B------:R-:W-:Y:S02]  /*26b0*/  ISETP.GT.AND P6, PT, R6.reuse, 0x79, PT ;  /* 0x000000790600780c */ /* 0x040fe40003fc4270 */
[C---:B------:R-:W-:Y:S02]  /*26c0*/  ISETP.GT.AND P0, PT, R6.reuse, 0x59, PT ;  /* 0x000000590600780c */ /* 0x040fe40003f04270 */
[----:B------:R-:W-:Y:S02]  /*26d0*/  ISETP.GT.AND P1, PT, R6, 0x60, PT ;  /* 0x000000600600780c */ /* 0x000fe40003f24270 */
[----:B------:R-:W-:Y:S02]  /*26e0*/  FMNMX.FTZ R6, R7, R27, !PT ;  /* 0x0000001b07067209 */ /* 0x000fe40007810000 */
[----:B------:R-:W-:Y:S02]  /*26f0*/  FMNMX.FTZ R4, R135, R4, !PT ;  /* 0x0000000487047209 */ /* 0x000fe40007810000 */
[----:B------:R-:W-:-:S02]  /*2700*/  FMNMX.FTZ R6, R11, R6, !PT ;  /* 0x000000060b067209 */ /* 0x000fc40007810000 */
[----:B------:R-:W-:Y:S02]  /*2710*/  FSEL R139, R77, -INF , P2 ;  /* 0xff8000004d8b7808 */ /* 0x000fe40001000000 */
[----:B------:R-:W-:Y:S02]  /*2720*/  FMNMX.FTZ R4, R137, R4, !PT ;  /* 0x0000000489047209 */ /* 0x000fe40007810000 */
[----:B------:R-:W-:Y:S02]  /*2730*/  FMNMX.FTZ R6, R31, R6, !PT ;  /* 0x000000061f067209 */ /* 0x000fe40007810000 */
[----:B------:R-:W-:Y:S02]  /*2740*/  FSEL R141, R80, -INF , P3 ;  /* 0xff800000508d7808 */ /* 0x000fe40001800000 */
        /* <DEDUP_REMOVED lines=11> */
[----:B------:R-:W-:Y:S01]  /*2800*/  FMNMX.FTZ R10, R147, R4, !PT ;  /* 0x00000004930a7209 */ /* 0x000fe20007810000 */
[----:B------:R-:W-:Y:S01]  /*2810*/  IMAD.U32 R4, RZ, RZ, UR4 ;  /* 0x00000004ff047e24 */ /* 0x000fe2000f8e00ff */
[----:B------:R-:W-:Y:S02]  /*2820*/  FMNMX.FTZ R6, R21, R6, !PT ;  /* 0x0000000615067209 */ /* 0x000fe40007810000 */
[----:B------:R-:W-:Y:S01]  /*2830*/  FSEL R71, R71, -INF , P0 ;  /* 0xff80000047477808 */ /* 0x000fe20000000000 */
[----:B------:R-:W0:Y:S01]  /*2840*/  SHFL.BFLY PT, R3, R10, 0x2, 0x1f ;  /* 0x0c401f000a037f89 */ /* 0x000e2200000e0000 */
[----:B------:R-:W-:-:S02]  /*2850*/  FMNMX.FTZ R6, R43, R6, !PT ;  /* 0x000000062b067209 */ /* 0x000fc40007810000 */
[----:B------:R-:W-:Y:S02]  /*2860*/  FSEL R53, R74, -INF , P1 ;  /* 0xff8000004a357808 */ /* 0x000fe40000800000 */
[----:B------:R-:W-:Y:S02]  /*2870*/  FMNMX.FTZ R6, R25, R6, !PT ;  /* 0x0000000619067209 */ /* 0x000fe40007810000 */
[----:B------:R-:W-:Y:S02]  /*2880*/  ISETP.NE.AND P1, PT, R26, RZ, PT ;  /* 0x000000ff1a00720c */ /* 0x000fe40003f25270 */
[----:B------:R-:W-:Y:S02]  /*2890*/  FMNMX.FTZ R6, R47, R6, !PT ;  /* 0x000000062f067209 */ /* 0x000fe40007810000 */
[----:B------:R-:W-:Y:S02]  /*28a0*/  P2R R20, PR, RZ, 0x4 ;  /* 0x00000004ff147803 */ /* 0x000fe40000000000 */
[----:B------:R-:W-:-:S02]  /*28b0*/  FMNMX.FTZ R6, R29, R6, !PT ;  /* 0x000000061d067209 */ /* 0x000fc40007810000 */
[----:B------:R-:W-:Y:S02]  /*28c0*/  ISETP.NE.AND P0, PT, R24, RZ, PT ;  /* 0x000000ff1800720c */ /* 0x000fe40003f05270 */
[----:B------:R-:W-:Y:S02]  /*28d0*/  FMNMX.FTZ R6, R51, R6, !PT ;  /* 0x0000000633067209 */ /* 0x000fe40007810000 */
[----:B------:R-:W-:Y:S02]  /*28e0*/  FSEL R75, R75, -INF , P1 ;  /* 0xff8000004b4b7808 */ /* 0x000fe40000800000 */
[----:B------:R-:W-:Y:S02]  /*28f0*/  FMNMX.FTZ R6, R33, R6, !PT ;  /* 0x0000000621067209 */ /* 0x000fe40007810000 */
[----:B------:R-:W-:Y:S02]  /*2900*/  FSEL R57, R78, -INF , P0 ;  /* 0xff8000004e397808 */ /* 0x000fe40000000000 */
[----:B0-----:R-:W-:-:S02]  /*2910*/  FMNMX.FTZ R12, R10, R3, !PT ;  /* 0x000000030a0c7209 */ /* 0x001fc40007810000 */
[----:B------:R-:W-:Y:S02]  /*2920*/  FMNMX.FTZ R6, R55, R6, !PT ;  /* 0x0000000637067209 */ /* 0x000fe40007810000 */
[----:B------:R-:W-:Y:S01]  /*2930*/  ISETP.NE.AND P1, PT, R88, RZ, PT ;  /* 0x000000ff5800720c */ /* 0x000fe20003f25270 */
[----:B------:R-:W0:Y:S01]  /*2940*/  SHFL.BFLY PT, R3, R12, 0x1, 0x1f ;  /* 0x0c201f000c037f89 */ /* 0x000e2200000e0000 */
[----:B------:R-:W-:Y:S01]  /*2950*/  FMNMX.FTZ R6, R37, R6, !PT ;  /* 0x0000000625067209 */ /* 0x000fe20007810000 */
[--C-:B------:R-:W-:Y:S01]  /*2960*/  IMAD.MOV.U32 R88, RZ, RZ, R151.reuse ;  /* 0x000000ffff587224 */ /* 0x100fe200078e0097 */
[----:B------:R-:W-:Y:S01]  /*2970*/  ISETP.NE.AND P0, PT, R90, RZ, PT ;  /* 0x000000ff5a00720c */ /* 0x000fe20003f05270 */
[----:B------:R-:W-:Y:S01]  /*2980*/  IMAD.MOV.U32 R90, RZ, RZ, R151 ;  /* 0x000000ffff5a7224 */ /* 0x000fe200078e0097 */
[----:B------:R-:W-:-:S04]  /*2990*/  FMNMX.FTZ R6, R59, R6, !PT ;  /* 0x000000063b067209 */ /* 0x000fc80007810000 */
[----:B------:R-:W-:-:S03]  /*29a0*/  FMNMX.FTZ R6, R41, R6, !PT ;  /* 0x0000000629067209 */ /* 0x000fc60007810000 */
[----:B------:R-:W-:Y:S01]  /*29b0*/  @!P1 VIADD R5, R5, 0x34840 ;  /* 0x0003484005059836 */ /* 0x000fe20000000000 */
[----:B------:R-:W-:-:S04]  /*29c0*/  FMNMX.FTZ R6, R63, R6, !PT ;  /* 0x000000063f067209 */ /* 0x000fc80007810000 */
[----:B------:R-:W-:Y:S02]  /*29d0*/  FMNMX.FTZ R6, R45, R6, !PT ;  /* 0x000000062d067209 */ /* 0x000fe40007810000 */
[----:B------:R-:W-:Y:S02]  /*29e0*/  @!P1 PRMT R5, RZ, 0x654, R5 ;  /* 0x00000654ff059816 */ /* 0x000fe40000000005 */
[----:B------:R-:W-:Y:S02]  /*29f0*/  FMNMX.FTZ R6, R67, R6, !PT ;  /* 0x0000000643067209 */ /* 0x000fe40007810000 */
        /* <DEDUP_REMOVED lines=8> */
[----:B------:R-:W-:Y:S02]  /*2a80*/  ISETP.NE.AND P2, PT, R20, RZ, PT ;  /* 0x000000ff1400720c */ /* 0x000fe40003f45270 */
[----:B------:R-:W-:Y:S01]  /*2a90*/  FMNMX.FTZ R6, R75, R6, !PT ;  /* 0x000000064b067209 */ /* 0x000fe20007810000 */
[-CC-:B------:R-:W-:Y:S01]  /*2aa0*/  FFMA.FTZ R176, R93, R4.reuse, -R14.reuse ;  /* 0x000000045db07223 */ /* 0x180fe2000001080e */
[----:B------:R-:W-:Y:S01]  /*2ab0*/  FSEL R93, R79, -INF , P2 ;  /* 0xff8000004f5d7808 */ /* 0x000fe20001000000 */
[--C-:B------:R-:W-:Y:S01]  /*2ac0*/  FFMA.FTZ R69, R95, R4, -R14.reuse ;  /* 0x000000045f457223 */ /* 0x100fe2000001080e */
        /* <DEDUP_REMOVED lines=13> */
[----:B------:R-:W-:Y:S01]  /*2ba0*/  MUFU.EX2 R180, R180 ;  /* 0x000000b400b47308 */ /* 0x000fe20000000800 */
[----:B------:R-:W-:Y:S01]  /*2bb0*/  FSEL R101, R87, -INF , P6 ;  /* 0xff80000057657808 */ /* 0x000fe20003000000 */
[--C-:B------:R-:W-:Y:S01]  /*2bc0*/  FFMA.FTZ R65, R91, R4, -R14.reuse ;  /* 0x000000045b417223 */ /* 0x100fe2000001080e */
[----:B------:R-:W-:Y:S01]  /*2bd0*/  FMNMX.FTZ R6, R99, R6, !PT ;  /* 0x0000000663067209 */ /* 0x000fe20007810000 */
[-CC-:B------:R-:W-:Y:S01]  /*2be0*/  FFMA.FTZ R77, R103, R4.reuse, -R14.reuse ;  /* 0x00000004674d7223 */ /* 0x180fe2000001080e */
[-CC-:B------:R-:W-:Y:S01]  /*2bf0*/  FFMA.FTZ R174, R105, R4.reuse, -R14.reuse ;  /* 0x0000000469ae7223 */ /* 0x180fe2000001080e */
[--C-:B------:R-:W-:Y:S01]  /*2c00*/  FFMA.FTZ R81, R107, R4, -R14.reuse ;  /* 0x000000046b517223 */ /* 0x100fe2000001080e */
[----:B------:R-:W-:Y:S01]  /*2c10*/  FMNMX.FTZ R6, R101, R6, !PT ;  /* 0x0000000665067209 */ /* 0x000fe20007810000 */
[----:B------:R-:W0:Y:S01]  /*2c20*/  MUFU.EX2 R61, R61 ;  /* 0x0000003d003d7308 */ /* 0x000e220000000800 */
[-CC-:B------:R-:W-:Y:S01]  /*2c30*/  FFMA.FTZ R168, R109, R4.reuse, -R14.reuse ;  /* 0x000000046da87223 */ /* 0x180fe2000001080e */
[-CC-:B------:R-:W-:Y:S01]  /*2c40*/  FFMA.FTZ R85, R111, R4.reuse, -R14.reuse ;  /* 0x000000046f557223 */ /* 0x180fe2000001080e */
[-CC-:B------:R-:W-:Y:S01]  /*2c50*/  FFMA.FTZ R170, R113, R4.reuse, -R14.reuse ;  /* 0x0000000471aa7223 */ /* 0x180fe2000001080e */
[----:B------:R-:W2:Y:S01]  /*2c60*/  SHFL.BFLY PT, R9, R6, 0x2, 0x1f ;  /* 0x0c401f0006097f89 */ /* 0x000ea200000e0000 */
[-CC-:B------:R-:W-:Y:S01]  /*2c70*/  FFMA.FTZ R115, R115, R4.reuse, -R14.reuse ;  /* 0x0000000473737223 */ /* 0x180fe2000001080e */
[-CC-:B------:R-:W-:Y:S01]  /*2c80*/  FFMA.FTZ R152, R117, R4.reuse, -R14.reuse ;  /* 0x0000000475987223 */ /* 0x180fe2000001080e */
[-CC-:B------:R-:W-:Y:S01]  /*2c90*/  FFMA.FTZ R83, R119, R4.reuse, -R14.reuse ;  /* 0x0000000477537223 */ /* 0x180fe2000001080e */
[----:B------:R-:W3:Y:S01]  /*2ca0*/  MUFU.EX2 R182, R182 ;  /* 0x000000b600b67308 */ /* 0x000ee20000000800 */
[-CC-:B------:R-:W-:Y:S01]  /*2cb0*/  FFMA.FTZ R154, R121, R4.reuse, -R14.reuse ;  /* 0x00000004799a7223 */ /* 0x180fe2000001080e */
[-CC-:B------:R-:W-:Y:S01]  /*2cc0*/  FFMA.FTZ R87, R123, R4.reuse, -R14.reuse ;  /* 0x000000047b577223 */ /* 0x180fe2000001080e */
[-CC-:B------:R-:W-:Y:S01]  /*2cd0*/  FFMA.FTZ R156, R125, R4.reuse, -R14.reuse ;  /* 0x000000047d9c7223 */ /* 0x180fe2000001080e */
[-CC-:B------:R-:W-:Y:S01]  /*2ce0*/  FFMA.FTZ R89, R127, R4.reuse, -R14.reuse ;  /* 0x000000047f597223 */ /* 0x180fe2000001080e */
[-CC-:B------:R-:W-:Y:S01]  /*2cf0*/  FFMA.FTZ R158, R129, R4.reuse, -R14.reuse ;  /* 0x00000004819e7223 */ /* 0x180fe2000001080e */
[-CC-:B------:R-:W-:Y:S01]  /*2d00*/  FFMA.FTZ R91, R131, R4.reuse, -R14.reuse ;  /* 0x00000004835b7223 */ /* 0x180fe2000001080e */
[-CC-:B------:R-:W-:Y:S01]  /*2d10*/  FFMA.FTZ R160, R133, R4.reuse, -R14.reuse ;  /* 0x0000000485a07223 */ /* 0x180fe2000001080e */
[----:B------:R-:W4:Y:S01]  /*2d20*/  MUFU.EX2 R65, R65 ;  /* 0x0000004100417308 */ /* 0x000f220000000800 */
[-CC-:B------:R-:W-:Y:S01]  /*2d30*/  FFMA.FTZ R135, R135, R4.reuse, -R14.reuse ;  /* 0x0000000487877223 */ /* 0x180fe2000001080e */
[-CC-:B------:R-:W-:Y:S01]  /*2d40*/  FFMA.FTZ R137, R137, R4.reuse, -R14.reuse ;  /* 0x0000000489897223 */ /* 0x180fe2000001080e */
[-CC-:B------:R-:W-:Y:S01]  /*2d50*/  FFMA.FTZ R139, R139, R4.reuse, -R14.reuse ;  /* 0x000000048b8b7223 */ /* 0x180fe2000001080e */
[-CC-:B------:R-:W-:Y:S01]  /*2d60*/  FFMA.FTZ R141, R141, R4.reuse, -R14.reuse ;  /* 0x000000048d8d7223 */ /* 0x180fe2000001080e */
[-CC-:B------:R-:W-:Y:S01]  /*2d70*/  FFMA.FTZ R143, R143, R4.reuse, -R14.reuse ;  /* 0x000000048f8f7223 */ /* 0x180fe2000001080e */
[-CC-:B------:R-:W-:Y:S01]  /*2d80*/  FFMA.FTZ R145, R145, R4.reuse, -R14.reuse ;  /* 0x0000000491917223 */ /* 0x180fe2000001080e */
[----:B------:R-:W-:Y:S01]  /*2d90*/  FFMA.FTZ R14, R147, R4, -R14 ;  /* 0x00000004930e7223 */ /* 0x000fe2000001080e */
[----:B------:R-:W5:Y:S01]  /*2da0*/  MUFU.EX2 R176, R176 ;  /* 0x000000b000b07308 */ /* 0x000f620000000800 */
[----:B------:R-:W-:-:S02]  /*2db0*/  IMAD.MOV.U32 R147, RZ, RZ, R151 ;  /* 0x000000ffff937224 */ /* 0x000fc400078e0097 */
[--C-:B------:R-:W-:Y:S01]  /*2dc0*/  IMAD.MOV.U32 R133, RZ, RZ, R151.reuse ;  /* 0x000000ffff857224 */ /* 0x100fe200078e0097 */
[----:B--2---:R-:W-:Y:S01]  /*2dd0*/  FMNMX.FTZ R8, R6, R9, !PT ;  /* 0x0000000906087209 */ /* 0x004fe20007810000 */
[--C-:B------:R-:W-:Y:S02]  /*2de0*/  IMAD.MOV.U32 R131, RZ, RZ, R151.reuse ;  /* 0x000000ffff837224 */ /* 0x100fe400078e0097 */
[--C-:B------:R-:W-:Y:S01]  /*2df0*/  IMAD.MOV.U32 R129, RZ, RZ, R151.reuse ;  /* 0x000000ffff817224 */ /* 0x100fe200078e0097 */
[----:B------:R-:W2:Y:S01]  /*2e00*/  MUFU.EX2 R69, R69 ;  /* 0x0000004500457308 */ /* 0x000ea20000000800 */
[----:B------:R-:W1:Y:S01]  /*2e10*/  SHFL.BFLY PT, R9, R8, 0x1, 0x1f ;  /* 0x0c201f0008097f89 */ /* 0x000e6200000e0000 */
[--C-:B------:R-:W-:Y:S02]  /*2e20*/  IMAD.MOV.U32 R127, RZ, RZ, R151.reuse ;  /* 0x000000ffff7f7224 */ /* 0x100fe400078e0097 */
[--C-:B------:R-:W-:Y:S02]  /*2e30*/  IMAD.MOV.U32 R125, RZ, RZ, R151.reuse ;  /* 0x000000ffff7d7224 */ /* 0x100fe400078e0097 */
[----:B------:R-:W-:-:S02]  /*2e40*/  IMAD.MOV.U32 R123, RZ, RZ, R151 ;  /* 0x000000ffff7b7224 */ /* 0x000fc400078e0097 */
[----:B------:R-:W-:Y:S01]  /*2e50*/  MUFU.EX2 R178, R178 ;  /* 0x000000b200b27308 */ /* 0x000fe20000000800 */
[--C-:B------:R-:W-:Y:S02]  /*2e60*/  IMAD.MOV.U32 R121, RZ, RZ, R151.reuse ;  /* 0x000000ffff797224 */ /* 0x100fe400078e0097 */
[--C-:B------:R-:W-:Y:S02]  /*2e70*/  IMAD.MOV.U32 R119, RZ, RZ, R151.reuse ;  /* 0x000000ffff777224 */ /* 0x100fe400078e0097 */
[--C-:B------:R-:W-:Y:S02]  /*2e80*/  IMAD.MOV.U32 R117, RZ, RZ, R151.reuse ;  /* 0x000000ffff757224 */ /* 0x100fe400078e0097 */
[--C-:B------:R-:W-:Y:S01]  /*2e90*/  IMAD.MOV.U32 R113, RZ, RZ, R151.reuse ;  /* 0x000000ffff717224 */ /* 0x100fe200078e0097 */
[----:B------:R-:W-:Y:S01]  /*2ea0*/  MUFU.EX2 R73, R73 ;  /* 0x0000004900497308 */ /* 0x000fe20000000800 */
[--C-:B------:R-:W-:Y:S02]  /*2eb0*/  IMAD.MOV.U32 R111, RZ, RZ, R151.reuse ;  /* 0x000000ffff6f7224 */ /* 0x100fe400078e0097 */
[----:B------:R-:W-:-:S02]  /*2ec0*/  IMAD.MOV.U32 R109, RZ, RZ, R151 ;  /* 0x000000ffff6d7224 */ /* 0x000fc400078e0097 */
[--C-:B------:R-:W-:Y:S02]  /*2ed0*/  IMAD.MOV.U32 R107, RZ, RZ, R151.reuse ;  /* 0x000000ffff6b7224 */ /* 0x100fe400078e0097 */
[--C-:B------:R-:W-:Y:S01]  /*2ee0*/  IMAD.MOV.U32 R105, RZ, RZ, R151.reuse ;  /* 0x000000ffff697224 */ /* 0x100fe200078e0097 */
[----:B------:R-:W-:Y:S01]  /*2ef0*/  MUFU.EX2 R172, R172 ;  /* 0x000000ac00ac7308 */ /* 0x000fe20000000800 */
[----:B-1----:R-:W-:Y:S01]  /*2f00*/  FMNMX.FTZ R9, R8, R9, !PT ;  /* 0x0000000908097209 */ /* 0x002fe20007810000 */
[----:B------:R-:W-:-:S03]  /*2f10*/  IMAD.MOV.U32 R103, RZ, RZ, R151 ;  /* 0x000000ffff677224 */ /* 0x000fc600078e0097 */
[C---:B------:R-:W-:Y:S01]  /*2f20*/  FSETP.NEU.FTZ.AND P2, PT, R9.reuse, -INF , PT ;  /* 0xff8000000900780b */ /* 0x040fe20003f5d000 */
[----:B------:R-:W-:Y:S02]  /*2f30*/  FMUL.FTZ R6, R9, R4 ;  /* 0x0000000409067220 */ /* 0x000fe40000410000 */
[----:B------:R-:W-:Y:S03]  /*2f40*/  MUFU.EX2 R77, R77 ;  /* 0x0000004d004d7308 */ /* 0x000fe60000000800 */
[----:B------:R-:W-:Y:S02]  /*2f50*/  FSEL R6, R6, RZ, P2 ;  /* 0x000000ff06067208 */ /* 0x000fe40001000000 */
[----:B------:R-:W-:-:S03]  /*2f60*/  PLOP3.LUT P2, PT, PT, PT, UP0, 0x80, 0x0 ;  /* 0x000000000000781c */ /* 0x000fc60003f4f008 */
        /* <DEDUP_REMOVED lines=11> */
[-CC-:B------:R-:W-:Y:S01]  /*3020*/  FFMA.FTZ R25, R25, R4.reuse, -R6.reuse ;  /* 0x0000000419197223 */ /* 0x180fe20000010806 */
[----:B------:R-:W1:Y:S01]  /*3030*/  MUFU.EX2 R7, R7 ;  /* 0x0000000700077308 */ /* 0x000e620000000800 */
[----:B0-----:R-:W-:Y:S01]  /*3040*/  FADD.FTZ R27, R180, R61 ;  /* 0x0000003db41b7221 */ /* 0x001fe20000010000 */
[-CC-:B------:R-:W-:Y:S01]  /*3050*/  FFMA.FTZ R47, R47, R4.reuse, -R6.reuse ;  /* 0x000000042f2f7223 */ /* 0x180fe20000010806 */
[-CC-:B------:R-:W-:Y:S01]  /*3060*/  FFMA.FTZ R29, R29, R4.reuse, -R6.reuse ;  /* 0x000000041d1d7223 */ /* 0x180fe20000010806 */
[-CC-:B------:R-:W-:Y:S01]  /*3070*/  FFMA.FTZ R51, R51, R4.reuse, -R6.reuse ;  /* 0x0000000433337223 */ /* 0x180fe20000010806 */
[----:B---3--:R-:W-:Y:S01]  /*3080*/  FADD.FTZ R32, R182, R27 ;  /* 0x0000001bb6207221 */ /* 0x008fe20000010000 */
[-CC-:B------:R-:W-:Y:S01]  /*3090*/  FFMA.FTZ R33, R33, R4.reuse, -R6.reuse ;  /* 0x0000000421217223 */ /* 0x180fe20000010806 */
[-C--:B------:R-:W-:Y:S01]  /*30a0*/  FFMA.FTZ R55, R55, R4.reuse, -R6 ;  /* 0x0000000437377223 */ /* 0x080fe20000010806 */
[----:B------:R-:W0:Y:S01]  /*30b0*/  MUFU.EX2 R11, R11 ;  /* 0x0000000b000b7308 */ /* 0x000e220000000800 */
[----:B----4-:R-:W-:Y:S01]  /*30c0*/  FADD.FTZ R27, R65, R32 ;  /* 0x00000020411b7221 */ /* 0x010fe20000010000 */
[-CC-:B------:R-:W-:Y:S01]  /*30d0*/  FFMA.FTZ R37, R37, R4.reuse, -R6.reuse ;  /* 0x0000000425257223 */ /* 0x180fe20000010806 */
[-CC-:B------:R-:W-:Y:S01]  /*30e0*/  FFMA.FTZ R59, R59, R4.reuse, -R6.reuse ;  /* 0x000000043b3b7223 */ /* 0x180fe20000010806 */
[-CC-:B------:R-:W-:Y:S01]  /*30f0*/  FFMA.FTZ R41, R41, R4.reuse, -R6.reuse ;  /* 0x0000000429297223 */ /* 0x180fe20000010806 */
[----:B-----5:R-:W-:Y:S01]  /*3100*/  FADD.FTZ R34, R176, R27 ;  /* 0x0000001bb0227221 */ /* 0x020fe20000010000 */
[-CC-:B------:R-:W-:Y:S01]  /*3110*/  FFMA.FTZ R63, R63, R4.reuse, -R6.reuse ;  /* 0x000000043f3f7223 */ /* 0x180fe20000010806 */
[-C--:B------:R-:W-:Y:S01]  /*3120*/  FFMA.FTZ R45, R45, R4.reuse, -R6 ;  /* 0x000000042d2d7223 */ /* 0x080fe20000010806 */
[----:B------:R3:W4:Y:S01]  /*3130*/  MUFU.EX2 R10, R31 ;  /* 0x0000001f000a7308 */ /* 0x0007220000000800 */
[----:B--2---:R-:W-:Y:S01]  /*3140*/  FADD.FTZ R27, R69, R34 ;  /* 0x00000022451b7221 */ /* 0x004fe20000010000 */
[----:B-1----:R-:W-:Y:S01]  /*3150*/  FADD.FTZ R34, R7, R8 ;  /* 0x0000000807227221 */ /* 0x002fe20000010000 */
[-CC-:B------:R-:W-:Y:S01]  /*3160*/  FFMA.FTZ R67, R67, R4.reuse, -R6.reuse ;  /* 0x0000000443437223 */ /* 0x180fe20000010806 */
[-CC-:B------:R-:W-:Y:S01]  /*3170*/  FFMA.FTZ R49, R49, R4.reuse, -R6.reuse ;  /* 0x0000000431317223 */ /* 0x180fe20000010806 */
[----:B------:R-:W-:Y:S01]  /*3180*/  FADD.FTZ R36, R178, R27 ;  /* 0x0000001bb2247221 */ /* 0x000fe20000010000 */
[-CC-:B------:R-:W-:Y:S01]  /*3190*/  FFMA.FTZ R71, R71, R4.reuse, -R6.reuse ;  /* 0x0000000447477223 */ /* 0x180fe20000010806 */
[-C--:B------:R-:W-:Y:S01]  /*31a0*/  FFMA.FTZ R53, R53, R4.reuse, -R6 ;  /* 0x0000000435357223 */ /* 0x080fe20000010806 */
[----:B------:R-:W1:Y:S01]  /*31b0*/  MUFU.EX2 R13, R13 ;  /* 0x0000000d000d7308 */ /* 0x000e620000000800 */
[----:B---3--:R-:W-:Y:S01]  /*31c0*/  FADD.FTZ R31, R73, R36 ;  /* 0x00000024491f7221 */ /* 0x008fe20000010000 */
[----:B0-----:R-:W-:Y:S01]  /*31d0*/  FADD.FTZ R27, R11, R34 ;  /* 0x000000220b1b7221 */ /* 0x001fe20000010000 */
[-CC-:B------:R-:W-:Y:S01]  /*31e0*/  FFMA.FTZ R75, R75, R4.reuse, -R6.reuse ;  /* 0x000000044b4b7223 */ /* 0x180fe20000010806 */
[-CC-:B------:R-:W-:Y:S01]  /*31f0*/  FFMA.FTZ R57, R57, R4.reuse, -R6.reuse ;  /* 0x0000000439397223 */ /* 0x180fe20000010806 */
[----:B------:R-:W-:Y:S01]  /*3200*/  FADD.FTZ R38, R172, R31 ;  /* 0x0000001fac267221 */ /* 0x000fe20000010000 */
[-CC-:B------:R-:W-:Y:S01]  /*3210*/  FFMA.FTZ R93, R93, R4.reuse, -R6.reuse ;  /* 0x000000045d5d7223 */ /* 0x180fe20000010806 */
[-C--:B------:R-:W-:Y:S01]  /*3220*/  FFMA.FTZ R95, R95, R4.reuse, -R6 ;  /* 0x000000045f5f7223 */ /* 0x080fe20000010806 */
[----:B------:R-:W0:Y:S01]  /*3230*/  MUFU.EX2 R174, R174 ;  /* 0x000000ae00ae7308 */ /* 0x000e220000000800 */
[----:B----4-:R-:W-:Y:S01]  /*3240*/  FADD.FTZ R36, R10, R27 ;  /* 0x0000001b0a247221 */ /* 0x010fe20000010000 */
[----:B------:R-:W-:Y:S01]  /*3250*/  FADD.FTZ R31, R77, R38 ;  /* 0x000000264d1f7221 */ /* 0x000fe20000010000 */
[-CC-:B------:R-:W-:Y:S01]  /*3260*/  FFMA.FTZ R97, R97, R4.reuse, -R6.reuse ;  /* 0x0000000461617223 */ /* 0x180fe20000010806 */
[-CC-:B------:R-:W-:Y:S01]  /*3270*/  FFMA.FTZ R99, R99, R4.reuse, -R6.reuse ;  /* 0x0000000463637223 */ /* 0x180fe20000010806 */
[----:B------:R-:W-:Y:S01]  /*3280*/  FFMA.FTZ R101, R101, R4, -R6 ;  /* 0x0000000465657223 */ /* 0x000fe20000010806 */
[----:B------:R-:W-:Y:S01]  /*3290*/  F2FP.F16.F32.PACK_AB R181, R8, R7 ;  /* 0x0000000708b5723e */ /* 0x000fe200000000ff */
[----:B------:R-:W-:Y:S01]  /*32a0*/  IMAD.MOV.U32 R7, RZ, RZ, 0x3f800000 ;  /* 0x3f800000ff077424 */ /* 0x000fe200078e00ff */
[----:B------:R-:W2:Y:S01]  /*32b0*/  MUFU.EX2 R12, R35 ;  /* 0x00000023000c7308 */ /* 0x000ea20000000800 */
[----:B-1----:R-:W-:Y:S01]  /*32c0*/  FADD.FTZ R27, R13, R36 ;  /* 0x000000240d1b7221 */ /* 0x002fe20000010000 */
[----:B------:R-:W-:Y:S01]  /*32d0*/  F2FP.F16.F32.PACK_AB R183, R10, R11 ;  /* 0x0000000b0ab7723e */ /* 0x000fe200000000ff */
[----:B------:R-:W-:Y:S01]  /*32e0*/  IMAD.MOV.U32 R11, RZ, RZ, 0x3f800000 ;  /* 0x3f800000ff0b7424 */ /* 0x000fe200078e00ff */
[----:B------:R-:W-:-:S02]  /*32f0*/  F2FP.F16.F32.PACK_AB R180, R61, R180 ;  /* 0x000000b43db4723e */ /* 0x000fc400000000ff */
[----:B------:R-:W-:Y:S02]  /*3300*/  F2FP.F16.F32.PACK_AB R182, R65, R182 ;  /* 0x000000b641b6723e */ /* 0x000fe400000000ff */
[----:B------:R-:W1:Y:S01]  /*3310*/  MUFU.EX2 R81, R81 ;  /* 0x0000005100517308 */ /* 0x000e620000000800 */
[----:B0-----:R-:W-:Y:S01]  /*3320*/  FADD.FTZ R38, R174, R31 ;  /* 0x0000001fae267221 */ /* 0x001fe20000010000 */
[----:B------:R-:W-:Y:S02]  /*3330*/  F2FP.F16.F32.PACK_AB R176, R69, R176 ;  /* 0x000000b045b0723e */ /* 0x000fe400000000ff */
[----:B------:R-:W-:Y:S02]  /*3340*/  F2FP.F16.F32.PACK_AB R178, R73, R178 ;  /* 0x000000b249b2723e */ /* 0x000fe400000000ff */
[----:B------:R-:W-:Y:S02]  /*3350*/  F2FP.F16.F32.PACK_AB R172, R77, R172 ;  /* 0x000000ac4dac723e */ /* 0x000fe400000000ff */
[----:B------:R-:W0:Y:S01]  /*3360*/  MUFU.EX2 R15, R15 ;  /* 0x0000000f000f7308 */ /* 0x000e220000000800 */
[C---:B--2---:R-:W-:Y:S01]  /*3370*/  FADD.FTZ R36, R12.reuse, R27 ;  /* 0x0000001b0c247221 */ /* 0x044fe20000010000 */
[----:B------:R-:W-:-:S06]  /*3380*/  F2FP.F16.F32.PACK_AB R177, R12, R13 ;  /* 0x0000000d0cb1723e */ /* 0x000fcc00000000ff */
        /* <DEDUP_REMOVED lines=15> */
[----:B------:R2:W3:Y:S01]  /*3480*/  MUFU.EX2 R79, R115 ;  /* 0x00000073004f7308 */ /* 0x0004e20000000800 */
[----:B-1----:R-:W-:-:S07]  /*3490*/  FADD.FTZ R40, R170, R31 ;  /* 0x0000001faa287221 */ /* 0x002fce0000010000 */
[----:B------:R-:W1:Y:S01]  /*34a0*/  MUFU.EX2 R25, R25 ;  /* 0x0000001900197308 */ /* 0x000e620000000800 */
[C---:B0-----:R-:W-:Y:S01]  /*34b0*/  FADD.FTZ R38, R24.reuse, R27 ;  /* 0x0000001b18267221 */ /* 0x041fe20000010000 */
[----:B------:R-:W-:Y:S01]  /*34c0*/  F2FP.F16.F32.PACK_AB R173, R24, R21 ;  /* 0x0000001518ad723e */ /* 0x000fe200000000ff */
[----:B--2---:R-:W-:-:S05]  /*34d0*/  IMAD.MOV.U32 R115, RZ, RZ, R151 ;  /* 0x000000ffff737224 */ /* 0x004fca00078e0097 */
[----:B------:R-:W0:Y:S01]  /*34e0*/  MUFU.EX2 R152, R152 ;  /* 0x0000009800987308 */ /* 0x000e220000000800 */
[C---:B---3--:R-:W-:Y:S01]  /*34f0*/  FADD.FTZ R27, R79.reuse, R40 ;  /* 0x000000284f1b7221 */ /* 0x048fe20000010000 */
[----:B------:R-:W-:-:S06]  /*3500*/  F2FP.F16.F32.PACK_AB R170, R79, R170 ;  /* 0x000000aa4faa723e */ /* 0x000fcc00000000ff */
        /* <DEDUP_REMOVED lines=29> */
[----:B------:R-:W-:Y:S01]  /*36e0*/  F2FP.F16.F32.PACK_AB R156, R89, R156 ;  /* 0x0000009c599c723e */ /* 0x000fe200000000ff */
[----:B------:R-:W-:-:S05]  /*36f0*/  IMAD.MOV.U32 R89, RZ, RZ, R151 ;  /* 0x000000ffff597224 */ /* 0x000fca00078e0097 */
        /* <DEDUP_REMOVED lines=9> */
[----:B------:R-:W-:Y:S01]  /*3790*/  F2FP.F16.F32.PACK_AB R158, R91, R158 ;  /* 0x0000009e5b9e723e */ /* 0x000fe200000000ff */
[----:B------:R-:W-:-:S05]  /*37a0*/  IMAD.MOV.U32 R91, RZ, RZ, R151 ;  /* 0x000000ffff5b7224 */ /* 0x000fca00078e0097 */
        /* <DEDUP_REMOVED lines=9> */
[----:B------:R-:W-:Y:S01]  /*3840*/  F2FP.F16.F32.PACK_AB R160, R135, R160 ;  /* 0x000000a087a0723e */ /* 0x000fe200000000ff */
[----:B------:R-:W-:-:S05]  /*3850*/  IMAD.MOV.U32 R135, RZ, RZ, R151 ;  /* 0x000000ffff877224 */ /* 0x000fca00078e0097 */
        /* <DEDUP_REMOVED lines=10> */
[----:B------:R-:W-:Y:S01]  /*3900*/  F2FP.F16.F32.PACK_AB R162, R162, R137 ;  /* 0x00000089a2a2723e */ /* 0x000fe200000000ff */
[----:B------:R-:W-:-:S05]  /*3910*/  IMAD.MOV.U32 R137, RZ, RZ, R151 ;  /* 0x000000ffff897224 */ /* 0x000fca00078e0097 */
        /* <DEDUP_REMOVED lines=16> */
[----:B------:R1:W3:Y:S01]  /*3a20*/  MUFU.EX2 R42, R93 ;  /* 0x0000005d002a7308 */ /* 0x0002e20000000800 */
[C---:B--2---:R-:W-:Y:S01]  /*3a30*/  FADD.FTZ R46, R40.reuse, R5 ;  /* 0x00000005282e7221 */ /* 0x044fe20000010000 */
[----:B------:R-:W-:-:S06]  /*3a40*/  F2FP.F16.F32.PACK_AB R161, R40, R53 ;  /* 0x0000003528a1723e */ /* 0x000fcc00000000ff */
[----:B------:R-:W2:Y:S01]  /*3a50*/  MUFU.EX2 R95, R95 ;  /* 0x0000005f005f7308 */ /* 0x000ea20000000800 */
[----:B0-----:R-:W-:Y:S01]  /*3a60*/  FADD.FTZ R5, R57, R46 ;  /* 0x0000002e39057221 */ /* 0x001fe20000010000 */
[----:B-1----:R-:W-:-:S06]  /*3a70*/  IMAD.MOV.U32 R93, RZ, RZ, R151 ;  /* 0x000000ffff5d7224 */ /* 0x002fcc00078e0097 */
[----:B------:R0:W1:Y:S01]  /*3a80*/  MUFU.EX2 R44, R97 ;  /* 0x00000061002c7308 */ /* 0x0000620000000800 */
[C---:B---3--:R-:W-:Y:S01]  /*3a90*/  FADD.FTZ R10, R42.reuse, R5 ;  /* 0x000000052a0a7221 */ /* 0x048fe20000010000 */
[----:B------:R-:W-:-:S06]  /*3aa0*/  F2FP.F16.F32.PACK_AB R163, R42, R57 ;  /* 0x000000392aa3723e */ /* 0x000fcc00000000ff */
[----:B------:R-:W3:Y:S01]  /*3ab0*/  MUFU.EX2 R99, R99 ;  /* 0x0000006300637308 */ /* 0x000ee20000000800 */
[----:B--2---:R-:W-:Y:S01]  /*3ac0*/  FADD.FTZ R5, R95, R10 ;  /* 0x0000000a5f057221 */ /* 0x004fe20000010000 */
[----:B0-----:R-:W-:-:S06]  /*3ad0*/  IMAD.MOV.U32 R97, RZ, RZ, R151 ;  /* 0x000000ffff617224 */ /* 0x001fcc00078e0097 */
[----:B------:R-:W0:Y:S01]  /*3ae0*/  MUFU.EX2 R14, R14 ;  /* 0x0000000e000e7308 */ /* 0x000e220000000800 */
[C---:B-1----:R-:W-:Y:S01]  /*3af0*/  FADD.FTZ R10, R44.reuse, R5 ;  /* 0x000000052c0a7221 */ /* 0x042fe20000010000 */
[----:B------:R-:W-:Y:S01]  /*3b00*/  F2FP.F16.F32.PACK_AB R165, R44, R95 ;  /* 0x0000005f2ca5723e */ /* 0x000fe200000000ff */
[----:B------:R-:W-:-:S05]  /*3b10*/  IMAD.MOV.U32 R95, RZ, RZ, R151 ;  /* 0x000000ffff5f7224 */ /* 0x000fca00078e0097 */
[----:B------:R1:W2:Y:S01]  /*3b20*/  MUFU.EX2 R8, R101 ;  /* 0x0000006500087308 */ /* 0x0002a20000000800 */
[----:B---3--:R-:W-:Y:S01]  /*3b30*/  FADD.FTZ R5, R99, R10 ;  /* 0x0000000a63057221 */ /* 0x008fe20000010000 */
[C---:B0-----:R-:W-:Y:S01]  /*3b40*/  F2FP.F16.F32.PACK_AB R166, R14.reuse, R145 ;  /* 0x000000910ea6723e */ /* 0x041fe200000000ff */
[----:B------:R-:W-:Y:S01]  /*3b50*/  FADD.FTZ R6, R14, R27 ;  /* 0x0000001b0e067221 */ /* 0x000fe20000010000 */
[--C-:B------:R-:W-:Y:S02]  /*3b60*/  IMAD.MOV.U32 R145, RZ, RZ, R151.reuse ;  /* 0x000000ffff917224 */ /* 0x100fe400078e0097 */
[----:B-1----:R-:W-:Y:S01]  /*3b70*/  IMAD.MOV.U32 R101, RZ, RZ, R151 ;  /* 0x000000ffff657224 */ /* 0x002fe200078e0097 */
[C---:B--2---:R-:W-:Y:S01]  /*3b80*/  F2FP.F16.F32.PACK_AB R167, R8.reuse, R99 ;  /* 0x0000006308a7723e */ /* 0x044fe200000000ff */
[----:B------:R-:W-:Y:S01]  /*3b90*/  FADD.FTZ R5, R8, R5 ;  /* 0x0000000508057221 */ /* 0x000fe20000010000 */
[----:B------:R-:W-:Y:S01]  /*3ba0*/  IMAD.MOV.U32 R99, RZ, RZ, R151 ;  /* 0x000000ffff637224 */ /* 0x000fe200078e0097 */
[----:B------:R-:W-:Y:S06]  /*3bb0*/  @!P2 BRA `(.L_x_376) ;  /* 0x0000002000d8a947 */ /* 0x000fec0003800000 */
[----:B------:R-:W-:Y:S01]  /*3bc0*/  R2UR UR4, R2 ;  /* 0x00000000020472ca */ /* 0x000fe200000e0000 */
[----:B------:R-:W-:Y:S01]  /*3bd0*/  IMAD.MOV.U32 R10, RZ, RZ, R9 ;  /* 0x000000ffff0a7224 */ /* 0x000fe200078e0009 */
[----:B------:R-:W-:Y:S01]  /*3be0*/  CS2R R150, SRZ ;  /* 0x0000000000967805 */ /* 0x000fe2000001ff00 */
[----:B------:R-:W-:Y:S01]  /*3bf0*/  IMAD.MOV.U32 R12, RZ, RZ, R3 ;  /* 0x000000ffff0c7224 */ /* 0x000fe200078e0003 */
[----:B------:R-:W-:Y:S01]  /*3c00*/  CS2R R146, SRZ ;  /* 0x0000000000927805 */ /* 0x000fe2000001ff00 */
[----:B------:R-:W-:Y:S01]  /*3c10*/  IMAD.MOV.U32 R8, RZ, RZ, R16 ;  /* 0x000000ffff087224 */ /* 0x000fe200078e0010 */
[----:B------:R-:W-:Y:S01]  /*3c20*/  CS2R R142, SRZ ;  /* 0x00000000008e7805 */ /* 0x000fe2000001ff00 */
[----:B------:R-:W-:Y:S01]  /*3c30*/  IMAD.MOV.U32 R7, RZ, RZ, 0x3f800000 ;  /* 0x3f800000ff077424 */ /* 0x000fe200078e00ff */
        /* <DEDUP_REMOVED lines=28> */
[----:B------:R-:W-:Y:S01]  /*3e00*/  CS2R R88, SRZ ;  /* 0x0000000000587805 */ /* 0x000fe2000001ff00 */
[----:B------:R-:W-:-:S12]  /*3e10*/  UIADD3 UR5, UR49, -0x2, URZ ;  /* 0xfffffffe31057890 */ /* 0x000fd8000fffe03f */
.L_x_385:
[----:B------:R-:W-:-:S04]  /*3e20*/  UIADD3 UR6, UR4, 0x1, URZ ;  /* 0x0000000104067890 */ /* 0x000fc8000fffe03f */
[----:B------:R-:W-:-:S04]  /*3e30*/  UISETP.NE.AND UP0, UPT, UR6, 0x2, UPT ;  /* 0x000000020600788c */ /* 0x000fc8000bf05270 */
[----:B------:R-:W-:Y:S02]  /*3e40*/  USEL UR7, URZ, 0x1, UP0 ;  /* 0x000000013f077887 */ /* 0x000fe40008000000 */
[----:B------:R-:W-:-:S04]  /*3e50*/  USEL UR6, UR6, URZ, UP0 ;  /* 0x0000003f06067287 */ /* 0x000fc80008000000 */
[----:B------:R-:W-:Y:S02]  /*3e60*/  LOP3.LUT R16, R8, UR7, RZ, 0x3c, !PT ;  /* 0x0000000708107c12 */ /* 0x000fe4000f8e3cff */
[----:B------:R-:W-:Y:S01]  /*3e70*/  IMAD.U32 R2, RZ, RZ, UR6 ;  /* 0x00000006ff027e24 */ /* 0x000fe2000f8e00ff */
[----:B------:R-:W-:Y:S06]  /*3e80*/  @!P0 BRA `(.L_x_377) ;  /* 0x0000000000048947 */ /* 0x000fec0003800000 */
[----:B------:R-:W-:Y:S01]  /*3e90*/  BPT.TRAP 0x1 ;  /* 0x000000040000795c */ /* 0x000fe20000300000 */
.L_x_377:
[----:B------:R-:W0:Y:S01]  /*3ea0*/  S2UR UR10, SR_CgaCtaId ;  /* 0x00000000000a79c3 */ /* 0x000e220000008800 */
[----:B------:R-:W-:Y:S01]  /*3eb0*/  UMOV UR7, 0x400 ;  /* 0x0000040000077882 */ /* 0x000fe20000000000 */
[----:B------:R-:W-:Y:S01]  /*3ec0*/  SHF.L.U32 R3, R16, 0x1f, RZ ;  /* 0x0000001f10037819 */ /* 0x000fe200000006ff */
[----:B0-----:R-:W-:-:S06]  /*3ed0*/  ULEA UR7, UR10, UR7, 0x18 ;  /* 0x000000070a077291 */ /* 0x001fcc000f8ec03f */
[----:B------:R-:W-:-:S05]  /*3ee0*/  IMAD.U32 R0, RZ, RZ, UR7 ;  /* 0x00000007ff007e24 */ /* 0x000fca000f8e00ff */
[----:B------:R-:W-:-:S13]  /*3ef0*/  R2UR UR7, R0 ;  /* 0x00000000000772ca */ /* 0x000fda00000e0000 */
[----:B------:R-:W-:-:S09]  /*3f00*/  ULEA UR6, UR6, UR7, 0x3 ;  /* 0x0000000706067291 */ /* 0x000fd2000f8e183f */
[----:B------:R0:W1:Y:S01]  /*3f10*/  SYNCS.PHASECHK.TRANS64.TRYWAIT P2, [UR6+0x34830], R3 ;  /* 0x03483003ff0075a7 */ /* 0x0000620008040146 */
[----:B------:R-:W-:Y:S05]  /*3f20*/  @!P0 BRA `(.L_x_378) ;  /* 0x0000000000048947 */ /* 0x000fea0003800000 */
[----:B------:R-:W-:Y:S01]  /*3f30*/  BPT.TRAP 0x1 ;  /* 0x000000040000795c */ /* 0x000fe20000300000 */
.L_x_378:
[----:B-1----:R-:W-:Y:S05]  /*3f40*/  @P2 BRA `(.L_x_379) ;  /* 0x0000000000082947 */ /* 0x002fea0003800000 */
[----:B------:R-:W1:Y:S02]  /*3f50*/  SYNCS.PHASECHK.TRANS64.TRYWAIT P2, [UR6+0x34830], R3 ;  /* 0x03483003ff0075a7 */ /* 0x000e640008040146 */
[----:B-1----:R-:W-:Y:S05]  /*3f60*/  @!P2 BRA `(.L_x_380) ;  /* 0x000000b40028a947 */ /* 0x002fea0003800000 */
.L_x_379:
[----:B------:R-:W-:Y:S01]  /*3f70*/  R2UR UR7, R2 ;  /* 0x00000000020772ca */ /* 0x000fe200000e0000 */
[----:B------:R-:W-:Y:S01]  /*3f80*/  WARPGROUP.ARRIVE ;  /* 0x00000000000079c5 */ /* 0x000fe20000000000 */
[----:B------:R-:W-:Y:S01]  /*3f90*/  UMOV UR48, UR56 ;  /* 0x0000003800307c82 */ /* 0x000fe20008000000 */
[----:B------:R-:W-:Y:S01]  /*3fa0*/  UMOV UR49, UR57 ;  /* 0x0000003900317c82 */ /* 0x000fe20008000000 */
[----:B------:R-:W-:Y:S01]  /*3fb0*/  UMOV UR51, 0x40000040 ;  /* 0x4000004000337882 */ /* 0x000fe20000000000 */
        /* <DEDUP_REMOVED lines=8> */
[----:B------:R-:W-:Y:S01]  /*4040*/  UIMAD UR7, UR7, 0xc00, UR60 ;  /* 0x00000c00070778a4 */ /* 0x000fe2000f8e023c */
[-C--:B------:R-:W-:Y:S01]  /*4050*/  FMUL.FTZ R88, R88, R11.reuse ;  /* 0x0000000b58587220 */ /* 0x080fe20000410000 */
[----:B------:R-:W-:Y:S01]  /*4060*/  UMOV UR43, 0x40000040 ;  /* 0x40000040002b7882 */ /* 0x000fe20000000000 */
[----:B------:R-:W-:Y:S01]  /*4070*/  UMOV UR47, 0x40000040 ;  /* 0x40000040002f7882 */ /* 0x000fe20000000000 */
[----:B------:R-:W-:Y:S01]  /*4080*/  UIADD3 UR10, UR7, 0x2, URZ ;  /* 0x00000002070a7890 */ /* 0x000fe2000fffe03f */
[-C--:B------:R-:W-:Y:S01]  /*4090*/  FMUL.FTZ R89, R89, R11.reuse ;  /* 0x0000000b59597220 */ /* 0x080fe20000410000 */
[----:B------:R-:W-:Y:S01]  /*40a0*/  UIADD3 UR14, UR7, 0x4, URZ ;  /* 0x00000004070e7890 */ /* 0x000fe2000fffe03f */
[-C--:B------:R-:W-:Y:S01]  /*40b0*/  FMUL.FTZ R92, R92, R11.reuse ;  /* 0x0000000b5c5c7220 */ /* 0x080fe20000410000 */
[----:B------:R-:W-:Y:S01]  /*40c0*/  UMOV UR50, UR7 ;  /* 0x0000000700327c82 */ /* 0x000fe20008000000 */
[----:B------:R-:W-:Y:S01]  /*40d0*/  UIADD3 UR18, UR7, 0x6, URZ ;  /* 0x0000000607127890 */ /* 0x000fe2000fffe03f */
[----:B------:R-:W-:Y:S01]  /*40e0*/  HGMMA.64x128x16.F32 R24, gdesc[UR48], RZ, !UPT, gsb0 ;  /* 0x01e00000301879f0 */ /* 0x000fe2000c0008ff */
[----:B------:R-:W-:Y:S01]  /*40f0*/  UIADD3 UR22, UR7, 0x400, URZ ;  /* 0x0000040007167890 */ /* 0x000fe2000fffe03f */
[-C--:B------:R-:W-:Y:S01]  /*4100*/  FMUL.FTZ R93, R93, R11.reuse ;  /* 0x0000000b5d5d7220 */ /* 0x080fe20000410000 */
        /* <DEDUP_REMOVED lines=14> */
[----:B------:R-:W-:Y:S01]  /*41f0*/  UMOV UR48, UR52 ;  /* 0x0000003400307c82 */ /* 0x000fe20008000000 */
[----:B------:R-:W-:Y:S01]  /*4200*/  UMOV UR49, UR53 ;  /* 0x0000003500317c82 */ /* 0x000fe20008000000 */
        /* <DEDUP_REMOVED lines=90> */
.L_x_381:
[----:B------:R-:W-:Y:S01]  /*47b0*/  IMAD.U32 R7, RZ, RZ, UR4 ;  /* 0x00000004ff077e24 */ /* 0x000fe2000f8e00ff */
[----:B01----:R-:W-:-:S03]  /*47c0*/  SHF.L.U32 R3, R8, 0x1f, RZ ;  /* 0x0000001f08037819 */ /* 0x003fc600000006ff */
[----:B------:R-:W-:-:S04]  /*47d0*/  IMAD R8, R7, 0x8, R0 ;  /* 0x0000000807087824 */ /* 0x000fc800078e0200 */
[----:B------:R0:W1:Y:S01]  /*47e0*/  SYNCS.PHASECHK.TRANS64.TRYWAIT P2, [R8+URZ+0x34850], R3 ;  /* 0x03485003080075a7 */ /* 0x000062000804017f */
[----:B------:R-:W-:Y:S05]  /*47f0*/  @!P0 BRA `(.L_x_382) ;  /* 0x0000000000048947 */ /* 0x000fea0003800000 */
[----:B------:R-:W-:Y:S01]  /*4800*/  BPT.TRAP 0x1 ;  /* 0x000000040000795c */ /* 0x000fe20000300000 */
.L_x_382:
[----:B-1----:R-:W-:Y:S05]  /*4810*/  @P2 BRA `(.L_x_383) ;  /* 0x0000000000082947 */ /* 0x002fea0003800000 */
[----:B------:R-:W1:Y:S02]  /*4820*/  SYNCS.PHASECHK.TRANS64.TRYWAIT P2, [R8+URZ+0x34850], R3 ;  /* 0x03485003080075a7 */ /* 0x000e64000804017f */
[----:B-1----:R-:W-:Y:S05]  /*4830*/  @!P2 BRA `(.L_x_384) ;  /* 0x000000ac000ca947 */ /* 0x002fea0003800000 */
.L_x_383:
[----:B------:R-:W-:Y:S01]  /*4840*/  R2UR UR7, R0 ;  /* 0x00000000000772ca */ /* 0x000fe200000e0000 */
[----:B------:R-:W-:Y:S01]  /*4850*/  WARPGROUP.ARRIVE ;  /* 0x00000000000079c5 */ /* 0x000fe20000000000 */
[----:B------:R-:W-:Y:S01]  /*4860*/  UMOV UR11, 0x40000040 ;  /* 0x40000040000b7882 */ /* 0x000fe20000000000 */
[----:B------:R-:W-:Y:S02]  /*4870*/  FMNMX.FTZ R4, R24, R12, !PT ;  /* 0x0000000c18047209 */ /* 0x000fe40007810000 */
[----:B------:R-:W-:Y:S01]  /*4880*/  ISETP.LT.AND P2, PT, RZ, UR5, PT ;  /* 0x00000005ff007c0c */ /* 0x000fe2000bf41270 */
[----:B------:R-:W-:Y:S01]  /*4890*/  UIADD3 UR5, UR5, -0x1, URZ ;  /* 0xffffffff05057890 */ /* 0x000fe2000fffe03f */
[----:B01----:R-:W-:-:S04]  /*48a0*/  FMNMX.FTZ R3, R25, R4, !PT ;  /* 0x0000000419037209 */ /* 0x003fc80007810000 */
[----:B------:R-:W-:Y:S02]  /*48b0*/  FMNMX.FTZ R4, R28, R3, !PT ;  /* 0x000000031c047209 */ /* 0x000fe40007810000 */
[----:B------:R-:W-:Y:S02]  /*48c0*/  UIADD3 UR7, UR7, 0x400, URZ ;  /* 0x0000040007077890 */ /* 0x000fe4000fffe03f */
[----:B------:R-:W-:Y:S02]  /*48d0*/  FMNMX.FTZ R3, R29, R4, !PT ;  /* 0x000000041d037209 */ /* 0x000fe40007810000 */
[----:B------:R-:W-:Y:S02]  /*48e0*/  USHF.R.U32.HI UR7, URZ, 0x4, UR7 ;  /* 0x000000043f077899 */ /* 0x000fe40008011607 */
[----:B------:R-:W-:Y:S02]  /*48f0*/  FMNMX.FTZ R4, R32, R3, !PT ;  /* 0x0000000320047209 */ /* 0x000fe40007810000 */
[----:B------:R-:W-:-:S02]  /*4900*/  ULOP3.LUT UR7, UR7, 0x3fff, URZ, 0xc0, !UPT ;  /* 0x00003fff07077892 */ /* 0x000fc4000f8ec03f */
[----:B------:R-:W-:Y:S02]  /*4910*/  FMNMX.FTZ R3, R33, R4, !PT ;  /* 0x0000000421037209 */ /* 0x000fe40007810000 */
[----:B------:R-:W-:Y:S02]  /*4920*/  ULOP3.LUT UR7, UR7, 0x4000000, URZ, 0xfc, !UPT ;  /* 0x0400000007077892 */ /* 0x000fe4000f8efc3f */
[----:B------:R-:W-:Y:S02]  /*4930*/  FMNMX.FTZ R4, R36, R3, !PT ;  /* 0x0000000324047209 */ /* 0x000fe40007810000 */
[----:B------:R-:W-:Y:S02]  /*4940*/  ULEA UR4, UR4, UR7, 0xb ;  /* 0x0000000704047291 */ /* 0x000fe4000f8e583f */
[----:B------:R-:W-:Y:S01]  /*4950*/  FMNMX.FTZ R3, R37, R4, !PT ;  /* 0x0000000425037209 */ /* 0x000fe20007810000 */
[----:B------:R-:W-:-:S03]  /*4960*/  UMOV UR7, 0x40000040 ;  /* 0x4000004000077882 */ /* 0x000fc60000000000 */
[----:B------:R-:W-:Y:S01]  /*4970*/  FMNMX.FTZ R4, R40, R3, !PT ;  /* 0x0000000328047209 */ /* 0x000fe20007810000 */
[----:B------:R-:W-:Y:S02]  /*4980*/  UMOV UR10, UR4 ;  /* 0x00000004000a7c82 */ /* 0x000fe40008000000 */
[----:B------:R-:W-:Y:S01]  /*4990*/  HGMMA.64x128x16.F32 R88, R180, gdesc[UR8].tnspB, R88, gsb0 ;  /* 0x41e00008b4587df0 */ /* 0x000fe20008000858 */
[----:B------:R-:W-:Y:S01]  /*49a0*/  UIADD3 UR10, UR4, 0x80, URZ ;  /* 0x00000080040a7890 */ /* 0x000fe2000fffe03f */
[----:B------:R-:W-:Y:S01]  /*49b0*/  FMNMX.FTZ R3, R41, R4, !PT ;  /* 0x0000000429037209 */ /* 0x000fe20007810000 */
[----:B------:R-:W-:-:S03]  /*49c0*/  UMOV UR11, 0x40000040 ;  /* 0x40000040000b7882 */ /* 0x000fc60000000000 */
        /* <DEDUP_REMOVED lines=24> */
[----:B------:R-:W0:Y:S03]  /*4b50*/  LDC R4, c[0x0][0x988] ;  /* 0x00026200ff047b82 */ /* 0x000e260000000800 */
[----:B------:R-:W1:Y:S01]  /*4b60*/  SHFL.BFLY PT, R3, R14, 0x1, 0x1f ;  /* 0x0c201f000e037f89 */ /* 0x000e6200000e0000 */
[----:B------:R-:W-:Y:S02]  /*4b70*/  WARPGROUP.DEPBAR.LE gsb0, 0x0 ;  /* 0x00008000000079c5 */ /* 0x000fe40000010000 */
[----:B------:R-:W-:Y:S01]  /*4b80*/  WARPGROUP.ARRIVE ;  /* 0x00000000000079c5 */ /* 0x000fe20000000000 */
[----:B-1----:R-:W-:-:S05]  /*4b90*/  FMNMX.FTZ R3, R14, R3, !PT ;  /* 0x000000030e037209 */ /* 0x002fca0007810000 */
[----:B------:R-:W-:Y:S01]  /*4ba0*/  HGMMA.64x128x16.F32 R88, R176, gdesc[UR8].tnspB, R88, gsb0 ;  /* 0x41e00008b0587df0 */ /* 0x000fe20008000858 */
[----:B------:R-:W-:Y:S01]  /*4bb0*/  UIADD3 UR10, UR4, 0x100, URZ ;  /* 0x00000100040a7890 */ /* 0x000fe2000fffe03f */
[----:B------:R-:W-:Y:S01]  /*4bc0*/  UMOV UR11, 0x40000040 ;  /* 0x40000040000b7882 */ /* 0x000fe20000000000 */
[----:B------:R-:W-:Y:S01]  /*4bd0*/  FADD.FTZ R7, -R3, R12 ;  /* 0x0000000c03077221 */ /* 0x000fe20000010100 */
[----:B------:R-:W-:-:S03]  /*4be0*/  FMNMX.FTZ R12, R26, R10, !PT ;  /* 0x0000000a1a0c7209 */ /* 0x000fc60007810000 */
[----:B0-----:R-:W-:Y:S01]  /*4bf0*/  FMUL.FTZ R11, R7, R4 ;  /* 0x00000004070b7220 */ /* 0x001fe20000410000 */
[----:B------:R-:W-:Y:S01]  /*4c00*/  FMNMX.FTZ R9, R27, R12, !PT ;  /* 0x0000000c1b097209 */ /* 0x000fe20007810000 */
[----:B------:R-:W-:-:S03]  /*4c10*/  FMUL.FTZ R7, R3, R4 ;  /* 0x0000000403077220 */ /* 0x000fc60000410000 */
[----:B------:R-:W-:Y:S01]  /*4c20*/  FMNMX.FTZ R12, R30, R9, !PT ;  /* 0x000000091e0c7209 */ /* 0x000fe20007810000 */
[-CC-:B------:R-:W-:Y:S01]  /*4c30*/  FFMA.FTZ R182, R28, R4.reuse, -R7.reuse ;  /* 0x000000041cb67223 */ /* 0x180fe20000010807 */
[-CC-:B------:R-:W-:Y:S01]  /*4c40*/  FFMA.FTZ R15, R29, R4.reuse, -R7.reuse ;  /* 0x000000041d0f7223 */ /* 0x180fe20000010807 */
[--C-:B------:R-:W-:Y:S01]  /*4c50*/  FFMA.FTZ R29, R41, R4, -R7.reuse ;  /* 0x00000004291d7223 */ /* 0x100fe20000010807 */
[----:B------:R-:W-:Y:S01]  /*4c60*/  FMNMX.FTZ R9, R31, R12, !PT ;  /* 0x0000000c1f097209 */ /* 0x000fe20007810000 */
[-CC-:B------:R-:W-:Y:S01]  /*4c70*/  FFMA.FTZ R41, R53, R4.reuse, -R7.reuse ;  /* 0x0000000435297223 */ /* 0x180fe20000010807 */
[-CC-:B------:R-:W-:Y:S01]  /*4c80*/  FFMA.FTZ R53, R65, R4.reuse, -R7.reuse ;  /* 0x0000000441357223 */ /* 0x180fe20000010807 */
[-CC-:B------:R-:W-:Y:S01]  /*4c90*/  FFMA.FTZ R65, R77, R4.reuse, -R7.reuse ;  /* 0x000000044d417223 */ /* 0x180fe20000010807 */
        /* <DEDUP_REMOVED lines=18> */
[----:B------:R-:W-:Y:S01]  /*4dc0*/  FFMA.FTZ R73, R85, R4, -R7 ;  /* 0x0000000455497223 */ /* 0x000fe20000010807 */
[----:B------:R-:W-:Y:S01]  /*4dd0*/  MUFU.EX2 R11, R11 ;  /* 0x0000000b000b7308 */ /* 0x000fe20000000800 */
[----:B------:R-:W-:-:S04]  /*4de0*/  FMNMX.FTZ R9, R43, R12, !PT ;  /* 0x0000000c2b097209 */ /* 0x000fc80007810000 */
[----:B------:R-:W-:-:S03]  /*4df0*/  FMNMX.FTZ R12, R46, R9, !PT ;  /* 0x000000092e0c7209 */ /* 0x000fc60007810000 */
[----:B------:R-:W0:Y:S01]  /*4e00*/  MUFU.EX2 R180, R180 ;  /* 0x000000b400b47308 */ /* 0x000e220000000800 */
[----:B------:R-:W-:-:S04]  /*4e10*/  FMNMX.FTZ R9, R47, R12, !PT ;  /* 0x0000000c2f097209 */ /* 0x000fc80007810000 */
[----:B------:R-:W-:-:S03]  /*4e20*/  FMNMX.FTZ R12, R50, R9, !PT ;  /* 0x00000009320c7209 */ /* 0x000fc60007810000 */
[----:B------:R-:W1:Y:S01]  /*4e30*/  MUFU.EX2 R13, R13 ;  /* 0x0000000d000d7308 */ /* 0x000e620000000800 */
[----:B------:R-:W-:-:S04]  /*4e40*/  FMNMX.FTZ R9, R51, R12, !PT ;  /* 0x0000000c33097209 */ /* 0x000fc80007810000 */
[----:B------:R-:W-:-:S03]  /*4e50*/  FMNMX.FTZ R12, R54, R9, !PT ;  /* 0x00000009360c7209 */ /* 0x000fc60007810000 */
[----:B------:R-:W-:Y:S01]  /*4e60*/  MUFU.EX2 R182, R182 ;  /* 0x000000b600b67308 */ /* 0x000fe20000000800 */
[----:B------:R-:W-:Y:S01]  /*4e70*/  FMNMX.FTZ R9, R55, R12, !PT ;  /* 0x0000000c37097209 */ /* 0x000fe20007810000 */
[----:B0-----:R-:W-:-:S03]  /*4e80*/  FFMA.FTZ R6, R11, R6, R180 ;  /* 0x000000060b067223 */ /* 0x001fc600000100b4 */
[----:B------:R-:W-:-:S03]  /*4e90*/  FMNMX.FTZ R12, R58, R9, !PT ;  /* 0x000000093a0c7209 */ /* 0x000fc60007810000 */
[----:B------:R-:W-:Y:S01]  /*4ea0*/  MUFU.EX2 R15, R15 ;  /* 0x0000000f000f7308 */ /* 0x000fe20000000800 */
[----:B------:R-:W-:Y:S02]  /*4eb0*/  FMNMX.FTZ R9, R59, R12, !PT ;  /* 0x0000000c3b097209 */ /* 0x000fe40007810000 */
[----:B-1----:R-:W-:Y:S02]  /*4ec0*/  F2FP.F16.F32.PACK_AB R180, R13, R180 ;  /* 0x000000b40db4723e */ /* 0x002fe400000000ff */
[----:B------:R-:W-:-:S03]  /*4ed0*/  FMNMX.FTZ R12, R62, R9, !PT ;  /* 0x000000093e0c7209 */ /* 0x000fc60007810000 */
[----:B------:R-:W-:Y:S01]  /*4ee0*/  MUFU.EX2 R21, R21 ;  /* 0x0000001500157308 */ /* 0x000fe20000000800 */
[----:B------:R-:W-:-:S04]  /*4ef0*/  FMNMX.FTZ R9, R63, R12, !PT ;  /* 0x0000000c3f097209 */ /* 0x000fc80007810000 */
        /* <DEDUP_REMOVED lines=17> */
[----:B------:R-:W-:Y:S01]  /*5010*/  FMNMX.FTZ R9, R87, R12, !PT ;  /* 0x0000000c57097209 */ /* 0x000fe20007810000 */
[----:B------:R-:W-:-:S04]  /*5020*/  FFMA.FTZ R12, R72, R4, -R7 ;  /* 0x00000004480c7223 */ /* 0x000fc80000010807 */
[----:B------:R-:W0:Y:S02]  /*5030*/  SHFL.BFLY PT, R14, R9, 0x2, 0x1f ;  /* 0x0c401f00090e7f89 */ /* 0x000e2400000e0000 */
[----:B------:R-:W-:Y:S01]  /*5040*/  MUFU.EX2 R49, R49 ;  /* 0x0000003100317308 */ /* 0x000fe20000000800 */
[----:B------:R-:W-:Y:S02]  /*5050*/  WARPGROUP.DEPBAR.LE gsb0, 0x0 ;  /* 0x00008000000079c5 */ /* 0x000fe40000010000 */
[----:B------:R-:W-:Y:S01]  /*5060*/  WARPGROUP.ARRIVE ;  /* 0x00000000000079c5 */ /* 0x000fe20000000000 */
[-CC-:B------:R-:W-:Y:S01]  /*5070*/  FFMA.FTZ R176, R32, R4.reuse, -R7.reuse ;  /* 0x0000000420b07223 */ /* 0x180fe20000010807 */
[----:B------:R-:W-:-:S03]  /*5080*/  FFMA.FTZ R178, R36, R4, -R7 ;  /* 0x0000000424b27223 */ /* 0x000fc60000010807 */
[----:B------:R-:W-:Y:S01]  /*5090*/  MUFU.EX2 R53, R53 ;  /* 0x0000003500357308 */ /* 0x000fe20000000800 */
[----:B------:R-:W-:Y:S01]  /*50a0*/  HGMMA.64x128x16.F32 R88, R172, gdesc[UR8].tnspB, R88, gsb0 ;  /* 0x41e00008ac587df0 */ /* 0x000fe20008000858 */
[----:B------:R-:W-:Y:S01]  /*50b0*/  UIADD3 UR10, UR4, 0x180, URZ ;  /* 0x00000180040a7890 */ /* 0x000fe2000fffe03f */
[----:B------:R-:W-:-:S05]  /*50c0*/  UMOV UR11, 0x40000040 ;  /* 0x40000040000b7882 */ /* 0x000fca0000000000 */
[----:B------:R-:W-:Y:S01]  /*50d0*/  MUFU.EX2 R176, R176 ;  /* 0x000000b000b07308 */ /* 0x000fe20000000800 */
[----:B0-----:R-:W-:Y:S01]  /*50e0*/  FMNMX.FTZ R28, R9, R14, !PT ;  /* 0x0000000e091c7209 */ /* 0x001fe20007810000 */
[----:B------:R-:W-:-:S04]  /*50f0*/  FFMA.FTZ R14, R76, R4, -R7 ;  /* 0x000000044c0e7223 */ /* 0x000fc80000010807 */
[----:B------:R-:W0:Y:S02]  /*5100*/  SHFL.BFLY PT, R9, R28, 0x1, 0x1f ;  /* 0x0c201f001c097f89 */ /* 0x000e2400000e0000 */
[----:B------:R-:W-:Y:S08]  /*5110*/  MUFU.EX2 R178, R178 ;  /* 0x000000b200b27308 */ /* 0x000ff00000000800 */
[----:B------:R-:W-:Y:S08]  /*5120*/  MUFU.EX2 R57, R57 ;  /* 0x0000003900397308 */ /* 0x000ff00000000800 */
[----:B------:R-:W-:Y:S01]  /*5130*/  MUFU.EX2 R12, R12 ;  /* 0x0000000c000c7308 */ /* 0x000fe20000000800 */
[----:B0-----:R-:W-:-:S07]  /*5140*/  FMNMX.FTZ R9, R28, R9, !PT ;  /* 0x000000091c097209 */ /* 0x001fce0007810000 */
[----:B------:R-:W-:Y:S01]  /*5150*/  MUFU.EX2 R61, R61 ;  /* 0x0000003d003d7308 */ /* 0x000fe20000000800 */
[----:B------:R-:W-:-:S04]  /*5160*/  FMUL.FTZ R77, R9, R4 ;  /* 0x00000004094d7220 */ /* 0x000fc80000410000 */
[-CC-:B------:R-:W-:Y:S01]  /*5170*/  FFMA.FTZ R181, R27, R4.reuse, -R77.reuse ;  /* 0x000000041bb57223 */ /* 0x180fe2000001084d */
[----:B------:R-:W-:Y:S02]  /*5180*/  IMAD.U32 R27, RZ, RZ, UR6 ;  /* 0x00000006ff1b7e24 */ /* 0x000fe4000f8e00ff */
[-CC-:B------:R-:W-:Y:S01]  /*5190*/  FFMA.FTZ R183, R30, R4.reuse, -R77.reuse ;  /* 0x000000041eb77223 */ /* 0x180fe2000001084d */
[-CC-:B------:R-:W-:Y:S01]  /*51a0*/  FFMA.FTZ R177, R34, R4.reuse, -R77.reuse ;  /* 0x0000000422b17223 */ /* 0x180fe2000001084d */
[-CC-:B------:R-:W-:Y:S01]  /*51b0*/  FFMA.FTZ R28, R35, R4.reuse, -R77.reuse ;  /* 0x00000004231c7223 */ /* 0x180fe2000001084d */
[----:B------:R-:W-:Y:S01]  /*51c0*/  @!P1 VIADD R27, R27, 0x34840 ;  /* 0x000348401b1b9836 */ /* 0x000fe20000000000 */
[----:B------:R-:W-:Y:S01]  /*51d0*/  MUFU.EX2 R181, R181 ;  /* 0x000000b500b57308 */ /* 0x000fe20000000800 */
[-CC-:B------:R-:W-:Y:S01]  /*51e0*/  FFMA.FTZ R179, R38, R4.reuse, -R77.reuse ;  /* 0x0000000426b37223 */ /* 0x180fe2000001084d */
[-CC-:B------:R-:W-:Y:S01]  /*51f0*/  FFMA.FTZ R30, R39, R4.reuse, -R77.reuse ;  /* 0x00000004271e7223 */ /* 0x180fe2000001084d */
[-C--:B------:R-:W-:Y:S01]  /*5200*/  FFMA.FTZ R32, R43, R4.reuse, -R77 ;  /* 0x000000042b207223 */ /* 0x080fe2000001084d */
[----:B------:R-:W-:Y:S01]  /*5210*/  @!P1 PRMT R27, RZ, 0x654, R27 ;  /* 0x00000654ff1b9816 */ /* 0x000fe2000000001b */
        /* <DEDUP_REMOVED lines=15> */
[----:B------:R-:W-:-:S04]  /*5310*/  FFMA.FTZ R86, R86, R4, -R77 ;  /* 0x0000000456567223 */ /* 0x000fc8000001084d */
        /* <DEDUP_REMOVED lines=8> */
[----:B------:R-:W0:Y:S01]  /*53a0*/  MUFU.EX2 R67, R67 ;  /* 0x0000004300437308 */ /* 0x000e220000000800 */
[----:B------:R-:W-:-:S02]  /*53b0*/  WARPGROUP.DEPBAR.LE gsb0, 0x0 ;  /* 0x00008000000079c5 */ /* 0x000fc40000010000 */
[----:B------:R-:W-:Y:S01]  /*53c0*/  WARPGROUP.ARRIVE ;  /* 0x00000000000079c5 */ /* 0x000fe20000000000 */
[-CC-:B------:R-:W-:Y:S01]  /*53d0*/  FFMA.FTZ R172, R40, R4.reuse, -R7.reuse ;  /* 0x0000000428ac7223 */ /* 0x180fe20000010807 */
[-C--:B------:R-:W-:Y:S01]  /*53e0*/  FFMA.FTZ R174, R44, R4.reuse, -R7 ;  /* 0x000000042cae7223 */ /* 0x080fe20000010807 */
[-CC-:B------:R-:W-:Y:S01]  /*53f0*/  FFMA.FTZ R173, R42, R4.reuse, -R77.reuse ;  /* 0x000000042aad7223 */ /* 0x180fe2000001084d */
[-CC-:B------:R-:W-:Y:S01]  /*5400*/  FFMA.FTZ R175, R46, R4.reuse, -R77.reuse ;  /* 0x000000042eaf7223 */ /* 0x180fe2000001084d */
[----:B------:R-:W-:Y:S01]  /*5410*/  FFMA.FTZ R40, R59, R4, -R77 ;  /* 0x000000043b287223 */ /* 0x000fe2000001084d */
[----:B------:R-:W-:Y:S01]  /*5420*/  HGMMA.64x128x16.F32 R88, R168, gdesc[UR8].tnspB, R88, gsb0 ;  /* 0x41e00008a8587df0 */ /* 0x000fe20008000858 */
[----:B------:R-:W-:Y:S01]  /*5430*/  UIADD3 UR10, UR4, 0x200, URZ ;  /* 0x00000200040a7890 */ /* 0x000fe2000fffe03f */
[----:B------:R-:W-:Y:S01]  /*5440*/  MUFU.EX2 R172, R172 ;  /* 0x000000ac00ac7308 */ /* 0x000fe20000000800 */
[----:B------:R-:W-:-:S07]  /*5450*/  UMOV UR11, 0x40000040 ;  /* 0x40000040000b7882 */ /* 0x000fce0000000000 */
[----:B------:R-:W-:Y:S08]  /*5460*/  MUFU.EX2 R173, R173 ;  /* 0x000000ad00ad7308 */ /* 0x000ff00000000800 */
[----:B------:R-:W-:Y:S08]  /*5470*/  MUFU.EX2 R174, R174 ;  /* 0x000000ae00ae7308 */ /* 0x000ff00000000800 */
[----:B------:R-:W-:Y:S08]  /*5480*/  MUFU.EX2 R175, R175 ;  /* 0x000000af00af7308 */ /* 0x000ff00000000800 */
[----:B------:R-:W-:Y:S08]  /*5490*/  MUFU.EX2 R40, R40 ;  /* 0x0000002800287308 */ /* 0x000ff00000000800 */
[----:B------:R-:W-:Y:S08]  /*54a0*/  MUFU.EX2 R70, R70 ;  /* 0x0000004600467308 */ /* 0x000ff00000000800 */
[----:B------:R-:W1:Y:S08]  /*54b0*/  MUFU.EX2 R71, R71 ;  /* 0x0000004700477308 */ /* 0x000e700000000800 */
[----:B------:R-:W-:Y:S08]  /*54c0*/  MUFU.EX2 R74, R74 ;  /* 0x0000004a004a7308 */ /* 0x000ff00000000800 */
[----:B------:R-:W2:Y:S08]  /*54d0*/  MUFU.EX2 R75, R75 ;  /* 0x0000004b004b7308 */ /* 0x000eb00000000800 */
[----:B------:R-:W-:Y:S08]  /*54e0*/  MUFU.EX2 R14, R14 ;  /* 0x0000000e000e7308 */ /* 0x000ff00000000800 */
[----:B------:R-:W-:Y:S08]  /*54f0*/  MUFU.EX2 R78, R78 ;  /* 0x0000004e004e7308 */ /* 0x000ff00000000800 */
[----:B------:R-:W3:Y:S08]  /*5500*/  MUFU.EX2 R65, R65 ;  /* 0x0000004100417308 */ /* 0x000ef00000000800 */
[----:B------:R-:W4:Y:S08]  /*5510*/  MUFU.EX2 R79, R79 ;  /* 0x0000004f004f7308 */ /* 0x000f300000000800 */
[----:B------:R-:W-:Y:S08]  /*5520*/  MUFU.EX2 R20, R20 ;  /* 0x0000001400147308 */ /* 0x000ff00000000800 */
[----:B------:R-:W-:Y:S08]  /*5530*/  MUFU.EX2 R82, R82 ;  /* 0x0000005200527308 */ /* 0x000ff00000000800 */
[----:B------:R-:W5:Y:S08]  /*5540*/  MUFU.EX2 R69, R69 ;  /* 0x0000004500457308 */ /* 0x000f700000000800 */
[----:B------:R-:W5:Y:S08]  /*5550*/  MUFU.EX2 R83, R83 ;  /* 0x0000005300537308 */ /* 0x000f700000000800 */
[----:B------:R-:W-:Y:S01]  /*5560*/  MUFU.EX2 R24, R24 ;  /* 0x0000001800187308 */ /* 0x000fe20000000800 */
[----:B------:R-:W-:-:S02]  /*5570*/  WARPGROUP.DEPBAR.LE gsb0, 0x0 ;  /* 0x00008000000079c5 */ /* 0x000fc40000010000 */
[----:B------:R-:W-:Y:S01]  /*5580*/  WARPGROUP.ARRIVE ;  /* 0x00000000000079c5 */ /* 0x000fe20000000000 */
[-CC-:B------:R-:W-:Y:S01]  /*5590*/  FFMA.FTZ R168, R48, R4.reuse, -R7.reuse ;  /* 0x0000000430a87223 */ /* 0x180fe20000010807 */
[-C--:B------:R-:W-:Y:S01]  /*55a0*/  FFMA.FTZ R170, R52, R4.reuse, -R7 ;  /* 0x0000000434aa7223 */ /* 0x080fe20000010807 */
[-CC-:B------:R-:W-:Y:S01]  /*55b0*/  FFMA.FTZ R169, R50, R4.reuse, -R77.reuse ;  /* 0x0000000432a97223 */ /* 0x180fe2000001084d */
[----:B------:R-:W-:Y:S01]  /*55c0*/  FFMA.FTZ R171, R54, R4, -R77 ;  /* 0x0000000436ab7223 */ /* 0x000fe2000001084d */
[----:B------:R-:W-:Y:S01]  /*55d0*/  MUFU.EX2 R86, R86 ;  /* 0x0000005600567308 */ /* 0x000fe20000000800 */
[----:B------:R-:W-:Y:S01]  /*55e0*/  HGMMA.64x128x16.F32 R88, R152, gdesc[UR8].tnspB, R88, gsb0 ;  /* 0x41e0000898587df0 */ /* 0x000fe20008000858 */
[----:B------:R-:W-:Y:S01]  /*55f0*/  UIADD3 UR10, UR4, 0x280, URZ ;  /* 0x00000280040a7890 */ /* 0x000fe2000fffe03f */
[----:B------:R-:W-:-:S05]  /*5600*/  UMOV UR11, 0x40000040 ;  /* 0x40000040000b7882 */ /* 0x000fca0000000000 */
[----:B------:R-:W-:Y:S08]  /*5610*/  MUFU.EX2 R168, R168 ;  /* 0x000000a800a87308 */ /* 0x000ff00000000800 */
[----:B------:R-:W-:Y:S08]  /*5620*/  MUFU.EX2 R169, R169 ;  /* 0x000000a900a97308 */ /* 0x000ff00000000800 */
[----:B------:R-:W-:Y:S08]  /*5630*/  MUFU.EX2 R170, R170 ;  /* 0x000000aa00aa7308 */ /* 0x000ff00000000800 */
[----:B------:R-:W-:Y:S08]  /*5640*/  MUFU.EX2 R171, R171 ;  /* 0x000000ab00ab7308 */ /* 0x000ff00000000800 */
[----:B------:R-:W5:Y:S01]  /*5650*/  MUFU.EX2 R73, R73 ;  /* 0x0000004900497308 */ /* 0x000f620000000800 */
[----:B------:R-:W-:-:S02]  /*5660*/  WARPGROUP.DEPBAR.LE gsb0, 0x0 ;  /* 0x00008000000079c5 */ /* 0x000fc40000010000 */
[----:B------:R-:W-:Y:S01]  /*5670*/  WARPGROUP.ARRIVE ;  /* 0x00000000000079c5 */ /* 0x000fe20000000000 */
[-CC-:B------:R-:W-:Y:S01]  /*5680*/  FFMA.FTZ R152, R56, R4.reuse, -R7.reuse ;  /* 0x0000000438987223 */ /* 0x180fe20000010807 */
[-C--:B------:R-:W-:Y:S01]  /*5690*/  FFMA.FTZ R154, R60, R4.reuse, -R7 ;  /* 0x000000043c9a7223 */ /* 0x080fe20000010807 */
[-CC-:B------:R-:W-:Y:S01]  /*56a0*/  FFMA.FTZ R153, R58, R4.reuse, -R77.reuse ;  /* 0x000000043a997223 */ /* 0x180fe2000001084d */
[----:B------:R-:W-:Y:S02]  /*56b0*/  FFMA.FTZ R155, R62, R4, -R77 ;  /* 0x000000043e9b7223 */ /* 0x000fe4000001084d */
[----:B------:R-:W-:Y:S01]  /*56c0*/  HGMMA.64x128x16.F32 R88, R156, gdesc[UR8].tnspB, R88, gsb0 ;  /* 0x41e000089c587df0 */ /* 0x000fe20008000858 */
[----:B------:R-:W-:Y:S01]  /*56d0*/  UIADD3 UR10, UR4, 0x300, URZ ;  /* 0x00000300040a7890 */ /* 0x000fe2000fffe03f */
[----:B------:R-:W-:Y:S01]  /*56e0*/  MUFU.EX2 R152, R152 ;  /* 0x0000009800987308 */ /* 0x000fe20000000800 */
[----:B------:R-:W-:Y:S01]  /*56f0*/  UMOV UR11, 0x40000040 ;  /* 0x40000040000b7882 */ /* 0x000fe20000000000 */
[----:B------:R-:W-:-:S06]  /*5700*/  UIADD3 UR4, UR4, 0x380, URZ ;  /* 0x0000038004047890 */ /* 0x000fcc000fffe03f */
[----:B------:R-:W-:Y:S01]  /*5710*/  MUFU.EX2 R153, R153 ;  /* 0x0000009900997308 */ /* 0x000fe20000000800 */
[----:B------:R-:W-:Y:S01]  /*5720*/  UMOV UR6, UR4 ;  /* 0x0000000400067c82 */ /* 0x000fe20008000000 */
[----:B------:R-:W-:-:S06]  /*5730*/  R2UR UR4, R2 ;  /* 0x00000000020472ca */ /* 0x000fcc00000e0000 */
[----:B------:R-:W-:Y:S08]  /*5740*/  MUFU.EX2 R154, R154 ;  /* 0x0000009a009a7308 */ /* 0x000ff00000000800 */
[----:B------:R-:W-:Y:S01]  /*5750*/  MUFU.EX2 R155, R155 ;  /* 0x0000009b009b7308 */ /* 0x000fe20000000800 */
[----:B------:R-:W-:Y:S02]  /*5760*/  WARPGROUP.DEPBAR.LE gsb0, 0x0 ;  /* 0x00008000000079c5 */ /* 0x000fe40000010000 */
[----:B------:R-:W-:Y:S01]  /*5770*/  WARPGROUP.ARRIVE ;  /* 0x00000000000079c5 */ /* 0x000fe20000000000 */
[-CC-:B------:R-:W-:Y:S01]  /*5780*/  FFMA.FTZ R156, R64, R4.reuse, -R7.reuse ;  /* 0x00000004409c7223 */ /* 0x180fe20000010807 */
[-C--:B------:R-:W-:Y:S01]  /*5790*/  FFMA.FTZ R158, R68, R4.reuse, -R7 ;  /* 0x00000004449e7223 */ /* 0x080fe20000010807 */
[----:B------:R-:W-:Y:S01]  /*57a0*/  FADD.FTZ R7, -R9, R10 ;  /* 0x0000000a09077221 */ /* 0x000fe20000010100 */
[-CC-:B------:R-:W-:Y:S01]  /*57b0*/  FFMA.FTZ R10, R26, R4.reuse, -R77.reuse ;  /* 0x000000041a0a7223 */ /* 0x180fe2000001084d */
[-C--:B------:R-:W-:Y:S01]  /*57c0*/  FFMA.FTZ R26, R31, R4.reuse, -R77 ;  /* 0x000000041f1a7223 */ /* 0x080fe2000001084d */
[----:B------:R-:W-:Y:S01]  /*57d0*/  HGMMA.64x128x16.F32 R88, R160, gdesc[UR8].tnspB, R88, gsb0 ;  /* 0x41e00008a0587df0 */ /* 0x000fe20008000858 */
[----:B------:R-:W-:Y:S01]  /*57e0*/  FMUL.FTZ R7, R7, R4 ;  /* 0x0000000407077220 */ /* 0x000fe20000410000 */
[----:B------:R-:W-:Y:S01]  /*57f0*/  MUFU.EX2 R156, R156 ;  /* 0x0000009c009c7308 */ /* 0x000fe20000000800 */
[----:B0-----:R-:W-:-:S02]  /*5800*/  F2FP.F16.F32.PACK_AB R157, R67, R66 ;  /* 0x00000042439d723e */ /* 0x001fc400000000ff */
[----:B-1----:R-:W-:-:S05]  /*5810*/  F2FP.F16.F32.PACK_AB R159, R71, R70 ;  /* 0x00000046479f723e */ /* 0x002fca00000000ff */
[----:B------:R-:W-:Y:S08]  /*5820*/  MUFU.EX2 R7, R7 ;  /* 0x0000000700077308 */ /* 0x000ff00000000800 */
[----:B------:R-:W0:Y:S08]  /*5830*/  MUFU.EX2 R10, R10 ;  /* 0x0000000a000a7308 */ /* 0x000e300000000800 */
[----:B------:R-:W1:Y:S08]  /*5840*/  MUFU.EX2 R26, R26 ;  /* 0x0000001a001a7308 */ /* 0x000e700000000800 */
[----:B------:R-:W-:Y:S01]  /*5850*/  MUFU.EX2 R158, R158 ;  /* 0x0000009e009e7308 */ /* 0x000fe20000000800 */
[----:B------:R-:W-:-:S02]  /*5860*/  WARPGROUP.DEPBAR.LE gsb0, 0x0 ;  /* 0x00008000000079c5 */ /* 0x000fc40000010000 */
[----:B------:R-:W-:Y:S01]  /*5870*/  WARPGROUP.ARRIVE ;  /* 0x00000000000079c5 */ /* 0x000fe20000000000 */
[----:B------:R-:W-:Y:S02]  /*5880*/  F2FP.F16.F32.PACK_AB R160, R61, R12 ;  /* 0x0000000c3da0723e */ /* 0x000fe400000000ff */
[----:B--2---:R-:W-:Y:S02]  /*5890*/  F2FP.F16.F32.PACK_AB R161, R75, R74 ;  /* 0x0000004a4ba1723e */ /* 0x004fe400000000ff */
[----:B---3--:R-:W-:Y:S01]  /*58a0*/  F2FP.F16.F32.PACK_AB R162, R65, R14 ;  /* 0x0000000e41a2723e */ /* 0x008fe200000000ff */
[----:B------:R-:W-:Y:S01]  /*58b0*/  HGMMA.64x128x16.F32 R88, R164, gdesc[UR4].tnspB, R88, gsb0 ;  /* 0x41e00004a4587df0 */ /* 0x000fe20008000858 */
[----:B----4-:R-:W-:Y:S02]  /*58c0*/  F2FP.F16.F32.PACK_AB R163, R79, R78 ;  /* 0x0000004e4fa3723e */ /* 0x010fe400000000ff */
[----:B------:R-:W-:Y:S02]  /*58d0*/  WARPGROUP.DEPBAR.LE gsb0, 0x0 ;  /* 0x00008000000079c5 */ /* 0x000fe40000010000 */
[----:B------:R2:W-:Y:S01]  /*58e0*/  @!P1 SYNCS.ARRIVE.TRANS64.RED.A1T0 RZ, [R27+URZ], RZ ;  /* 0x000000ff1bff99a7 */ /* 0x0005e2000810043f */
[----:B-----5:R-:W-:-:S02]  /*58f0*/  F2FP.F16.F32.PACK_AB R164, R69, R20 ;  /* 0x0000001445a4723e */ /* 0x020fc400000000ff */
[----:B------:R-:W-:Y:S02]  /*5900*/  F2FP.F16.F32.PACK_AB R165, R83, R82 ;  /* 0x0000005253a5723e */ /* 0x000fe400000000ff */
[----:B------:R-:W-:Y:S01]  /*5910*/  F2FP.F16.F32.PACK_AB R166, R73, R24 ;  /* 0x0000001849a6723e */ /* 0x000fe200000000ff */
[----:B--2---:R-:W-:Y:S02]  /*5920*/  @!P1 VIADD R27, R8, 0x34860 ;  /* 0x00034860081b9836 */ /* 0x004fe40000000000 */
[----:B0-----:R-:W-:Y:S01]  /*5930*/  FFMA.FTZ R8, R7, R5, R10 ;  /* 0x0000000507087223 */ /* 0x001fe2000001000a */
[----:B------:R-:W-:Y:S01]  /*5940*/  FADD.FTZ R5, R13, R6 ;  /* 0x000000060d057221 */ /* 0x000fe20000010000 */
[-CC-:B------:R-:W-:Y:S01]  /*5950*/  FFMA.FTZ R6, R63, R4.reuse, -R77.reuse ;  /* 0x000000043f067223 */ /* 0x180fe2000001084d */
[----:B------:R-:W-:Y:S01]  /*5960*/  FFMA.FTZ R77, R87, R4, -R77 ;  /* 0x00000004574d7223 */ /* 0x000fe2000001084d */
[C---:B------:R-:W-:Y:S01]  /*5970*/  FADD.FTZ R8, R181.reuse, R8 ;  /* 0x00000008b5087221 */ /* 0x040fe20000010000 */
[----:B------:R-:W-:Y:S01]  /*5980*/  @!P1 PRMT R27, RZ, 0x654, R27 ;  /* 0x00000654ff1b9816 */ /* 0x000fe2000000001b */
[----:B------:R-:W-:Y:S01]  /*5990*/  FADD.FTZ R42, R182, R5 ;  /* 0x00000005b62a7221 */ /* 0x000fe20000010000 */
[----:B------:R-:W-:Y:S01]  /*59a0*/  F2FP.F16.F32.PACK_AB R181, R181, R10 ;  /* 0x0000000ab5b5723e */ /* 0x000fe200000000ff */
[----:B------:R-:W-:Y:S01]  /*59b0*/  FADD.FTZ R5, R183, R8 ;  /* 0x00000008b7057221 */ /* 0x000fe20000010000 */
[----:B------:R0:W-:Y:S01]  /*59c0*/  @!P1 SYNCS.ARRIVE.TRANS64.RED.A1T0 RZ, [R27+URZ], RZ ;  /* 0x000000ff1bff99a7 */ /* 0x0001e2000810043f */
[----:B------:R-:W2:Y:S01]  /*59d0*/  MUFU.EX2 R6, R6 ;  /* 0x0000000600067308 */ /* 0x000ea20000000800 */
[----:B------:R-:W-:Y:S01]  /*59e0*/  F2FP.F16.F32.PACK_AB R182, R15, R182 ;  /* 0x000000b60fb6723e */ /* 0x000fe200000000ff */
[C---:B-1----:R-:W-:Y:S01]  /*59f0*/  FADD.FTZ R8, R26.reuse, R5 ;  /* 0x000000051a087221 */ /* 0x042fe20000010000 */
[----:B------:R-:W-:-:S03]  /*5a00*/  F2FP.F16.F32.PACK_AB R183, R26, R183 ;  /* 0x000000b71ab7723e */ /* 0x000fc600000000ff */
[----:B------:R-:W-:Y:S01]  /*5a10*/  FADD.FTZ R5, R177, R8 ;  /* 0x00000008b1057221 */ /* 0x000fe20000010000 */
[----:B0-----:R-:W-:Y:S01]  /*5a20*/  FADD.FTZ R27, R15, R42 ;  /* 0x0000002a0f1b7221 */ /* 0x001fe20000010000 */
[----:B------:R-:W0:Y:S01]  /*5a30*/  MUFU.EX2 R77, R77 ;  /* 0x0000004d004d7308 */ /* 0x000e220000000800 */
[C---:B------:R-:W-:Y:S01]  /*5a40*/  F2FP.F16.F32.PACK_AB R177, R28.reuse, R177 ;  /* 0x000000b11cb1723e */ /* 0x040fe200000000ff */
[----:B------:R-:W-:Y:S01]  /*5a50*/  FADD.FTZ R8, R28, R5 ;  /* 0x000000051c087221 */ /* 0x000fe20000010000 */
[----:B------:R-:W-:Y:S01]  /*5a60*/  FADD.FTZ R42, R176, R27 ;  /* 0x0000001bb02a7221 */ /* 0x000fe20000010000 */
[----:B------:R-:W-:Y:S02]  /*5a70*/  F2FP.F16.F32.PACK_AB R176, R21, R176 ;  /* 0x000000b015b0723e */ /* 0x000fe400000000ff */
[----:B------:R-:W-:Y:S01]  /*5a80*/  FADD.FTZ R5, R179, R8 ;  /* 0x00000008b3057221 */ /* 0x000fe20000010000 */
[----:B------:R-:W-:Y:S01]  /*5a90*/  FADD.FTZ R27, R21, R42 ;  /* 0x0000002a151b7221 */ /* 0x000fe20000010000 */
[----:B------:R-:W-:-:S02]  /*5aa0*/  F2FP.F16.F32.PACK_AB R179, R30, R179 ;  /* 0x000000b31eb3723e */ /* 0x000fc400000000ff */
[----:B------:R-:W-:Y:S01]  /*5ab0*/  FADD.FTZ R8, R30, R5 ;  /* 0x000000051e087221 */ /* 0x000fe20000010000 */
[----:B------:R-:W-:Y:S01]  /*5ac0*/  FADD.FTZ R42, R178, R27 ;  /* 0x0000001bb22a7221 */ /* 0x000fe20000010000 */
[----:B------:R-:W-:Y:S02]  /*5ad0*/  F2FP.F16.F32.PACK_AB R178, R25, R178 ;  /* 0x000000b219b2723e */ /* 0x000fe400000000ff */
[----:B------:R-:W-:Y:S01]  /*5ae0*/  FADD.FTZ R5, R173, R8 ;  /* 0x00000008ad057221 */ /* 0x000fe20000010000 */
[----:B------:R-:W-:Y:S01]  /*5af0*/  FADD.FTZ R27, R25, R42 ;  /* 0x0000002a191b7221 */ /* 0x000fe20000010000 */
[C---:B------:R-:W-:Y:S02]  /*5b00*/  F2FP.F16.F32.PACK_AB R173, R32.reuse, R173 ;  /* 0x000000ad20ad723e */ /* 0x040fe400000000ff */
[----:B------:R-:W-:Y:S01]  /*5b10*/  FADD.FTZ R8, R32, R5 ;  /* 0x0000000520087221 */ /* 0x000fe20000010000 */
[----:B------:R-:W-:Y:S01]  /*5b20*/  FADD.FTZ R42, R172, R27 ;  /* 0x0000001bac2a7221 */ /* 0x000fe20000010000 */
[----:B------:R-:W-:-:S02]  /*5b30*/  F2FP.F16.F32.PACK_AB R172, R29, R172 ;  /* 0x000000ac1dac723e */ /* 0x000fc400000000ff */
[----:B------:R-:W-:Y:S01]  /*5b40*/  FADD.FTZ R5, R175, R8 ;  /* 0x00000008af057221 */ /* 0x000fe20000010000 */
[----:B------:R-:W-:Y:S01]  /*5b50*/  FADD.FTZ R27, R29, R42 ;  /* 0x0000002a1d1b7221 */ /* 0x000fe20000010000 */
[C---:B------:R-:W-:Y:S02]  /*5b60*/  F2FP.F16.F32.PACK_AB R175, R34.reuse, R175 ;  /* 0x000000af22af723e */ /* 0x040fe400000000ff */
        /* <DEDUP_REMOVED lines=23> */
[----:B--2---:R-:W-:-:S02]  /*5ce0*/  F2FP.F16.F32.PACK_AB R155, R6, R155 ;  /* 0x0000009b069b723e */ /* 0x004fc400000000ff */
[----:B------:R-:W-:Y:S01]  /*5cf0*/  FADD.FTZ R5, R6, R5 ;  /* 0x0000000506057221 */ /* 0x000fe20000010000 */
[----:B------:R-:W-:Y:S01]  /*5d00*/  FADD.FTZ R10, R154, R13 ;  /* 0x0000000d9a0a7221 */ /* 0x000fe20000010000 */
[C---:B------:R-:W-:Y:S02]  /*5d10*/  F2FP.F16.F32.PACK_AB R154, R49.reuse, R154 ;  /* 0x0000009a319a723e */ /* 0x040fe400000000ff */
[----:B------:R-:W-:Y:S01]  /*5d20*/  FADD.FTZ R5, R66, R5 ;  /* 0x0000000542057221 */ /* 0x000fe20000010000 */
[----:B------:R-:W-:Y:S01]  /*5d30*/  FADD.FTZ R13, R49, R10 ;  /* 0x0000000a310d7221 */ /* 0x000fe20000010000 */
[----:B0-----:R-:W-:Y:S01]  /*5d40*/  F2FP.F16.F32.PACK_AB R167, R77, R86 ;  /* 0x000000564da7723e */ /* 0x001fe200000000ff */
[----:B------:R-:W-:Y:S02]  /*5d50*/  IMAD.MOV.U32 R10, RZ, RZ, R9 ;  /* 0x000000ffff0a7224 */ /* 0x000fe400078e0009 */
[----:B------:R-:W-:Y:S01]  /*5d60*/  FADD.FTZ R5, R67, R5 ;  /* 0x0000000543057221 */ /* 0x000fe20000010000 */
[----:B------:R-:W-:Y:S01]  /*5d70*/  FADD.FTZ R8, R156, R13 ;  /* 0x0000000d9c087221 */ /* 0x000fe20000010000 */
[----:B------:R-:W-:-:S02]  /*5d80*/  F2FP.F16.F32.PACK_AB R156, R53, R156 ;  /* 0x0000009c359c723e */ /* 0x000fc400000000ff */
[----:B------:R-:W-:Y:S01]  /*5d90*/  FADD.FTZ R5, R70, R5 ;  /* 0x0000000546057221 */ /* 0x000fe20000010000 */
[----:B------:R-:W-:-:S03]  /*5da0*/  FADD.FTZ R13, R53, R8 ;  /* 0x00000008350d7221 */ /* 0x000fc60000010000 */
[----:B------:R-:W-:Y:S01]  /*5db0*/  FADD.FTZ R5, R71, R5 ;  /* 0x0000000547057221 */ /* 0x000fe20000010000 */
[----:B------:R-:W-:Y:S01]  /*5dc0*/  FADD.FTZ R8, R158, R13 ;  /* 0x0000000d9e087221 */ /* 0x000fe20000010000 */
[C---:B------:R-:W-:Y:S02]  /*5dd0*/  F2FP.F16.F32.PACK_AB R158, R57.reuse, R158 ;  /* 0x0000009e399e723e */ /* 0x040fe400000000ff */
[----:B------:R-:W-:Y:S01]  /*5de0*/  FADD.FTZ R5, R74, R5 ;  /* 0x000000054a057221 */ /* 0x000fe20000010000 */
[----:B------:R-:W-:-:S03]  /*5df0*/  FADD.FTZ R13, R57, R8 ;  /* 0x00000008390d7221 */ /* 0x000fc60000010000 */
[----:B------:R-:W-:Y:S01]  /*5e00*/  FADD.FTZ R5, R75, R5 ;  /* 0x000000054b057221 */ /* 0x000fe20000010000 */
[----:B------:R-:W-:Y:S01]  /*5e10*/  FADD.FTZ R8, R12, R13 ;  /* 0x0000000d0c087221 */ /* 0x000fe20000010000 */
[----:B------:R-:W-:Y:S02]  /*5e20*/  IMAD.MOV.U32 R12, RZ, RZ, R3 ;  /* 0x000000ffff0c7224 */ /* 0x000fe400078e0003 */
[----:B------:R-:W-:Y:S01]  /*5e30*/  FADD.FTZ R5, R78, R5 ;  /* 0x000000054e057221 */ /* 0x000fe20000010000 */
[----:B------:R-:W-:Y:S01]  /*5e40*/  FADD.FTZ R13, R61, R8 ;  /* 0x000000083d0d7221 */ /* 0x000fe20000010000 */
[----:B------:R-:W-:Y:S02]  /*5e50*/  IMAD.MOV.U32 R8, RZ, RZ, R16 ;  /* 0x000000ffff087224 */ /* 0x000fe400078e0010 */
[----:B------:R-:W-:Y:S01]  /*5e60*/  FADD.FTZ R5, R79, R5 ;  /* 0x000000054f057221 */ /* 0x000fe20000010000 */
[----:B------:R-:W-:-:S03]  /*5e70*/  FADD.FTZ R6, R14, R13 ;  /* 0x0000000d0e067221 */ /* 0x000fc60000010000 */
[----:B------:R-:W-:Y:S01]  /*5e80*/  FADD.FTZ R5, R82, R5 ;  /* 0x0000000552057221 */ /* 0x000fe20000010000 */
[----:B------:R-:W-:-:S03]  /*5e90*/  FADD.FTZ R13, R65, R6 ;  /* 0x00000006410d7221 */ /* 0x000fc60000010000 */
[----:B------:R-:W-:Y:S01]  /*5ea0*/  FADD.FTZ R5, R83, R5 ;  /* 0x0000000553057221 */ /* 0x000fe20000010000 */
[----:B------:R-:W-:-:S03]  /*5eb0*/  FADD.FTZ R6, R20, R13 ;  /* 0x0000000d14067221 */ /* 0x000fc60000010000 */
[----:B------:R-:W-:Y:S01]  /*5ec0*/  FADD.FTZ R5, R86, R5 ;  /* 0x0000000556057221 */ /* 0x000fe20000010000 */
[----:B------:R-:W-:-:S03]  /*5ed0*/  FADD.FTZ R13, R69, R6 ;  /* 0x00000006450d7221 */ /* 0x000fc60000010000 */
[----:B------:R-:W-:Y:S01]  /*5ee0*/  FADD.FTZ R5, R77, R5 ;  /* 0x000000054d057221 */ /* 0x000fe20000010000 */
[----:B------:R-:W-:-:S04]  /*5ef0*/  FADD.FTZ R6, R24, R13 ;  /* 0x0000000d18067221 */ /* 0x000fc80000010000 */
[----:B------:R-:W-:Y:S01]  /*5f00*/  FADD.FTZ R6, R73, R6 ;  /* 0x0000000649067221 */ /* 0x000fe20000010000 */
[----:B------:R-:W-:Y:S06]  /*5f10*/  @P2 BRA `(.L_x_385) ;  /* 0xffffffdc00c02947 */ /* 0x000fec000383ffff */
.L_x_376:
        /* <DEDUP_REMOVED lines=67> */
.L_x_386:
[----:B------:R-:W-:Y:S01]  /*6350*/  IMAD R14, R2, 0x8, R0 ;  /* 0x00000008020e7824 */ /* 0x000fe200078e0200 */
[----:B------:R-:W-:-:S04]  /*6360*/  SHF.L.U32 R7, R16, 0x1f, RZ ;  /* 0x0000001f10077819 */ /* 0x000fc800000006ff */
[----:B------:R0:W1:Y:S01]  /*6370*/  SYNCS.PHASECHK.TRANS64.TRYWAIT P2, [R14+URZ+0x34850], R7 ;  /* 0x034850070e0075a7 */ /* 0x000062000804017f */
[----:B------:R-:W-:Y:S05]  /*6380*/  @!P0 BRA `(.L_x_387) ;  /* 0x0000000000048947 */ /* 0x000fea0003800000 */
[----:B------:R-:W-:Y:S01]  /*6390*/  BPT.TRAP 0x1 ;  /* 0x000000040000795c */ /* 0x000fe20000300000 */
.L_x_387:
[----:B-1----:R-:W-:Y:S05]  /*63a0*/  @P2 BRA `(.L_x_388) ;  /* 0x0000000000082947 */ /* 0x002fea0003800000 */
[----:B------:R-:W1:Y:S02]  /*63b0*/  SYNCS.PHASECHK.TRANS64.TRYWAIT P0, [R14+URZ+0x34850], R7 ;  /* 0x034850070e0075a7 */ /* 0x000e64000800017f */
[----:B-1----:R-:W-:Y:S05]  /*63c0*/  @!P0 BRA `(.L_x_389) ;  /* 0x00000090003c8947 */ /* 0x002fea0003800000 */
.L_x_388:
[----:B------:R-:W-:Y:S05]  /*63d0*/  WARPSYNC.ALL ;  /* 0x0000000000007948 */ /* 0x000fea0003800000 */
[----:B------:R-:W-:Y:S01]  /*63e0*/  VIADD R0, R0, 0x400 ;  /* 0x0000040000007836 */ /* 0x000fe20000000000 */
[----:B------:R-:W-:Y:S01]  /*63f0*/  WARPGROUP.ARRIVE ;  /* 0x00000000000079c5 */ /* 0x000fe20000000000 */
[----:B------:R-:W-:Y:S01]  /*6400*/  IMAD.MOV.U32 R13, RZ, RZ, 0x40000040 ;  /* 0x40000040ff0d7424 */ /* 0x000fe200078e00ff */
[----:B01----:R-:W0:Y:S01]  /*6410*/  SHFL.BFLY PT, R7, R6, 0x2, 0x1f ;  /* 0x0c401f0006077f89 */ /* 0x003e2200000e0000 */
[----:B------:R-:W-:Y:S01]  /*6420*/  IMAD.MOV.U32 R20, RZ, RZ, -0x800000 ;  /* 0xff800000ff147424 */ /* 0x000fe200078e00ff */
[----:B------:R-:W-:Y:S01]  /*6430*/  SHF.R.U32.HI R0, RZ, 0x4, R0 ;  /* 0x00000004ff007819 */ /* 0x000fe20000011600 */
[----:B------:R-:W-:-:S03]  /*6440*/  VIADD R185, R185, 0x1 ;  /* 0x00000001b9b97836 */ /* 0x000fc60000000000 */
[----:B------:R-:W-:-:S04]  /*6450*/  LOP3.LUT R0, R0, 0x3fff, RZ, 0xc0, !PT ;  /* 0x00003fff00007812 */ /* 0x000fc800078ec0ff */
[----:B------:R-:W-:Y:S02]  /*6460*/  LOP3.LUT R11, R0, 0x4000000, RZ, 0xfc, !PT ;  /* 0x04000000000b7812 */ /* 0x000fe400078efcff */
[----:B------:R-:W1:Y:S03]  /*6470*/  SHFL.BFLY PT, R0, R5, 0x2, 0x1f ;  /* 0x0c401f0005007f89 */ /* 0x000e6600000e0000 */
[----:B------:R-:W-:Y:S02]  /*6480*/  IMAD R10, R2, 0x800, R11 ;  /* 0x00000800020a7824 */ /* 0x000fe400078e020b */
[----:B------:R-:W-:Y:S02]  /*6490*/  IMAD.MOV.U32 R11, RZ, RZ, 0x40000040 ;  /* 0x40000040ff0b7424 */ /* 0x000fe400078e00ff */
[C---:B------:R-:W-:Y:S01]  /*64a0*/  VIADD R12, R10.reuse, 0x80 ;  /* 0x000000800a0c7836 */ /* 0x040fe20000000000 */
[----:B------:R-:W-:-:S02]  /*64b0*/  R2UR UR6, R10 ;  /* 0x000000000a0672ca */ /* 0x000fc400000e0000 */
[----:B------:R-:W-:Y:S01]  /*64c0*/  R2UR UR7, R11 ;  /* 0x000000000b0772ca */ /* 0x000fe200000e0000 */
[----:B------:R-:W-:Y:S02]  /*64d0*/  IMAD.MOV.U32 R11, RZ, RZ, 0x40000040 ;  /* 0x40000040ff0b7424 */ /* 0x000fe400078e00ff */
[----:B0-----:R-:W-:-:S10]  /*64e0*/  FADD.FTZ R7, R7, R6 ;  /* 0x0000000607077221 */ /* 0x001fd40000010000 */
[----:B------:R-:W-:Y:S01]  /*64f0*/  HGMMA.64x128x16.F32 R24, R180, gdesc[UR4].tnspB, R24, gsb0 ;  /* 0x41e00004b4187df0 */ /* 0x000fe20008000818 */
[----:B------:R-:W-:Y:S01]  /*6500*/  R2UR UR6, R12 ;  /* 0x000000000c0672ca */ /* 0x000fe200000e0000 */
[----:B------:R-:W-:Y:S01]  /*6510*/  VIADD R12, R10, 0x100 ;  /* 0x000001000a0c7836 */ /* 0x000fe20000000000 */
[----:B------:R-:W-:Y:S01]  /*6520*/  R2UR UR7, R13 ;  /* 0x000000000d0772ca */ /* 0x000fe200000e0000 */
[----:B------:R-:W-:Y:S02]  /*6530*/  IMAD.MOV.U32 R13, RZ, RZ, 0x40000040 ;  /* 0x40000040ff0d7424 */ /* 0x000fe400078e00ff */
[----:B-1----:R-:W-:Y:S02]  /*6540*/  FADD.FTZ R8, R0, R5 ;  /* 0x0000000500087221 */ /* 0x002fe40000010000 */
[----:B------:R-:W0:Y:S02]  /*6550*/  SHFL.BFLY PT, R0, R7, 0x1, 0x1f ;  /* 0x0c201f0007007f89 */ /* 0x000e2400000e0000 */
[----:B0-----:R-:W-:Y:S01]  /*6560*/  FADD.FTZ R15, R7, R0 ;  /* 0x00000000070f7221 */ /* 0x001fe20000010000 */
[----:B------:R-:W-:-:S02]  /*6570*/  @!P1 VIADD R7, R14, 0x34860 ;  /* 0x000348600e079836 */ /* 0x000fc40000000000 */
[----:B------:R-:W-:Y:S02]  /*6580*/  IMAD.MOV.U32 R0, RZ, RZ, -0x800000 ;  /* 0xff800000ff007424 */ /* 0x000fe400078e00ff */
[----:B------:R-:W-:Y:S02]  /*6590*/  FSETP.NE.FTZ.AND P0, PT, R15, RZ, PT ;  /* 0x000000ff0f00720b */ /* 0x000fe40003f15000 */
[----:B------:R-:W-:-:S11]  /*65a0*/  @!P1 PRMT R7, RZ, 0x654, R7 ;  /* 0x00000654ff079816 */ /* 0x000fd60000000007 */
[----:B------:R-:W-:Y:S01]  /*65b0*/  @P0 FMUL.FTZ R6, R4, 0.69314718246459960938 ;  /* 0x3f31721804060820 */ /* 0x000fe20000410000 */
[----:B------:R-:W-:Y:S02]  /*65c0*/  WARPGROUP.DEPBAR.LE gsb0, 0x0 ;  /* 0x00008000000079c5 */ /* 0x000fe40000010000 */
[----:B------:R-:W-:-:S06]  /*65d0*/  WARPGROUP.ARRIVE ;  /* 0x00000000000079c5 */ /* 0x000fcc0000000000 */
[----:B------:R-:W-:Y:S01]  /*65e0*/  HGMMA.64x128x16.F32 R24, R176, gdesc[UR4].tnspB, R24, gsb0 ;  /* 0x41e00004b0187df0 */ /* 0x000fe20008000818 */
[----:B------:R-:W-:Y:S01]  /*65f0*/  R2UR UR6, R12 ;  /* 0x000000000c0672ca */ /* 0x000fe200000e0000 */
[----:B------:R-:W-:Y:S01]  /*6600*/  VIADD R12, R10, 0x180 ;  /* 0x000001800a0c7836 */ /* 0x000fe20000000000 */
[----:B------:R-:W-:Y:S01]  /*6610*/  R2UR UR7, R13 ;  /* 0x000000000d0772ca */ /* 0x000fe200000e0000 */
[----:B------:R-:W-:Y:S01]  /*6620*/  IMAD.MOV.U32 R13, RZ, RZ, 0x40000040 ;  /* 0x40000040ff0d7424 */ /* 0x000fe200078e00ff */
[----:B------:R-:W-:Y:S02]  /*6630*/  WARPGROUP.DEPBAR.LE gsb0, 0x0 ;  /* 0x00008000000079c5 */ /* 0x000fe40000010000 */
[----:B------:R-:W-:-:S09]  /*6640*/  WARPGROUP.ARRIVE ;  /* 0x00000000000079c5 */ /* 0x000fd20000000000 */
        /* <DEDUP_REMOVED lines=16> */
[C---:B------:R-:W-:Y:S01]  /*6750*/  VIADD R12, R10.reuse, 0x300 ;  /* 0x000003000a0c7836 */ /* 0x040fe20000000000 */
[----:B------:R-:W-:Y:S01]  /*6760*/  R2UR UR7, R13 ;  /* 0x000000000d0772ca */ /* 0x000fe200000e0000 */
[----:B------:R-:W-:Y:S02]  /*6770*/  IMAD.MOV.U32 R13, RZ, RZ, 0x40000040 ;  /* 0x40000040ff0d7424 */ /* 0x000fe400078e00ff */
[----:B------:R-:W-:Y:S01]  /*6780*/  VIADD R10, R10, 0x380 ;  /* 0x000003800a0a7836 */ /* 0x000fe20000000000 */
[----:B------:R-:W-:Y:S02]  /*6790*/  WARPGROUP.DEPBAR.LE gsb0, 0x0 ;  /* 0x00008000000079c5 */ /* 0x000fe40000010000 */
[----:B------:R-:W-:-:S07]  /*67a0*/  WARPGROUP.ARRIVE ;  /* 0x00000000000079c5 */ /* 0x000fce0000000000 */
[----:B------:R-:W-:Y:S01]  /*67b0*/  HGMMA.64x128x16.F32 R24, R156, gdesc[UR4].tnspB, R24, gsb0 ;  /* 0x41e000049c187df0 */ /* 0x000fe20008000818 */
[----:B------:R-:W-:Y:S02]  /*67c0*/  R2UR UR6, R12 ;  /* 0x000000000c0672ca */ /* 0x000fe400000e0000 */
[----:B------:R-:W-:Y:S01]  /*67d0*/  R2UR UR7, R13 ;  /* 0x000000000d0772ca */ /* 0x000fe200000e0000 */
[----:B------:R-:W-:Y:S02]  /*67e0*/  VIADD R13, R2, 0x1 ;  /* 0x00000001020d7836 */ /* 0x000fe40000000000 */
[----:B------:R-:W-:-:S03]  /*67f0*/  IMAD.MOV.U32 R2, RZ, RZ, RZ ;  /* 0x000000ffff027224 */ /* 0x000fc600078e00ff */
[----:B------:R-:W-:-:S03]  /*6800*/  ISETP.NE.AND P2, PT, R13, 0x2, PT ;  /* 0x000000020d00780c */ /* 0x000fc60003f45270 */
[----:B------:R-:W-:Y:S01]  /*6810*/  @P0 MUFU.RCP R2, R15 ;  /* 0x0000000f00020308 */ /* 0x000fe20000001000 */
[----:B------:R-:W-:-:S04]  /*6820*/  SEL R5, RZ, 0x1, P2 ;  /* 0x00000001ff057807 */ /* 0x000fc80001000000 */
[----:B------:R-:W-:Y:S01]  /*6830*/  LOP3.LUT R16, R16, R5, RZ, 0x3c, !PT ;  /* 0x0000000510107212 */ /* 0x000fe200078e3cff */
[----:B------:R-:W-:Y:S02]  /*6840*/  WARPGROUP.DEPBAR.LE gsb0, 0x0 ;  /* 0x00008000000079c5 */ /* 0x000fe40000010000 */
[----:B------:R-:W-:-:S06]  /*6850*/  WARPGROUP.ARRIVE ;  /* 0x00000000000079c5 */ /* 0x000fcc0000000000 */
[----:B------:R-:W-:Y:S01]  /*6860*/  HGMMA.64x128x16.F32 R24, R160, gdesc[UR4].tnspB, R24, gsb0 ;  /* 0x41e00004a0187df0 */ /* 0x000fe20008000818 */
[----:B------:R-:W-:Y:S02]  /*6870*/  R2UR UR6, R10 ;  /* 0x000000000a0672ca */ /* 0x000fe400000e0000 */
[----:B------:R-:W-:Y:S01]  /*6880*/  R2UR UR7, R11 ;  /* 0x000000000b0772ca */ /* 0x000fe200000e0000 */
[----:B------:R-:W0:Y:S01]  /*6890*/  @P0 MUFU.LG2 R10, R15 ;  /* 0x0000000f000a0308 */ /* 0x000e220000000c00 */
[----:B------:R-:W1:Y:S01]  /*68a0*/  SHFL.BFLY PT, R11, R8, 0x1, 0x1f ;  /* 0x0c201f00080b7f89 */ /* 0x000e6200000e0000 */
[----:B0-----:R-:W-:-:S04]  /*68b0*/  @P0 FMUL.FTZ R5, R10, 0.69314718246459960938 ;  /* 0x3f3172180a050820 */ /* 0x001fc80000410000 */
[----:B------:R-:W-:Y:S01]  /*68c0*/  @P0 FFMA.FTZ R20, R6, R3, R5 ;  /* 0x0000000306140223 */ /* 0x000fe20000010005 */
[----:B------:R-:W-:Y:S01]  /*68d0*/  PLOP3.LUT P0, PT, PT, PT, PT, 0x8, 0x0 ;  /* 0x000000000000781c */ /* 0x000fe20003f0e170 */
[----:B-1----:R-:W-:Y:S01]  /*68e0*/  FADD.FTZ R21, R8, R11 ;  /* 0x0000000b08157221 */ /* 0x002fe20000010000 */
[----:B------:R-:W-:-:S04]  /*68f0*/  IMAD.MOV.U32 R11, RZ, RZ, RZ ;  /* 0x000000ffff0b7224 */ /* 0x000fc800078e00ff */
[----:B------:R-:W-:-:S13]  /*6900*/  FSETP.NE.FTZ.AND P3, PT, R21, RZ, PT ;  /* 0x000000ff1500720b */ /* 0x000fda0003f75000 */
[----:B------:R-:W0:Y:S01]  /*6910*/  @P3 MUFU.LG2 R12, R21 ;  /* 0x00000015000c3308 */ /* 0x000e220000000c00 */
[----:B------:R-:W-:-:S07]  /*6920*/  @P3 FMUL.FTZ R89, R4, 0.69314718246459960938 ;  /* 0x3f31721804593820 */ /* 0x000fce0000410000 */
[----:B------:R-:W1:Y:S01]  /*6930*/  @P3 MUFU.RCP R11, R21 ;  /* 0x00000015000b3308 */ /* 0x000e620000001000 */
[----:B0-----:R-:W-:-:S04]  /*6940*/  @P3 FMUL.FTZ R12, R12, 0.69314718246459960938 ;  /* 0x3f3172180c0c3820 */ /* 0x001fc80000410000 */
[----:B------:R-:W-:Y:S01]  /*6950*/  @P3 FFMA.FTZ R0, R89, R9, R12 ;  /* 0x0000000959003223 */ /* 0x000fe2000001000c */
[----:B------:R-:W-:Y:S02]  /*6960*/  WARPGROUP.DEPBAR.LE gsb0, 0x0 ;  /* 0x00008000000079c5 */ /* 0x000fe40000010000 */
[----:B------:R-:W-:-:S06]  /*6970*/  WARPGROUP.ARRIVE ;  /* 0x00000000000079c5 */ /* 0x000fcc0000000000 */
[----:B------:R-:W-:Y:S03]  /*6980*/  HGMMA.64x128x16.F32 R24, R164, gdesc[UR4].tnspB, R24, gsb0 ;  /* 0x41e00004a4187df0 */ /* 0x000fe60008000818 */
[----:B------:R-:W-:Y:S02]  /*6990*/  WARPGROUP.DEPBAR.LE gsb0, 0x0 ;  /* 0x00008000000079c5 */ /* 0x000fe40000010000 */
[-C--:B------:R-:W-:Y:S01]  /*69a0*/  FMUL.FTZ R89, R33, R2.reuse ;  /* 0x0000000221597220 */ /* 0x080fe20000410000 */
[-C--:B------:R-:W-:Y:S01]  /*69b0*/  FMUL.FTZ R88, R36, R2.reuse ;  /* 0x0000000224587220 */ /* 0x080fe20000410000 */
[----:B------:R0:W-:Y:S01]  /*69c0*/  @!P1 SYNCS.ARRIVE.TRANS64.RED.A1T0 RZ, [R7+URZ], RZ ;  /* 0x000000ff07ff99a7 */ /* 0x0001e2000810043f */
        /* <DEDUP_REMOVED lines=30> */
[-C--:B-1----:R-:W-:Y:S01]  /*6bb0*/  FMUL.FTZ R93, R26, R11.reuse ;  /* 0x0000000b1a5d7220 */ /* 0x082fe20000410000 */
[-C--:B------:R-:W-:Y:S01]  /*6bc0*/  FMUL.FTZ R10, R27, R11.reuse ;  /* 0x0000000b1b0a7220 */ /* 0x080fe20000410000 */
[-C--:B------:R-:W-:Y:S01]  /*6bd0*/  FMUL.FTZ R8, R30, R11.reuse ;  /* 0x0000000b1e087220 */ /* 0x080fe20000410000 */
[-C--:B0-----:R-:W-:Y:S01]  /*6be0*/  FMUL.FTZ R7, R31, R11.reuse ;  /* 0x0000000b1f077220 */ /* 0x081fe20000410000 */
        /* <DEDUP_REMOVED lines=28> */
[----:B------:R-:W-:-:S07]  /*6db0*/  SEL R2, R13, RZ, P2 ;  /* 0x000000ff0d027207 */ /* 0x000fce0001000000 */
.L_x_368:
[----:B------:R-:W0:Y:S01]  /*6dc0*/  S2R R4, SR_CgaCtaId ;  /* 0x0000000000047919 */ /* 0x000e220000008800 */
[----:B------:R-:W-:Y:S01]  /*6dd0*/  MOV R3, 0x400 ;  /* 0x0000040000037802 */ /* 0x000fe20000000f00 */
[----:B------:R-:W-:Y:S01]  /*6de0*/  BSSY B0, `(.L_x_390) ;  /* 0x000022e000007945 */ /* 0x000fe20003800000 */
[----:B------:R-:W-:Y:S02]  /*6df0*/  BAR.SYNC.DEFER_BLOCKING 0x5, 0x180 ;  /* 0x0146000000007b1d */ /* 0x000fe40000010000 */
[----:B0-----:R-:W-:-:S05]  /*6e00*/  LEA R3, R4, R3, 0x18 ;  /* 0x0000000304037211 */ /* 0x001fca00078ec0ff */
[----:B------:R-:W0:Y:S02]  /*6e10*/  LDS.128 R44, [R3+0x348d0] ;  /* 0x0348d000032c7984 */ /* 0x000e240000000c00 */
[----:B0-----:R-:W-:Y:S02]  /*6e20*/  R2UR UR6, R45 ;  /* 0x000000002d0672ca */ /* 0x001fe400000e0000 */
[----:B------:R-:W-:Y:S01]  /*6e30*/  R2UR UR5, R46 ;  /* 0x000000002e0572ca */ /* 0x000fe200000e0000 */
[----:B------:R-:W-:Y:S06]  /*6e40*/  BAR.ARV 0x4, 0x180 ;  /* 0x0106000000007b1d */ /* 0x000fec0000002000 */
[----:B------:R-:W-:Y:S08]  /*6e50*/  @P0 BRA `(.L_x_391) ;  /* 0x00000014007c0947 */ /* 0x000ff00003800000 */
[----:B------:R-:W0:Y:S01]  /*6e60*/  S2R R4, SR_SWINHI ;  /* 0x0000000000047919 */ /* 0x000e220000002f00 */
[----:B------:R-:W-:Y:S01]  /*6e70*/  F2FP.F16.F32.PACK_AB R7, R7, R8 ;  /* 0x000000080707723e */ /* 0x000fe200000000ff */
[----:B------:R-:W-:Y:S01]  /*6e80*/  ULDC.64 UR8, c[0x0][0xc00] ;  /* 0x0003000000087ab9 */ /* 0x000fe20000000a00 */
[----:B------:R-:W-:Y:S01]  /*6e90*/  F2FP.F16.F32.PACK_AB R6, R6, R91 ;  /* 0x0000005b0606723e */ /* 0x000fe200000000ff */
[----:B------:R-:W-:Y:S01]  /*6ea0*/  UISETP.NE.U32.AND UP0, UPT, UR8, URZ, UPT ;  /* 0x0000003f0800728c */ /* 0x000fe2000bf05070 */
[----:B------:R-:W-:Y:S01]  /*6eb0*/  F2FP.F16.F32.PACK_AB R64, R65, R64 ;  /* 0x000000404140723e */ /* 0x000fe200000000ff */
[----:B------:R-:W-:Y:S01]  /*6ec0*/  USHF.L.U32 UR10, UR61, 0x2, URZ ;  /* 0x000000023d0a7899 */ /* 0x000fe2000800063f */
[----:B------:R-:W-:Y:S01]  /*6ed0*/  F2FP.F16.F32.PACK_AB R65, R67, R66 ;  /* 0x000000424341723e */ /* 0x000fe200000000ff */
[----:B------:R-:W-:Y:S01]  /*6ee0*/  UISETP.NE.AND.EX UP0, UPT, UR9, URZ, UPT, UP0 ;  /* 0x0000003f0900728c */ /* 0x000fe2000bf05300 */
[----:B------:R-:W-:Y:S01]  /*6ef0*/  F2FP.F16.F32.PACK_AB R72, R73, R72 ;  /* 0x000000484948723e */ /* 0x000fe200000000ff */
[----:B------:R-:W-:Y:S01]  /*6f00*/  ULDC.64 UR12, c[0x0][0x208] ;  /* 0x00008200000c7ab9 */ /* 0x000fe20000000a00 */
        /* <DEDUP_REMOVED lines=9> */
[----:B------:R-:W-:Y:S02]  /*6fa0*/  R2UR UR4, R186 ;  /* 0x00000000ba0472ca */ /* 0x000fe400000e0000 */
[----:B------:R-:W-:Y:S02]  /*6fb0*/  R2UR UR14, R22 ;  /* 0x00000000160e72ca */ /* 0x000fe400000e0000 */
[----:B------:R-:W-:Y:S02]  /*6fc0*/  MOV R28, R3 ;  /* 0x00000003001c7202 */ /* 0x000fe40000000f00 */
[----:B0-----:R-:W-:-:S03]  /*6fd0*/  MOV R29, R4 ;  /* 0x00000004001d7202 */ /* 0x001fc60000000f00 */
[----:B------:R-:W-:-:S04]  /*6fe0*/  IMAD.WIDE R4, R192, 0x2, R28 ;  /* 0x00000002c0047825 */ /* 0x000fc800078e021c */
[----:B------:R-:W-:Y:S01]  /*6ff0*/  USHF.L.U64.HI UR11, UR61, 0x2, UR4 ;  /* 0x000000023d0b7899 */ /* 0x000fe20008010204 */
[C---:B------:R-:W-:Y:S01]  /*7000*/  LOP3.LUT R9, R4.reuse, 0x380, RZ, 0xc0, !PT ;  /* 0x0000038004097812 */ /* 0x040fe200078ec0ff */
[----:B------:R-:W-:Y:S01]  /*7010*/  UIADD3 UR4, UP1, UR10, UR8, URZ ;  /* 0x000000080a047290 */ /* 0x000fe2000ff3e03f */
[C---:B------:R-:W-:Y:S02]  /*7020*/  IADD3 R97, P5, R4.reuse, 0x40, RZ ;  /* 0x0000004004617810 */ /* 0x040fe40007fbe0ff */
[C---:B------:R-:W-:Y:S01]  /*7030*/  IADD3 R45, P6, R4.reuse, 0x20, RZ ;  /* 0x00000020042d7810 */ /* 0x040fe20007fde0ff */
[----:B------:R-:W-:Y:S01]  /*7040*/  UIADD3.X UR7, UR11, UR9, URZ, UP1, !UPT ;  /* 0x000000090b077290 */ /* 0x000fe20008ffe43f */
[----:B------:R-:W-:Y:S01]  /*7050*/  IADD3 R99, P4, R4, 0x60, RZ ;  /* 0x0000006004637810 */ /* 0x000fe20007f9e0ff */
[--C-:B------:R-:W-:Y:S01]  /*7060*/  IMAD.X R27, RZ, RZ, R5.reuse, P5 ;  /* 0x000000ffff1b7224 */ /* 0x100fe200028e0605 */
[----:B------:R-:W-:Y:S01]  /*7070*/  SHF.R.U64 R9, R9, 0x3, RZ ;  /* 0x0000000309097819 */ /* 0x000fe200000012ff */
[--C-:B------:R-:W-:Y:S01]  /*7080*/  IMAD.X R31, RZ, RZ, R5.reuse, P6 ;  /* 0x000000ffff1f7224 */ /* 0x100fe200030e0605 */
[----:B------:R-:W-:Y:S01]  /*7090*/  LOP3.LUT R24, R97, 0x380, RZ, 0xc0, !PT ;  /* 0x0000038061187812 */ /* 0x000fe200078ec0ff */
[----:B------:R-:W-:Y:S01]  /*70a0*/  IMAD.X R25, RZ, RZ, R5, P4 ;  /* 0x000000ffff197224 */ /* 0x000fe200020e0605 */
[----:B------:R-:W-:Y:S01]  /*70b0*/  LOP3.LUT R14, R45, 0x380, RZ, 0xc0, !PT ;  /* 0x000003802d0e7812 */ /* 0x000fe200078ec0ff */
[----:B------:R-:W-:Y:S01]  /*70c0*/  ULDC.64 UR8, c[0x0][0xc08] ;  /* 0x0003020000087ab9 */ /* 0x000fe20000000a00 */
[----:B------:R-:W-:-:S02]  /*70d0*/  LOP3.LUT R44, R99, 0x380, RZ, 0xc0, !PT ;  /* 0x00000380632c7812 */ /* 0x000fc400078ec0ff */
[C---:B------:R-:W-:Y:S02]  /*70e0*/  IADD3 R101, P3, R4.reuse, 0x4000, RZ ;  /* 0x0000400004657810 */ /* 0x040fe40007f7e0ff */
[C---:B------:R-:W-:Y:S02]  /*70f0*/  IADD3 R103, P2, R4.reuse, 0x4020, RZ ;  /* 0x0000402004677810 */ /* 0x040fe40007f5e0ff */
[C---:B------:R-:W-:Y:S01]  /*7100*/  IADD3 R105, P1, R4.reuse, 0x4040, RZ ;  /* 0x0000404004697810 */ /* 0x040fe20007f3e0ff */
[--C-:B------:R-:W-:Y:S01]  /*7110*/  IMAD.X R15, RZ, RZ, R5.reuse, P3 ;  /* 0x000000ffff0f7224 */ /* 0x100fe200018e0605 */
[----:B------:R-:W-:Y:S01]  /*7120*/  IADD3 R92, P0, R4, 0x4060, RZ ;  /* 0x00004060045c7810 */ /* 0x000fe20007f1e0ff */
[--C-:B------:R-:W-:Y:S01]  /*7130*/  IMAD.X R13, RZ, RZ, R5.reuse, P2 ;  /* 0x000000ffff0d7224 */ /* 0x100fe200010e0605 */
[----:B------:R-:W-:Y:S01]  /*7140*/  LOP3.LUT R4, R9, R4, RZ, 0x3c, !PT ;  /* 0x0000000409047212 */ /* 0x000fe200078e3cff */
[--C-:B------:R-:W-:Y:S01]  /*7150*/  IMAD.X R11, RZ, RZ, R5.reuse, P1 ;  /* 0x000000ffff0b7224 */ /* 0x100fe200008e0605 */
[----:B------:R-:W-:Y:S01]  /*7160*/  SHF.R.U64 R24, R24, 0x3, RZ ;  /* 0x0000000318187819 */ /* 0x000fe200000012ff */
[----:B------:R-:W-:Y:S01]  /*7170*/  IMAD.X R9, RZ, RZ, R5, P0 ;  /* 0x000000ffff097224 */ /* 0x000fe200000e0605 */
[----:B------:R-:W-:-:S02]  /*7180*/  SHF.R.U64 R14, R14, 0x3, RZ ;  /* 0x000000030e0e7819 */ /* 0x000fc400000012ff */
[----:B------:R-:W-:Y:S02]  /*7190*/  SHF.R.U64 R44, R44, 0x3, RZ ;  /* 0x000000032c2c7819 */ /* 0x000fe400000012ff */
[----:B------:R-:W-:Y:S02]  /*71a0*/  MOV R94, R4 ;  /* 0x00000004005e7202 */ /* 0x000fe40000000f00 */
[----:B------:R-:W-:Y:S02]  /*71b0*/  LOP3.LUT R26, R24, R97, RZ, 0x3c, !PT ;  /* 0x00000061181a7212 */ /* 0x000fe400078e3cff */
[----:B------:R-:W-:Y:S02]  /*71c0*/  F2FP.F16.F32.PACK_AB R5, R10, R93 ;  /* 0x0000005d0a05723e */ /* 0x000fe400000000ff */
[----:B------:R-:W-:Y:S02]  /*71d0*/  LOP3.LUT R30, R14, R45, RZ, 0x3c, !PT ;  /* 0x0000002d0e1e7212 */ /* 0x000fe400078e3cff */
[----:B------:R-:W-:-:S02]  /*71e0*/  LOP3.LUT R24, R44, R99, RZ, 0x3c, !PT ;  /* 0x000000632c187212 */ /* 0x000fc400078e3cff */
[----:B------:R-:W-:Y:S02]  /*71f0*/  LOP3.LUT R10, R103, 0x380, RZ, 0xc0, !PT ;  /* 0x00000380670a7812 */ /* 0x000fe400078ec0ff */
[----:B------:R-:W-:Y:S02]  /*7200*/  LOP3.LUT R44, R105, 0x380, RZ, 0xc0, !PT ;  /* 0x00000380692c7812 */ /* 0x000fe400078ec0ff */
[----:B------:R-:W-:Y:S02]  /*7210*/  LOP3.LUT R45, R92, 0x380, RZ, 0xc0, !PT ;  /* 0x000003805c2d7812 */ /* 0x000fe400078ec0ff */
[----:B------:R-:W-:Y:S02]  /*7220*/  LOP3.LUT R46, R101, 0x380, RZ, 0xc0, !PT ;  /* 0x00000380652e7812 */ /* 0x000fe400078ec0ff */
[----:B------:R-:W-:Y:S02]  /*7230*/  SHF.R.U64 R10, R10, 0x3, RZ ;  /* 0x000000030a0a7819 */ /* 0x000fe400000012ff */
[----:B------:R-:W-:-:S02]  /*7240*/  SHF.R.U64 R44, R44, 0x3, RZ ;  /* 0x000000032c2c7819 */ /* 0x000fc400000012ff */
[----:B------:R-:W-:Y:S02]  /*7250*/  SHF.R.U64 R45, R45, 0x3, RZ ;  /* 0x000000032d2d7819 */ /* 0x000fe400000012ff */
[----:B------:R-:W-:Y:S02]  /*7260*/  SHF.R.U64 R46, R46, 0x3, RZ ;  /* 0x000000032e2e7819 */ /* 0x000fe400000012ff */
[----:B------:R-:W-:Y:S01]  /*7270*/  F2FP.F16.F32.PACK_AB R4, R12, R95 ;  /* 0x0000005f0c04723e */ /* 0x000fe200000000ff */
[----:B------:R-:W-:Y:S01]  /*7280*/  BAR.SYNC.DEFER_BLOCKING 0x1, 0x100 ;  /* 0x0044000000007b1d */ /* 0x000fe20000010000 */
[----:B------:R-:W-:Y:S02]  /*7290*/  LOP3.LUT R12, R10, R103, RZ, 0x3c, !PT ;  /* 0x000000670a0c7212 */ /* 0x000fe400078e3cff */
[----:B------:R-:W-:Y:S02]  /*72a0*/  LOP3.LUT R10, R44, R105, RZ, 0x3c, !PT ;  /* 0x000000692c0a7212 */ /* 0x000fe400078e3cff */
[----:B------:R-:W-:-:S02]  /*72b0*/  LOP3.LUT R8, R45, R92, RZ, 0x3c, !PT ;  /* 0x0000005c2d087212 */ /* 0x000fc400078e3cff */
[----:B------:R-:W-:Y:S02]  /*72c0*/  LOP3.LUT R14, R46, R101, RZ, 0x3c, !PT ;  /* 0x000000652e0e7212 */ /* 0x000fe400078e3cff */
[----:B------:R-:W-:Y:S02]  /*72d0*/  MOV R92, R30 ;  /* 0x0000001e005c7202 */ /* 0x000fe40000000f00 */
[----:B------:R-:W-:Y:S02]  /*72e0*/  MOV R31, R10 ;  /* 0x0000000a001f7202 */ /* 0x000fe40000000f00 */
[----:B------:R-:W-:Y:S02]  /*72f0*/  MOV R30, R8 ;  /* 0x00000008001e7202 */ /* 0x000fe40000000f00 */
[----:B------:R-:W-:Y:S02]  /*7300*/  F2FP.F16.F32.PACK_AB R8, R89, R90 ;  /* 0x0000005a5908723e */ /* 0x000fe400000000ff */
[----:B------:R-:W-:-:S02]  /*7310*/  F2FP.F16.F32.PACK_AB R9, R35, R34 ;  /* 0x000000222309723e */ /* 0x000fc400000000ff */
[----:B------:R-:W-:Y:S02]  /*7320*/  F2FP.F16.F32.PACK_AB R10, R37, R88 ;  /* 0x00000058250a723e */ /* 0x000fe400000000ff */
[----:B------:R-:W-:Y:S02]  /*7330*/  F2FP.F16.F32.PACK_AB R11, R39, R38 ;  /* 0x00000026270b723e */ /* 0x000fe400000000ff */
[----:B------:R-:W-:Y:S01]  /*7340*/  MOV R91, R26 ;  /* 0x0000001a005b7202 */ /* 0x000fe20000000f00 */
[----:B------:R0:W-:Y:S01]  /*7350*/  STSM.16.M88.4 [R94], R4 ;  /* 0x000000045e007844 */ /* 0x0001e20000000200 */
[----:B------:R-:W-:Y:S02]  /*7360*/  MOV R45, R14 ;  /* 0x0000000e002d7202 */ /* 0x000fe40000000f00 */
[----:B------:R-:W-:Y:S01]  /*7370*/  MOV R44, R12 ;  /* 0x0000000c002c7202 */ /* 0x000fe20000000f00 */
[----:B------:R-:W-:Y:S01]  /*7380*/  STSM.16.M88.4 [R92], R8 ;  /* 0x000000085c007844 */ /* 0x000fe20000000200 */
[----:B------:R-:W-:-:S02]  /*7390*/  MOV R46, R24 ;  /* 0x00000018002e7202 */ /* 0x000fc40000000f00 */
[----:B------:R-:W-:Y:S02]  /*73a0*/  F2FP.F16.F32.PACK_AB R12, R49, R48 ;  /* 0x00000030310c723e */ /* 0x000fe400000000ff */
[----:B------:R-:W-:Y:S02]  /*73b0*/  F2FP.F16.F32.PACK_AB R13, R51, R50 ;  /* 0x00000032330d723e */ /* 0x000fe400000000ff */
[----:B------:R-:W-:Y:S02]  /*73c0*/  F2FP.F16.F32.PACK_AB R14, R53, R52 ;  /* 0x00000034350e723e */ /* 0x000fe400000000ff */
[----:B------:R-:W-:Y:S02]  /*73d0*/  F2FP.F16.F32.PACK_AB R15, R55, R54 ;  /* 0x00000036370f723e */ /* 0x000fe400000000ff */
[----:B------:R-:W-:Y:S02]  /*73e0*/  F2FP.F16.F32.PACK_AB R24, R57, R56 ;  /* 0x000000383918723e */ /* 0x000fe400000000ff */
[----:B0-----:R-:W-:-:S02]  /*73f0*/  F2FP.F16.F32.PACK_AB R4, R41, R40 ;  /* 0x000000282904723e */ /* 0x001fc400000000ff */
[----:B------:R-:W-:Y:S02]  /*7400*/  F2FP.F16.F32.PACK_AB R5, R43, R42 ;  /* 0x0000002a2b05723e */ /* 0x000fe400000000ff */
[----:B------:R-:W-:Y:S02]  /*7410*/  F2FP.F16.F32.PACK_AB R6, R33, R36 ;  /* 0x000000242106723e */ /* 0x000fe400000000ff */
[----:B------:R-:W-:Y:S02]  /*7420*/  F2FP.F16.F32.PACK_AB R7, R21, R32 ;  /* 0x000000201507723e */ /* 0x000fe400000000ff */
[----:B------:R-:W-:Y:S02]  /*7430*/  F2FP.F16.F32.PACK_AB R25, R59, R58 ;  /* 0x0000003a3b19723e */ /* 0x000fe400000000ff */
[----:B------:R-:W-:Y:S01]  /*7440*/  F2FP.F16.F32.PACK_AB R26, R61, R60 ;  /* 0x0000003c3d1a723e */ /* 0x000fe200000000ff */
[----:B------:R0:W-:Y:S01]  /*7450*/  STSM.16.M88.4 [R91], R4 ;  /* 0x000000045b007844 */ /* 0x0001e20000000200 */
[----:B------:R-:W-:-:S02]  /*7460*/  F2FP.F16.F32.PACK_AB R27, R63, R62 ;  /* 0x0000003e3f1b723e */ /* 0x000fc400000000ff */
[----:B------:R-:W-:Y:S01]  /*7470*/  PLOP3.LUT P0, PT, PT, PT, UP0, 0x80, 0x0 ;  /* 0x000000000000781c */ /* 0x000fe20003f0f008 */
[----:B------:R1:W-:Y:S04]  /*7480*/  STSM.16.M88.4 [R46], R12 ;  /* 0x0000000c2e007844 */ /* 0x0003e80000000200 */
[----:B------:R2:W-:Y:S04]  /*7490*/  STSM.16.M88.4 [R45], R24 ;  /* 0x000000182d007844 */ /* 0x0005e80000000200 */
[----:B------:R2:W-:Y:S04]  /*74a0*/  STSM.16.M88.4 [R44], R64 ;  /* 0x000000402c007844 */ /* 0x0005e80000000200 */
[----:B------:R2:W-:Y:S01]  /*74b0*/  STSM.16.M88.4 [R31], R72 ;  /* 0x000000481f007844 */ /* 0x0005e20000000200 */
[----:B0-----:R-:W-:-:S02]  /*74c0*/  IMAD.U32 R4, RZ, RZ, UR4 ;  /* 0x00000004ff047e24 */ /* 0x001fc4000f8e00ff */
[----:B------:R-:W-:Y:S01]  /*74d0*/  IMAD.U32 R5, RZ, RZ, UR7 ;  /* 0x00000007ff057e24 */ /* 0x000fe2000f8e00ff */
[----:B------:R2:W-:Y:S01]  /*74e0*/  STSM.16.M88.4 [R30], R80 ;  /* 0x000000501e007844 */ /* 0x0005e20000000200 */
[----:B-1----:R-:W0:Y:S08]  /*74f0*/  LDC R46, c[0x0][0xbe8] ;  /* 0x0002fa00ff2e7b82 */ /* 0x002e300000000800 */
[----:B------:R-:W-:Y:S06]  /*7500*/  BAR.SYNC.DEFER_BLOCKING 0x1, 0x100 ;  /* 0x0044000000007b1d */ /* 0x000fec0000010000 */
[----:B------:R-:W3:Y:S01]  /*7510*/  @P0 LDG.E R6, desc[UR12][R4.64] ;  /* 0x0000000c04060981 */ /* 0x000ee2000c1e1900 */
[----:B0-----:R-:W-:Y:S01]  /*7520*/  ISETP.NE.AND P1, PT, R46, 0x1, PT ;  /* 0x000000012e00780c */ /* 0x001fe20003f25270 */
[----:B------:R-:W-:Y:S01]  /*7530*/  UISETP.NE.U32.AND UP1, UPT, UR8, URZ, UPT ;  /* 0x0000003f0800728c */ /* 0x000fe2000bf25070 */
[----:B------:R-:W-:Y:S01]  /*7540*/  IMAD.U32 R12, RZ, RZ, UR14 ;  /* 0x0000000eff0c7e24 */ /* 0x000fe2000f8e00ff */
[----:B------:R-:W-:Y:S01]  /*7550*/  ULDC UR7, c[0x0][0xa88] ;  /* 0x0002a20000077ab9 */ /* 0x000fe20000000800 */
[----:B------:R-:W-:Y:S01]  /*7560*/  UMOV UR4, URZ ;  /* 0x0000003f00047c82 */ /* 0x000fe20008000000 */
[----:B------:R-:W-:Y:S01]  /*7570*/  UISETP.NE.AND.EX UP1, UPT, UR9, URZ, UPT, UP1 ;  /* 0x0000003f0900728c */ /* 0x000fe2000bf25310 */
[----:B------:R-:W-:-:S05]  /*7580*/  IMAD.U32 R7, RZ, RZ, UR7 ;  /* 0x00000007ff077e24 */ /* 0x000fca000f8e00ff */
[----:B------:R-:W-:Y:S02]  /*7590*/  PLOP3.LUT P2, PT, PT, PT, UP1, 0x80, 0x0 ;  /* 0x000000000000781c */ /* 0x000fe40003f4f018 */
[----:B------:R-:W0:Y:S03]  /*75a0*/  @P1 LDC R8, c[0x0][0xbec] ;  /* 0x0002fb00ff081b82 */ /* 0x000e260000000800 */
[----:B------:R-:W-:-:S04]  /*75b0*/  @UP1 UIADD3 UR8, UP2, UR10, UR8, URZ ;  /* 0x000000080a081290 */ /* 0x000fc8000ff5e03f */
[----:B------:R-:W-:Y:S01]  /*75c0*/  @UP1 UIADD3.X UR9, UR11, UR9, URZ, UP2, !UPT ;  /* 0x000000090b091290 */ /* 0x000fe200097fe43f */
[----:B------:R-:W1:Y:S01]  /*75d0*/  @P1 LDC R10, c[0x0][0xbf0] ;  /* 0x0002fc00ff0a1b82 */ /* 0x000e620000000800 */
[----:B------:R-:W-:-:S04]  /*75e0*/  IMAD.U32 R14, RZ, RZ, UR8 ;  /* 0x00000008ff0e7e24 */ /* 0x000fc8000f8e00ff */
[----:B------:R-:W-:-:S05]  /*75f0*/  IMAD.U32 R15, RZ, RZ, UR9 ;  /* 0x00000009ff0f7e24 */ /* 0x000fca000f8e00ff */
[----:B------:R2:W5:Y:S01]  /*7600*/  @P2 LDG.E R7, desc[UR12][R14.64] ;  /* 0x0000000c0e072981 */ /* 0x000562000c1e1900 */
[----:B---3--:R-:W-:Y:S01]  /*7610*/  @P0 R2UR UR4, R6 ;  /* 0x00000000060402ca */ /* 0x008fe200000e0000 */
[----:B012---:R-:W-:-:S14]  /*7620*/  @P2 BRA `(.L_x_392) ;  /* 0x0000000000142947 */ /* 0x007fdc0003800000 */
[----:B------:R-:W-:Y:S05]  /*7630*/  @!P0 BRA `(.L_x_392) ;  /* 0x0000000000108947 */ /* 0x000fea0003800000 */
[----:B------:R-:W-:Y:S02]  /*7640*/  ULDC.64 UR8, c[0x0][0x208] ;  /* 0x0000820000087ab9 */ /* 0x000fe40000000a00 */
[----:B------:R-:W2:Y:S04]  /*7650*/  LDG.E R6, desc[UR8][R4.64] ;  /* 0x0000000804067981 */ /* 0x000ea8000c1e1900 */
[----:B-----5:R-:W2:Y:S02]  /*7660*/  LDG.E R7, desc[UR8][R4.64+0x4] ;  /* 0x0000040804077981 */ /* 0x020ea4000c1e1900 */
[----:B--2---:R-:W-:-:S07]  /*7670*/  IMAD.IADD R7, R7, 0x1, -R6 ;  /* 0x0000000107077824 */ /* 0x004fce00078e0a06 */
.L_x_392:
[----:B------:R-:W-:Y:S01]  /*7680*/  R2UR UR17, R23 ;  /* 0x00000000171172ca */ /* 0x000fe200000e0000 */
[----:B------:R-:W-:Y:S01]  /*7690*/  ULDC.64 UR12, c[0x0][0xb90] ;  /* 0x0002e400000c7ab9 */ /* 0x000fe20000000a00 */
[----:B------:R-:W-:Y:S01]  /*76a0*/  R2UR UR15, R186 ;  /* 0x00000000ba0f72ca */ /* 0x000fe200000e0000 */
[----:B------:R-:W-:Y:S01]  /*76b0*/  USHF.R.S32.HI UR11, URZ, 0x1f, UR4 ;  /* 0x0000001f3f0b7899 */ /* 0x000fe20008011404 */
[----:B------:R-:W-:Y:S01]  /*76c0*/  IMAD R11, R12, 0x80, R191 ;  /* 0x000000800c0b7824 */ /* 0x000fe200078e02bf */
[----:B------:R-:W-:Y:S01]  /*76d0*/  UMOV UR10, UR4 ;  /* 0x00000004000a7c82 */ /* 0x000fe20008000000 */
[----:B------:R-:W-:Y:S01]  /*76e0*/  USEL UR61, UR61, URZ, !UP0 ;  /* 0x0000003f3d3d7287 */ /* 0x000fe2000c000000 */
[----:B------:R-:W-:Y:S01]  /*76f0*/  R2UR UR16, R22 ;  /* 0x00000000161072ca */ /* 0x000fe200000e0000 */
[----:B------:R-:W-:Y:S01]  /*7700*/  @P1 IMAD.HI.U32 R5, R11, R8, RZ ;  /* 0x000000080b051227 */ /* 0x000fe200078e00ff */
[----:B------:R-:W0:Y:S01]  /*7710*/  @P1 LDC R21, c[0x0][0xbec] ;  /* 0x0002fb00ff151b82 */ /* 0x000e220000000800 */
[----:B------:R-:W-:-:S02]  /*7720*/  ULDC.64 UR18, c[0x0][0x208] ;  /* 0x0000820000127ab9 */ /* 0x000fc40000000a00 */
[----:B------:R-:W-:Y:S01]  /*7730*/  IMAD.MOV.U32 R4, RZ, RZ, R11 ;  /* 0x000000ffff047224 */ /* 0x000fe200078e000b */
[----:B------:R-:W-:Y:S01]  /*7740*/  USHF.R.S32.HI UR14, URZ, 0x1f, UR17 ;  /* 0x0000001f3f0e7899 */ /* 0x000fe20008011411 */
[----:B------:R-:W-:Y:S01]  /*7750*/  @P1 SHF.R.U32.HI R4, RZ, R10, R5 ;  /* 0x0000000aff041219 */ /* 0x000fe20000011605 */
[----:B------:R-:W-:Y:S01]  /*7760*/  UIMAD.WIDE.U32 UR8, UR17, UR12, UR10 ;  /* 0x0000000c110872a5 */ /* 0x000fe2000f8e000a */
[----:B------:R-:W-:Y:S01]  /*7770*/  IMAD R5, R184, 0x40, R17 ;  /* 0x00000040b8057824 */ /* 0x000fe200078e0211 */
[----:B------:R-:W-:Y:S01]  /*7780*/  UIMAD UR7, UR14, UR12, URZ ;  /* 0x0000000c0e0772a4 */ /* 0x000fe2000f8e023f */
[----:B-----5:R-:W-:Y:S01]  /*7790*/  IMAD R51, R7, R46, RZ ;  /* 0x0000002e07337224 */ /* 0x020fe200078e02ff */
[----:B------:R-:W-:Y:S01]  /*77a0*/  USEL UR15, UR15, URZ, !UP0 ;  /* 0x0000003f0f0f7287 */ /* 0x000fe2000c000000 */
[----:B------:R-:W-:Y:S01]  /*77b0*/  IMAD.MOV R9, RZ, RZ, -R4 ;  /* 0x000000ffff097224 */ /* 0x000fe200078e0a04 */
[----:B------:R-:W-:Y:S01]  /*77c0*/  UIMAD UR7, UR17, UR13, UR7 ;  /* 0x0000000d110772a4 */ /* 0x000fe2000f8e0207 */
[----:B------:R-:W-:Y:S01]  /*77d0*/  IMAD.WIDE R28, R5, 0x2, R28 ;  /* 0x00000002051c7825 */ /* 0x000fe200078e021c */
[----:B------:R-:W-:Y:S01]  /*77e0*/  SHF.R.S32.HI R5, RZ, 0x1f, R4 ;  /* 0x0000001fff057819 */ /* 0x000fe20000011404 */
[----:B------:R-:W-:Y:S01]  /*77f0*/  ULDC.64 UR12, c[0x0][0xb98] ;  /* 0x0002e600000c7ab9 */ /* 0x000fe20000000a00 */
[----:B------:R-:W-:Y:S01]  /*7800*/  UIADD3 UR9, UR9, UR7, URZ ;  /* 0x0000000709097290 */ /* 0x000fe2000fffe03f */
[----:B------:R-:W-:Y:S01]  /*7810*/  IMAD R9, R46, R9, R11 ;  /* 0x000000092e097224 */ /* 0x000fe200078e020b */
[----:B------:R-:W-:Y:S01]  /*7820*/  UIMAD UR7, UR15, UR12, URZ ;  /* 0x0000000c0f0772a4 */ /* 0x000fe2000f8e023f */
[----:B------:R-:W-:Y:S01]  /*7830*/  IADD3 R13, P3, R28, 0x2000, RZ ;  /* 0x000020001c0d7810 */ /* 0x000fe20007f7e0ff */
[----:B------:R-:W-:Y:S01]  /*7840*/  UIMAD.WIDE.U32 UR8, UR61, UR12, UR8 ;  /* 0x0000000c3d0872a5 */ /* 0x000fe2000f8e0008 */
[----:B------:R-:W-:Y:S01]  /*7850*/  IMAD.U32 R14, RZ, RZ, UR16 ;  /* 0x00000010ff0e7e24 */ /* 0x000fe2000f8e00ff */
[----:B------:R-:W-:Y:S01]  /*7860*/  UIMAD UR7, UR61, UR13, UR7 ;  /* 0x0000000d3d0772a4 */ /* 0x000fe2000f8e0207 */
[----:B------:R-:W-:-:S02]  /*7870*/  LOP3.LUT R8, R13, 0x380, RZ, 0xc0, !PT ;  /* 0x000003800d087812 */ /* 0x000fc400078ec0ff */
[----:B------:R-:W-:Y:S01]  /*7880*/  IADD3 R15, P0, R28, 0x1000, RZ ;  /* 0x000010001c0f7810 */ /* 0x000fe20007f1e0ff */
[----:B------:R-:W-:Y:S01]  /*7890*/  IMAD R14, R14, 0x80, R189 ;  /* 0x000000800e0e7824 */ /* 0x000fe200078e02bd */
[----:B------:R-:W-:Y:S01]  /*78a0*/  IADD3 R4, P2, R4, UR8, RZ ;  /* 0x0000000804047c10 */ /* 0x000fe2000ff5e0ff */
[----:B------:R-:W-:Y:S01]  /*78b0*/  IMAD.U32 R6, RZ, RZ, UR7 ;  /* 0x00000007ff067e24 */ /* 0x000fe2000f8e00ff */
[----:B------:R-:W-:Y:S01]  /*78c0*/  SHF.R.U64 R8, R8, 0x3, RZ ;  /* 0x0000000308087819 */ /* 0x000fe200000012ff */
[----:B------:R-:W-:Y:S01]  /*78d0*/  ULDC.64 UR12, c[0x0][0xaa0] ;  /* 0x0002a800000c7ab9 */ /* 0x000fe20000000a00 */
[----:B------:R-:W-:Y:S02]  /*78e0*/  IADD3 R41, P6, R28, 0x4000, RZ ;  /* 0x000040001c297810 */ /* 0x000fe40007fde0ff */
[----:B------:R-:W-:Y:S01]  /*78f0*/  IADD3.X R5, R5, UR9, R6, P2, !PT ;  /* 0x0000000905057c10 */ /* 0x000fe200097fe406 */
[----:B------:R-:W-:Y:S01]  /*7900*/  ULDC.64 UR8, c[0x0][0xb88] ;  /* 0x0002e20000087ab9 */ /* 0x000fe20000000a00 */
[----:B------:R-:W-:-:S02]  /*7910*/  SHF.R.S32.HI R6, RZ, 0x1f, R9 ;  /* 0x0000001fff067819 */ /* 0x000fc40000011409 */
[----:B------:R-:W-:Y:S01]  /*7920*/  IADD3 R11, P2, R28, 0x3000, RZ ;  /* 0x000030001c0b7810 */ /* 0x000fe20007f5e0ff */
[----:B------:R-:W-:Y:S01]  /*7930*/  IMAD.WIDE.U32 R4, R9, UR8, R4 ;  /* 0x0000000809047c25 */ /* 0x000fe2000f8e0004 */
[----:B------:R-:W-:Y:S01]  /*7940*/  LOP3.LUT R8, R8, R13, RZ, 0x3c, !PT ;  /* 0x0000000d08087212 */ /* 0x000fe200078e3cff */
[----:B------:R-:W-:Y:S01]  /*7950*/  UIMAD UR7, UR11, UR12, URZ ;  /* 0x0000000c0b0772a4 */ /* 0x000fe2000f8e023f */
[----:B------:R-:W-:Y:S01]  /*7960*/  IADD3 R37, P5, R28, 0x5000, RZ ;  /* 0x000050001c257810 */ /* 0x000fe20007fbe0ff */
[----:B------:R-:W-:Y:S01]  /*7970*/  IMAD R10, R6, UR8, RZ ;  /* 0x00000008060a7c24 */ /* 0x000fe2000f8e02ff */
[----:B------:R-:W-:Y:S01]  /*7980*/  LOP3.LUT R6, R11, 0x380, RZ, 0xc0, !PT ;  /* 0x000003800b067812 */ /* 0x000fe200078ec0ff */
[----:B------:R-:W-:Y:S01]  /*7990*/  IMAD.X R7, RZ, RZ, R29, P2 ;  /* 0x000000ffff077224 */ /* 0x000fe200010e061d */
[----:B------:R-:W-:Y:S01]  /*79a0*/  UIMAD UR7, UR4, UR13, UR7 ;  /* 0x0000000d040772a4 */ /* 0x000fe2000f8e0207 */
[----:B------:R-:W-:Y:S01]  /*79b0*/  IMAD R13, R9, UR9, R10 ;  /* 0x00000009090d7c24 */ /* 0x000fe2000f8e020a */
[----:B------:R-:W-:Y:S01]  /*79c0*/  ULDC.64 UR8, c[0x0][0xb50] ;  /* 0x0002d40000087ab9 */ /* 0x000fe20000000a00 */
[----:B------:R-:W-:Y:S01]  /*79d0*/  SHF.R.U64 R6, R6, 0x3, RZ ;  /* 0x0000000306067819 */ /* 0x000fe200000012ff */
[----:B------:R-:W-:Y:S01]  /*79e0*/  ULDC.64 UR10, c[0x0][0xae8] ;  /* 0x0002ba00000a7ab9 */ /* 0x000fe20000000a00 */
[----:B------:R-:W-:Y:S01]  /*79f0*/  IMAD.IADD R5, R5, 0x1, R13 ;  /* 0x0000000105057824 */ /* 0x000fe200078e020d */
[----:B------:R-:W-:Y:S01]  /*7a00*/  LEA R10, P4, R4, UR8, 0x2 ;  /* 0x00000008040a7c11 */ /* 0x000fe2000f8810ff */
[--C-:B------:R-:W-:Y:S01]  /*7a10*/  IMAD.X R13, RZ, RZ, R29.reuse, P0 ;  /* 0x000000ffff0d7224 */ /* 0x100fe200000e061d */
[----:B------:R-:W-:Y:S01]  /*7a20*/  LOP3.LUT R6, R6, R11, RZ, 0x3c, !PT ;  /* 0x0000000b06067212 */ /* 0x000fe200078e3cff */
[----:B------:R-:W-:Y:S01]  /*7a30*/  IMAD.X R9, RZ, RZ, R29, P3 ;  /* 0x000000ffff097224 */ /* 0x000fe200018e061d */
[----:B------:R-:W-:Y:S01]  /*7a40*/  LEA.HI.X R11, R4, UR9, R5, 0x2, P4 ;  /* 0x00000009040b7c11 */ /* 0x000fe2000a0f1405 */
[----:B------:R-:W-:Y:S01]  /*7a50*/  SHFL.IDX PT, R22, R10, RZ, 0x1c1f ;  /* 0x001c1fff0a167589 */ /* 0x000fe200000e0000 */
[----:B------:R-:W-:Y:S01]  /*7a60*/  LOP3.LUT P0, RZ, R187, 0x3, RZ, 0xc0, !PT ;  /* 0x00000003bbff7812 */ /* 0x000fe2000780c0ff */
[C---:B------:R-:W-:Y:S01]  /*7a70*/  VIADD R4, R14.reuse, 0x8 ;  /* 0x000000080e047836 */ /* 0x040fe20000000000 */
[----:B------:R-:W-:Y:S01]  /*7a80*/  LOP3.LUT R40, R41, 0x380, RZ, 0xc0, !PT ;  /* 0x0000038029287812 */ /* 0x000fe200078ec0ff */
[----:B------:R-:W1:Y:S01]  /*7a90*/  SHFL.IDX PT, R23, R11, RZ, 0x1c1f ;  /* 0x001c1fff0b177589 */ /* 0x000e6200000e0000 */
[----:B------:R-:W-:-:S02]  /*7aa0*/  ISETP.GE.OR P2, PT, R14, R51, P0 ;  /* 0x000000330e00720c */ /* 0x000fc40000746670 */
[----:B------:R-:W-:Y:S01]  /*7ab0*/  ISETP.GE.OR P0, PT, R4, R51, P0 ;  /* 0x000000330400720c */ /* 0x000fe20000706670 */
[----:B------:R-:W-:Y:S01]  /*7ac0*/  SHFL.IDX PT, R44, R10, 0x1, 0x1c1f ;  /* 0x003c1f000a2c7f89 */ /* 0x000fe200000e0000 */
[----:B------:R-:W-:Y:S01]  /*7ad0*/  UIMAD.WIDE.U32 UR8, UR4, UR12, URZ ;  /* 0x0000000c040872a5 */ /* 0x000fe2000f8e003f */
[C---:B------:R-:W-:Y:S02]  /*7ae0*/  IADD3 R33, P4, R28.reuse, 0x6000, RZ ;  /* 0x000060001c217810 */ /* 0x040fe40007f9e0ff */
[----:B------:R-:W2:Y:S01]  /*7af0*/  SHFL.IDX PT, R45, R11, 0x1, 0x1c1f ;  /* 0x003c1f000b2d7f89 */ /* 0x000ea200000e0000 */
[----:B------:R-:W-:Y:S01]  /*7b00*/  UIADD3 UR9, UR9, UR7, URZ ;  /* 0x0000000709097290 */ /* 0x000fe2000fffe03f */
[C---:B------:R-:W-:Y:S02]  /*7b10*/  IADD3 R5, P3, R28.reuse, 0x7000, RZ ;  /* 0x000070001c057810 */ /* 0x040fe40007f7e0ff */
[----:B------:R-:W-:Y:S02]  /*7b20*/  LOP3.LUT R36, R37, 0x380, RZ, 0xc0, !PT ;  /* 0x0000038025247812 */ /* 0x000fe400078ec0ff */
[----:B------:R-:W-:-:S02]  /*7b30*/  LOP3.LUT R25, R28, 0x380, RZ, 0xc0, !PT ;  /* 0x000003801c197812 */ /* 0x000fc400078ec0ff */
[----:B------:R-:W-:Y:S02]  /*7b40*/  LOP3.LUT R12, R15, 0x380, RZ, 0xc0, !PT ;  /* 0x000003800f0c7812 */ /* 0x000fe400078ec0ff */
[----:B------:R-:W-:Y:S01]  /*7b50*/  SHF.R.U64 R40, R40, 0x3, RZ ;  /* 0x0000000328287819 */ /* 0x000fe200000012ff */
[----:B-1----:R1:W-:Y:S01]  /*7b60*/  @!P2 ST.E desc[UR18][R22.64], R20 ;  /* 0x000000141600a985 */ /* 0x0023e2000c101912 */
[----:B------:R-:W-:Y:S01]  /*7b70*/  UIMAD UR4, UR14, UR10, URZ ;  /* 0x0000000a0e0472a4 */ /* 0x000fe2000f8e023f */
[----:B------:R-:W-:Y:S01]  /*7b80*/  LOP3.LUT R32, R33, 0x380, RZ, 0xc0, !PT ;  /* 0x0000038021207812 */ /* 0x000fe200078ec0ff */
[----:B------:R-:W-:Y:S01]  /*7b90*/  UIMAD.WIDE.U32 UR8, UR17, UR10, UR8 ;  /* 0x0000000a110872a5 */ /* 0x000fe2000f8e0008 */
[----:B------:R-:W-:Y:S01]  /*7ba0*/  LOP3.LUT R4, R5, 0x380, RZ, 0xc0, !PT ;  /* 0x0000038005047812 */ /* 0x000fe200078ec0ff */
[----:B------:R-:W-:Y:S01]  /*7bb0*/  IMAD.X R31, RZ, RZ, R29, P3 ;  /* 0x000000ffff1f7224 */ /* 0x000fe200018e061d */
[----:B------:R-:W-:Y:S01]  /*7bc0*/  SHF.R.U64 R36, R36, 0x3, RZ ;  /* 0x0000000324247819 */ /* 0x000fe200000012ff */
[----:B--2---:R2:W-:Y:S01]  /*7bd0*/  @!P0 ST.E desc[UR18][R44.64], R0 ;  /* 0x000000002c008985 */ /* 0x0045e2000c101912 */
[----:B------:R-:W-:-:S02]  /*7be0*/  SHF.R.U64 R25, R25, 0x3, RZ ;  /* 0x0000000319197819 */ /* 0x000fc400000012ff */
[----:B------:R-:W-:Y:S01]  /*7bf0*/  SHF.R.U64 R12, R12, 0x3, RZ ;  /* 0x000000030c0c7819 */ /* 0x000fe200000012ff */
[----:B-1----:R-:W-:Y:S01]  /*7c00*/  IMAD.U32 R23, RZ, RZ, UR16 ;  /* 0x00000010ff177e24 */ /* 0x002fe2000f8e00ff */
[----:B------:R-:W-:Y:S01]  /*7c10*/  UIMAD UR4, UR17, UR11, UR4 ;  /* 0x0000000b110472a4 */ /* 0x000fe2000f8e0204 */
[----:B------:R-:W-:Y:S01]  /*7c20*/  SHF.R.U64 R32, R32, 0x3, RZ ;  /* 0x0000000320207819 */ /* 0x000fe200000012ff */
[----:B------:R-:W5:Y:S01]  /*7c30*/  LD.E.128 R8, desc[UR18][R8.64] ;  /* 0x0000001208087980 */ /* 0x000f62000c101d00 */
[----:B------:R-:W-:Y:S01]  /*7c40*/  ULDC.64 UR10, c[0x0][0xaf0] ;  /* 0x0002bc00000a7ab9 */ /* 0x000fe20000000a00 */
[----:B------:R-:W-:Y:S02]  /*7c50*/  SHF.R.U64 R4, R4, 0x3, RZ ;  /* 0x0000000304047819 */ /* 0x000fe400000012ff */
[----:B------:R-:W-:Y:S01]  /*7c60*/  LOP3.LUT R40, R40, R41, RZ, 0x3c, !PT ;  /* 0x0000002928287212 */ /* 0x000fe200078e3cff */
[----:B--2---:R-:W1:Y:S01]  /*7c70*/  @P1 LDC R45, c[0x0][0xbf0] ;  /* 0x0002fc00ff2d1b82 */ /* 0x004e620000000800 */
[----:B------:R-:W-:Y:S01]  /*7c80*/  IMAD R0, R19, 0x20, R184 ;  /* 0x0000002013007824 */ /* 0x000fe200078e02b8 */
[----:B------:R-:W-:Y:S01]  /*7c90*/  UIADD3 UR9, UR9, UR4, URZ ;  /* 0x0000000409097290 */ /* 0x000fe2000fffe03f */
[----:B------:R-:W-:Y:S01]  /*7ca0*/  LOP3.LUT R36, R36, R37, RZ, 0x3c, !PT ;  /* 0x0000002524247212 */ /* 0x000fe200078e3cff */
[--C-:B------:R-:W-:Y:S01]  /*7cb0*/  IMAD.X R41, RZ, RZ, R29.reuse, P6 ;  /* 0x000000ffff297224 */ /* 0x100fe200030e061d */
[----:B------:R-:W-:Y:S01]  /*7cc0*/  LOP3.LUT R32, R32, R33, RZ, 0x3c, !PT ;  /* 0x0000002120207212 */ /* 0x000fe200078e3cff */
[----:B------:R-:W-:Y:S01]  /*7cd0*/  IMAD R22, R23, 0x80, R0 ;  /* 0x0000008017167824 */ /* 0x000fe200078e0200 */
[----:B------:R-:W-:Y:S01]  /*7ce0*/  UIMAD UR4, UR15, UR10, URZ ;  /* 0x0000000a0f0472a4 */ /* 0x000fe2000f8e023f */
[----:B------:R-:W-:Y:S01]  /*7cf0*/  LOP3.LUT R24, R25, R28, RZ, 0x3c, !PT ;  /* 0x0000001c19187212 */ /* 0x000fe200078e3cff */
[----:B------:R-:W-:Y:S01]  /*7d00*/  UIMAD.WIDE.U32 UR8, UR61, UR10, UR8 ;  /* 0x0000000a3d0872a5 */ /* 0x000fe2000f8e0008 */
[----:B0-----:R-:W-:Y:S01]  /*7d10*/  @P1 IMAD.HI.U32 R0, R22, R21, RZ ;  /* 0x0000001516001227 */ /* 0x001fe200078e00ff */
[----:B------:R-:W-:Y:S01]  /*7d20*/  UIMAD UR4, UR61, UR11, UR4 ;  /* 0x0000000b3d0472a4 */ /* 0x000fe2000f8e0204 */
[----:B------:R-:W-:Y:S01]  /*7d30*/  LOP3.LUT R12, R12, R15, RZ, 0x3c, !PT ;  /* 0x0000000f0c0c7212 */ /* 0x000fe200078e3cff */
[----:B------:R-:W5:Y:S01]  /*7d40*/  LD.E.128 R40, desc[UR18][R40.64] ;  /* 0x0000001228287980 */ /* 0x000f62000c101d00 */
[----:B------:R-:W-:Y:S01]  /*7d50*/  IMAD.MOV.U32 R23, RZ, RZ, R22 ;  /* 0x000000ffff177224 */ /* 0x000fe200078e0016 */
[----:B------:R-:W-:Y:S01]  /*7d60*/  UIADD3 UR4, UR9, UR4, URZ ;  /* 0x0000000409047290 */ /* 0x000fe2000fffe03f */
[--C-:B------:R-:W-:Y:S01]  /*7d70*/  IMAD.X R37, RZ, RZ, R29.reuse, P5 ;  /* 0x000000ffff257224 */ /* 0x100fe200028e061d */
[----:B------:R-:W-:Y:S01]  /*7d80*/  LOP3.LUT R30, R4, R5, RZ, 0x3c, !PT ;  /* 0x00000005041e7212 */ /* 0x000fe200078e3cff */
[--C-:B------:R-:W-:Y:S01]  /*7d90*/  IMAD.X R33, RZ, RZ, R29.reuse, P4 ;  /* 0x000000ffff217224 */ /* 0x100fe200020e061d */
[----:B------:R-:W5:Y:S01]  /*7da0*/  LD.E.128 R12, desc[UR18][R12.64] ;  /* 0x000000120c0c7980 */ /* 0x000f62000c101d00 */
[----:B------:R-:W-:-:S02]  /*7db0*/  IMAD.MOV.U32 R25, RZ, RZ, R29 ;  /* 0x000000ffff197224 */ /* 0x000fc400078e001d */
[----:B------:R-:W-:Y:S01]  /*7dc0*/  IMAD.U32 R20, RZ, RZ, UR8 ;  /* 0x00000008ff147e24 */ /* 0x000fe2000f8e00ff */
[----:B------:R-:W5:Y:S01]  /*7dd0*/  LD.E.128 R4, desc[UR18][R6.64] ;  /* 0x0000001206047980 */ /* 0x000f62000c101d00 */
[----:B-1----:R-:W-:Y:S01]  /*7de0*/  @P1 SHF.R.U32.HI R23, RZ, R45, R0 ;  /* 0x0000002dff171219 */ /* 0x002fe20000011600 */
[----:B------:R-:W-:Y:S01]  /*7df0*/  IMAD.U32 R21, RZ, RZ, UR9 ;  /* 0x00000009ff157e24 */ /* 0x000fe2000f8e00ff */
[----:B------:R-:W-:Y:S01]  /*7e00*/  ULDC.64 UR8, c[0x0][0xae0] ;  /* 0x0002b80000087ab9 */ /* 0x000fe20000000a00 */
[----:B------:R-:W5:Y:S01]  /*7e10*/  LD.E.128 R24, desc[UR18][R24.64] ;  /* 0x0000001218187980 */ /* 0x000f62000c101d00 */
[--C-:B------:R-:W-:Y:S01]  /*7e20*/  SHF.R.S32.HI R0, RZ, 0x1f, R23.reuse ;  /* 0x0000001fff007819 */ /* 0x100fe20000011417 */
[----:B------:R-:W-:Y:S02]  /*7e30*/  IMAD.MOV R45, RZ, RZ, -R23 ;  /* 0x000000ffff2d7224 */ /* 0x000fe400078e0a17 */
[----:B------:R-:W-:Y:S01]  /*7e40*/  IMAD.U32 R21, RZ, RZ, UR4 ;  /* 0x00000004ff157e24 */ /* 0x000fe2000f8e00ff */
[----:B------:R-:W5:Y:S01]  /*7e50*/  LD.E.128 R36, desc[UR18][R36.64] ;  /* 0x0000001224247980 */ /* 0x000f62000c101d00 */
[----:B------:R-:W-:-:S02]  /*7e60*/  IMAD R0, R0, UR8, RZ ;  /* 0x0000000800007c24 */ /* 0x000fc4000f8e02ff */
[----:B------:R-:W-:Y:S01]  /*7e70*/  IMAD R45, R46, R45, R22 ;  /* 0x0000002d2e2d7224 */ /* 0x000fe200078e0216 */
[----:B------:R-:W5:Y:S01]  /*7e80*/  LD.E.128 R32, desc[UR18][R32.64] ;  /* 0x0000001220207980 */ /* 0x000f62000c101d00 */
[----:B------:R-:W-:-:S03]  /*7e90*/  IMAD R49, R23, UR9, R0 ;  /* 0x0000000917317c24 */ /* 0x000fc6000f8e0200 */
[----:B------:R-:W5:Y:S01]  /*7ea0*/  LD.E.128 R28, desc[UR18][R30.64] ;  /* 0x000000121e1c7980 */ /* 0x000f62000c101d00 */
[----:B------:R-:W-:Y:S01]  /*7eb0*/  SHF.R.S32.HI R0, RZ, 0x1f, R45 ;  /* 0x0000001fff007819 */ /* 0x000fe2000001142d */
[----:B------:R-:W-:Y:S01]  /*7ec0*/  IMAD.WIDE.U32 R20, R23, UR8, R20 ;  /* 0x0000000817147c25 */ /* 0x000fe2000f8e0014 */
[----:B------:R-:W-:Y:S01]  /*7ed0*/  ULDC.64 UR8, c[0x0][0xad8] ;  /* 0x0002b60000087ab9 */ /* 0x000fe20000000a00 */
[----:B------:R-:W-:Y:S01]  /*7ee0*/  @!PT LDS RZ, [RZ] ;  /* 0x00000000fffff984 */ /* 0x000fe20000000800 */
[----:B------:R-:W-:Y:S01]  /*7ef0*/  @!PT LDS RZ, [RZ] ;  /* 0x00000000fffff984 */ /* 0x000fe20000000800 */
[----:B------:R-:W-:Y:S01]  /*7f00*/  @!PT LDS RZ, [RZ] ;  /* 0x00000000fffff984 */ /* 0x000fe20000000800 */
[----:B------:R-:W-:Y:S01]  /*7f10*/  @!PT LDS RZ, [RZ] ;  /* 0x00000000fffff984 */ /* 0x000fe20000000800 */
[----:B------:R0:W-:Y:S06]  /*7f20*/  MEMBAR.ALL.CTA ;  /* 0x0000000000007992 */ /* 0x0001ec0000008000 */
[----:B0-----:R-:W0:Y:S01]  /*7f30*/  FENCE.VIEW.ASYNC.S ;  /* 0x00000000000073c6 */ /* 0x001e220000000000 */
[----:B------:R-:W-:-:S02]  /*7f40*/  IMAD.U32 R53, RZ, RZ, UR16 ;  /* 0x00000010ff357e24 */ /* 0x000fc4000f8e00ff */
[----:B------:R-:W-:Y:S02]  /*7f50*/  IMAD.IADD R21, R21, 0x1, R49 ;  /* 0x0000000115157824 */ /* 0x000fe400078e0231 */
[----:B------:R-:W-:Y:S02]  /*7f60*/  IMAD R22, R0, UR8, RZ ;  /* 0x0000000800167c24 */ /* 0x000fe4000f8e02ff */
[----:B------:R-:W-:Y:S02]  /*7f70*/  IMAD R46, R53, 0x80, R184 ;  /* 0x00000080352e7824 */ /* 0x000fe400078e02b8 */
[C---:B------:R-:W-:Y:S02]  /*7f80*/  IMAD R23, R45.reuse, UR9, R22 ;  /* 0x000000092d177c24 */ /* 0x040fe4000f8e0216 */
[----:B------:R-:W-:Y:S01]  /*7f90*/  IMAD.WIDE.U32 R20, R45, UR8, R20 ;  /* 0x000000082d147c25 */ /* 0x000fe2000f8e0014 */
[----:B------:R-:W-:Y:S01]  /*7fa0*/  ISETP.GE.AND P2, PT, R46, R51, PT ;  /* 0x000000332e00720c */ /* 0x000fe20003f46270 */
[----:B------:R-:W-:-:S02]  /*7fb0*/  ULDC.64 UR8, c[0x0][0xa80] ;  /* 0x0002a00000087ab9 */ /* 0x000fc40000000a00 */
[----:B------:R-:W-:Y:S01]  /*7fc0*/  VIADD R0, R46, 0x20 ;  /* 0x000000202e007836 */ /* 0x000fe20000000000 */
[----:B------:R-:W-:Y:S01]  /*7fd0*/  LEA R44, P3, R20, UR8, 0x1 ;  /* 0x00000008142c7c11 */ /* 0x000fe2000f8608ff */
[----:B------:R-:W-:Y:S02]  /*7fe0*/  IMAD.IADD R21, R21, 0x1, R23 ;  /* 0x0000000115157824 */ /* 0x000fe400078e0217 */
[----:B------:R-:W-:Y:S01]  /*7ff0*/  VIADD R3, R3, 0x34820 ;  /* 0x0003482003037836 */ /* 0x000fe20000000000 */
[-C--:B------:R-:W-:Y:S01]  /*8000*/  ISETP.GE.AND P0, PT, R0, R51.reuse, PT ;  /* 0x000000330000720c */ /* 0x080fe20003f06270 */
[----:B------:R-:W-:Y:S01]  /*8010*/  VIADD R0, R46, 0x40 ;  /* 0x000000402e007836 */ /* 0x000fe20000000000 */
[----:B------:R-:W-:Y:S02]  /*8020*/  LEA.HI.X R45, R20, UR9, R21, 0x1, P3 ;  /* 0x00000009142d7c11 */ /* 0x000fe400098f0c15 */
[----:B------:R-:W-:Y:S01]  /*8030*/  PRMT R3, RZ, 0x654, R3 ;  /* 0x00000654ff037816 */ /* 0x000fe20000000003 */
[----:B0-----:R0:W1:Y:S01]  /*8040*/  SHFL.IDX PT, R22, R44, RZ, 0x181f ;  /* 0x00181fff2c167589 */ /* 0x00106200000e0000 */
[----:B------:R-:W-:Y:S01]  /*8050*/  ISETP.GE.AND P1, PT, R0, R51, PT ;  /* 0x000000330000720c */ /* 0x000fe20003f26270 */
[----:B------:R-:W-:Y:S01]  /*8060*/  BSSY B1, `(.L_x_393) ;  /* 0x000000e000017945 */ /* 0x000fe20003800000 */
[----:B------:R0:W-:Y:S01]  /*8070*/  SYNCS.ARRIVE.TRANS64.RED.A1T0 RZ, [R3+URZ], RZ ;  /* 0x000000ff03ff79a7 */ /* 0x0001e2000810043f */
[----:B------:R0:W2:Y:S02]  /*8080*/  SHFL.IDX PT, R0, R45, RZ, 0x181f ;  /* 0x00181fff2d007589 */ /* 0x0000a400000e0000 */
[----:B------:R-:W-:Y:S08]  /*8090*/  @P2 BRA `(.L_x_394) ;  /* 0x0000000000282947 */ /* 0x000ff00003800000 */
[----:B------:R-:W-:Y:S01]  /*80a0*/  ULDC UR4, c[0x0][0xac8] ;  /* 0x0002b20000047ab9 */ /* 0x000fe20000000800 */
[----:B------:R-:W-:Y:S01]  /*80b0*/  ULDC.64 UR8, c[0x0][0x208] ;  /* 0x0000820000087ab9 */ /* 0x000fe20000000a00 */
[----:B------:R-:W-:Y:S02]  /*80c0*/  ISETP.GE.AND P2, PT, R17, UR4, PT ;  /* 0x0000000411007c0c */ /* 0x000fe4000bf46270 */
[----:B------:R-:W-:-:S11]  /*80d0*/  ISETP.GE.AND P3, PT, R18, UR4, PT ;  /* 0x0000000412007c0c */ /* 0x000fd6000bf66270 */
[CC--:B-1----:R-:W-:Y:S02]  /*80e0*/  @!P2 LEA R20, P4, R17.reuse, R22.reuse, 0x1 ;  /* 0x000000161114a211 */ /* 0x0c2fe400078808ff */
[C---:B------:R-:W-:Y:S02]  /*80f0*/  @!P3 LEA R22, P5, R18.reuse, R22, 0x1 ;  /* 0x000000161216b211 */ /* 0x040fe400078a08ff */
[-C--:B--2---:R-:W-:Y:S02]  /*8100*/  @!P2 LEA.HI.X R21, R17, R0.reuse, R195, 0x1, P4 ;  /* 0x000000001115a211 */ /* 0x084fe400020f0cc3 */
[----:B------:R-:W-:-:S03]  /*8110*/  @!P3 LEA.HI.X R23, R18, R0, R194, 0x1, P5 ;  /* 0x000000001217b211 */ /* 0x000fc600028f0cc2 */
[----:B-----5:R3:W-:Y:S04]  /*8120*/  @!P2 ST.E.128 desc[UR8][R20.64], R24 ;  /* 0x000000181400a985 */ /* 0x0207e8000c101d08 */
[----:B------:R3:W-:Y:S02]  /*8130*/  @!P3 ST.E.128 desc[UR8][R22.64], R40 ;  /* 0x000000281600b985 */ /* 0x0007e4000c101d08 */
.L_x_394:
[----:B------:R-:W-:Y:S05]  /*8140*/  BSYNC B1 ;  /* 0x0000000000017941 */ /* 0x000fea0003800000 */
.L_x_393:
[----:B--2---:R2:W4:Y:S01]  /*8150*/  SHFL.IDX PT, R0, R45, 0x1, 0x181f ;  /* 0x00381f002d007f89 */ /* 0x00452200000e0000 */
[----:B------:R-:W-:Y:S03]  /*8160*/  BSSY B1, `(.L_x_395) ;  /* 0x000000d000017945 */ /* 0x000fe60003800000 */
[----:B-1-3--:R2:W1:Y:S01]  /*8170*/  SHFL.IDX PT, R22, R44, 0x1, 0x181f ;  /* 0x00381f002c167f89 */ /* 0x00a46200000e0000 */
[----:B------:R-:W-:Y:S05]  /*8180*/  @P0 BRA `(.L_x_396) ;  /* 0x0000000000280947 */ /* 0x000fea0003800000 */
[----:B------:R-:W-:Y:S01]  /*8190*/  ULDC UR4, c[0x0][0xac8] ;  /* 0x0002b20000047ab9 */ /* 0x000fe20000000800 */
[----:B------:R-:W-:Y:S01]  /*81a0*/  ULDC.64 UR8, c[0x0][0x208] ;  /* 0x0000820000087ab9 */ /* 0x000fe20000000a00 */
[----:B------:R-:W-:Y:S02]  /*81b0*/  ISETP.GE.AND P3, PT, R17, UR4, PT ;  /* 0x0000000411007c0c */ /* 0x000fe4000bf66270 */
[----:B------:R-:W-:-:S11]  /*81c0*/  ISETP.GE.AND P4, PT, R18, UR4, PT ;  /* 0x0000000412007c0c */ /* 0x000fd6000bf86270 */
[CC--:B-1----:R-:W-:Y:S02]  /*81d0*/  @!P3 LEA R20, P0, R17.reuse, R22.reuse, 0x1 ;  /* 0x000000161114b211 */ /* 0x0c2fe400078008ff */
[C---:B------:R-:W-:Y:S02]  /*81e0*/  @!P4 LEA R22, P2, R18.reuse, R22, 0x1 ;  /* 0x000000161216c211 */ /* 0x040fe400078408ff */
[-C--:B----4-:R-:W-:Y:S02]  /*81f0*/  @!P3 LEA.HI.X R21, R17, R0.reuse, R195, 0x1, P0 ;  /* 0x000000001115b211 */ /* 0x090fe400000f0cc3 */
[----:B------:R-:W-:-:S03]  /*8200*/  @!P4 LEA.HI.X R23, R18, R0, R194, 0x1, P2 ;  /* 0x000000001217c211 */ /* 0x000fc600010f0cc2 */
[----:B-----5:R3:W-:Y:S04]  /*8210*/  @!P3 ST.E.128 desc[UR8][R20.64], R12 ;  /* 0x0000000c1400b985 */ /* 0x0207e8000c101d08 */
[----:B------:R3:W-:Y:S02]  /*8220*/  @!P4 ST.E.128 desc[UR8][R22.64], R36 ;  /* 0x000000241600c985 */ /* 0x0007e4000c101d08 */
.L_x_396:
[----:B------:R-:W-:Y:S05]  /*8230*/  BSYNC B1 ;  /* 0x0000000000017941 */ /* 0x000fea0003800000 */
.L_x_395:
[----:B----4-:R4:W0:Y:S01]  /*8240*/  SHFL.IDX PT, R0, R45, 0x2, 0x181f ;  /* 0x00581f002d007f89 */ /* 0x01082200000e0000 */
[----:B------:R-:W-:Y:S03]  /*8250*/  BSSY B1, `(.L_x_397) ;  /* 0x000000d000017945 */ /* 0x000fe60003800000 */
[----:B---3-5:R4:W3:Y:S01]  /*8260*/  SHFL.IDX PT, R14, R44, 0x2, 0x181f ;  /* 0x00581f002c0e7f89 */ /* 0x0288e200000e0000 */
[----:B------:R-:W-:Y:S05]  /*8270*/  @P1 BRA `(.L_x_398) ;  /* 0x0000000000281947 */ /* 0x000fea0003800000 */
[----:B------:R-:W-:Y:S01]  /*8280*/  ULDC UR4, c[0x0][0xac8] ;  /* 0x0002b20000047ab9 */ /* 0x000fe20000000800 */
[----:B------:R-:W-:Y:S01]  /*8290*/  ULDC.64 UR8, c[0x0][0x208] ;  /* 0x0000820000087ab9 */ /* 0x000fe20000000a00 */
[----:B------:R-:W-:Y:S02]  /*82a0*/  ISETP.GE.AND P2, PT, R17, UR4, PT ;  /* 0x0000000411007c0c */ /* 0x000fe4000bf46270 */
[----:B------:R-:W-:-:S11]  /*82b0*/  ISETP.GE.AND P3, PT, R18, UR4, PT ;  /* 0x0000000412007c0c */ /* 0x000fd6000bf66270 */
[CC--:B---3--:R-:W-:Y:S02]  /*82c0*/  @!P2 LEA R12, P0, R17.reuse, R14.reuse, 0x1 ;  /* 0x0000000e110ca211 */ /* 0x0c8fe400078008ff */
[C---:B------:R-:W-:Y:S02]  /*82d0*/  @!P3 LEA R14, P1, R18.reuse, R14, 0x1 ;  /* 0x0000000e120eb211 */ /* 0x040fe400078208ff */
[-C--:B0-----:R-:W-:Y:S02]  /*82e0*/  @!P2 LEA.HI.X R13, R17, R0.reuse, R195, 0x1, P0 ;  /* 0x00000000110da211 */ /* 0x081fe400000f0cc3 */
[----:B------:R-:W-:-:S03]  /*82f0*/  @!P3 LEA.HI.X R15, R18, R0, R194, 0x1, P1 ;  /* 0x00000000120fb211 */ /* 0x000fc600008f0cc2 */
[----:B------:R0:W-:Y:S04]  /*8300*/  @!P2 ST.E.128 desc[UR8][R12.64], R8 ;  /* 0x000000080c00a985 */ /* 0x0001e8000c101d08 */
[----:B------:R0:W-:Y:S02]  /*8310*/  @!P3 ST.E.128 desc[UR8][R14.64], R32 ;  /* 0x000000200e00b985 */ /* 0x0001e4000c101d08 */
.L_x_398:
[----:B------:R-:W-:Y:S05]  /*8320*/  BSYNC B1 ;  /* 0x0000000000017941 */ /* 0x000fea0003800000 */
.L_x_397:
[----:B0-----:R-:W-:Y:S01]  /*8330*/  VIADD R0, R46, 0x60 ;  /* 0x000000602e007836 */ /* 0x001fe20000000000 */
[----:B--2-4-:R-:W0:Y:S04]  /*8340*/  SHFL.IDX PT, R45, R45, 0x3, 0x181f ;  /* 0x00781f002d2d7f89 */ /* 0x014e2800000e0000 */
[----:B------:R-:W-:Y:S01]  /*8350*/  ISETP.GE.AND P0, PT, R0, R51, PT ;  /* 0x000000330000720c */ /* 0x000fe20003f06270 */
[----:B------:R-:W2:-:S12]  /*8360*/  SHFL.IDX PT, R44, R44, 0x3, 0x181f ;  /* 0x00781f002c2c7f89 */ /* 0x000e9800000e0000 */
[----:B------:R-:W-:Y:S05]  /*8370*/  @P0 BRA `(.L_x_399) ;  /* 0x0000000c00500947 */ /* 0x000fea0003800000 */
[----:B------:R-:W-:Y:S01]  /*8380*/  ULDC UR4, c[0x0][0xac8] ;  /* 0x0002b20000047ab9 */ /* 0x000fe20000000800 */
[----:B------:R-:W-:Y:S01]  /*8390*/  ULDC.64 UR8, c[0x0][0x208] ;  /* 0x0000820000087ab9 */ /* 0x000fe20000000a00 */
[----:B------:R-:W-:-:S13]  /*83a0*/  ISETP.GE.AND P1, PT, R17, UR4, PT ;  /* 0x0000000411007c0c */ /* 0x000fda000bf26270 */
[----:B--2---:R-:W-:-:S04]  /*83b0*/  @!P1 LEA R8, P0, R17, R44, 0x1 ;  /* 0x0000002c11089211 */ /* 0x004fc800078008ff */
[----:B0-----:R-:W-:Y:S02]  /*83c0*/  @!P1 LEA.HI.X R9, R17, R45, R195, 0x1, P0 ;  /* 0x0000002d11099211 */ /* 0x001fe400000f0cc3 */
[----:B------:R-:W-:-:S03]  /*83d0*/  ISETP.GE.AND P0, PT, R18, UR4, PT ;  /* 0x0000000412007c0c */ /* 0x000fc6000bf06270 */
[----:B------:R4:W-:Y:S10]  /*83e0*/  @!P1 ST.E.128 desc[UR8][R8.64], R4 ;  /* 0x0000000408009985 */ /* 0x0009f4000c101d08 */
[----:B------:R-:W-:Y:S05]  /*83f0*/  @P0 BRA `(.L_x_399) ;  /* 0x0000000c00300947 */ /* 0x000fea0003800000 */
[----:B----4-:R-:W-:Y:S01]  /*8400*/  LEA R4, P0, R18, R44, 0x1 ;  /* 0x0000002c12047211 */ /* 0x010fe200078008ff */
[----:B------:R-:W-:-:S03]  /*8410*/  ULDC.64 UR8, c[0x0][0x208] ;  /* 0x0000820000087ab9 */ /* 0x000fc60000000a00 */
[----:B------:R-:W-:-:S05]  /*8420*/  LEA.HI.X R5, R18, R45, R194, 0x1, P0 ;  /* 0x0000002d12057211 */ /* 0x000fca00000f0cc2 */
[----:B------:R0:W-:Y:S01]  /*8430*/  ST.E.128 desc[UR8][R4.64], R28 ;  /* 0x0000001c04007985 */ /* 0x0001e2000c101d08 */
[----:B------:R-:W-:Y:S05]  /*8440*/  BRA `(.L_x_399) ;  /* 0x0000000c001c7947 */ /* 0x000fea0003800000 */
.L_x_391:
[----:B------:R-:W-:Y:S01]  /*8450*/  ULDC.64 UR8, c[0x0][0xc00] ;  /* 0x0003000000087ab9 */ /* 0x000fe20000000a00 */
[----:B------:R-:W-:Y:S01]  /*8460*/  ULDC.64 UR10, c[0x0][0x208] ;  /* 0x00008200000a7ab9 */ /* 0x000fe20000000a00 */
[----:B------:R-:W-:Y:S01]  /*8470*/  UISETP.NE.U32.AND UP0, UPT, UR8, URZ, UPT ;  /* 0x0000003f0800728c */ /* 0x000fe2000bf05070 */
[----:B------:R-:W0:Y:S01]  /*8480*/  LDC R11, c[0x0][0xbe8] ;  /* 0x0002fa00ff0b7b82 */ /* 0x000e220000000800 */
[----:B------:R-:W-:Y:S02]  /*8490*/  R2UR UR7, R23 ;  /* 0x00000000170772ca */ /* 0x000fe400000e0000 */
[----:B------:R-:W-:-:S03]  /*84a0*/  UISETP.NE.AND.EX UP0, UPT, UR9, URZ, UPT, UP0 ;  /* 0x0000003f0900728c */ /* 0x000fc6000bf05300 */
[----:B------:R-:W-:Y:S02]  /*84b0*/  ULDC.64 UR8, c[0x0][0xc00] ;  /* 0x0003000000087ab9 */ /* 0x000fe40000000a00 */
[----:B------:R-:W-:Y:S01]  /*84c0*/  UIMAD.WIDE UR8, UR61, 0x4, UR8 ;  /* 0x000000043d0878a5 */ /* 0x000fe2000f8e0208 */
[----:B------:R-:W-:-:S05]  /*84d0*/  PLOP3.LUT P2, PT, PT, PT, UP0, 0x80, 0x0 ;  /* 0x000000000000781c */ /* 0x000fca0003f4f008 */
[----:B------:R-:W-:Y:S02]  /*84e0*/  IMAD.U32 R4, RZ, RZ, UR8 ;  /* 0x00000008ff047e24 */ /* 0x000fe4000f8e00ff */
[----:B------:R-:W-:Y:S01]  /*84f0*/  IMAD.U32 R5, RZ, RZ, UR9 ;  /* 0x00000009ff057e24 */ /* 0x000fe2000f8e00ff */
[----:B------:R-:W-:-:S05]  /*8500*/  ULDC.64 UR8, c[0x0][0xc08] ;  /* 0x0003020000087ab9 */ /* 0x000fca0000000a00 */
[----:B------:R-:W2:Y:S01]  /*8510*/  @P2 LDG.E R3, desc[UR10][R4.64] ;  /* 0x0000000a04032981 */ /* 0x000ea2000c1e1900 */
[----:B------:R-:W-:Y:S01]  /*8520*/  UISETP.NE.U32.AND UP1, UPT, UR8, URZ, UPT ;  /* 0x0000003f0800728c */ /* 0x000fe2000bf25070 */
[----:B0-----:R-:W-:Y:S01]  /*8530*/  ISETP.NE.AND P0, PT, R11, 0x1, PT ;  /* 0x000000010b00780c */ /* 0x001fe20003f05270 */
[----:B------:R-:W-:Y:S02]  /*8540*/  ULDC UR4, c[0x0][0xa88] ;  /* 0x0002a20000047ab9 */ /* 0x000fe40000000800 */
[----:B------:R-:W-:Y:S01]  /*8550*/  UISETP.NE.AND.EX UP1, UPT, UR9, URZ, UPT, UP1 ;  /* 0x0000003f0900728c */ /* 0x000fe2000bf25310 */
[----:B------:R-:W-:Y:S01]  /*8560*/  IMAD.U32 R0, RZ, RZ, UR4 ;  /* 0x00000004ff007e24 */ /* 0x000fe2000f8e00ff */
[----:B------:R-:W-:-:S04]  /*8570*/  UMOV UR4, URZ ;  /* 0x0000003f00047c82 */ /* 0x000fc80008000000 */
[----:B------:R-:W-:-:S04]  /*8580*/  PLOP3.LUT P3, PT, PT, PT, UP1, 0x80, 0x0 ;  /* 0x000000000000781c */ /* 0x000fc80003f6f018 */
[----:B------:R-:W0:Y:S01]  /*8590*/  @P0 LDC R9, c[0x0][0xbec] ;  /* 0x0002fb00ff090b82 */ /* 0x000e220000000800 */
[----:B------:R-:W-:Y:S02]  /*85a0*/  @UP1 ULDC.64 UR8, c[0x0][0xc08] ;  /* 0x0003020000081ab9 */ /* 0x000fe40000000a00 */
[----:B------:R-:W-:-:S06]  /*85b0*/  @UP1 UIMAD.WIDE UR8, UR61, 0x4, UR8 ;  /* 0x000000043d0818a5 */ /* 0x000fcc000f8e0208 */
[----:B------:R-:W-:Y:S02]  /*85c0*/  IMAD.U32 R6, RZ, RZ, UR8 ;  /* 0x00000008ff067e24 */ /* 0x000fe4000f8e00ff */
[----:B------:R-:W-:Y:S01]  /*85d0*/  IMAD.U32 R7, RZ, RZ, UR9 ;  /* 0x00000009ff077e24 */ /* 0x000fe2000f8e00ff */
[----:B------:R-:W-:-:S04]  /*85e0*/  ISETP.GE.AND P1, PT, R196, 0x80, PT ;  /* 0x00000080c400780c */ /* 0x000fc80003f26270 */
[----:B------:R1:W5:Y:S01]  /*85f0*/  @P3 LDG.E R0, desc[UR10][R6.64] ;  /* 0x0000000a06003981 */ /* 0x000362000c1e1900 */
[----:B------:R-:W-:Y:S01]  /*8600*/  USHF.R.S32.HI UR11, URZ, 0x1f, UR7 ;  /* 0x0000001f3f0b7899 */ /* 0x000fe20008011407 */
[----:B--2---:R-:W-:-:S13]  /*8610*/  @P2 R2UR UR4, R3 ;  /* 0x00000000030422ca */ /* 0x004fda00000e0000 */
[----:B------:R-:W-:Y:S01]  /*8620*/  USHF.R.S32.HI UR10, URZ, 0x1f, UR4 ;  /* 0x0000001f3f0a7899 */ /* 0x000fe20008011404 */
[----:B01----:R-:W-:Y:S11]  /*8630*/  @P3 BRA `(.L_x_400) ;  /* 0x0000000000143947 */ /* 0x003ff60003800000 */
[----:B------:R-:W-:Y:S05]  /*8640*/  @!P2 BRA `(.L_x_400) ;  /* 0x000000000010a947 */ /* 0x000fea0003800000 */
[----:B------:R-:W-:Y:S02]  /*8650*/  ULDC.64 UR8, c[0x0][0x208] ;  /* 0x0000820000087ab9 */ /* 0x000fe40000000a00 */
[----:B------:R-:W2:Y:S04]  /*8660*/  LDG.E R3, desc[UR8][R4.64] ;  /* 0x0000000804037981 */ /* 0x000ea8000c1e1900 */
[----:B-----5:R-:W2:Y:S02]  /*8670*/  LDG.E R0, desc[UR8][R4.64+0x4] ;  /* 0x0000040804007981 */ /* 0x020ea4000c1e1900 */
[----:B--2---:R-:W-:-:S07]  /*8680*/  IMAD.IADD R0, R0, 0x1, -R3 ;  /* 0x0000000100007824 */ /* 0x004fce00078e0a03 */
.L_x_400:
[----:B------:R-:W-:Y:S01]  /*8690*/  R2UR UR7, R186 ;  /* 0x00000000ba0772ca */ /* 0x000fe200000e0000 */
[----:B------:R-:W-:Y:S01]  /*86a0*/  USEL UR61, UR61, URZ, !UP0 ;  /* 0x0000003f3d3d7287 */ /* 0x000fe2000c000000 */
[----:B------:R-:W-:Y:S11]  /*86b0*/  BSSY B1, `(.L_x_401) ;  /* 0x0000030000017945 */ /* 0x000ff60003800000 */
[----:B------:R-:W-:Y:S01]  /*86c0*/  USEL UR12, UR7, URZ, !UP0 ;  /* 0x0000003f070c7287 */ /* 0x000fe2000c000000 */
[----:B------:R-:W-:Y:S11]  /*86d0*/  @P1 BRA `(.L_x_402) ;  /* 0x0000000000b41947 */ /* 0x000ff60003800000 */
[----:B------:R-:W0:Y:S01]  /*86e0*/  S2R R4, SR_TID.X ;  /* 0x0000000000047919 */ /* 0x000e220000002100 */
[----:B------:R-:W1:Y:S01]  /*86f0*/  LDC R6, c[0x0][0xbe8] ;  /* 0x0002fa00ff067b82 */ /* 0x000e620000000800 */
[----:B------:R-:W-:-:S13]  /*8700*/  R2UR UR7, R22 ;  /* 0x00000000160772ca */ /* 0x000fda00000e0000 */
[----:B------:R-:W-:-:S04]  /*8710*/  IMAD.U32 R3, RZ, RZ, UR7 ;  /* 0x00000007ff037e24 */ /* 0x000fc8000f8e00ff */
[----:B0-----:R-:W-:Y:S02]  /*8720*/  IMAD R3, R3, 0x80, R4 ;  /* 0x0000008003037824 */ /* 0x001fe400078e0204 */
[----:B-1---5:R-:W-:Y:S02]  /*8730*/  IMAD R4, R0, R6, RZ ;  /* 0x0000000600047224 */ /* 0x022fe400078e02ff */
[----:B------:R-:W-:-:S05]  /*8740*/  VIADD R5, R3, 0xffffff80 ;  /* 0xffffff8003057836 */ /* 0x000fca0000000000 */
[----:B------:R-:W-:-:S13]  /*8750*/  ISETP.GE.AND P1, PT, R5, R4, PT ;  /* 0x000000040500720c */ /* 0x000fda0003f26270 */
[----:B------:R-:W-:Y:S05]  /*8760*/  @P1 BRA `(.L_x_402) ;  /* 0x0000000000901947 */ /* 0x000fea0003800000 */
[----:B------:R-:W-:Y:S01]  /*8770*/  ISETP.NE.AND P1, PT, R6, 0x1, PT ;  /* 0x000000010600780c */ /* 0x000fe20003f25270 */
[----:B------:R-:W-:Y:S01]  /*8780*/  ULDC.64 UR14, c[0x0][0xb90] ;  /* 0x0002e400000e7ab9 */ /* 0x000fe20000000a00 */
[----:B------:R-:W-:Y:S01]  /*8790*/  R2UR UR13, R23 ;  /* 0x00000000170d72ca */ /* 0x000fe200000e0000 */
[----:B------:R-:W-:Y:S01]  /*87a0*/  UIMAD UR7, UR11, UR14, URZ ;  /* 0x0000000e0b0772a4 */ /* 0x000fe2000f8e023f */
[----:B------:R-:W-:Y:S01]  /*87b0*/  UMOV UR8, UR4 ;  /* 0x0000000400087c82 */ /* 0x000fe20008000000 */
[----:B------:R-:W-:Y:S01]  /*87c0*/  UMOV UR9, UR10 ;  /* 0x0000000a00097c82 */ /* 0x000fe20008000000 */
[----:B------:R-:W-:-:S07]  /*87d0*/  ULDC.64 UR16, c[0x0][0x208] ;  /* 0x0000820000107ab9 */ /* 0x000fce0000000a00 */
[----:B------:R-:W0:Y:S02]  /*87e0*/  @P1 LDC R4, c[0x0][0xbec] ;  /* 0x0002fb00ff041b82 */ /* 0x000e240000000800 */
[----:B------:R-:W-:Y:S02]  /*87f0*/  UIMAD.WIDE.U32 UR8, UR13, UR14, UR8 ;  /* 0x0000000e0d0872a5 */ /* 0x000fe4000f8e0008 */
[----:B------:R-:W-:-:S03]  /*8800*/  UIMAD UR7, UR13, UR15, UR7 ;  /* 0x0000000f0d0772a4 */ /* 0x000fc6000f8e0207 */
[----:B------:R-:W-:Y:S01]  /*8810*/  ULDC.64 UR14, c[0x0][0xb98] ;  /* 0x0002e600000e7ab9 */ /* 0x000fe20000000a00 */
[----:B------:R-:W1:Y:S01]  /*8820*/  @P1 LDC R8, c[0x0][0xbf0] ;  /* 0x0002fc00ff081b82 */ /* 0x000e620000000800 */
[----:B------:R-:W-:Y:S02]  /*8830*/  UIADD3 UR9, UR9, UR7, URZ ;  /* 0x0000000709097290 */ /* 0x000fe4000fffe03f */
[----:B------:R-:W-:Y:S02]  /*8840*/  UIMAD UR7, UR12, UR14, URZ ;  /* 0x0000000e0c0772a4 */ /* 0x000fe4000f8e023f */
[----:B------:R-:W-:Y:S02]  /*8850*/  UIMAD.WIDE.U32 UR8, UR61, UR14, UR8 ;  /* 0x0000000e3d0872a5 */ /* 0x000fe4000f8e0008 */
[----:B------:R-:W-:-:S03]  /*8860*/  UIMAD UR7, UR61, UR15, UR7 ;  /* 0x0000000f3d0772a4 */ /* 0x000fc6000f8e0207 */
[----:B------:R-:W-:Y:S01]  /*8870*/  ULDC.64 UR14, c[0x0][0xb88] ;  /* 0x0002e200000e7ab9 */ /* 0x000fe20000000a00 */
[----:B0-----:R-:W-:-:S04]  /*8880*/  @P1 IMAD.HI.U32 R3, R5, R4, RZ ;  /* 0x0000000405031227 */ /* 0x001fc800078e00ff */
[----:B------:R-:W-:Y:S01]  /*8890*/  IMAD.MOV.U32 R4, RZ, RZ, R5 ;  /* 0x000000ffff047224 */ /* 0x000fe200078e0005 */
[----:B-1----:R-:W-:Y:S01]  /*88a0*/  @P1 SHF.R.U32.HI R4, RZ, R8, R3 ;  /* 0x00000008ff041219 */ /* 0x002fe20000011603 */
[----:B------:R-:W-:-:S04]  /*88b0*/  IMAD.U32 R8, RZ, RZ, UR7 ;  /* 0x00000007ff087e24 */ /* 0x000fc8000f8e00ff */
[----:B------:R-:W-:-:S04]  /*88c0*/  IMAD.MOV R3, RZ, RZ, -R4 ;  /* 0x000000ffff037224 */ /* 0x000fc800078e0a04 */
[----:B------:R-:W-:Y:S01]  /*88d0*/  IMAD R3, R6, R3, R5 ;  /* 0x0000000306037224 */ /* 0x000fe200078e0205 */
[----:B------:R-:W-:Y:S02]  /*88e0*/  SHF.R.S32.HI R5, RZ, 0x1f, R4 ;  /* 0x0000001fff057819 */ /* 0x000fe40000011404 */
[----:B------:R-:W-:Y:S02]  /*88f0*/  IADD3 R4, P1, R4, UR8, RZ ;  /* 0x0000000804047c10 */ /* 0x000fe4000ff3e0ff */
[----:B------:R-:W-:Y:S02]  /*8900*/  SHF.R.S32.HI R6, RZ, 0x1f, R3 ;  /* 0x0000001fff067819 */ /* 0x000fe40000011403 */
[----:B------:R-:W-:Y:S01]  /*8910*/  IADD3.X R5, R5, UR9, R8, P1, !PT ;  /* 0x0000000905057c10 */ /* 0x000fe20008ffe408 */
[----:B------:R-:W-:Y:S02]  /*8920*/  ULDC.64 UR8, c[0x0][0xb50] ;  /* 0x0002d40000087ab9 */ /* 0x000fe40000000a00 */
[----:B------:R-:W-:-:S02]  /*8930*/  IMAD R6, R6, UR14, RZ ;  /* 0x0000000e06067c24 */ /* 0x000fc4000f8e02ff */
[----:B------:R-:W-:-:S04]  /*8940*/  IMAD.WIDE.U32 R4, R3, UR14, R4 ;  /* 0x0000000e03047c25 */ /* 0x000fc8000f8e0004 */
[----:B------:R-:W-:Y:S01]  /*8950*/  IMAD R7, R3, UR15, R6 ;  /* 0x0000000f03077c24 */ /* 0x000fe2000f8e0206 */
[----:B------:R-:W-:-:S03]  /*8960*/  LEA R6, P1, R4, UR8, 0x2 ;  /* 0x0000000804067c11 */ /* 0x000fc6000f8210ff */
[----:B------:R-:W-:-:S05]  /*8970*/  IMAD.IADD R3, R5, 0x1, R7 ;  /* 0x0000000105037824 */ /* 0x000fca00078e0207 */
[----:B------:R-:W-:Y:S01]  /*8980*/  LEA.HI.X R7, R4, UR9, R3, 0x2, P1 ;  /* 0x0000000904077c11 */ /* 0x000fe200088f1403 */
[----:B------:R-:W-:-:S05]  /*8990*/  IMAD.MOV.U32 R3, RZ, RZ, -0x800000 ;  /* 0xff800000ff037424 */ /* 0x000fca00078e00ff */
[----:B------:R0:W-:Y:S02]  /*89a0*/  STG.E desc[UR16][R6.64], R3 ;  /* 0x0000000306007986 */ /* 0x0001e4000c101910 */
.L_x_402:
[----:B------:R-:W-:Y:S05]  /*89b0*/  BSYNC B1 ;  /* 0x0000000000017941 */ /* 0x000fea0003800000 */
.L_x_401:
[----:B------:R-:W-:Y:S01]  /*89c0*/  R2UR UR13, R22 ;  /* 0x00000000160d72ca */ /* 0x000fe200000e0000 */
[----:B------:R-:W1:Y:S01]  /*89d0*/  @P0 LDC R5, c[0x0][0xbf0] ;  /* 0x0002fc00ff050b82 */ /* 0x000e620000000800 */
[----:B------:R-:W-:Y:S01]  /*89e0*/  ULDC.64 UR14, c[0x0][0xaa0] ;  /* 0x0002a800000e7ab9 */ /* 0x000fe20000000a00 */
[----:B------:R-:W-:Y:S01]  /*89f0*/  R2UR UR16, R23 ;  /* 0x00000000171072ca */ /* 0x000fe200000e0000 */
[----:B------:R-:W-:Y:S01]  /*8a00*/  UIMAD UR7, UR10, UR14, URZ ;  /* 0x0000000e0a0772a4 */ /* 0x000fe2000f8e023f */
[----:B0-----:R-:W-:Y:S01]  /*8a10*/  IMAD R3, R19, 0x20, R184 ;  /* 0x0000002013037824 */ /* 0x001fe200078e02b8 */
[----:B------:R-:W-:Y:S01]  /*8a20*/  UIMAD.WIDE.U32 UR8, UR4, UR14, URZ ;  /* 0x0000000e040872a5 */ /* 0x000fe2000f8e003f */
[----:B------:R-:W-:Y:S01]  /*8a30*/  BSSY B1, `(.L_x_403) ;  /* 0x000003b000017945 */ /* 0x000fe20003800000 */
[----:B------:R-:W-:-:S03]  /*8a40*/  UIMAD UR7, UR4, UR15, UR7 ;  /* 0x0000000f040772a4 */ /* 0x000fc6000f8e0207 */
[----:B------:R-:W-:Y:S01]  /*8a50*/  ULDC.64 UR14, c[0x0][0xae8] ;  /* 0x0002ba00000e7ab9 */ /* 0x000fe20000000a00 */
[----:B------:R-:W-:Y:S01]  /*8a60*/  UIADD3 UR9, UR9, UR7, URZ ;  /* 0x0000000709097290 */ /* 0x000fe2000fffe03f */
[----:B------:R-:W-:Y:S01]  /*8a70*/  IMAD.U32 R8, RZ, RZ, UR13 ;  /* 0x0000000dff087e24 */ /* 0x000fe2000f8e00ff */
[----:B------:R-:W-:Y:S01]  /*8a80*/  UIMAD UR4, UR11, UR14, URZ ;  /* 0x0000000e0b0472a4 */ /* 0x000fe2000f8e023f */
[----:B------:R-:W-:Y:S01]  /*8a90*/  IMAD.U32 R13, RZ, RZ, UR13 ;  /* 0x0000000dff0d7e24 */ /* 0x000fe2000f8e00ff */
[----:B------:R-:W-:Y:S01]  /*8aa0*/  UIMAD.WIDE.U32 UR8, UR16, UR14, UR8 ;  /* 0x0000000e100872a5 */ /* 0x000fe2000f8e0008 */
[----:B------:R-:W-:Y:S01]  /*8ab0*/  IMAD R8, R8, 0x80, R3 ;  /* 0x0000008008087824 */ /* 0x000fe200078e0203 */
[----:B------:R-:W-:Y:S01]  /*8ac0*/  UIMAD UR4, UR16, UR15, UR4 ;  /* 0x0000000f100472a4 */ /* 0x000fe2000f8e0204 */
[----:B------:R-:W-:Y:S02]  /*8ad0*/  ULDC.64 UR10, c[0x0][0xaf0] ;  /* 0x0002bc00000a7ab9 */ /* 0x000fe40000000a00 */
[----:B------:R-:W-:Y:S01]  /*8ae0*/  @P0 IMAD.HI.U32 R4, R8, R9, RZ ;  /* 0x0000000908040227 */ /* 0x000fe200078e00ff */
[----:B------:R-:W-:-:S02]  /*8af0*/  UIADD3 UR9, UR9, UR4, URZ ;  /* 0x0000000409097290 */ /* 0x000fc4000fffe03f */
[----:B------:R-:W-:Y:S01]  /*8b00*/  UIMAD UR4, UR12, UR10, URZ ;  /* 0x0000000a0c0472a4 */ /* 0x000fe2000f8e023f */
[----:B------:R-:W-:Y:S01]  /*8b10*/  IMAD.MOV.U32 R3, RZ, RZ, R8 ;  /* 0x000000ffff037224 */ /* 0x000fe200078e0008 */
[----:B-1----:R-:W-:Y:S01]  /*8b20*/  @P0 SHF.R.U32.HI R3, RZ, R5, R4 ;  /* 0x00000005ff030219 */ /* 0x002fe20000011604 */
[----:B------:R-:W-:Y:S02]  /*8b30*/  UIMAD.WIDE.U32 UR8, UR61, UR10, UR8 ;  /* 0x0000000a3d0872a5 */ /* 0x000fe4000f8e0008 */
[----:B------:R-:W-:Y:S01]  /*8b40*/  UIMAD UR4, UR61, UR11, UR4 ;  /* 0x0000000b3d0472a4 */ /* 0x000fe2000f8e0204 */
[--C-:B------:R-:W-:Y:S01]  /*8b50*/  SHF.R.S32.HI R4, RZ, 0x1f, R3.reuse ;  /* 0x0000001fff047819 */ /* 0x100fe20000011403 */
[----:B------:R-:W-:Y:S01]  /*8b60*/  IMAD.MOV R7, RZ, RZ, -R3 ;  /* 0x000000ffff077224 */ /* 0x000fe200078e0a03 */
[----:B------:R-:W-:Y:S01]  /*8b70*/  ULDC.64 UR10, c[0x0][0xae0] ;  /* 0x0002b800000a7ab9 */ /* 0x000fe20000000a00 */
[----:B------:R-:W-:Y:S02]  /*8b80*/  UIADD3 UR4, UR9, UR4, URZ ;  /* 0x0000000409047290 */ /* 0x000fe4000fffe03f */
[----:B------:R-:W-:-:S02]  /*8b90*/  IMAD.U32 R5, RZ, RZ, UR9 ;  /* 0x00000009ff057e24 */ /* 0x000fc4000f8e00ff */
[----:B------:R-:W-:Y:S02]  /*8ba0*/  IMAD R6, R4, UR10, RZ ;  /* 0x0000000a04067c24 */ /* 0x000fe4000f8e02ff */
[----:B------:R-:W-:Y:S01]  /*8bb0*/  IMAD.U32 R4, RZ, RZ, UR8 ;  /* 0x00000008ff047e24 */ /* 0x000fe2000f8e00ff */
[----:B------:R-:W-:Y:S01]  /*8bc0*/  ULDC.64 UR8, c[0x0][0xad8] ;  /* 0x0002b60000087ab9 */ /* 0x000fe20000000a00 */
[----:B------:R-:W-:Y:S02]  /*8bd0*/  IMAD.U32 R5, RZ, RZ, UR4 ;  /* 0x00000004ff057e24 */ /* 0x000fe4000f8e00ff */
[----:B------:R-:W-:Y:S02]  /*8be0*/  IMAD R7, R11, R7, R8 ;  /* 0x000000070b077224 */ /* 0x000fe400078e0208 */
[C---:B------:R-:W-:Y:S02]  /*8bf0*/  IMAD R9, R3.reuse, UR11, R6 ;  /* 0x0000000b03097c24 */ /* 0x040fe4000f8e0206 */
[----:B------:R-:W-:Y:S01]  /*8c00*/  IMAD.WIDE.U32 R4, R3, UR10, R4 ;  /* 0x0000000a03047c25 */ /* 0x000fe2000f8e0004 */
[----:B------:R-:W-:-:S03]  /*8c10*/  SHF.R.S32.HI R3, RZ, 0x1f, R7 ;  /* 0x0000001fff037819 */ /* 0x000fc60000011407 */
[----:B------:R-:W-:Y:S02]  /*8c20*/  IMAD.IADD R5, R5, 0x1, R9 ;  /* 0x0000000105057824 */ /* 0x000fe400078e0209 */
[----:B------:R-:W-:Y:S02]  /*8c30*/  IMAD R6, R3, UR8, RZ ;  /* 0x0000000803067c24 */ /* 0x000fe4000f8e02ff */
[----:B------:R-:W-:Y:S02]  /*8c40*/  IMAD R8, R13, 0x80, R184 ;  /* 0x000000800d087824 */ /* 0x000fe400078e02b8 */
[----:B-----5:R-:W-:Y:S02]  /*8c50*/  IMAD R11, R0, R11, RZ ;  /* 0x0000000b000b7224 */ /* 0x020fe400078e02ff */
[C---:B------:R-:W-:Y:S02]  /*8c60*/  IMAD R3, R7.reuse, UR9, R6 ;  /* 0x0000000907037c24 */ /* 0x040fe4000f8e0206 */
[----:B------:R-:W-:Y:S01]  /*8c70*/  IMAD.WIDE.U32 R4, R7, UR8, R4 ;  /* 0x0000000807047c25 */ /* 0x000fe2000f8e0004 */
[----:B------:R-:W-:Y:S01]  /*8c80*/  ISETP.GE.AND P2, PT, R8, R11, PT ;  /* 0x0000000b0800720c */ /* 0x000fe20003f46270 */
[----:B------:R-:W-:-:S02]  /*8c90*/  ULDC.64 UR8, c[0x0][0xa80] ;  /* 0x0002a00000087ab9 */ /* 0x000fc40000000a00 */
[----:B------:R-:W-:Y:S01]  /*8ca0*/  VIADD R0, R8, 0x20 ;  /* 0x0000002008007836 */ /* 0x000fe20000000000 */
[----:B------:R-:W-:Y:S01]  /*8cb0*/  LEA R6, P3, R4, UR8, 0x1 ;  /* 0x0000000804067c11 */ /* 0x000fe2000f8608ff */
[----:B------:R-:W-:-:S03]  /*8cc0*/  IMAD.IADD R3, R5, 0x1, R3 ;  /* 0x0000000105037824 */ /* 0x000fc600078e0203 */
[-C--:B------:R-:W-:Y:S01]  /*8cd0*/  ISETP.GE.AND P1, PT, R0, R11.reuse, PT ;  /* 0x0000000b0000720c */ /* 0x080fe20003f26270 */
[----:B------:R-:W-:Y:S01]  /*8ce0*/  VIADD R0, R8, 0x40 ;  /* 0x0000004008007836 */ /* 0x000fe20000000000 */
[----:B------:R-:W-:Y:S02]  /*8cf0*/  LEA.HI.X R3, R4, UR9, R3, 0x1, P3 ;  /* 0x0000000904037c11 */ /* 0x000fe400098f0c03 */
[----:B------:R0:W1:Y:S02]  /*8d00*/  SHFL.IDX PT, R4, R6, RZ, 0x181f ;  /* 0x00181fff06047589 */ /* 0x00006400000e0000 */
[----:B------:R-:W-:Y:S02]  /*8d10*/  ISETP.GE.AND P0, PT, R0, R11, PT ;  /* 0x0000000b0000720c */ /* 0x000fe40003f06270 */
[----:B------:R0:W2:Y:S01]  /*8d20*/  SHFL.IDX PT, R0, R3, RZ, 0x181f ;  /* 0x00181fff03007589 */ /* 0x0000a200000e0000 */
[----:B------:R-:W-:Y:S10]  /*8d30*/  @P2 BRA `(.L_x_404) ;  /* 0x0000000000282947 */ /* 0x000ff40003800000 */
        /* <DEDUP_REMOVED lines=8> */
[----:B------:R3:W-:Y:S04]  /*8dc0*/  @!P4 ST.E.128 desc[UR8][R12.64], RZ ;  /* 0x000000ff0c00c985 */ /* 0x0007e8000c101d08 */
[----:B------:R3:W-:Y:S02]  /*8dd0*/  @!P5 ST.E.128 desc[UR8][R4.64], RZ ;  /* 0x000000ff0400d985 */ /* 0x0007e4000c101d08 */
.L_x_404:
[----:B------:R-:W-:Y:S05]  /*8de0*/  BSYNC B1 ;  /* 0x0000000000017941 */ /* 0x000fea0003800000 */
.L_x_403:
        /* <DEDUP_REMOVED lines=12> */
[----:B------:R3:W-:Y:S04]  /*8eb0*/  @!P3 ST.E.128 desc[UR8][R12.64], RZ ;  /* 0x000000ff0c00b985 */ /* 0x0007e8000c101d08 */
[----:B------:R3:W-:Y:S02]  /*8ec0*/  @!P4 ST.E.128 desc[UR8][R4.64], RZ ;  /* 0x000000ff0400c985 */ /* 0x0007e4000c101d08 */
.L_x_406:
[----:B------:R-:W-:Y:S05]  /*8ed0*/  BSYNC B1 ;  /* 0x0000000000017941 */ /* 0x000fea0003800000 */
.L_x_405:
[----:B----4-:R4:W0:Y:S01]  /*8ee0*/  SHFL.IDX PT, R0, R3, 0x2, 0x181f ;  /* 0x00581f0003007f89 */ /* 0x01082200000e0000 */
        /* <DEDUP_REMOVED lines=9> */
[-C--:B0-----:R-:W-:Y:S02]  /*8f80*/  @!P2 LEA.HI.X R13, R17, R0.reuse, R195, 0x1, P0 ;  /* 0x00000000110da211 */ /* 0x081fe400000f0cc3 */
[----:B------:R-:W-:-:S03]  /*8f90*/  @!P3 LEA.HI.X R5, R18, R0, R194, 0x1, P1 ;  /* 0x000000001205b211 */ /* 0x000fc600008f0cc2 */
[----:B------:R3:W-:Y:S04]  /*8fa0*/  @!P2 ST.E.128 desc[UR8][R12.64], RZ ;  /* 0x000000ff0c00a985 */ /* 0x0007e8000c101d08 */
[----:B------:R3:W-:Y:S02]  /*8fb0*/  @!P3 ST.E.128 desc[UR8][R4.64], RZ ;  /* 0x000000ff0400b985 */ /* 0x0007e4000c101d08 */
.L_x_408:
[----:B------:R-:W-:Y:S05]  /*8fc0*/  BSYNC B1 ;  /* 0x0000000000017941 */ /* 0x000fea0003800000 */
.L_x_407:
[----:B0-----:R-:W-:Y:S01]  /*8fd0*/  VIADD R0, R8, 0x60 ;  /* 0x0000006008007836 */ /* 0x001fe20000000000 */
[----:B--2-4-:R-:W0:Y:S04]  /*8fe0*/  SHFL.IDX PT, R3, R3, 0x3, 0x181f ;  /* 0x00781f0003037f89 */ /* 0x014e2800000e0000 */
[----:B------:R-:W-:Y:S01]  /*8ff0*/  ISETP.GE.AND P0, PT, R0, R11, PT ;  /* 0x0000000b0000720c */ /* 0x000fe20003f06270 */
[----:B-1-3--:R1:W2:-:S12]  /*9000*/  SHFL.IDX PT, R4, R6, 0x3, 0x181f ;  /* 0x00781f0006047f89 */ /* 0x00a29800000e0000 */
[----:B-1----:R-:W-:Y:S05]  /*9010*/  @P0 BRA `(.L_x_399) ;  /* 0x0000000000280947 */ /* 0x002fea0003800000 */
[----:B------:R-:W-:Y:S01]  /*9020*/  ULDC UR4, c[0x0][0xac8] ;  /* 0x0002b20000047ab9 */ /* 0x000fe20000000800 */
[----:B------:R-:W-:Y:S01]  /*9030*/  ULDC.64 UR8, c[0x0][0x208] ;  /* 0x0000820000087ab9 */ /* 0x000fe20000000a00 */
[----:B------:R-:W-:Y:S02]  /*9040*/  ISETP.GE.AND P2, PT, R17, UR4, PT ;  /* 0x0000000411007c0c */ /* 0x000fe4000bf46270 */
[----:B------:R-:W-:-:S11]  /*9050*/  ISETP.GE.AND P3, PT, R18, UR4, PT ;  /* 0x0000000412007c0c */ /* 0x000fd6000bf66270 */
[CC--:B--2---:R-:W-:Y:S02]  /*9060*/  @!P2 LEA R6, P0, R17.reuse, R4.reuse, 0x1 ;  /* 0x000000041106a211 */ /* 0x0c4fe400078008ff */
[C---:B------:R-:W-:Y:S02]  /*9070*/  @!P3 LEA R4, P1, R18.reuse, R4, 0x1 ;  /* 0x000000041204b211 */ /* 0x040fe400078208ff */
[-C--:B0-----:R-:W-:Y:S02]  /*9080*/  @!P2 LEA.HI.X R7, R17, R3.reuse, R195, 0x1, P0 ;  /* 0x000000031107a211 */ /* 0x081fe400000f0cc3 */
[----:B------:R-:W-:-:S03]  /*9090*/  @!P3 LEA.HI.X R5, R18, R3, R194, 0x1, P1 ;  /* 0x000000031205b211 */ /* 0x000fc600008f0cc2 */
[----:B------:R0:W-:Y:S04]  /*90a0*/  @!P2 ST.E.128 desc[UR8][R6.64], RZ ;  /* 0x000000ff0600a985 */ /* 0x0001e8000c101d08 */
[----:B------:R0:W-:Y:S02]  /*90b0*/  @!P3 ST.E.128 desc[UR8][R4.64], RZ ;  /* 0x000000ff0400b985 */ /* 0x0001e4000c101d08 */
.L_x_399:
[----:B------:R-:W-:Y:S05]  /*90c0*/  BSYNC B0 ;  /* 0x0000000000007941 */ /* 0x000fea0003800000 */
.L_x_390:
[----:B------:R-:W-:Y:S02]  /*90d0*/  ULDC UR4, c[0x0][0xc3c] ;  /* 0x00030f0000047ab9 */ /* 0x000fe40000000800 */
[----:B------:R-:W-:-:S13]  /*90e0*/  ISETP.GE.AND P0, PT, R47, UR4, PT ;  /* 0x000000042f007c0c */ /* 0x000fda000bf06270 */
[----:B------:R-:W-:Y:S05]  /*90f0*/  @!P0 BRA `(.L_x_409) ;  /* 0xffffff7c004c8947 */ /* 0x000fea000383ffff */
[----:B------:R-:W-:Y:S05]  /*9100*/  EXIT ;  /* 0x000000000000794d */ /* 0x000fea0003800000 */
.L_x_365:
[----:B------:R-:W-:-:S08]  /*9110*/  NOP ;  /* 0x0000000000007918 */ /* 0x000fd00000000000 */
[----:B0-----:R-:W0:-:S00]  /*9120*/  USETMAXREG.DEALLOC.CTAPOOL 0x18 ;  /* 0x00000018000079c8 */ /* 0x001e0000080e0500 */
[----:B0-----:R-:W2:Y:S01]  /*9130*/  LDL.LU R2, [R1+0x1c] ;  /* 0x00001c0001027983 */ /* 0x001ea20000300800 */
[----:B------:R-:W-:-:S06]  /*9140*/  LOP3.LUT R0, R0, 0x3, RZ, 0xc0, !PT ;  /* 0x0000000300007812 */ /* 0x000fcc00078ec0ff */
[----:B------:R-:W0:Y:S02]  /*9150*/  SHFL.IDX PT, R0, R0, RZ, 0x1f ;  /* 0x00001fff00007589 */ /* 0x000e2400000e0000 */
[----:B0-----:R-:W-:Y:S01]  /*9160*/  ISETP.NE.AND P0, PT, R0, RZ, PT ;  /* 0x000000ff0000720c */ /* 0x001fe20003f05270 */
[----:B------:R-:W-:Y:S01]  /*9170*/  IMAD.MOV.U32 R0, RZ, RZ, RZ ;  /* 0x000000ffff007224 */ /* 0x000fe200078e00ff */
[----:B--2---:R-:W-:-:S11]  /*9180*/  LOP3.LUT R2, R2, 0xfffffffd, RZ, 0xc0, !PT ;  /* 0xfffffffd02027812 */ /* 0x004fd600078ec0ff */
[----:B------:R-:W-:-:S05]  /*9190*/  @P0 LOP3.LUT R2, R2, 0x2, RZ, 0xfc, !PT ;  /* 0x0000000202020812 */ /* 0x000fca00078efcff */
[----:B------:R0:W-:Y:S01]  /*91a0*/  STL [R1+0x1c], R2 ;  /* 0x00001c0201007387 */ /* 0x0001e20000100800 */
[----:B------:R-:W-:Y:S05]  /*91b0*/  @!P0 BRA `(.L_x_410) ;  /* 0x00000000001c8947 */ /* 0x000fea0003800000 */
[----:B------:R-:W1:Y:S08]  /*91c0*/  S2UR UR5, SR_CgaCtaId ;  /* 0x00000000000579c3 */ /* 0x000e700000008800 */
[----:B------:R-:W-:Y:S06]  /*91d0*/  BAR.SYNC.DEFER_BLOCKING 0x5, 0x180 ;  /* 0x0146000000007b1d */ /* 0x000fec0000010000 */
[----:B------:R-:W-:-:S02]  /*91e0*/  UMOV UR4, 0x400 ;  /* 0x0000040000047882 */ /* 0x000fc40000000000 */
[----:B-1----:R-:W-:-:S09]  /*91f0*/  ULEA UR4, UR5, UR4, 0x18 ;  /* 0x0000000405047291 */ /* 0x002fd2000f8ec03f */
[----:B------:R-:W1:Y:S01]  /*9200*/  LDS.128 R16, [UR4+0x348d0] ;  /* 0x0348d004ff107984 */ /* 0x000e620008000c00 */
[----:B------:R-:W-:Y:S06]  /*9210*/  BAR.ARV 0x4, 0x180 ;  /* 0x0106000000007b1d */ /* 0x000fec0000002000 */
[----:B------:R-:W-:Y:S05]  /*9220*/  BRA `(.L_x_411) ;  /* 0x0000000800047947 */ /* 0x000fea0003800000 */
.L_x_410:
[----:B0-----:R-:W0:Y:S01]  /*9230*/  S2R R2, SR_TID.X ;  /* 0x0000000000027919 */ /* 0x001e220000002100 */
[----:B------:R-:W-:Y:S01]  /*9240*/  ULDC UR4, c[0x0][0xc3c] ;  /* 0x00030f0000047ab9 */ /* 0x000fe20000000800 */
[----:B------:R-:W-:Y:S01]  /*9250*/  ULDC.64 UR6, c[0x0][0x208] ;  /* 0x0000820000067ab9 */ /* 0x000fe20000000a00 */
[----:B------:R-:W-:Y:S01]  /*9260*/  ULDC UR5, c[0x0][0xc38] ;  /* 0x00030e0000057ab9 */ /* 0x000fe20000000800 */
[----:B0-----:R-:W-:-:S04]  /*9270*/  LOP3.LUT R5, R2, 0x1f, RZ, 0xc0, !PT ;  /* 0x0000001f02057812 */ /* 0x001fc800078ec0ff */
[----:B------:R-:W-:-:S04]  /*9280*/  ISETP.NE.AND P0, PT, R5, 0x1f, PT ;  /* 0x0000001f0500780c */ /* 0x000fc80003f05270 */
[----:B------:R-:W-:-:S13]  /*9290*/  ISETP.GE.OR P1, PT, R5, UR4, !P0 ;  /* 0x0000000405007c0c */ /* 0x000fda000c726670 */
[----:B------:R-:W0:Y:S02]  /*92a0*/  @!P1 LDC.64 R2, c[0x0][0xc80] ;  /* 0x00032000ff029b82 */ /* 0x000e240000000a00 */
[----:B0-----:R-:W-:-:S05]  /*92b0*/  @!P1 IMAD.WIDE.U32 R2, R5, 0x4, R2 ;  /* 0x0000000405029825 */ /* 0x001fca00078e0002 */
[----:B------:R-:W2:Y:S01]  /*92c0*/  @!P1 LDG.E R0, desc[UR6][R2.64] ;  /* 0x0000000602009981 */ /* 0x000ea2000c1e1900 */
[C---:B------:R-:W-:Y:S01]  /*92d0*/  ISETP.NE.AND P1, PT, R5.reuse, RZ, PT ;  /* 0x000000ff0500720c */ /* 0x040fe20003f25270 */
[----:B------:R-:W0:Y:S01]  /*92e0*/  S2UR UR6, SR_CTAID.X ;  /* 0x00000000000679c3 */ /* 0x000e220000002500 */
[C---:B------:R-:W-:Y:S01]  /*92f0*/  ISETP.GE.U32.AND P2, PT, R5.reuse, 0x2, PT ;  /* 0x000000020500780c */ /* 0x040fe20003f46070 */
[----:B------:R-:W-:Y:S01]  /*9300*/  UMOV UR4, URZ ;  /* 0x0000003f00047c82 */ /* 0x000fe20008000000 */
[C---:B------:R-:W-:Y:S01]  /*9310*/  ISETP.GE.U32.AND P3, PT, R5.reuse, 0x4, PT ;  /* 0x000000040500780c */ /* 0x040fe20003f66070 */
[----:B------:R-:W-:Y:S01]  /*9320*/  IMAD.MOV.U32 R16, RZ, RZ, RZ ;  /* 0x000000ffff107224 */ /* 0x000fe200078e00ff */
[C---:B------:R-:W-:Y:S02]  /*9330*/  ISETP.GE.U32.AND P4, PT, R5.reuse, 0x8, PT ;  /* 0x000000080500780c */ /* 0x040fe40003f86070 */
[----:B------:R-:W-:Y:S01]  /*9340*/  ISETP.GE.U32.AND P5, PT, R5, 0x10, PT ;  /* 0x000000100500780c */ /* 0x000fe20003fa6070 */
[----:B--2---:R-:W1:Y:S02]  /*9350*/  SHFL.UP PT, R4, R0, 0x1, RZ ;  /* 0x0420000000047989 */ /* 0x004e6400000e00ff */
[----:B-1----:R-:W-:-:S05]  /*9360*/  SEL R7, R4, RZ, P1 ;  /* 0x000000ff04077207 */ /* 0x002fca0000800000 */
[----:B------:R-:W-:-:S05]  /*9370*/  IMAD.IADD R7, R0, 0x1, R7 ;  /* 0x0000000100077824 */ /* 0x000fca00078e0207 */
[----:B------:R-:W1:Y:S02]  /*9380*/  SHFL.UP PT, R4, R7, 0x2, RZ ;  /* 0x0440000007047989 */ /* 0x000e6400000e00ff */
        /* <DEDUP_REMOVED lines=11> */
[----:B------:R-:W1:Y:S02]  /*9440*/  SHFL.IDX PT, R4, R2, 0x1f, 0x1f ;  /* 0x03e01f0002047f89 */ /* 0x000e6400000e0000 */
[----:B-1----:R-:W-:-:S04]  /*9450*/  IMAD R4, R4, UR5, RZ ;  /* 0x0000000504047c24 */ /* 0x002fc8000f8e02ff */
[----:B------:R-:W-:Y:S01]  /*9460*/  IMAD.MOV.U32 R7, RZ, RZ, R4 ;  /* 0x000000ffff077224 */ /* 0x000fe200078e0004 */
[----:B0-----:R-:W-:-:S13]  /*9470*/  ISETP.GT.AND P6, PT, R4, UR6, PT ;  /* 0x0000000604007c0c */ /* 0x001fda000bfc4270 */
[----:B------:R-:W-:Y:S05]  /*9480*/  @P6 BRA `(.L_x_412) ;  /* 0x0000000000a46947 */ /* 0x000fea0003800000 */
[----:B------:R-:W0:Y:S01]  /*9490*/  LDC R6, c[0x0][0xc3c] ;  /* 0x00030f00ff067b82 */ /* 0x000e220000000800 */
[----:B------:R-:W-:Y:S01]  /*94a0*/  IMAD.MOV.U32 R4, RZ, RZ, R7 ;  /* 0x000000ffff047224 */ /* 0x000fe200078e0007 */
[----:B------:R-:W-:Y:S01]  /*94b0*/  UMOV UR4, URZ ;  /* 0x0000003f00047c82 */ /* 0x000fe20008000000 */
[----:B------:R-:W-:Y:S01]  /*94c0*/  ULDC UR7, c[0x0][0xc3c] ;  /* 0x00030f0000077ab9 */ /* 0x000fe20000000800 */
[----:B------:R-:W-:-:S05]  /*94d0*/  ULDC UR5, c[0x0][0xc38] ;  /* 0x00030e0000057ab9 */ /* 0x000fca0000000800 */
.L_x_416:
[----:B------:R-:W-:Y:S01]  /*94e0*/  UIADD3 UR4, UR4, 0x1f, URZ ;  /* 0x0000001f04047890 */ /* 0x000fe2000fffe03f */
[----:B------:R-:W-:-:S05]  /*94f0*/  IMAD.U32 R19, RZ, RZ, UR7 ;  /* 0x00000007ff137e24 */ /* 0x000fca000f8e00ff */
[----:B0-----:R-:W-:-:S13]  /*9500*/  ISETP.LE.AND P6, PT, R6, UR4, PT ;  /* 0x0000000406007c0c */ /* 0x001fda000bfc3270 */
[----:B------:R-:W-:Y:S05]  /*9510*/  @P6 BRA `(.L_x_413) ;  /* 0x0000000400246947 */ /* 0x000fea0003800000 */
[----:B------:R-:W-:Y:S01]  /*9520*/  VIADD R7, R5, UR4 ;  /* 0x0000000405077c36 */ /* 0x000fe20008000000 */
[----:B------:R-:W-:Y:S01]  /*9530*/  BSSY B0, `(.L_x_414) ;  /* 0x0000008000007945 */ /* 0x000fe20003800000 */
[----:B------:R-:W-:-:S03]  /*9540*/  IMAD.MOV.U32 R0, RZ, RZ, RZ ;  /* 0x000000ffff007224 */ /* 0x000fc600078e00ff */
[----:B------:R-:W-:-:S13]  /*9550*/  ISETP.GE.OR P6, PT, R7, R6, !P0 ;  /* 0x000000060700720c */ /* 0x000fda00047c6670 */
[----:B------:R-:W-:Y:S05]  /*9560*/  @P6 BRA `(.L_x_415) ;  /* 0x0000000000106947 */ /* 0x000fea0003800000 */
[----:B------:R-:W0:Y:S01]  /*9570*/  LDC.64 R2, c[0x0][0xc80] ;  /* 0x00032000ff027b82 */ /* 0x000e220000000a00 */
[----:B------:R-:W-:Y:S01]  /*9580*/  ULDC.64 UR8, c[0x0][0x208] ;  /* 0x0000820000087ab9 */ /* 0x000fe20000000a00 */
[----:B0-----:R-:W-:-:S05]  /*9590*/  IMAD.WIDE R2, R7, 0x4, R2 ;  /* 0x0000000407027825 */ /* 0x001fca00078e0202 */
[----:B------:R0:W5:Y:S02]  /*95a0*/  LDG.E R0, desc[UR8][R2.64] ;  /* 0x0000000802007981 */ /* 0x000164000c1e1900 */
.L_x_415:
[----:B------:R-:W-:Y:S05]  /*95b0*/  BSYNC B0 ;  /* 0x0000000000007941 */ /* 0x000fea0003800000 */
.L_x_414:
[----:B0----5:R-:W0:Y:S02]  /*95c0*/  SHFL.UP PT, R2, R0, 0x1, RZ ;  /* 0x0420000000027989 */ /* 0x021e2400000e00ff */
[----:B0-----:R-:W-:-:S05]  /*95d0*/  SEL R3, R2, RZ, P1 ;  /* 0x000000ff02037207 */ /* 0x001fca0000800000 */
[----:B------:R-:W-:-:S05]  /*95e0*/  IMAD.IADD R3, R0, 0x1, R3 ;  /* 0x0000000100037824 */ /* 0x000fca00078e0203 */
[----:B------:R-:W0:Y:S02]  /*95f0*/  SHFL.UP PT, R2, R3, 0x2, RZ ;  /* 0x0440000003027989 */ /* 0x000e2400000e00ff */
        /* <DEDUP_REMOVED lines=11> */
[----:B------:R-:W0:Y:S02]  /*96b0*/  SHFL.IDX PT, R3, R9, 0x1f, 0x1f ;  /* 0x03e01f0009037f89 */ /* 0x000e2400000e0000 */
[----:B0-----:R-:W-:-:S04]  /*96c0*/  IMAD R3, R3, UR5, RZ ;  /* 0x0000000503037c24 */ /* 0x001fc8000f8e02ff */
[----:B------:R-:W-:-:S05]  /*96d0*/  IMAD.IADD R4, R3, 0x1, R4 ;  /* 0x0000000103047824 */ /* 0x000fca00078e0204 */
[----:B------:R-:W-:-:S13]  /*96e0*/  ISETP.GT.AND P6, PT, R4, UR6, PT ;  /* 0x0000000604007c0c */ /* 0x000fda000bfc4270 */
[----:B------:R-:W-:Y:S05]  /*96f0*/  @!P6 BRA `(.L_x_416) ;  /* 0xfffffffc0078e947 */ /* 0x000fea000383ffff */
[----:B------:R-:W-:Y:S02]  /*9700*/  IMAD.MOV.U32 R2, RZ, RZ, R9 ;  /* 0x000000ffff027224 */ /* 0x000fe400078e0009 */
[----:B------:R-:W-:-:S07]  /*9710*/  IMAD.MOV.U32 R7, RZ, RZ, R3 ;  /* 0x000000ffff077224 */ /* 0x000fce00078e0003 */
.L_x_412:
[----:B------:R-:W-:-:S04]  /*9720*/  IMAD.IADD R7, R4, 0x1, -R7 ;  /* 0x0000000104077824 */ /* 0x000fc800078e0a07 */
[----:B------:R-:W-:-:S05]  /*9730*/  IMAD R3, R2, UR5, R7 ;  /* 0x0000000502037c24 */ /* 0x000fca000f8e0207 */
[----:B------:R-:W-:-:S13]  /*9740*/  ISETP.GT.AND P0, PT, R3, UR6, PT ;  /* 0x0000000603007c0c */ /* 0x000fda000bf04270 */
[----:B------:R-:W-:-:S04]  /*9750*/  VOTE.ANY R6, PT, !P0 ;  /* 0x0000000000067806 */ /* 0x000fc800040e0100 */
[----:B------:R-:W0:Y:S01]  /*9760*/  POPC R19, R6 ;  /* 0x0000000600137309 */ /* 0x000e220000000000 */
[----:B------:R-:W-:Y:S01]  /*9770*/  ISETP.NE.AND P0, PT, R6, RZ, PT ;  /* 0x000000ff0600720c */ /* 0x000fe20003f05270 */
[----:B0-----:R-:W0:Y:S02]  /*9780*/  SHFL.IDX PT, R0, R0, R19, 0x1f ;  /* 0x00001f1300007589 */ /* 0x001e2400000e0000 */
[----:B0-----:R-:W-:-:S04]  /*9790*/  IABS R4, R0 ;  /* 0x0000000000047213 */ /* 0x001fc80000000000 */
[----:B------:R-:W0:Y:S08]  /*97a0*/  I2F.RP R8, R4 ;  /* 0x0000000400087306 */ /* 0x000e300000209400 */
[----:B0-----:R-:W0:Y:S02]  /*97b0*/  MUFU.RCP R8, R8 ;  /* 0x0000000800087308 */ /* 0x001e240000001000 */
[----:B0-----:R-:W-:-:S06]  /*97c0*/  VIADD R3, R8, 0xffffffe ;  /* 0x0ffffffe08037836 */ /* 0x001fcc0000000000 */
[----:B------:R-:W0:Y:S02]  /*97d0*/  F2I.FTZ.U32.TRUNC.NTZ R3, R3 ;  /* 0x0000000300037305 */ /* 0x000e24000021f000 */
[----:B0-----:R-:W-:Y:S01]  /*97e0*/  IMAD.MOV R11, RZ, RZ, -R3 ;  /* 0x000000ffff0b7224 */ /* 0x001fe200078e0a03 */
[----:B------:R-:W-:Y:S06]  /*97f0*/  @!P0 BRA `(.L_x_417) ;  /* 0x0000000000088947 */ /* 0x000fec0003800000 */
[----:B------:R-:W-:-:S05]  /*9800*/  VIADD R9, R19, 0xffffffff ;  /* 0xffffffff13097836 */ /* 0x000fca0000000000 */
[----:B------:R0:W1:Y:S02]  /*9810*/  SHFL.IDX PT, R16, R2, R9, 0x1f ;  /* 0x00001f0902107589 */ /* 0x00006400000e0000 */
.L_x_417:
[----:B-1----:R-:W-:Y:S01]  /*9820*/  IMAD R16, R16, UR5, R7 ;  /* 0x0000000510107c24 */ /* 0x002fe2000f8e0207 */
[----:B------:R-:W-:Y:S01]  /*9830*/  IABS R6, R0 ;  /* 0x0000000000067213 */ /* 0x000fe20000000000 */
[----:B------:R-:W-:Y:S02]  /*9840*/  IMAD R7, R11, R4, RZ ;  /* 0x000000040b077224 */ /* 0x000fe400078e02ff */
[----:B0-----:R-:W-:Y:S01]  /*9850*/  IMAD.MOV.U32 R2, RZ, RZ, RZ ;  /* 0x000000ffff027224 */ /* 0x001fe200078e00ff */
[----:B------:R-:W-:Y:S01]  /*9860*/  IADD3 R17, -R16, UR6, RZ ;  /* 0x0000000610117c10 */ /* 0x000fe2000fffe1ff */
[----:B------:R-:W-:Y:S02]  /*9870*/  IMAD.MOV R6, RZ, RZ, -R6 ;  /* 0x000000ffff067224 */ /* 0x000fe400078e0a06 */
[----:B------:R-:W-:Y:S01]  /*9880*/  IMAD.HI.U32 R2, R3, R7, R2 ;  /* 0x0000000703027227 */ /* 0x000fe200078e0002 */
[----:B------:R-:W-:-:S03]  /*9890*/  IABS R3, R17 ;  /* 0x0000001100037213 */ /* 0x000fc60000000000 */
[----:B------:R-:W-:Y:S02]  /*98a0*/  VIADD R19, R19, UR4 ;  /* 0x0000000413137c36 */ /* 0x000fe40008000000 */
[----:B------:R-:W-:-:S04]  /*98b0*/  IMAD.HI.U32 R2, R2, R3, RZ ;  /* 0x0000000302027227 */ /* 0x000fc800078e00ff */
[----:B------:R-:W-:-:S05]  /*98c0*/  IMAD R3, R2, R6, R3 ;  /* 0x0000000602037224 */ /* 0x000fca00078e0203 */
[----:B------:R-:W-:-:S13]  /*98d0*/  ISETP.GT.U32.AND P1, PT, R4, R3, PT ;  /* 0x000000030400720c */ /* 0x000fda0003f24070 */
[----:B------:R-:W-:Y:S02]  /*98e0*/  @!P1 IMAD.IADD R3, R3, 0x1, -R4 ;  /* 0x0000000103039824 */ /* 0x000fe400078e0a04 */
[----:B------:R-:W-:Y:S01]  /*98f0*/  @!P1 VIADD R2, R2, 0x1 ;  /* 0x0000000102029836 */ /* 0x000fe20000000000 */
[----:B------:R-:W-:Y:S02]  /*9900*/  ISETP.NE.AND P1, PT, R0, RZ, PT ;  /* 0x000000ff0000720c */ /* 0x000fe40003f25270 */
[----:B------:R-:W-:Y:S02]  /*9910*/  ISETP.GE.U32.AND P0, PT, R3, R4, PT ;  /* 0x000000040300720c */ /* 0x000fe40003f06070 */
[----:B------:R-:W-:-:S04]  /*9920*/  LOP3.LUT R3, R17, R0, RZ, 0x3c, !PT ;  /* 0x0000000011037212 */ /* 0x000fc800078e3cff */
[----:B------:R-:W-:-:S07]  /*9930*/  ISETP.GE.AND P2, PT, R3, RZ, PT ;  /* 0x000000ff0300720c */ /* 0x000fce0003f46270 */
[----:B------:R-:W-:-:S06]  /*9940*/  @P0 VIADD R2, R2, 0x1 ;  /* 0x0000000102020836 */ /* 0x000fcc0000000000 */
[----:B------:R-:W-:Y:S01]  /*9950*/  @!P2 IMAD.MOV R2, RZ, RZ, -R2 ;  /* 0x000000ffff02a224 */ /* 0x000fe200078e0a02 */
[----:B------:R-:W-:-:S05]  /*9960*/  @!P1 LOP3.LUT R2, RZ, R0, RZ, 0x33, !PT ;  /* 0x00000000ff029212 */ /* 0x000fca00078e33ff */
[--C-:B------:R-:W-:Y:S02]  /*9970*/  IMAD.MOV R3, RZ, RZ, -R2.reuse ;  /* 0x000000ffff037224 */ /* 0x100fe400078e0a02 */
[----:B------:R-:W-:Y:S02]  /*9980*/  IMAD.MOV.U32 R18, RZ, RZ, R2 ;  /* 0x000000ffff127224 */ /* 0x000fe400078e0002 */
[----:B------:R-:W-:Y:S01]  /*9990*/  IMAD R17, R0, R3, R17 ;  /* 0x0000000300117224 */ /* 0x000fe200078e0211 */
[----:B------:R-:W-:Y:S06]  /*99a0*/  BRA `(.L_x_418) ;  /* 0x00000000000c7947 */ /* 0x000fec0003800000 */
.L_x_413:
[----:B------:R-:W-:Y:S02]  /*99b0*/  IMAD.MOV.U32 R17, RZ, RZ, RZ ;  /* 0x000000ffff117224 */ /* 0x000fe400078e00ff */
[----:B------:R-:W-:Y:S02]  /*99c0*/  IMAD.U32 R16, RZ, RZ, UR6 ;  /* 0x00000006ff107e24 */ /* 0x000fe4000f8e00ff */
[----:B------:R-:W-:-:S07]  /*99d0*/  IMAD.MOV.U32 R18, RZ, RZ, RZ ;  /* 0x000000ffff127224 */ /* 0x000fce00078e00ff */
.L_x_418:
[----:B------:R-:W-:-:S13]  /*99e0*/  ISETP.NE.AND P0, PT, R5, RZ, PT ;  /* 0x000000ff0500720c */ /* 0x000fda0003f05270 */
[----:B------:R-:W0:Y:S01]  /*99f0*/  @!P0 S2R R3, SR_CgaCtaId ;  /* 0x0000000000038919 */ /* 0x000e220000008800 */
[----:B------:R-:W-:-:S04]  /*9a00*/  @!P0 MOV R0, 0x400 ;  /* 0x0000040000008802 */ /* 0x000fc80000000f00 */
[----:B0-----:R-:W-:-:S05]  /*9a10*/  @!P0 LEA R0, R3, R0, 0x18 ;  /* 0x0000000003008211 */ /* 0x001fca00078ec0ff */
[----:B------:R0:W-:Y:S01]  /*9a20*/  @!P0 STS.128 [R0+0x348d0], R16 ;  /* 0x0348d01000008388 */ /* 0x0001e20000000c00 */
[----:B------:R-:W-:Y:S06]  /*9a30*/  BAR.ARV 0x5, 0x180 ;  /* 0x0146000000007b1d */ /* 0x000fec0000002000 */
.L_x_411:
[----:B0-----:R-:W-:Y:S01]  /*9a40*/  IMAD.MOV.U32 R0, RZ, RZ, 0x1 ;  /* 0x00000001ff007424 */ /* 0x001fe200078e00ff */
[----:B------:R0:W-:Y:S01]  /*9a50*/  STL [R1+0x50], RZ ;  /* 0x000050ff01007387 */ /* 0x0001e20000100800 */
[----:B------:R-:W-:Y:S02]  /*9a60*/  ULDC UR4, c[0x0][0xc3c] ;  /* 0x00030f0000047ab9 */ /* 0x000fe40000000800 */
[----:B-1----:R-:W-:Y:S01]  /*9a70*/  ISETP.GE.AND P0, PT, R19, UR4, PT ;  /* 0x0000000413007c0c */ /* 0x002fe2000bf06270 */
[----:B------:R0:W-:Y:S04]  /*9a80*/  STL [R1+0x10], R0 ;  /* 0x0000100001007387 */ /* 0x0001e80000100800 */
[----:B------:R0:W-:Y:S08]  /*9a90*/  STL [R1+0x8], RZ ;  /* 0x000008ff01007387 */ /* 0x0001f00000100800 */
[----:B0-----:R-:W-:Y:S05]  /*9aa0*/  @P0 BRA `(.L_x_419) ;  /* 0x0000005400340947 */ /* 0x001fea0003800000 */
[----:B------:R-:W0:Y:S01]  /*9ab0*/  S2R R5, SR_TID.X ;  /* 0x0000000000057919 */ /* 0x000e220000002100 */
[----:B------:R-:W1:Y:S01]  /*9ac0*/  S2UR UR5, SR_CgaCtaId ;  /* 0x00000000000579c3 */ /* 0x000e620000008800 */
[----:B------:R-:W-:Y:S01]  /*9ad0*/  UMOV UR4, 0x400 ;  /* 0x0000040000047882 */ /* 0x000fe20000000000 */
[----:B------:R-:W-:Y:S01]  /*9ae0*/  BSSY B8, `(.L_x_419) ;  /* 0x0000549000087945 */ /* 0x000fe20003800000 */
[----:B------:R-:W-:Y:S01]  /*9af0*/  ULDC UR38, c[0x0][0xc] ;  /* 0x0000030000267ab9 */ /* 0x000fe20000000800 */
[----:B------:R-:W-:Y:S01]  /*9b00*/  ULDC.64 UR36, c[0x0][0x198] ;  /* 0x0000660000247ab9 */ /* 0x000fe20000000a00 */
[----:B-1----:R-:W-:Y:S01]  /*9b10*/  ULEA UR4, UR5, UR4, 0x18 ;  /* 0x0000000405047291 */ /* 0x002fe2000f8ec03f */
[C---:B0-----:R-:W-:Y:S01]  /*9b20*/  IMAD.SHL.U32 R0, R5.reuse, 0x8, RZ ;  /* 0x0000000805007824 */ /* 0x041fe200078e00ff */
[----:B------:R-:W-:-:S04]  /*9b30*/  LOP3.LUT R4, R5, 0x7f, RZ, 0xc0, !PT ;  /* 0x0000007f05047812 */ /* 0x000fc800078ec0ff */
[C---:B------:R-:W-:Y:S02]  /*9b40*/  LOP3.LUT R2, R0.reuse, 0x1f8, RZ, 0xc0, !PT ;  /* 0x000001f800027812 */ /* 0x040fe400078ec0ff */
[----:B------:R-:W-:Y:S02]  /*9b50*/  LOP3.LUT R0, R0, 0x38, RZ, 0xc0, !PT ;  /* 0x0000003800007812 */ /* 0x000fe400078ec0ff */
[----:B------:R-:W-:Y:S01]  /*9b60*/  LOP3.LUT R3, R2, 0x38, R5, 0x78, !PT ;  /* 0x0000003802037812 */ /* 0x000fe200078e7805 */
[----:B------:R-:W-:-:S05]  /*9b70*/  IMAD.SHL.U32 R2, R4, 0x8, RZ ;  /* 0x0000000804027824 */ /* 0x000fca00078e00ff */
[----:B------:R-:W-:Y:S01]  /*9b80*/  LOP3.LUT R3, R3, 0x200, R2, 0xf8, !PT ;  /* 0x0000020003037812 */ /* 0x000fe200078ef802 */
[----:B------:R-:W-:Y:S01]  /*9b90*/  IMAD.SHL.U32 R2, R5, 0x10, RZ ;  /* 0x0000001005027824 */ /* 0x000fe200078e00ff */
[----:B------:R-:W-:Y:S01]  /*9ba0*/  SHF.R.U32.HI R5, RZ, 0x3, R4 ;  /* 0x00000003ff057819 */ /* 0x000fe20000011604 */
[----:B------:R-:W-:-:S03]  /*9bb0*/  IMAD.U32 R4, RZ, RZ, UR4 ;  /* 0x00000004ff047e24 */ /* 0x000fc6000f8e00ff */
[----:B------:R-:W-:Y:S01]  /*9bc0*/  LOP3.LUT R2, R5, 0x70, R2, 0xf8, !PT ;  /* 0x0000007005027812 */ /* 0x000fe200078ef802 */
[----:B------:R-:W-:Y:S01]  /*9bd0*/  IMAD R3, R3, 0x2, R4 ;  /* 0x0000000203037824 */ /* 0x000fe200078e0204 */
[----:B------:R-:W-:Y:S01]  /*9be0*/  STL [R1+0x4], R4 ;  /* 0x0000040401007387 */ /* 0x000fe20000100800 */
[----:B------:R-:W-:-:S03]  /*9bf0*/  IMAD.MOV.U32 R2, RZ, RZ, 0x1 ;  /* 0x00000001ff027424 */ /* 0x000fc600078e00ff */
[----:B------:R-:W-:Y:S04]  /*9c00*/  STL [R1+0x24], R3 ;  /* 0x0000240301007387 */ /* 0x000fe80000100800 */
[----:B------:R-:W-:Y:S04]  /*9c10*/  STL [R1+0x8], RZ ;  /* 0x000008ff01007387 */ /* 0x000fe80000100800 */
[----:B------:R0:W-:Y:S04]  /*9c20*/  STL [R1+0x10], R2 ;  /* 0x0000100201007387 */ /* 0x0001e80000100800 */
[----:B------:R1:W-:Y:S01]  /*9c30*/  STL [R1+0x50], RZ ;  /* 0x000050ff01007387 */ /* 0x0003e20000100800 */
[----:B0-----:R-:W-:-:S02]  /*9c40*/  LOP3.LUT R2, R0, 0x40, RZ, 0xfc, !PT ;  /* 0x0000004000027812 */ /* 0x001fc400078efcff */
[----:B-1----:R-:W-:-:S07]  /*9c50*/  LOP3.LUT R0, R0, 0x80, RZ, 0xfc, !PT ;  /* 0x0000008000007812 */ /* 0x002fce00078efcff */
.L_x_521:
[----:B0--3--:R-:W0:Y:S01]  /*9c60*/  LDC.64 R2, c[0x0][0xc88] ;  /* 0x00032200ff027b82 */ /* 0x009e220000000a00 */
[----:B------:R-:W-:Y:S01]  /*9c70*/  ULDC.64 UR4, c[0x0][0x208] ;  /* 0x0000820000047ab9 */ /* 0x000fe20000000a00 */
[----:B0-----:R-:W-:-:S05]  /*9c80*/  IMAD.WIDE R2, R19, 0x4, R2 ;  /* 0x0000000413027825 */ /* 0x001fca00078e0202 */
[----:B------:R-:W2:Y:S01]  /*9c90*/  LDG.E R11, desc[UR4][R2.64] ;  /* 0x00000004020b7981 */ /* 0x000ea2000c1e1900 */
[----:B------:R-:W-:Y:S05]  /*9ca0*/  YIELD ;  /* 0x0000000000007946 */ /* 0x000fea0003800000 */
[----:B------:R-:W-:Y:S01]  /*9cb0*/  ULDC.64 UR4, c[0x0][0xa28] ;  /* 0x00028a0000047ab9 */ /* 0x000fe20000000a00 */
[----:B------:R-:W-:Y:S01]  /*9cc0*/  IMAD.MOV.U32 R0, RZ, RZ, RZ ;  /* 0x000000ffff007224 */ /* 0x000fe200078e00ff */
[----:B------:R-:W-:Y:S01]  /*9cd0*/  ISETP.NE.U32.AND P0, PT, RZ, UR4, PT ;  /* 0x00000004ff007c0c */ /* 0x000fe2000bf05070 */
[----:B------:R-:W-:Y:S01]  /*9ce0*/  ULDC.64 UR10, c[0x0][0x208] ;  /* 0x00008200000a7ab9 */ /* 0x000fe20000000a00 */
[----:B------:R-:W-:Y:S01]  /*9cf0*/  IMAD.MOV.U32 R6, RZ, RZ, RZ ;  /* 0x000000ffff067224 */ /* 0x000fe200078e00ff */
[----:B------:R-:W-:Y:S01]  /*9d00*/  ULDC.64 UR6, c[0x0][0xa18] ;  /* 0x0002860000067ab9 */ /* 0x000fe20000000a00 */
[----:B------:R-:W-:Y:S01]  /*9d10*/  ISETP.NE.AND.EX P0, PT, RZ, UR5, PT, P0 ;  /* 0x00000005ff007c0c */ /* 0x000fe2000bf05300 */
[----:B------:R-:W-:Y:S01]  /*9d20*/  ULDC.64 UR8, c[0x0][0xa08] ;  /* 0x0002820000087ab9 */ /* 0x000fe20000000a00 */
[----:B--2---:R-:W-:Y:S01]  /*9d30*/  SHF.R.S32.HI R4, RZ, 0x1f, R11 ;  /* 0x0000001fff047819 */ /* 0x004fe2000001140b */
[----:B------:R-:W-:-:S10]  /*9d40*/  IMAD.SHL.U32 R10, R11, 0x4, RZ ;  /* 0x000000040b0a7824 */ /* 0x000fd400078e00ff */
[C---:B------:R-:W-:Y:S01]  /*9d50*/  @P0 LEA R2, P1, R11.reuse, UR4, 0x2 ;  /* 0x000000040b020c11 */ /* 0x040fe2000f8210ff */
[----:B------:R-:W-:Y:S03]  /*9d60*/  STL [R1+0x28], R11 ;  /* 0x0000280b01007387 */ /* 0x000fe60000100800 */
[C-C-:B------:R-:W-:Y:S01]  /*9d70*/  @P0 LEA.HI.X R3, R11.reuse, UR5, R4.reuse, 0x2, P1 ;  /* 0x000000050b030c11 */ /* 0x140fe200088f1404 */
[----:B------:R-:W-:Y:S01]  /*9d80*/  ULDC.64 UR4, c[0x0][0xa00] ;  /* 0x0002800000047ab9 */ /* 0x000fe20000000a00 */
[----:B------:R-:W-:Y:S01]  /*9d90*/  SHF.L.U64.HI R9, R11, 0x2, R4 ;  /* 0x000000020b097819 */ /* 0x000fe20000010204 */
[----:B------:R0:W-:Y:S01]  /*9da0*/  STL [R1+0x38], R4 ;  /* 0x0000380401007387 */ /* 0x0001e20000100800 */
[----:B------:R-:W-:-:S03]  /*9db0*/  ISETP.NE.U32.AND P1, PT, RZ, UR4, PT ;  /* 0x00000004ff007c0c */ /* 0x000fc6000bf25070 */
[----:B-1---5:R1:W5:Y:S01]  /*9dc0*/  @P0 LDG.E R0, desc[UR10][R2.64] ;  /* 0x0000000a02000981 */ /* 0x022362000c1e1900 */
[----:B------:R-:W-:Y:S01]  /*9dd0*/  ISETP.NE.AND.EX P1, PT, RZ, UR5, PT, P1 ;  /* 0x00000005ff007c0c */ /* 0x000fe2000bf25310 */
[----:B----4-:R-:W-:Y:S01]  /*9de0*/  IMAD.MOV.U32 R8, RZ, RZ, RZ ;  /* 0x000000ffff087224 */ /* 0x010fe200078e00ff */
[----:B------:R-:W-:Y:S01]  /*9df0*/  ISETP.NE.U32.AND P2, PT, RZ, UR6, PT ;  /* 0x00000006ff007c0c */ /* 0x000fe2000bf45070 */
[----:B------:R-:W-:Y:S01]  /*9e00*/  STL [R1], R10 ;  /* 0x0000000a01007387 */ /* 0x000fe20000100800 */
[----:B------:R-:W-:Y:S02]  /*9e10*/  ISETP.NE.U32.AND P0, PT, RZ, UR8, PT ;  /* 0x00000008ff007c0c */ /* 0x000fe4000bf05070 */
[----:B------:R-:W-:Y:S01]  /*9e20*/  ISETP.NE.AND.EX P2, PT, RZ, UR7, PT, P2 ;  /* 0x00000007ff007c0c */ /* 0x000fe2000bf45320 */
[----:B------:R-:W-:Y:S01]  /*9e30*/  STL [R1+0x20], R9 ;  /* 0x0000200901007387 */ /* 0x000fe20000100800 */
[----:B------:R-:W-:Y:S02]  /*9e40*/  ISETP.NE.AND.EX P0, PT, RZ, UR9, PT, P0 ;  /* 0x00000009ff007c0c */ /* 0x000fe4000bf05300 */
[----:B-1----:R-:W-:-:S02]  /*9e50*/  IADD3 R2, P3, R10, UR4, RZ ;  /* 0x000000040a027c10 */ /* 0x002fc4000ff7e0ff */
[----:B0-----:R-:W-:Y:S02]  /*9e60*/  IADD3 R4, P4, R10, UR8, RZ ;  /* 0x000000080a047c10 */ /* 0x001fe4000ff9e0ff */
[C---:B------:R-:W-:Y:S01]  /*9e70*/  IADD3.X R3, R9.reuse, UR5, RZ, P3, !PT ;  /* 0x0000000509037c10 */ /* 0x040fe20009ffe4ff */
[----:B------:R-:W-:Y:S01]  /*9e80*/  ULDC UR4, c[0x0][0x288] ;  /* 0x0000a20000047ab9 */ /* 0x000fe20000000800 */
[----:B------:R-:W-:-:S03]  /*9e90*/  IADD3.X R5, R9, UR9, RZ, P4, !PT ;  /* 0x0000000909057c10 */ /* 0x000fc6000a7fe4ff */
[----:B------:R-:W2:Y:S01]  /*9ea0*/  @P1 LDG.E R6, desc[UR10][R2.64] ;  /* 0x0000000a02061981 */ /* 0x000ea2000c1e1900 */
[----:B------:R-:W-:Y:S01]  /*9eb0*/  IMAD.U32 R12, RZ, RZ, UR4 ;  /* 0x00000004ff0c7e24 */ /* 0x000fe2000f8e00ff */
[----:B------:R-:W-:Y:S02]  /*9ec0*/  ULDC.64 UR4, c[0x0][0x418] ;  /* 0x0001060000047ab9 */ /* 0x000fe40000000a00 */
[----:B------:R-:W5:Y:S04]  /*9ed0*/  @P0 LDG.E R8, desc[UR10][R4.64] ;  /* 0x0000000a04080981 */ /* 0x000f68000c1e1900 */
[----:B--2---:R0:W-:Y:S02]  /*9ee0*/  STL [R1+0x34], R6 ;  /* 0x0000340601007387 */ /* 0x0041e40000100800 */
[----:B0-----:R-:W-:-:S04]  /*9ef0*/  @P2 IADD3 R6, P3, R10, UR6, RZ ;  /* 0x000000060a062c10 */ /* 0x001fc8000ff7e0ff */
[----:B------:R-:W-:-:S05]  /*9f00*/  @P2 IADD3.X R7, R9, UR7, RZ, P3, !PT ;  /* 0x0000000709072c10 */ /* 0x000fca0009ffe4ff */
[----:B------:R0:W2:Y:S01]  /*9f10*/  @P2 LDG.E R12, desc[UR10][R6.64] ;  /* 0x0000000a060c2981 */ /* 0x0000a2000c1e1900 */
[----:B------:R-:W-:-:S03]  /*9f20*/  UISETP.NE.U32.AND UP0, UPT, UR4, URZ, UPT ;  /* 0x0000003f0400728c */ /* 0x000fc6000bf05070 */
[----:B------:R-:W-:Y:S01]  /*9f30*/  ULDC UR4, c[0x0][0x424] ;  /* 0x0001090000047ab9 */ /* 0x000fe20000000800 */
[----:B------:R-:W-:-:S03]  /*9f40*/  UISETP.NE.AND.EX UP0, UPT, UR5, URZ, UPT, UP0 ;  /* 0x0000003f0500728c */ /* 0x000fc6000bf05300 */
[----:B------:R-:W-:Y:S01]  /*9f50*/  ULDC UR5, c[0x0][0x2f0] ;  /* 0x0000bc0000057ab9 */ /* 0x000fe20000000800 */
[----:B------:R-:W-:-:S04]  /*9f60*/  USEL UR4, UR4, 0x1, UP0 ;  /* 0x0000000104047887 */ /* 0x000fc80008000000 */
[----:B------:R-:W-:-:S06]  /*9f70*/  UIMAD UR4, UR4, UR5, URZ ;  /* 0x00000005040472a4 */ /* 0x000fcc000f8e023f */
[----:B0-----:R-:W-:Y:S01]  /*9f80*/  IMAD.U32 R6, RZ, RZ, UR4 ;  /* 0x00000004ff067e24 */ /* 0x001fe2000f8e00ff */
[----:B--2---:R0:W-:Y:S01]  /*9f90*/  STL [R1+0x40], R12 ;  /* 0x0000400c01007387 */ /* 0x0041e20000100800 */
[----:B------:R-:W-:Y:S05]  /*9fa0*/  @P2 BRA `(.L_x_420) ;  /* 0x0000000000182947 */ /* 0x000fea0003800000 */
[----:B------:R-:W-:Y:S05]  /*9fb0*/  @!P1 BRA `(.L_x_420) ;  /* 0x0000000000149947 */ /* 0x000fea0003800000 */
[----:B------:R-:W-:Y:S02]  /*9fc0*/  ULDC.64 UR4, c[0x0][0x208] ;  /* 0x0000820000047ab9 */ /* 0x000fe40000000a00 */
[----:B------:R-:W2:Y:S04]  /*9fd0*/  LDG.E R7, desc[UR4][R2.64] ;  /* 0x0000000402077981 */ /* 0x000ea8000c1e1900 */
[----:B------:R-:W2:Y:S02]  /*9fe0*/  LDG.E R2, desc[UR4][R2.64+0x4] ;  /* 0x0000040402027981 */ /* 0x000ea4000c1e1900 */
[----:B--2---:R-:W-:-:S05]  /*9ff0*/  IMAD.IADD R2, R2, 0x1, -R7 ;  /* 0x0000000102027824 */ /* 0x004fca00078e0a07 */
[----:B------:R1:W-:Y:S02]  /*a000*/  STL [R1+0x40], R2 ;  /* 0x0000400201007387 */ /* 0x0003e40000100800 */
.L_x_420:
[----:B-1----:R-:W-:Y:S01]  /*a010*/  IMAD.MOV.U32 R2, RZ, RZ, R11 ;  /* 0x000000ffff027224 */ /* 0x002fe200078e000b */
[----:B------:R-:W-:Y:S01]  /*a020*/  ULDC.64 UR4, c[0x0][0xa20] ;  /* 0x0002880000047ab9 */ /* 0x000fe20000000a00 */
[----:B-----5:R-:W-:Y:S01]  /*a030*/  IMAD.IADD R3, R8, 0x1, R0 ;  /* 0x0000000108037824 */ /* 0x020fe200078e0200 */
[----:B------:R-:W-:Y:S02]  /*a040*/  ISETP.NE.U32.AND P1, PT, RZ, UR4, PT ;  /* 0x00000004ff007c0c */ /* 0x000fe4000bf25070 */
[----:B------:R1:W-:Y:S02]  /*a050*/  STL [R1+0xc], R2 ;  /* 0x00000c0201007387 */ /* 0x0003e40000100800 */
[----:B------:R-:W-:Y:S02]  /*a060*/  ISETP.NE.AND.EX P1, PT, RZ, UR5, PT, P1 ;  /* 0x00000005ff007c0c */ /* 0x000fe4000bf25310 */
[----:B------:R1:W-:Y:S11]  /*a070*/  STL [R1+0x18], R3 ;  /* 0x0000180301007387 */ /* 0x0003f60000100800 */
[----:B-1----:R-:W-:Y:S05]  /*a080*/  @!P1 BRA `(.L_x_421) ;  /* 0x0000000000149947 */ /* 0x002fea0003800000 */
[----:B------:R-:W-:Y:S01]  /*a090*/  IADD3 R6, P0, R10, UR4, RZ ;  /* 0x000000040a067c10 */ /* 0x000fe2000ff1e0ff */
[----:B------:R-:W-:-:S03]  /*a0a0*/  ULDC.64 UR6, c[0x0][0x208] ;  /* 0x0000820000067ab9 */ /* 0x000fc60000000a00 */
[----:B------:R-:W-:-:S05]  /*a0b0*/  IADD3.X R7, R9, UR5, RZ, P0, !PT ;  /* 0x0000000509077c10 */ /* 0x000fca00087fe4ff */
[----:B------:R1:W5:Y:S01]  /*a0c0*/  LDG.E R6, desc[UR6][R6.64] ;  /* 0x0000000606067981 */ /* 0x000362000c1e1900 */
[----:B------:R-:W-:Y:S05]  /*a0d0*/  BRA `(.L_x_422) ;  /* 0x0000000000147947 */ /* 0x000fea0003800000 */
.L_x_421:
[----:B------:R-:W-:Y:S05]  /*a0e0*/  @!P0 BRA `(.L_x_422) ;  /* 0x0000000000108947 */ /* 0x000fea0003800000 */
[----:B------:R-:W-:Y:S02]  /*a0f0*/  ULDC.64 UR4, c[0x0][0x208] ;  /* 0x0000820000047ab9 */ /* 0x000fe40000000a00 */
[----:B------:R-:W2:Y:S04]  /*a100*/  LDG.E R6, desc[UR4][R4.64] ;  /* 0x0000000404067981 */ /* 0x000ea8000c1e1900 */
[----:B------:R-:W2:Y:S02]  /*a110*/  LDG.E R4, desc[UR4][R4.64+0x4] ;  /* 0x0000040404047981 */ /* 0x000ea4000c1e1900 */
[----:B--2---:R-:W-:-:S07]  /*a120*/  IMAD.IADD R6, R4, 0x1, -R6 ;  /* 0x0000000104067824 */ /* 0x004fce00078e0a06 */
.L_x_422:
[----:B-----5:R-:W-:Y:S01]  /*a130*/  IMAD.IADD R3, R6, 0x1, -R0 ;  /* 0x0000000106037824 */ /* 0x020fe200078e0a00 */
[----:B------:R-:W-:Y:S03]  /*a140*/  BSSY B7, `(.L_x_423) ;  /* 0x000043e000077945 */ /* 0x000fe60003800000 */
[C---:B------:R-:W-:Y:S01]  /*a150*/  VIADD R0, R3.reuse, 0x7f ;  /* 0x0000007f03007836 */ /* 0x040fe20000000000 */
[----:B------:R2:W-:Y:S01]  /*a160*/  STL [R1+0x3c], R3 ;  /* 0x00003c0301007387 */ /* 0x0005e20000100800 */
[----:B------:R-:W-:-:S03]  /*a170*/  ISETP.GT.AND P0, PT, R3, RZ, PT ;  /* 0x000000ff0300720c */ /* 0x000fc60003f04270 */
[----:B------:R-:W-:-:S04]  /*a180*/  SHF.R.S32.HI R2, RZ, 0x1f, R0 ;  /* 0x0000001fff027819 */ /* 0x000fc80000011400 */
[----:B------:R-:W-:-:S04]  /*a190*/  LEA.HI R0, R2, R0, RZ, 0x7 ;  /* 0x0000000002007211 */ /* 0x000fc800078f38ff */
[----:B------:R-:W-:-:S05]  /*a1a0*/  SHF.R.S32.HI R0, RZ, 0x7, R0 ;  /* 0x00000007ff007819 */ /* 0x000fca0000011400 */
[----:B------:R2:W-:Y:S01]  /*a1b0*/  STL [R1+0x30], R0 ;  /* 0x0000300001007387 */ /* 0x0005e20000100800 */
[----:B------:R-:W-:Y:S05]  /*a1c0*/  @P0 BRA `(.L_x_424) ;  /* 0x0000000000480947 */ /* 0x000fea0003800000 */
[----:B--2---:R-:W2:Y:S02]  /*a1d0*/  S2R R3, SR_TID.X ;  /* 0x0000000000037919 */ /* 0x004ea40000002100 */
[----:B--2---:R-:W-:-:S04]  /*a1e0*/  LOP3.LUT R3, R3, 0x7f, RZ, 0xc0, !PT ;  /* 0x0000007f03037812 */ /* 0x004fc800078ec0ff */
[----:B------:R-:W-:-:S13]  /*a1f0*/  ISETP.NE.AND P0, PT, R3, RZ, PT ;  /* 0x000000ff0300720c */ /* 0x000fda0003f05270 */
[----:B------:R-:W-:Y:S05]  /*a200*/  @P0 BRA `(.L_x_425) ;  /* 0x0000004000c40947 */ /* 0x000fea0003800000 */
[----:B------:R-:W2:Y:S01]  /*a210*/  S2R R3, SR_LANEID ;  /* 0x0000000000037919 */ /* 0x000ea20000000000 */
[----:B------:R-:W-:Y:S01]  /*a220*/  VOTEU.ANY UR4, UPT, PT ;  /* 0x0000000000047886 */ /* 0x000fe200038e0100 */
[----:B------:R-:W-:Y:S01]  /*a230*/  ULDC.64 UR6, c[0x0][0x208] ;  /* 0x0000820000067ab9 */ /* 0x000fe20000000a00 */
[----:B------:R-:W2:Y:S08]  /*a240*/  FLO.U32 R0, UR4 ;  /* 0x0000000400007d00 */ /* 0x000eb000080e0000 */
[----:B------:R-:W3:Y:S01]  /*a250*/  POPC R5, UR4 ;  /* 0x0000000400057d09 */ /* 0x000ee20008000000 */
[----:B--2---:R-:W-:-:S02]  /*a260*/  ISETP.EQ.U32.AND P0, PT, R0, R3, PT ;  /* 0x000000030000720c */ /* 0x004fc40003f02070 */
[----:B------:R-:W3:Y:S11]  /*a270*/  LDC.64 R2, c[0x0][0xc60] ;  /* 0x00031800ff027b82 */ /* 0x000ef60000000a00 */
[----:B---3--:R-:W2:Y:S01]  /*a280*/  @P0 ATOMG.E.ADD.STRONG.GPU PT, R3, desc[UR6][R2.64], R5 ;  /* 0x00000005020309a8 */ /* 0x008ea200081ee1c6 */
[----:B------:R-:W3:Y:S02]  /*a290*/  S2R R4, SR_LTMASK ;  /* 0x0000000000047919 */ /* 0x000ee40000003900 */
[----:B---3--:R-:W-:-:S04]  /*a2a0*/  LOP3.LUT R4, R4, UR4, RZ, 0xc0, !PT ;  /* 0x0000000404047c12 */ /* 0x008fc8000f8ec0ff */
[----:B-1----:R-:W1:Y:S01]  /*a2b0*/  POPC R7, R4 ;  /* 0x0000000400077309 */ /* 0x002e620000000000 */
[----:B--2---:R-:W1:Y:S02]  /*a2c0*/  SHFL.IDX PT, R0, R3, R0, 0x1f ;  /* 0x00001f0003007589 */ /* 0x004e6400000e0000 */
[----:B-1----:R-:W-:Y:S01]  /*a2d0*/  IADD3 R16, R0, UR38, R7 ;  /* 0x0000002600107c10 */ /* 0x002fe2000fffe007 */
[----:B------:R-:W-:Y:S06]  /*a2e0*/  BRA `(.L_x_425) ;  /* 0x00000040008c7947 */ /* 0x000fec0003800000 */
.L_x_424:
[----:B--2---:R-:W2:Y:S01]  /*a2f0*/  LDL R0, [R1+0x4] ;  /* 0x0000040001007983 */ /* 0x004ea20000100800 */
[----:B------:R-:W-:Y:S01]  /*a300*/  BSSY B6, `(.L_x_426) ;  /* 0x0000014000067945 */ /* 0x000fe20003800000 */
[----:B--2---:R-:W-:-:S05]  /*a310*/  VIADD R0, R0, 0x1c400 ;  /* 0x0001c40000007836 */ /* 0x004fca0000000000 */
[----:B------:R-:W-:-:S13]  /*a320*/  LOP3.LUT P0, RZ, R0, 0x3ff, RZ, 0xc0, !PT ;  /* 0x000003ff00ff7812 */ /* 0x000fda000780c0ff */
[----:B------:R-:W-:Y:S05]  /*a330*/  @!P0 BRA `(.L_x_427) ;  /* 0x0000000000408947 */ /* 0x000fea0003800000 */
[----:B------:R-:W-:Y:S01]  /*a340*/  MOV R2, 0x0 ;  /* 0x0000000000027802 */ /* 0x000fe20000000f00 */
[----:B------:R-:W-:Y:S01]  /*a350*/  ULDC.64 UR6, c[0x4][0xb8] ;  /* 0x01002e0000067ab9 */ /* 0x000fe20000000a00 */
[----:B------:R-:W-:Y:S01]  /*a360*/  ULDC.64 UR8, c[0x4][0xc0] ;  /* 0x0100300000087ab9 */ /* 0x000fe20000000a00 */
[----:B------:R-:W-:Y:S01]  /*a370*/  ULDC.64 UR4, c[0x4][0x8] ;  /* 0x0100020000047ab9 */ /* 0x000fe20000000a00 */
[----:B------:R-:W-:Y:S02]  /*a380*/  IMAD.U32 R4, RZ, RZ, UR6 ;  /* 0x00000006ff047e24 */ /* 0x000fe4000f8e00ff */
[----:B------:R-:W2:Y:S01]  /*a390*/  LDC.64 R2, c[0x4][R2] ;  /* 0x0100000002027b82 */ /* 0x000ea20000000a00 */
[----:B------:R-:W-:Y:S02]  /*a3a0*/  IMAD.U32 R5, RZ, RZ, UR7 ;  /* 0x00000007ff057e24 */ /* 0x000fe4000f8e00ff */
[----:B------:R-:W-:Y:S02]  /*a3b0*/  IMAD.U32 R6, RZ, RZ, UR8 ;  /* 0x00000008ff067e24 */ /* 0x000fe4000f8e00ff */
[----:B-1----:R-:W-:-:S02]  /*a3c0*/  IMAD.U32 R7, RZ, RZ, UR9 ;  /* 0x00000009ff077e24 */ /* 0x002fc4000f8e00ff */
[----:B------:R-:W-:Y:S02]  /*a3d0*/  IMAD.U32 R10, RZ, RZ, UR4 ;  /* 0x00000004ff0a7e24 */ /* 0x000fe4000f8e00ff */
[----:B------:R-:W-:Y:S02]  /*a3e0*/  IMAD.U32 R11, RZ, RZ, UR5 ;  /* 0x00000005ff0b7e24 */ /* 0x000fe4000f8e00ff */
[----:B------:R-:W-:Y:S02]  /*a3f0*/  IMAD.MOV.U32 R8, RZ, RZ, 0x70 ;  /* 0x00000070ff087424 */ /* 0x000fe400078e00ff */
[----:B0-----:R-:W-:Y:S02]  /*a400*/  IMAD.MOV.U32 R12, RZ, RZ, 0x1 ;  /* 0x00000001ff0c7424 */ /* 0x001fe400078e00ff */
[----:B------:R-:W-:-:S07]  /*a410*/  IMAD.MOV.U32 R13, RZ, RZ, RZ ;  /* 0x000000ffff0d7224 */ /* 0x000fce00078e00ff */
[----:B------:R-:W-:-:S07]  /*a420*/  LEPC R20, `(.L_x_427) ;  /* 0x000000001014794e */ /* 0x000fce0000000000 */
[----:B--2---:R-:W-:Y:S05]  /*a430*/  CALL.ABS.NOINC R2 ;  /* 0x0000000002007343 */ /* 0x004fea0003c00000 */
.L_x_427:
[----:B------:R-:W-:Y:S05]  /*a440*/  BSYNC B6 ;  /* 0x0000000000067941 */ /* 0x000fea0003800000 */
.L_x_426:
[----:B------:R-:W2:Y:S01]  /*a450*/  LDL R2, [R1+0x4] ;  /* 0x0000040001027983 */ /* 0x000ea20000100800 */
        /* <DEDUP_REMOVED lines=12> */
[----:B-1----:R-:W-:-:S02]  /*a520*/  IMAD.U32 R7, RZ, RZ, UR9 ;  /* 0x00000009ff077e24 */ /* 0x002fc4000f8e00ff */
[----:B------:R-:W-:Y:S02]  /*a530*/  IMAD.U32 R10, RZ, RZ, UR4 ;  /* 0x00000004ff0a7e24 */ /* 0x000fe4000f8e00ff */
[----:B------:R-:W-:Y:S02]  /*a540*/  IMAD.U32 R11, RZ, RZ, UR5 ;  /* 0x00000005ff0b7e24 */ /* 0x000fe4000f8e00ff */
[----:B------:R-:W-:Y:S02]  /*a550*/  IMAD.MOV.U32 R8, RZ, RZ, 0x70 ;  /* 0x00000070ff087424 */ /* 0x000fe400078e00ff */
[----:B0-----:R-:W-:Y:S02]  /*a560*/  IMAD.MOV.U32 R12, RZ, RZ, 0x1 ;  /* 0x00000001ff0c7424 */ /* 0x001fe400078e00ff */
[----:B--2---:R-:W-:-:S07]  /*a570*/  IMAD.MOV.U32 R13, RZ, RZ, RZ ;  /* 0x000000ffff0d7224 */ /* 0x004fce00078e00ff */
[----:B------:R-:W-:-:S07]  /*a580*/  LEPC R20, `(.L_x_430) ;  /* 0x000000001014794e */ /* 0x000fce0000000000 */
[----:B---3--:R-:W-:Y:S05]  /*a590*/  CALL.ABS.NOINC R2 ;  /* 0x0000000002007343 */ /* 0x008fea0003c00000 */
.L_x_430:
[----:B------:R-:W-:Y:S01]  /*a5a0*/  MOV R2, 0x0 ;  /* 0x0000000000027802 */ /* 0x000fe20000000f00 */
[----:B------:R-:W-:Y:S01]  /*a5b0*/  ULDC.64 UR6, c[0x4][0xb8] ;  /* 0x01002e0000067ab9 */ /* 0x000fe20000000a00 */
[----:B------:R-:W-:Y:S01]  /*a5c0*/  ULDC.64 UR8, c[0x4][0xc0] ;  /* 0x0100300000087ab9 */ /* 0x000fe20000000a00 */
[----:B------:R-:W-:Y:S01]  /*a5d0*/  ULDC.64 UR4, c[0x4][0x18] ;  /* 0x0100060000047ab9 */ /* 0x000fe20000000a00 */
[----:B------:R-:W-:Y:S02]  /*a5e0*/  IMAD.U32 R4, RZ, RZ, UR6 ;  /* 0x00000006ff047e24 */ /* 0x000fe4000f8e00ff */
[----:B------:R-:W0:Y:S01]  /*a5f0*/  LDC.64 R2, c[0x4][R2] ;  /* 0x0100000002027b82 */ /* 0x000e220000000a00 */
        /* <DEDUP_REMOVED lines=9> */
[----:B0-----:R-:W-:Y:S05]  /*a690*/  CALL.ABS.NOINC R2 ;  /* 0x0000000002007343 */ /* 0x001fea0003c00000 */
.L_x_429:
[----:B------:R-:W-:Y:S05]  /*a6a0*/  BSYNC B6 ;  /* 0x0000000000067941 */ /* 0x000fea0003800000 */
.L_x_428:
[----:B------:R-:W2:Y:S01]  /*a6b0*/  LDL.LU R2, [R1] ;  /* 0x0000000001027983 */ /* 0x000ea20000300800 */
[----:B------:R-:W-:-:S03]  /*a6c0*/  ULDC.64 UR4, c[0x0][0x9f8] ;  /* 0x00027e0000047ab9 */ /* 0x000fc60000000a00 */
[----:B------:R-:W3:Y:S04]  /*a6d0*/  LDL.LU R4, [R1+0x20] ;  /* 0x0000200001047983 */ /* 0x000ee80000300800 */
[----:B-1----:R-:W4:Y:S01]  /*a6e0*/  LDL R7, [R1+0xc] ;  /* 0x00000c0001077983 */ /* 0x002f220000100800 */
[----:B------:R-:W-:Y:S01]  /*a6f0*/  ISETP.NE.U32.AND P0, PT, RZ, UR4, PT ;  /* 0x00000004ff007c0c */ /* 0x000fe2000bf05070 */
[----:B------:R-:W-:Y:S02]  /*a700*/  ULDC.64 UR6, c[0x0][0x208] ;  /* 0x0000820000067ab9 */ /* 0x000fe40000000a00 */
[----:B------:R-:W5:Y:S01]  /*a710*/  LDL R0, [R1+0x30] ;  /* 0x0000300001007983 */ /* 0x000f620000100800 */
[----:B------:R-:W-:-:S13]  /*a720*/  ISETP.NE.AND.EX P0, PT, RZ, UR5, PT, P0 ;  /* 0x00000005ff007c0c */ /* 0x000fda000bf05300 */
[----:B--2---:R-:W-:-:S04]  /*a730*/  @P0 IADD3 R2, P1, R2, UR4, RZ ;  /* 0x0000000402020c10 */ /* 0x004fc8000ff3e0ff */
[----:B---3--:R-:W-:Y:S01]  /*a740*/  @P0 IADD3.X R3, R4, UR5, RZ, P1, !PT ;  /* 0x0000000504030c10 */ /* 0x008fe20008ffe4ff */
[----:B------:R-:W-:-:S04]  /*a750*/  ULDC.64 UR4, c[0x0][0xa08] ;  /* 0x0002820000047ab9 */ /* 0x000fc80000000a00 */
[----:B----4-:R1:W2:Y:S01]  /*a760*/  @P0 LDG.E R7, desc[UR6][R2.64] ;  /* 0x0000000602070981 */ /* 0x0102a2000c1e1900 */
[----:B-----5:R-:W-:Y:S01]  /*a770*/  VIADD R9, R0, 0xffffffff ;  /* 0xffffffff00097836 */ /* 0x020fe20000000000 */
[----:B-1----:R-:W1:Y:S01]  /*a780*/  LDC.64 R2, c[0x0][0x418] ;  /* 0x00010600ff027b82 */ /* 0x002e620000000a00 */
[----:B--2---:R-:W-:Y:S01]  /*a790*/  SHF.R.S32.HI R8, RZ, 0x1f, R7 ;  /* 0x0000001fff087819 */ /* 0x004fe20000011407 */
[----:B------:R2:W-:Y:S04]  /*a7a0*/  @P0 STL [R1+0xc], R7 ;  /* 0x00000c0701000387 */ /* 0x0005e80000100800 */
[----:B------:R2:W-:Y:S04]  /*a7b0*/  STL [R1+0x2c], R9 ;  /* 0x00002c0901007387 */ /* 0x0005e80000100800 */
[----:B------:R2:W-:Y:S01]  /*a7c0*/  STL [R1+0x20], R8 ;  /* 0x0000200801007387 */ /* 0x0005e20000100800 */
[----:B-1----:R-:W-:Y:S01]  /*a7d0*/  LOP3.LUT P0, RZ, R2, UR4, RZ, 0xfc, !PT ;  /* 0x0000000402ff7c12 */ /* 0x002fe2000f80fcff */
[----:B------:R-:W-:-:S03]  /*a7e0*/  UMOV UR4, 0xffffffff ;  /* 0xffffffff00047882 */ /* 0x000fc60000000000 */
[----:B------:R-:W-:-:S04]  /*a7f0*/  LOP3.LUT P0, RZ, R3, UR5, RZ, 0xfc, P0 ;  /* 0x0000000503ff7c12 */ /* 0x000fc8000800fcff */
[----:B------:R-:W-:Y:S01]  /*a800*/  SEL R0, R7, RZ, !P0 ;  /* 0x000000ff07007207 */ /* 0x000fe20004000000 */
[----:B--2---:R-:W-:Y:S08]  /*a810*/  BRA.DIV UR4, `(.L_x_431) ;  /* 0x0000004e043c7947 */ /* 0x004ff0000b800000 */
[----:B------:R-:W1:Y:S02]  /*a820*/  S2R R4, SR_TID.X ;  /* 0x0000000000047919 */ /* 0x000e640000002100 */
[----:B-1----:R-:W-:-:S04]  /*a830*/  SHF.R.U32.HI R4, RZ, 0x5, R4 ;  /* 0x00000005ff047819 */ /* 0x002fc80000011604 */
[----:B------:R-:W-:-:S05]  /*a840*/  LOP3.LUT R4, R4, 0x3, RZ, 0xc0, !PT ;  /* 0x0000000304047812 */ /* 0x000fca00078ec0ff */
[----:B------:R1:W2:Y:S02]  /*a850*/  SHFL.IDX PT, R14, R4, RZ, 0x1f ;  /* 0x00001fff040e7589 */ /* 0x0002a400000e0000 */
.L_x_537:
[----:B-1----:R-:W3:Y:S01]  /*a860*/  LDL.LU R4, [R1+0x1c] ;  /* 0x00001c0001047983 */ /* 0x002ee20000300800 */
[----:B------:R-:W-:Y:S02]  /*a870*/  PLOP3.LUT P1, PT, PT, PT, PT, 0x8, 0x0 ;  /* 0x000000000000781c */ /* 0x000fe40003f2e170 */
[----:B--2---:R-:W-:Y:S01]  /*a880*/  ISETP.NE.AND P0, PT, R14, RZ, PT ;  /* 0x000000ff0e00720c */ /* 0x004fe20003f05270 */
[----:B------:R1:W-:Y:S01]  /*a890*/  STL [R1], R0 ;  /* 0x0000000001007387 */ /* 0x0003e20000100800 */
[----:B---3--:R-:W-:-:S09]  /*a8a0*/  LOP3.LUT R4, R4, 0xfffffffe, RZ, 0xc0, !PT ;  /* 0xfffffffe04047812 */ /* 0x008fd200078ec0ff */
[----:B------:R-:W-:-:S05]  /*a8b0*/  @P1 LOP3.LUT R4, R4, 0x1, RZ, 0xfc, !PT ;  /* 0x0000000104041812 */ /* 0x000fca00078efcff */
[----:B------:R1:W-:Y:S01]  /*a8c0*/  STL [R1+0x1c], R4 ;  /* 0x00001c0401007387 */ /* 0x0003e20000100800 */
[----:B------:R-:W-:Y:S05]  /*a8d0*/  @P0 BRA `(.L_x_432) ;  /* 0x0000000400540947 */ /* 0x000fea0003800000 */
[----:B------:R-:W-:-:S03]  /*a8e0*/  UMOV UR4, 0xffffffff ;  /* 0xffffffff00047882 */ /* 0x000fc60000000000 */
[----:B------:R-:W-:Y:S05]  /*a8f0*/  BRA.DIV UR4, `(.L_x_433) ;  /* 0x0000004e04387947 */ /* 0x000fea000b800000 */
[----:B------:R-:W-:-:S13]  /*a900*/  ELECT P6, URZ, PT ;  /* 0x00000000003f782f */ /* 0x000fda00038c0000 */
.L_x_540:
[----:B------:R-:W-:Y:S05]  /*a910*/  @!P6 BRA `(.L_x_432) ;  /* 0x000000040044e947 */ /* 0x000fea0003800000 */
[----:B------:R2:W-:Y:S01]  /*a920*/  STL [R1+0x14], R9 ;  /* 0x0000140901007387 */ /* 0x0005e20000100800 */
[----:B------:R-:W-:-:S04]  /*a930*/  ISETP.NE.U32.AND P0, PT, R2, RZ, PT ;  /* 0x000000ff0200720c */ /* 0x000fc80003f05070 */
[----:B------:R-:W-:-:S13]  /*a940*/  ISETP.NE.AND.EX P0, PT, R3, RZ, PT, P0 ;  /* 0x000000ff0300720c */ /* 0x000fda0003f05300 */
[----:B--2---:R-:W-:Y:S05]  /*a950*/  @!P0 BRA `(.L_x_434) ;  /* 0x0000000000548947 */ /* 0x004fea0003800000 */
[----:B------:R-:W2:Y:S01]  /*a960*/  LDC R6, c[0x0][0x43c] ;  /* 0x00010f00ff067b82 */ /* 0x000ea20000000800 */
[----:B-1----:R-:W-:Y:S01]  /*a970*/  IMAD.MOV.U32 R0, RZ, RZ, R9 ;  /* 0x000000ffff007224 */ /* 0x002fe200078e0009 */
[----:B------:R-:W-:Y:S01]  /*a980*/  ULDC.64 UR4, c[0x0][0x428] ;  /* 0x00010a0000047ab9 */ /* 0x000fe20000000a00 */
[----:B------:R-:W-:Y:S01]  /*a990*/  ULDC.64 UR6, c[0x0][0x208] ;  /* 0x0000820000067ab9 */ /* 0x000fe20000000a00 */
[----:B--2---:R-:W-:-:S13]  /*a9a0*/  ISETP.NE.AND P0, PT, R6, 0x1, PT ;  /* 0x000000010600780c */ /* 0x004fda0003f05270 */
        /* <DEDUP_REMOVED lines=14> */
[----:B------:R-:W2:Y:S04]  /*aa90*/  LDG.E R0, desc[UR6][R2.64] ;  /* 0x0000000602007981 */ /* 0x000ea8000c1e1900 */
[----:B--2---:R2:W-:Y:S02]  /*aaa0*/  STL [R1], R0 ;  /* 0x0000000001007387 */ /* 0x0045e40000100800 */
.L_x_434:
[----:B------:R-:W3:Y:S04]  /*aab0*/  LDL R7, [R1+0x4] ;  /* 0x0000040001077983 */ /* 0x000ee80000100800 */
[----:B-12---:R-:W3:Y:S04]  /*aac0*/  LDL R0, [R1+0x8] ;  /* 0x0000080001007983 */ /* 0x006ee80000100800 */
[----:B------:R-:W2:Y:S01]  /*aad0*/  LDL R2, [R1+0x10] ;  /* 0x0000100001027983 */ /* 0x000ea20000100800 */
[----:B---3--:R-:W-:Y:S01]  /*aae0*/  IMAD R0, R0, 0x8, R7 ;  /* 0x0000000800007824 */ /* 0x008fe200078e0207 */
[----:B--2---:R-:W-:-:S04]  /*aaf0*/  SHF.L.U32 R2, R2, 0x1f, RZ ;  /* 0x0000001f02027819 */ /* 0x004fc800000006ff */
[----:B------:R-:W1:Y:S02]  /*ab00*/  SYNCS.PHASECHK.TRANS64.TRYWAIT P0, [R0+URZ+0x34840], R2 ;  /* 0x03484002000075a7 */ /* 0x000e64000800017f */
[----:B-1----:R-:W-:Y:S05]  /*ab10*/  @!P0 BRA `(.L_x_435) ;  /* 0x0000004800d08947 */ /* 0x002fea0003800000 */
.L_x_541:
[----:B------:R-:W2:Y:S02]  /*ab20*/  S2R R3, SR_TID.X ;  /* 0x0000000000037919 */ /* 0x000ea40000002100 */
        /* <DEDUP_REMOVED lines=10> */
.L_x_436:
[----:B------:R-:W2:Y:S04]  /*abd0*/  LDL R7, [R1+0x4] ;  /* 0x0000040001077983 */ /* 0x000ea80000100800 */
[----:B------:R-:W2:Y:S04]  /*abe0*/  LDL R6, [R1+0x8] ;  /* 0x0000080001067983 */ /* 0x000ea80000100800 */
[----:B------:R-:W3:Y:S04]  /*abf0*/  LDL R5, [R1+0x14] ;  /* 0x0000140001057983 */ /* 0x000ee80000100800 */
[----:B------:R-:W4:Y:S04]  /*ac00*/  LDL R4, [R1+0x18] ;  /* 0x0000180001047983 */ /* 0x000f280000100800 */
[----:B------:R-:W5:Y:S04]  /*ac10*/  LDL R3, [R1] ;  /* 0x0000000001037983 */ /* 0x000f680000100800 */
[----:B-1----:R-:W5:Y:S01]  /*ac20*/  LDL.LU R2, [R1+0x1c] ;  /* 0x00001c0001027983 */ /* 0x002f620000300800 */
[----:B------:R-:W-:Y:S01]  /*ac30*/  R2UR UR9, R0 ;  /* 0x00000000000972ca */ /* 0x000fe200000e0000 */
[----:B------:R-:W-:Y:S01]  /*ac40*/  UIADD3 UR4, UP0, UR36, 0x370, URZ ;  /* 0x0000037024047890 */ /* 0x000fe2000ff1e03f */
[----:B------:R-:W-:Y:S01]  /*ac50*/  R2UR UR12, R18 ;  /* 0x00000000120c72ca */ /* 0x000fe200000e0000 */
[----:B------:R-:W-:Y:S01]  /*ac60*/  UMOV UR10, URZ ;  /* 0x0000003f000a7c82 */ /* 0x000fe20008000000 */
[----:B------:R-:W-:Y:S01]  /*ac70*/  PLOP3.LUT P0, PT, PT, PT, PT, 0x80, 0x0 ;  /* 0x000000000000781c */ /* 0x000fe20003f0f070 */
[----:B------:R-:W-:Y:S01]  /*ac80*/  UMOV UR6, 0x0 ;  /* 0x0000000000067882 */ /* 0x000fe20000000000 */
[----:B------:R-:W-:Y:S01]  /*ac90*/  UMOV UR7, 0x14f00000 ;  /* 0x14f0000000077882 */ /* 0x000fe20000000000 */
[----:B------:R-:W-:-:S06]  /*aca0*/  UMOV UR16, 0x40 ;  /* 0x0000004000107882 */ /* 0x000fcc0000000000 */
[----:B------:R-:W-:Y:S01]  /*acb0*/  UIADD3 UR9, UR9, 0x34830, URZ ;  /* 0x0003483009097890 */ /* 0x000fe2000fffe03f */
[----:B--2---:R-:W-:Y:S01]  /*acc0*/  IMAD R0, R6, 0xc000, R7 ;  /* 0x0000c00006007824 */ /* 0x004fe200078e0207 */
[----:B---3--:R-:W-:-:S04]  /*acd0*/  R2UR UR11, R5 ;  /* 0x00000000050b72ca */ /* 0x008fc800000e0000 */
[----:B------:R-:W-:Y:S02]  /*ace0*/  R2UR UR8, R0 ;  /* 0x00000000000872ca */ /* 0x000fe400000e0000 */
[----:B----4-:R-:W-:Y:S02]  /*acf0*/  R2UR UR5, R4 ;  /* 0x00000000040572ca */ /* 0x010fe400000e0000 */
[----:B-----5:R-:W-:Y:S02]  /*ad00*/  R2UR UR13, R3 ;  /* 0x00000000030d72ca */ /* 0x020fe400000e0000 */
[----:B------:R-:W-:-:S07]  /*ad10*/  LOP3.LUT R2, R2, 0xfffffffe, RZ, 0xc0, !PT ;  /* 0xfffffffe02027812 */ /* 0x000fce00078ec0ff */
[----:B------:R-:W-:Y:S01]  /*ad20*/  UIADD3 UR14, UR8, 0x1c400, URZ ;  /* 0x0001c400080e7890 */ /* 0x000fe2000fffe03f */
[----:B------:R-:W-:Y:S01]  /*ad30*/  @P0 LOP3.LUT R2, R2, 0x1, RZ, 0xfc, !PT ;  /* 0x0000000102020812 */ /* 0x000fe200078efcff */
[----:B------:R-:W-:Y:S02]  /*ad40*/  ULEA UR11, UR11, UR5, 0x7 ;  /* 0x000000050b0b7291 */ /* 0x000fe4000f8e383f */
[----:B------:R-:W-:Y:S02]  /*ad50*/  UIADD3.X UR5, URZ, UR37, URZ, UP0, !UPT ;  /* 0x000000253f057290 */ /* 0x000fe400087fe43f */
[----:B------:R-:W-:Y:S01]  /*ad60*/  UIADD3 UR15, UR8, 0x20400, URZ ;  /* 0x00020400080f7890 */ /* 0x000fe2000fffe03f */
[----:B------:R2:W-:Y:S01]  /*ad70*/  STL [R1+0x1c], R2 ;  /* 0x00001c0201007387 */ /* 0x0005e20000100800 */
[----:B------:R-:W-:-:S03]  /*ad80*/  UIADD3 UR17, UR8, 0x24400, URZ ;  /* 0x0002440008117890 */ /* 0x000fc6000fffe03f */
[----:B------:R-:W-:Y:S01]  /*ad90*/  UMOV UR8, UR14 ;  /* 0x0000000e00087c82 */ /* 0x000fe20008000000 */
[----:B------:R-:W-:Y:S01]  /*ada0*/  UMOV UR14, 0x80 ;  /* 0x00000080000e7882 */ /* 0x000fe20000000000 */
[----:B------:R1:W-:Y:S02]  /*adb0*/  UTMALDG.4D [UR8], [UR4], desc[UR6] ;  /* 0x00000608040075b4 */ /* 0x0003e40008019000 */
[----:B-1----:R-:W-:Y:S01]  /*adc0*/  UMOV UR8, UR15 ;  /* 0x0000000f00087c82 */ /* 0x002fe20008000000 */
[----:B------:R-:W-:Y:S02]  /*add0*/  UMOV UR10, UR16 ;  /* 0x00000010000a7c82 */ /* 0x000fe40008000000 */
[----:B------:R1:W-:Y:S02]  /*ade0*/  UTMALDG.4D [UR8], [UR4], desc[UR6] ;  /* 0x00000608040075b4 */ /* 0x0003e40008019000 */
[----:B-1----:R-:W-:Y:S01]  /*adf0*/  UMOV UR8, UR17 ;  /* 0x0000001100087c82 */ /* 0x002fe20008000000 */
[----:B------:R-:W-:-:S02]  /*ae00*/  UMOV UR10, UR14 ;  /* 0x0000000e000a7c82 */ /* 0x000fc40008000000 */
[----:B------:R2:W-:Y:S02]  /*ae10*/  UTMALDG.4D [UR8], [UR4], desc[UR6] ;  /* 0x00000608040075b4 */ /* 0x0005e40008019000 */
[----:B--2---:R-:W-:Y:S01]  /*ae20*/  NOP ;  /* 0x0000000000007918 */ /* 0x004fe20000000000 */
.L_x_432:
[----:B------:R-:W2:Y:S04]  /*ae30*/  LDL R2, [R1+0x4] ;  /* 0x0000040001027983 */ /* 0x000ea80000100800 */
[----:B------:R-:W3:Y:S04]  /*ae40*/  LDL.LU R3, [R1+0x34] ;  /* 0x0000340001037983 */ /* 0x000ee80000300800 */
[----:B------:R-:W4:Y:S04]  /*ae50*/  LDL.LU R5, [R1+0x28] ;  /* 0x0000280001057983 */ /* 0x000f280000300800 */
[----:B-1----:R-:W5:Y:S01]  /*ae60*/  LDL.LU R4, [R1+0x38] ;  /* 0x0000380001047983 */ /* 0x002f620000300800 */
[----:B------:R-:W-:Y:S05]  /*ae70*/  WARPSYNC.ALL ;  /* 0x0000000000007948 */ /* 0x000fea0003800000 */
[----:B------:R-:W-:Y:S01]  /*ae80*/  ULDC.64 UR4, c[0x0][0x298] ;  /* 0x0000a60000047ab9 */ /* 0x000fe20000000a00 */
[----:B------:R-:W-:Y:S01]  /*ae90*/  ULDC.64 UR6, c[0x0][0xa00] ;  /* 0x0002800000067ab9 */ /* 0x000fe20000000a00 */
[----:B------:R-:W-:Y:S01]  /*aea0*/  BSSY B6, `(.L_x_437) ;  /* 0x0000024000067945 */ /* 0x000fe20003800000 */
[----:B------:R-:W-:Y:S01]  /*aeb0*/  BAR.SYNC.DEFER_BLOCKING 0x8, 0x180 ;  /* 0x0206000000007b1d */ /* 0x000fe20000010000 */
[----:B------:R-:W-:-:S04]  /*aec0*/  ISETP.NE.U32.AND P0, PT, RZ, UR6, PT ;  /* 0x00000006ff007c0c */ /* 0x000fc8000bf05070 */
[----:B------:R-:W-:Y:S01]  /*aed0*/  ISETP.NE.AND.EX P0, PT, RZ, UR7, PT, P0 ;  /* 0x00000007ff007c0c */ /* 0x000fe2000bf05300 */
[----:B--2---:R-:W-:Y:S01]  /*aee0*/  VIADD R2, R2, 0x10400 ;  /* 0x0001040002027836 */ /* 0x004fe20000000000 */
[----:B---3--:R-:W-:-:S04]  /*aef0*/  SHF.R.S32.HI R0, RZ, 0x1f, R3 ;  /* 0x0000001fff007819 */ /* 0x008fc80000011403 */
[----:B------:R-:W-:Y:S02]  /*af00*/  LOP3.LUT P1, RZ, R2, 0x3ff, RZ, 0xc0, !PT ;  /* 0x000003ff02ff7812 */ /* 0x000fe4000782c0ff */
[----:B----4-:R-:W-:Y:S01]  /*af10*/  SEL R5, R5, RZ, !P0 ;  /* 0x000000ff05057207 */ /* 0x010fe20004000000 */
[----:B------:R-:W-:Y:S01]  /*af20*/  IMAD R0, R0, UR4, RZ ;  /* 0x0000000400007c24 */ /* 0x000fe2000f8e02ff */
[----:B-----5:R-:W-:-:S03]  /*af30*/  SEL R4, R4, RZ, !P0 ;  /* 0x000000ff04047207 */ /* 0x020fc60004000000 */
[C---:B------:R-:W-:Y:S02]  /*af40*/  IMAD R0, R3.reuse, UR5, R0 ;  /* 0x0000000503007c24 */ /* 0x040fe4000f8e0200 */
[----:B------:R-:W-:-:S05]  /*af50*/  IMAD.WIDE.U32 R2, R3, UR4, RZ ;  /* 0x0000000403027c25 */ /* 0x000fca000f8e00ff */
[----:B------:R1:W-:Y:S04]  /*af60*/  STL.64 [R1+0x48], R2 ;  /* 0x0000480201007387 */ /* 0x0003e80000100a00 */
[----:B------:R2:W-:Y:S04]  /*af70*/  STL [R1+0x28], R5 ;  /* 0x0000280501007387 */ /* 0x0005e80000100800 */
[----:B------:R2:W-:Y:S01]  /*af80*/  STL [R1+0x54], R4 ;  /* 0x0000540401007387 */ /* 0x0005e20000100800 */
[----:B-1----:R-:W-:Y:S01]  /*af90*/  IMAD.IADD R2, R3, 0x1, R0 ;  /* 0x0000000103027824 */ /* 0x002fe200078e0200 */
[----:B------:R-:W-:-:S05]  /*afa0*/  SHF.R.S32.HI R0, RZ, 0x1f, R18 ;  /* 0x0000001fff007819 */ /* 0x000fca0000011412 */
[----:B------:R2:W-:Y:S04]  /*afb0*/  STL [R1+0x38], R0 ;  /* 0x0000380001007387 */ /* 0x0005e80000100800 */
[----:B------:R2:W-:Y:S01]  /*afc0*/  STL [R1+0x34], R2 ;  /* 0x0000340201007387 */ /* 0x0005e20000100800 */
[----:B------:R-:W-:Y:S05]  /*afd0*/  @!P1 BRA `(.L_x_438) ;  /* 0x0000000000409947 */ /* 0x000fea0003800000 */
[----:B--2---:R-:W-:Y:S01]  /*afe0*/  MOV R2, 0x0 ;  /* 0x0000000000027802 */ /* 0x004fe20000000f00 */
        /* <DEDUP_REMOVED lines=11> */
[----:B0-----:R-:W-:Y:S02]  /*b0a0*/  IMAD.MOV.U32 R12, RZ, RZ, 0x1 ;  /* 0x00000001ff0c7424 */ /* 0x001fe400078e00ff */
[----:B------:R-:W-:-:S07]  /*b0b0*/  IMAD.MOV.U32 R13, RZ, RZ, RZ ;  /* 0x000000ffff0d7224 */ /* 0x000fce00078e00ff */
[----:B------:R-:W-:-:S07]  /*b0c0*/  LEPC R20, `(.L_x_438) ;  /* 0x000000001014794e */ /* 0x000fce0000000000 */
[----:B-1----:R-:W-:Y:S05]  /*b0d0*/  CALL.ABS.NOINC R2 ;  /* 0x0000000002007343 */ /* 0x002fea0003c00000 */
.L_x_438:
[----:B------:R-:W-:Y:S05]  /*b0e0*/  BSYNC B6 ;  /* 0x0000000000067941 */ /* 0x000fea0003800000 */
.L_x_437:
[----:B--2---:R-:W2:Y:S01]  /*b0f0*/  LDL.LU R4, [R1+0x34] ;  /* 0x0000340001047983 */ /* 0x004ea20000300800 */
[----:B------:R-:W1:Y:S01]  /*b100*/  LDC R7, c[0x0][0x448] ;  /* 0x00011200ff077b82 */ /* 0x000e620000000800 */
[----:B------:R-:W-:Y:S01]  /*b110*/  ULDC.64 UR4, c[0x0][0x2d8] ;  /* 0x0000b60000047ab9 */ /* 0x000fe20000000a00 */
[----:B------:R-:W-:Y:S01]  /*b120*/  IMAD.SHL.U32 R17, R17, 0x80, RZ ;  /* 0x0000008011117824 */ /* 0x000fe200078e00ff */
[----:B------:R-:W2:Y:S01]  /*b130*/  LDL.LU.64 R2, [R1+0x48] ;  /* 0x0000480001027983 */ /* 0x000ea20000300a00 */
[----:B------:R-:W-:-:S03]  /*b140*/  ULDC.64 UR6, c[0x0][0x280] ;  /* 0x0000a00000067ab9 */ /* 0x000fc60000000a00 */
[----:B------:R-:W3:Y:S04]  /*b150*/  LDL.LU R0, [R1+0x38] ;  /* 0x0000380001007983 */ /* 0x000ee80000300800 */
[----:B------:R-:W4:Y:S04]  /*b160*/  LDL.LU R6, [R1+0x54] ;  /* 0x0000540001067983 */ /* 0x000f280000300800 */
[----:B------:R-:W4:Y:S01]  /*b170*/  LDL.LU R5, [R1+0x28] ;  /* 0x0000280001057983 */ /* 0x000f220000300800 */
[----:B------:R-:W0:Y:S01]  /*b180*/  S2R R8, SR_TID.X ;  /* 0x0000000000087919 */ /* 0x000e220000002100 */
[----:B-1----:R-:W-:Y:S01]  /*b190*/  ISETP.NE.AND P0, PT, R7, 0x1, PT ;  /* 0x000000010700780c */ /* 0x002fe20003f05270 */
[----:B0-----:R-:W-:-:S05]  /*b1a0*/  IMAD.SHL.U32 R10, R8, 0x8, RZ ;  /* 0x00000008080a7824 */ /* 0x001fca00078e00ff */
[----:B------:R-:W-:-:S04]  /*b1b0*/  LOP3.LUT R10, R10, 0x38, RZ, 0xc0, !PT ;  /* 0x000000380a0a7812 */ /* 0x000fc800078ec0ff */
[C---:B------:R-:W-:Y:S02]  /*b1c0*/  LOP3.LUT R9, R10.reuse, 0x40, RZ, 0xfc, !PT ;  /* 0x000000400a097812 */ /* 0x040fe400078efcff */
[----:B------:R-:W-:Y:S01]  /*b1d0*/  LOP3.LUT R8, R10, 0x80, RZ, 0xfc, !PT ;  /* 0x000000800a087812 */ /* 0x000fe200078efcff */
[----:B--2---:R-:W-:Y:S02]  /*b1e0*/  IMAD.MOV.U32 R3, RZ, RZ, R4 ;  /* 0x000000ffff037224 */ /* 0x004fe400078e0004 */
[----:B------:R-:W0:Y:S01]  /*b1f0*/  S2R R4, SR_TID.X ;  /* 0x0000000000047919 */ /* 0x000e220000002100 */
[----:B---3--:R-:W-:Y:S02]  /*b200*/  IMAD R0, R0, UR4, RZ ;  /* 0x0000000400007c24 */ /* 0x008fe4000f8e02ff */
[----:B------:R-:W-:-:S04]  /*b210*/  IMAD.WIDE.U32 R2, R18, UR4, R2 ;  /* 0x0000000412027c25 */ /* 0x000fc8000f8e0002 */
[----:B------:R-:W-:Y:S01]  /*b220*/  IMAD R0, R18, UR5, R0 ;  /* 0x0000000512007c24 */ /* 0x000fe2000f8e0200 */
[----:B------:R-:W-:-:S03]  /*b230*/  ULDC.64 UR4, c[0x0][0x2e0] ;  /* 0x0000b80000047ab9 */ /* 0x000fc60000000a00 */
[----:B------:R-:W-:Y:S02]  /*b240*/  IMAD.IADD R3, R3, 0x1, R0 ;  /* 0x0000000103037824 */ /* 0x000fe400078e0200 */
[----:B----4-:R-:W-:Y:S02]  /*b250*/  IMAD R0, R6, UR4, RZ ;  /* 0x0000000406007c24 */ /* 0x010fe4000f8e02ff */
[C---:B------:R-:W-:Y:S01]  /*b260*/  IMAD.WIDE.U32 R2, R5.reuse, UR4, R2 ;  /* 0x0000000405027c25 */ /* 0x040fe2000f8e0002 */
[----:B------:R-:W1:Y:S03]  /*b270*/  @P0 LDC R6, c[0x0][0x450] ;  /* 0x00011400ff060b82 */ /* 0x000e660000000800 */
[----:B------:R-:W-:Y:S01]  /*b280*/  IMAD R0, R5, UR5, R0 ;  /* 0x0000000505007c24 */ /* 0x000fe2000f8e0200 */
[----:B------:R-:W-:-:S03]  /*b290*/  ULDC.64 UR4, c[0x0][0x2d0] ;  /* 0x0000b40000047ab9 */ /* 0x000fc60000000a00 */
[----:B------:R-:W-:Y:S01]  /*b2a0*/  IMAD.IADD R3, R3, 0x1, R0 ;  /* 0x0000000103037824 */ /* 0x000fe200078e0200 */
[C---:B0-----:R-:W-:Y:S01]  /*b2b0*/  LOP3.LUT R5, R4.reuse, 0x7f, RZ, 0xc0, !PT ;  /* 0x0000007f04057812 */ /* 0x041fe200078ec0ff */
[----:B------:R-:W-:-:S03]  /*b2c0*/  IMAD.SHL.U32 R4, R4, 0x10, RZ ;  /* 0x0000001004047824 */ /* 0x000fc600078e00ff */
[----:B------:R-:W-:-:S04]  /*b2d0*/  SHF.R.U32.HI R5, RZ, 0x3, R5 ;  /* 0x00000003ff057819 */ /* 0x000fc80000011605 */
[----:B------:R-:W-:Y:S02]  /*b2e0*/  LOP3.LUT R4, R5, 0x70, R4, 0xf8, !PT ;  /* 0x0000007005047812 */ /* 0x000fe400078ef804 */
[----:B------:R-:W0:Y:S02]  /*b2f0*/  @P0 LDC R5, c[0x0][0x44c] ;  /* 0x00011300ff050b82 */ /* 0x000e240000000800 */
[----:B------:R-:W-:-:S05]  /*b300*/  LOP3.LUT R0, R4, R17, RZ, 0xfc, !PT ;  /* 0x0000001104007212 */ /* 0x000fca00078efcff */
[----:B------:R-:W-:Y:S02]  /*b310*/  IMAD.MOV.U32 R4, RZ, RZ, R0 ;  /* 0x000000ffff047224 */ /* 0x000fe400078e0000 */
[----:B0-----:R-:W-:-:S05]  /*b320*/  @P0 IMAD.HI.U32 R5, R0, R5, RZ ;  /* 0x0000000500050227 */ /* 0x001fca00078e00ff */
[----:B-1----:R-:W-:-:S05]  /*b330*/  @P0 SHF.R.U32.HI R4, RZ, R6, R5 ;  /* 0x00000006ff040219 */ /* 0x002fca0000011605 */
[----:B------:R-:W-:Y:S02]  /*b340*/  IMAD.MOV R5, RZ, RZ, -R4 ;  /* 0x000000ffff057224 */ /* 0x000fe400078e0a04 */
[----:B------:R-:W-:-:S04]  /*b350*/  IMAD.WIDE.U32 R2, R4, UR4, R2 ;  /* 0x0000000404027c25 */ /* 0x000fc8000f8e0002 */
[----:B------:R-:W-:Y:S01]  /*b360*/  IMAD R0, R7, R5, R0 ;  /* 0x0000000507007224 */ /* 0x000fe200078e0200 */
[----:B------:R-:W-:-:S05]  /*b370*/  SHF.R.S32.HI R5, RZ, 0x1f, R4 ;  /* 0x0000001fff057819 */ /* 0x000fca0000011404 */
[----:B------:R-:W-:-:S04]  /*b380*/  IMAD R5, R5, UR4, RZ ;  /* 0x0000000405057c24 */ /* 0x000fc8000f8e02ff */
[----:B------:R-:W-:Y:S01]  /*b390*/  IMAD R4, R4, UR5, R5 ;  /* 0x0000000504047c24 */ /* 0x000fe2000f8e0205 */
[----:B------:R-:W-:-:S03]  /*b3a0*/  ULDC.64 UR4, c[0x0][0x2c8] ;  /* 0x0000b20000047ab9 */ /* 0x000fc60000000a00 */
[----:B------:R-:W-:Y:S01]  /*b3b0*/  IMAD.IADD R3, R3, 0x1, R4 ;  /* 0x0000000103037824 */ /* 0x000fe200078e0204 */
[----:B------:R-:W-:Y:S01]  /*b3c0*/  SHF.R.S32.HI R4, RZ, 0x1f, R0 ;  /* 0x0000001fff047819 */ /* 0x000fe20000011400 */
[----:B------:R-:W-:-:S04]  /*b3d0*/  IMAD.WIDE.U32 R2, R0, UR4, R2 ;  /* 0x0000000400027c25 */ /* 0x000fc8000f8e0002 */
[----:B------:R-:W-:Y:S01]  /*b3e0*/  IMAD R4, R4, UR4, RZ ;  /* 0x0000000404047c24 */ /* 0x000fe2000f8e02ff */
[----:B------:R-:W-:Y:S02]  /*b3f0*/  ULDC UR4, c[0x0][0x2b8] ;  /* 0x0000ae0000047ab9 */ /* 0x000fe40000000800 */
[----:B------:R-:W-:Y:S01]  /*b400*/  ISETP.GE.AND P2, PT, R10, UR4, PT ;  /* 0x000000040a007c0c */ /* 0x000fe2000bf46270 */
[----:B------:R-:W-:Y:S01]  /*b410*/  IMAD R0, R0, UR5, R4 ;  /* 0x0000000500007c24 */ /* 0x000fe2000f8e0204 */
[----:B------:R0:W5:Y:S01]  /*b420*/  LDL R10, [R1+0x24] ;  /* 0x00002400010a7983 */ /* 0x0001620000100800 */
[----:B------:R-:W-:Y:S02]  /*b430*/  LEA R4, P3, R2, UR6, 0x1 ;  /* 0x0000000602047c11 */ /* 0x000fe4000f8608ff */
[----:B------:R-:W-:Y:S01]  /*b440*/  IMAD.IADD R0, R3, 0x1, R0 ;  /* 0x0000000103007824 */ /* 0x000fe200078e0200 */
[----:B------:R-:W-:Y:S02]  /*b450*/  ISETP.GE.AND P1, PT, R9, UR4, PT ;  /* 0x0000000409007c0c */ /* 0x000fe4000bf26270 */
[----:B------:R-:W-:Y:S01]  /*b460*/  ISETP.GE.AND P0, PT, R8, UR4, PT ;  /* 0x0000000408007c0c */ /* 0x000fe2000bf06270 */
[----:B------:R-:W-:Y:S01]  /*b470*/  UMOV UR4, 0xffffffff ;  /* 0xffffffff00047882 */ /* 0x000fe20000000000 */
[----:B------:R-:W-:-:S02]  /*b480*/  LEA.HI.X R0, R2, UR7, R0, 0x1, P3 ;  /* 0x0000000702007c11 */ /* 0x000fc400098f0c00 */
[----:B0-----:R-:W-:Y:S09]  /*b490*/  BRA.DIV UR4, `(.L_x_439) ;  /* 0x0000004204847947 */ /* 0x001ff2000b800000 */
[----:B------:R-:W0:Y:S02]  /*b4a0*/  S2R R5, SR_TID.X ;  /* 0x0000000000057919 */ /* 0x000e240000002100 */
[----:B0-----:R-:W-:-:S04]  /*b4b0*/  LOP3.LUT R5, R5, 0x7f, RZ, 0xc0, !PT ;  /* 0x0000007f05057812 */ /* 0x001fc800078ec0ff */
[----:B------:R-:W-:Y:S02]  /*b4c0*/  SHF.R.U32.HI R6, RZ, 0x3, R5 ;  /* 0x00000003ff067819 */ /* 0x000fe40000011605 */
[----:B------:R-:W2:Y:S01]  /*b4d0*/  LDL.LU R5, [R1+0x40] ;  /* 0x0000400001057983 */ /* 0x000ea20000300800 */
[----:B------:R-:W-:Y:S02]  /*b4e0*/  ULDC.64 UR4, c[0x0][0x208] ;  /* 0x0000820000047ab9 */ /* 0x000fe40000000a00 */
[----:B------:R-:W-:Y:S01]  /*b4f0*/  IMAD.IADD R2, R6, 0x1, R17 ;  /* 0x0000000106027824 */ /* 0x000fe200078e0211 */
[----:B------:R-:W-:Y:S01]  /*b500*/  SHFL.IDX PT, R9, R0, 0x1, 0x181f ;  /* 0x00381f0000097f89 */ /* 0x000fe200000e0000 */
[----:B------:R-:W0:Y:S02]  /*b510*/  S2R R6, SR_TID.X ;  /* 0x0000000000067919 */ /* 0x000e240000002100 */
[----:B0-----:R-:W-:Y:S02]  /*b520*/  IMAD.SHL.U32 R11, R6, 0x8, RZ ;  /* 0x00000008060b7824 */ /* 0x001fe400078e00ff */
[----:B------:R-:W-:Y:S03]  /*b530*/  SHFL.IDX PT, R6, R0, RZ, 0x181f ;  /* 0x00181fff00067589 */ /* 0x000fe600000e0000 */
[----:B------:R-:W-:Y:S01]  /*b540*/  LOP3.LUT R11, R11, 0x38, RZ, 0xc0, !PT ;  /* 0x000000380b0b7812 */ /* 0x000fe200078ec0ff */
[----:B--2---:R-:W-:-:S02]  /*b550*/  IMAD R3, R5, R7, RZ ;  /* 0x0000000705037224 */ /* 0x004fc400078e02ff */
[----:B------:R-:W0:Y:S01]  /*b560*/  SHFL.IDX PT, R7, R4, RZ, 0x181f ;  /* 0x00181fff04077589 */ /* 0x000e2200000e0000 */
[C---:B------:R-:W-:Y:S02]  /*b570*/  VIADD R5, R2.reuse, 0x10 ;  /* 0x0000001002057836 */ /* 0x040fe40000000000 */
[----:B------:R-:W-:-:S03]  /*b580*/  ISETP.GE.AND P4, PT, R2, R3, PT ;  /* 0x000000030200720c */ /* 0x000fc60003f86270 */
[----:B------:R-:W-:Y:S02]  /*b590*/  ISETP.GE.AND P3, PT, R5, R3, PT ;  /* 0x000000030500720c */ /* 0x000fe40003f66270 */
[----:B------:R-:W1:Y:S08]  /*b5a0*/  SHFL.IDX PT, R5, R4, 0x1, 0x181f ;  /* 0x00381f0004057f89 */ /* 0x000e7000000e0000 */
[----:B0-----:R-:W-:-:S05]  /*b5b0*/  @!P4 LEA R7, P5, R11, R7, 0x1 ;  /* 0x000000070b07c211 */ /* 0x001fca00078a08ff */
[----:B------:R-:W-:Y:S01]  /*b5c0*/  @!P4 IMAD.X R6, RZ, RZ, R6, P5 ;  /* 0x000000ffff06c224 */ /* 0x000fe200028e0606 */
[----:B-1----:R-:W-:-:S04]  /*b5d0*/  @!P3 LEA R8, P5, R11, R5, 0x1 ;  /* 0x000000050b08b211 */ /* 0x002fc800078a08ff */
[----:B------:R-:W-:Y:S01]  /*b5e0*/  @!P4 LOP3.LUT R7, R7, R6, RZ, 0x3c, !PT ;  /* 0x000000060707c212 */ /* 0x000fe200078e3cff */
[----:B------:R-:W-:-:S03]  /*b5f0*/  @!P3 IMAD.X R5, RZ, RZ, R9, P5 ;  /* 0x000000ffff05b224 */ /* 0x000fc600028e0609 */
[----:B------:R-:W-:-:S04]  /*b600*/  @!P4 LOP3.LUT R6, R7, R6, RZ, 0x3c, !PT ;  /* 0x000000060706c212 */ /* 0x000fc800078e3cff */
[----:B------:R-:W-:-:S05]  /*b610*/  @!P4 LOP3.LUT R7, R7, R6, RZ, 0x3c, !PT ;  /* 0x000000060707c212 */ /* 0x000fca00078e3cff */
[----:B-----5:R-:W-:Y:S04]  /*b620*/  @!P4 LDGSTS.E.BYPASS.LTC128B.128 [R10+0x10400], desc[UR4][R6.64], !P2 ;  /* 0x10400000060acfae */ /* 0x020fe8000d101d44 */
[----:B------:R-:W-:Y:S04]  /*b630*/  @!P4 LDGSTS.E.BYPASS.LTC128B.128 [R10+0x14400], desc[UR4][R6.64+0x80], !P1 ;  /* 0x14400080060acfae */ /* 0x000fe8000c901d44 */
[----:B------:R0:W-:Y:S02]  /*b640*/  @!P4 LDGSTS.E.BYPASS.LTC128B.128 [R10+0x18400], desc[UR4][R6.64+0x100], !P0 ;  /* 0x18400100060acfae */ /* 0x0001e4000c101d44 */
[----:B0-----:R-:W-:-:S02]  /*b650*/  @!P3 IMAD.MOV.U32 R6, RZ, RZ, R8 ;  /* 0x000000ffff06b224 */ /* 0x001fc400078e0008 */
[----:B------:R-:W-:Y:S01]  /*b660*/  @!P3 IMAD.MOV.U32 R7, RZ, RZ, R5 ;  /* 0x000000ffff07b224 */ /* 0x000fe200078e0005 */
[----:B------:R-:W-:Y:S01]  /*b670*/  SHFL.IDX PT, R8, R0, 0x2, 0x181f ;  /* 0x00581f0000087f89 */ /* 0x000fe200000e0000 */
[----:B------:R-:W-:-:S03]  /*b680*/  VIADD R5, R2, 0x20 ;  /* 0x0000002002057836 */ /* 0x000fc60000000000 */
[----:B------:R-:W-:Y:S04]  /*b690*/  @!P3 LDGSTS.E.BYPASS.LTC128B.128 [R10+0x10c00], desc[UR4][R6.64], !P2 ;  /* 0x10c00000060abfae */ /* 0x000fe8000d101d44 */
[----:B------:R-:W-:Y:S04]  /*b6a0*/  @!P3 LDGSTS.E.BYPASS.LTC128B.128 [R10+0x14c00], desc[UR4][R6.64+0x80], !P1 ;  /* 0x14c00080060abfae */ /* 0x000fe8000c901d44 */
[----:B------:R0:W-:Y:S01]  /*b6b0*/  @!P3 LDGSTS.E.BYPASS.LTC128B.128 [R10+0x18c00], desc[UR4][R6.64+0x100], !P0 ;  /* 0x18c00100060abfae */ /* 0x0001e2000c101d44 */
[----:B------:R-:W-:-:S03]  /*b6c0*/  ISETP.GE.AND P3, PT, R5, R3, PT ;  /* 0x000000030500720c */ /* 0x000fc60003f66270 */
[----:B------:R-:W1:Y:S10]  /*b6d0*/  SHFL.IDX PT, R5, R4, 0x2, 0x181f ;  /* 0x00581f0004057f89 */ /* 0x000e7400000e0000 */
[----:B-1----:R-:W-:-:S05]  /*b6e0*/  @!P3 LEA R5, P4, R11, R5, 0x1 ;  /* 0x000000050b05b211 */ /* 0x002fca00078808ff */
[----:B0-----:R-:W-:-:S04]  /*b6f0*/  @!P3 IMAD.X R6, RZ, RZ, R8, P4 ;  /* 0x000000ffff06b224 */ /* 0x001fc800020e0608 */
[----:B------:R-:W-:Y:S02]  /*b700*/  @!P3 IMAD.MOV.U32 R7, RZ, RZ, R6 ;  /* 0x000000ffff07b224 */ /* 0x000fe400078e0006 */
[----:B------:R-:W-:Y:S02]  /*b710*/  @!P3 IMAD.MOV.U32 R6, RZ, RZ, R5 ;  /* 0x000000ffff06b224 */ /* 0x000fe400078e0005 */
[----:B------:R-:W-:-:S03]  /*b720*/  VIADD R5, R2, 0x30 ;  /* 0x0000003002057836 */ /* 0x000fc60000000000 */
[----:B------:R-:W-:Y:S04]  /*b730*/  @!P3 LDGSTS.E.BYPASS.LTC128B.128 [R10+0x11400], desc[UR4][R6.64], !P2 ;  /* 0x11400000060abfae */ /* 0x000fe8000d101d44 */
[----:B------:R-:W-:Y:S04]  /*b740*/  @!P3 LDGSTS.E.BYPASS.LTC128B.128 [R10+0x15400], desc[UR4][R6.64+0x80], !P1 ;  /* 0x15400080060abfae */ /* 0x000fe8000c901d44 */
[----:B------:R0:W-:Y:S01]  /*b750*/  @!P3 LDGSTS.E.BYPASS.LTC128B.128 [R10+0x19400], desc[UR4][R6.64+0x100], !P0 ;  /* 0x19400100060abfae */ /* 0x0001e2000c101d44 */
[----:B------:R-:W-:-:S03]  /*b760*/  ISETP.GE.AND P3, PT, R5, R3, PT ;  /* 0x000000030500720c */ /* 0x000fc60003f66270 */
[----:B------:R-:W1:Y:S04]  /*b770*/  SHFL.IDX PT, R5, R4, 0x3, 0x181f ;  /* 0x00781f0004057f89 */ /* 0x000e6800000e0000 */
[----:B0-----:R-:W0:Y:S06]  /*b780*/  SHFL.IDX PT, R6, R0, 0x3, 0x181f ;  /* 0x00781f0000067f89 */ /* 0x001e2c00000e0000 */
        /* <DEDUP_REMOVED lines=27> */
[----:B------:R-:W-:Y:S02]  /*b940*/  @!P3 LDGSTS.E.BYPASS.LTC128B.128 [R10+0x12c00], desc[UR4][R6.64], !P2 ;  /* 0x12c00000060abfae */ /* 0x000fe4000d101d44 */
[----:B------:R-:W-:Y:S02]  /*b950*/  ISETP.GE.AND P4, PT, R5, R3, PT ;  /* 0x000000030500720c */ /* 0x000fe40003f86270 */
[----:B------:R-:W0:Y:S04]  /*b960*/  SHFL.IDX PT, R5, R4, 0x6, 0x181f ;  /* 0x00d81f0004057f89 */ /* 0x000e2800000e0000 */
[----:B------:R-:W-:Y:S04]  /*b970*/  @!P3 LDGSTS.E.BYPASS.LTC128B.128 [R10+0x16c00], desc[UR4][R6.64+0x80], !P1 ;  /* 0x16c00080060abfae */ /* 0x000fe8000c901d44 */
[----:B------:R1:W-:Y:S04]  /*b980*/  @!P3 LDGSTS.E.BYPASS.LTC128B.128 [R10+0x1ac00], desc[UR4][R6.64+0x100], !P0 ;  /* 0x1ac00100060abfae */ /* 0x0003e8000c101d44 */
[----:B------:R-:W-:Y:S04]  /*b990*/  SHFL.IDX PT, R4, R4, 0x7, 0x181f ;  /* 0x00f81f0004047f89 */ /* 0x000fe800000e0000 */
[----:B-1----:R-:W1:Y:S01]  /*b9a0*/  SHFL.IDX PT, R6, R0, 0x6, 0x181f ;  /* 0x00d81f0000067f89 */ /* 0x002e6200000e0000 */
[----:B0-----:R-:W-:-:S03]  /*b9b0*/  @!P4 LEA R5, P3, R11, R5, 0x1 ;  /* 0x000000050b05c211 */ /* 0x001fc600078608ff */
[----:B------:R-:W0:Y:S02]  /*b9c0*/  SHFL.IDX PT, R0, R0, 0x7, 0x181f ;  /* 0x00f81f0000007f89 */ /* 0x000e2400000e0000 */
[----:B-1----:R-:W-:-:S04]  /*b9d0*/  @!P4 IMAD.X R6, RZ, RZ, R6, P3 ;  /* 0x000000ffff06c224 */ /* 0x002fc800018e0606 */
[----:B------:R-:W-:Y:S02]  /*b9e0*/  @!P4 IMAD.MOV.U32 R7, RZ, RZ, R6 ;  /* 0x000000ffff07c224 */ /* 0x000fe400078e0006 */
[----:B------:R-:W-:-:S05]  /*b9f0*/  @!P4 IMAD.MOV.U32 R6, RZ, RZ, R5 ;  /* 0x000000ffff06c224 */ /* 0x000fca00078e0005 */
[----:B------:R1:W-:Y:S04]  /*ba00*/  @!P4 LDGSTS.E.BYPASS.LTC128B.128 [R10+0x13400], desc[UR4][R6.64], !P2 ;  /* 0x13400000060acfae */ /* 0x0003e8000d101d44 */
[----:B------:R1:W-:Y:S04]  /*ba10*/  @!P4 LDGSTS.E.BYPASS.LTC128B.128 [R10+0x17400], desc[UR4][R6.64+0x80], !P1 ;  /* 0x17400080060acfae */ /* 0x0003e8000c901d44 */
[----:B0-----:R1:W-:Y:S02]  /*ba20*/  @!P4 LDGSTS.E.BYPASS.LTC128B.128 [R10+0x1b400], desc[UR4][R6.64+0x100], !P0 ;  /* 0x1b400100060acfae */ /* 0x0013e4000c101d44 */
.L_x_558:
[----:B------:R-:W-:Y:S01]  /*ba30*/  VIADD R2, R2, 0x70 ;  /* 0x0000007002027836 */ /* 0x000fe20000000000 */
[----:B------:R-:W-:Y:S04]  /*ba40*/  BSSY B0, `(.L_x_440) ;  /* 0x000000f000007945 */ /* 0x000fe80003800000 */
[----:B------:R-:W-:-:S13]  /*ba50*/  ISETP.GE.AND P3, PT, R2, R3, PT ;  /* 0x000000030200720c */ /* 0x000fda0003f66270 */
[----:B------:R-:W-:Y:S05]  /*ba60*/  @P3 BRA `(.L_x_441) ;  /* 0x0000000000303947 */ /* 0x000fea0003800000 */
[----:B------:R-:W0:Y:S01]  /*ba70*/  S2R R5, SR_TID.X ;  /* 0x0000000000057919 */ /* 0x000e220000002100 */
[----:B------:R-:W-:Y:S01]  /*ba80*/  ULDC.64 UR4, c[0x0][0x208] ;  /* 0x0000820000047ab9 */ /* 0x000fe20000000a00 */
[----:B0-----:R-:W-:-:S05]  /*ba90*/  IMAD.SHL.U32 R5, R5, 0x8, RZ ;  /* 0x0000000805057824 */ /* 0x001fca00078e00ff */
        /* <DEDUP_REMOVED lines=9> */
.L_x_441:
[----:B------:R-:W-:Y:S05]  /*bb30*/  BSYNC B0 ;  /* 0x0000000000007941 */ /* 0x000fea0003800000 */
.L_x_440:
[----:B01----:R-:W2:Y:S01]  /*bb40*/  LDL R10, [R1+0x4] ;  /* 0x00000400010a7983 */ /* 0x003ea20000100800 */
[----:B------:R-:W-:Y:S01]  /*bb50*/  PLOP3.LUT P0, PT, PT, PT, PT, 0x80, 0x0 ;  /* 0x000000000000781c */ /* 0x000fe20003f0f070 */
[----:B------:R-:W-:Y:S01]  /*bb60*/  NOP ;  /* 0x0000000000007918 */ /* 0x000fe20000000000 */
[----:B--2---:R-:W-:-:S11]  /*bb70*/  VIADD R6, R10, 0x34800 ;  /* 0x000348000a067836 */ /* 0x004fd60000000000 */
.L_x_442:
[----:B------:R-:W2:Y:S01]  /*bb80*/  LDL R2, [R1+0x4] ;  /* 0x0000040001027983 */ /* 0x000ea20000100800 */
[----:B------:R-:W-:Y:S02]  /*bb90*/  PLOP3.LUT P1, PT, P1, P0, PT, 0xa2, 0x0 ;  /* 0x000000000000781c */ /* 0x000fe40000f21472 */
[----:B--2---:R-:W-:-:S08]  /*bba0*/  @P0 R2UR P1, UR4, R2 ;  /* 0x00000000020402ca */ /* 0x004fd00000020000 */
[----:B------:R-:W-:-:S05]  /*bbb0*/  @P0 PLOP3.LUT P0, PT, P1, PT, PT, 0x80, 0x0 ;  /* 0x000000000000081c */ /* 0x000fca0000f0f070 */
[----:B------:R-:W-:Y:S01]  /*bbc0*/  @!P1 SYNCS.ARRIVE.TRANS64.RED.A0T1 RZ, [UR4+0x34800], RZ ;  /* 0x034800ffffff99a7 */ /* 0x000fe20008200404 */
[----:B------:R-:W-:Y:S07]  /*bbd0*/  @!P1 ARRIVES.LDGSTSBAR.64.TRANSCNT [UR4+0x34800] ;  /* 0x03480000ff0099b0 */ /* 0x000fee0008000a84 */
[----:B------:R-:W-:Y:S05]  /*bbe0*/  @P0 BRA.U.ANY `(.L_x_442) ;  /* 0xfffffffd00e40947 */ /* 0x000fea000393ffff */
[----:B------:R-:W2:Y:S02]  /*bbf0*/  LDL.LU R3, [R1+0x50] ;  /* 0x0000500001037983 */ /* 0x000ea40000300800 */
[----:B--2---:R-:W-:-:S05]  /*bc00*/  VIADD R3, R3, 0x1 ;  /* 0x0000000103037836 */ /* 0x004fca0000000000 */
[----:B------:R0:W-:Y:S01]  /*bc10*/  STL [R1+0x50], R3 ;  /* 0x0000500301007387 */ /* 0x0001e20000100800 */
[----:B------:R-:W-:-:S04]  /*bc20*/  LEA.HI R0, R3, R3, RZ, 0x1 ;  /* 0x0000000303007211 */ /* 0x000fc800078f08ff */
[----:B------:R-:W-:-:S05]  /*bc30*/  LOP3.LUT R0, R0, 0xfffffffe, RZ, 0xc0, !PT ;  /* 0xfffffffe00007812 */ /* 0x000fca00078ec0ff */
[----:B------:R-:W-:-:S05]  /*bc40*/  IMAD.IADD R0, R3, 0x1, -R0 ;  /* 0x0000000103007824 */ /* 0x000fca00078e0a00 */
[----:B------:R-:W-:Y:S01]  /*bc50*/  SHF.L.U32 R0, R0, 0x1f, RZ ;  /* 0x0000001f00007819 */ /* 0x000fe200000006ff */
[----:B------:R-:W-:Y:S01]  /*bc60*/  NOP ;  /* 0x0000000000007918 */ /* 0x000fe20000000000 */
[----:B------:R0:W-:Y:S01]  /*bc70*/  SYNCS.ARRIVE.TRANS64.A1T0 RZ, [R2+URZ+0x34800], RZ ;  /* 0x034800ff02ff79a7 */ /* 0x0001e2000810003f */
[----:B------:R-:W-:Y:S01]  /*bc80*/  BSSY B0, `(.L_x_443) ;  /* 0x0000003000007945 */ /* 0x000fe20003800000 */
[----:B------:R-:W1:Y:S03]  /*bc90*/  SYNCS.PHASECHK.TRANS64.TRYWAIT P0, [R2+URZ+0x34820], R0 ;  /* 0x03482000020075a7 */ /* 0x000e66000800017f */
[----:B01----:R-:W-:Y:S05]  /*bca0*/  @!P0 BRA `(.L_x_444) ;  /* 0x00000044007c8947 */ /* 0x003fea0003800000 */
.L_x_559:
[----:B------:R-:W-:Y:S05]  /*bcb0*/  BSYNC B0 ;  /* 0x0000000000007941 */ /* 0x000fea0003800000 */
.L_x_443:
[----:B0-----:R-:W2:Y:S01]  /*bcc0*/  LDL.LU R2, [R1+0x3c] ;  /* 0x00003c0001027983 */ /* 0x001ea20000300800 */
[----:B------:R-:W-:Y:S01]  /*bcd0*/  BSSY B0, `(.L_x_445) ;  /* 0x0000226000007945 */ /* 0x000fe20003800000 */
[----:B--2---:R-:W-:-:S13]  /*bce0*/  ISETP.GE.AND P0, PT, R2, 0x81, PT ;  /* 0x000000810200780c */ /* 0x004fda0003f06270 */
[----:B------:R-:W-:Y:S05]  /*bcf0*/  @!P0 BRA `(.L_x_446) ;  /* 0x00000020008c8947 */ /* 0x000fea0003800000 */
[----:B------:R-:W2:Y:S01]  /*bd00*/  LDL R2, [R1+0x30] ;  /* 0x0000300001027983 */ /* 0x000ea20000100800 */
[----:B------:R-:W-:Y:S01]  /*bd10*/  IMAD.MOV.U32 R0, RZ, RZ, 0x1 ;  /* 0x00000001ff007424 */ /* 0x000fe200078e00ff */
[----:B------:R-:W-:Y:S01]  /*bd20*/  BSSY B2, `(.L_x_447) ;  /* 0x00000bc000027945 */ /* 0x000fe20003800000 */
[----:B--2---:R-:W-:-:S05]  /*bd30*/  IMAD.MOV R9, RZ, RZ, -R2 ;  /* 0x000000ffff097224 */ /* 0x004fca00078e0a02 */
[----:B------:R-:W-:-:S05]  /*bd40*/  VIADDMNMX R9, R9, R0, 0xffffffff, !PT ;  /* 0xffffffff09097446 */ /* 0x000fca0007800100 */
[----:B------:R-:W-:-:S05]  /*bd50*/  IMAD.IADD R0, R2, 0x1, R9 ;  /* 0x0000000102007824 */ /* 0x000fca00078e0209 */
[----:B------:R-:W-:-:S04]  /*bd60*/  LOP3.LUT R0, R0, 0x1, RZ, 0xc0, !PT ;  /* 0x0000000100007812 */ /* 0x000fc800078ec0ff */
[----:B------:R-:W-:Y:S01]  /*bd70*/  ISETP.NE.U32.AND P0, PT, R0, 0x1, PT ;  /* 0x000000010000780c */ /* 0x000fe20003f05070 */
[----:B------:R-:W-:-:S12]  /*bd80*/  VIADD R0, R2, 0xfffffffe ;  /* 0xfffffffe02007836 */ /* 0x000fd80000000000 */
[----:B------:R-:W-:Y:S05]  /*bd90*/  @P0 BRA `(.L_x_448) ;  /* 0x0000000800d00947 */ /* 0x000fea0003800000 */
[----:B------:R-:W2:Y:S04]  /*bda0*/  LDL R4, [R1+0x1c] ;  /* 0x00001c0001047983 */ /* 0x000ea80000100800 */
[----:B------:R-:W3:Y:S04]  /*bdb0*/  LDL R3, [R1+0x8] ;  /* 0x0000080001037983 */ /* 0x000ee80000100800 */
[----:B------:R-:W4:Y:S01]  /*bdc0*/  LDL R2, [R1+0x10] ;  /* 0x0000100001027983 */ /* 0x000f220000100800 */
[----:B------:R-:W-:Y:S01]  /*bdd0*/  BSSY B1, `(.L_x_449) ;  /* 0x00000ac000017945 */ /* 0x000fe20003800000 */
[----:B--2---:R-:W-:Y:S01]  /*bde0*/  LOP3.LUT P1, RZ, R4, 0x1, RZ, 0xc0, !PT ;  /* 0x0000000104ff7812 */ /* 0x004fe2000782c0ff */
[----:B---3--:R-:W-:-:S05]  /*bdf0*/  VIADD R8, R3, 0x1 ;  /* 0x0000000103087836 */ /* 0x008fca0000000000 */
[----:B------:R-:W-:-:S04]  /*be00*/  ISETP.NE.AND P0, PT, R8, 0x2, PT ;  /* 0x000000020800780c */ /* 0x000fc80003f05270 */
[----:B------:R-:W-:Y:S02]  /*be10*/  SEL R10, RZ, 0x1, P0 ;  /* 0x00000001ff0a7807 */ /* 0x000fe40000000000 */
[----:B------:R-:W-:Y:S02]  /*be20*/  SEL R8, R8, RZ, P0 ;  /* 0x000000ff08087207 */ /* 0x000fe40000000000 */
[----:B----4-:R-:W-:Y:S01]  /*be30*/  LOP3.LUT R10, R2, R10, RZ, 0x3c, !PT ;  /* 0x0000000a020a7212 */ /* 0x010fe200078e3cff */
[----:B------:R-:W-:Y:S06]  /*be40*/  @!P1 BRA `(.L_x_450) ;  /* 0x0000000800909947 */ /* 0x000fec0003800000 */
[----:B------:R0:W5:Y:S01]  /*be50*/  LDL R4, [R1] ;  /* 0x0000000001047983 */ /* 0x0001620000100800 */
[----:B------:R-:W-:Y:S02]  /*be60*/  ULDC.64 UR4, c[0x0][0x418] ;  /* 0x0001060000047ab9 */ /* 0x000fe40000000a00 */
[----:B------:R-:W-:-:S04]  /*be70*/  ISETP.NE.U32.AND P0, PT, RZ, UR4, PT ;  /* 0x00000004ff007c0c */ /* 0x000fc8000bf05070 */
[----:B------:R-:W-:-:S13]  /*be80*/  ISETP.NE.AND.EX P0, PT, RZ, UR5, PT, P0 ;  /* 0x00000005ff007c0c */ /* 0x000fda000bf05300 */
[----:B0-----:R-:W-:Y:S05]  /*be90*/  @!P0 BRA `(.L_x_451) ;  /* 0x0000000000508947 */ /* 0x001fea0003800000 */
[----:B------:R-:W2:Y:S01]  /*bea0*/  LDL R11, [R1+0x20] ;  /* 0x00002000010b7983 */ /* 0x000ea20000100800 */
[----:B------:R-:W0:Y:S01]  /*beb0*/  LDC R5, c[0x0][0x43c] ;  /* 0x00010f00ff057b82 */ /* 0x000e220000000800 */
[----:B------:R-:W-:Y:S02]  /*bec0*/  ULDC.64 UR6, c[0x0][0x428] ;  /* 0x00010a0000067ab9 */ /* 0x000fe40000000a00 */
[----:B------:R-:W3:Y:S01]  /*bed0*/  LDL R7, [R1+0xc] ;  /* 0x00000c0001077983 */ /* 0x000ee20000100800 */
[----:B------:R-:W-:Y:S01]  /*bee0*/  ULDC.64 UR8, c[0x0][0x208] ;  /* 0x0000820000087ab9 */ /* 0x000fe20000000a00 */
[----:B0-----:R-:W-:-:S13]  /*bef0*/  ISETP.NE.AND P0, PT, R5, 0x1, PT ;  /* 0x000000010500780c */ /* 0x001fda0003f05270 */
[----:B------:R-:W0:Y:S02]  /*bf00*/  @P0 LDC.64 R2, c[0x0][0x440] ;  /* 0x00011000ff020b82 */ /* 0x000e240000000a00 */
[----:B0----5:R-:W-:-:S04]  /*bf10*/  @P0 IMAD.HI.U32 R4, R0, R2, RZ ;  /* 0x0000000200040227 */ /* 0x021fc800078e00ff */
[----:B------:R-:W-:Y:S01]  /*bf20*/  IMAD.MOV.U32 R2, RZ, RZ, R0 ;  /* 0x000000ffff027224 */ /* 0x000fe200078e0000 */
[----:B------:R-:W-:-:S05]  /*bf30*/  @P0 SHF.R.U32.HI R2, RZ, R3, R4 ;  /* 0x00000003ff020219 */ /* 0x000fca0000011604 */
[----:B------:R-:W-:-:S04]  /*bf40*/  IMAD.MOV R3, RZ, RZ, -R2 ;  /* 0x000000ffff037224 */ /* 0x000fc800078e0a02 */
[----:B------:R-:W-:Y:S01]  /*bf50*/  IMAD R0, R5, R3, R0 ;  /* 0x0000000305007224 */ /* 0x000fe200078e0200 */
[----:B------:R-:W-:Y:S01]  /*bf60*/  SHF.R.S32.HI R3, RZ, 0x1f, R2 ;  /* 0x0000001fff037819 */ /* 0x000fe20000011402 */
[----:B--2---:R-:W-:-:S04]  /*bf70*/  IMAD R4, R11, UR6, RZ ;  /* 0x000000060b047c24 */ /* 0x004fc8000f8e02ff */
[C---:B---3--:R-:W-:Y:S02]  /*bf80*/  IMAD R4, R7.reuse, UR7, R4 ;  /* 0x0000000707047c24 */ /* 0x048fe4000f8e0204 */
[----:B------:R-:W-:-:S04]  /*bf90*/  IMAD.WIDE.U32 R2, R7, UR6, R2 ;  /* 0x0000000607027c25 */ /* 0x000fc8000f8e0002 */
[----:B------:R-:W-:Y:S01]  /*bfa0*/  IMAD.IADD R3, R4, 0x1, R3 ;  /* 0x0000000104037824 */ /* 0x000fe200078e0203 */
[----:B------:R-:W-:-:S04]  /*bfb0*/  LEA R4, P0, R2, UR4, 0x2 ;  /* 0x0000000402047c11 */ /* 0x000fc8000f8010ff */
[----:B------:R-:W-:-:S05]  /*bfc0*/  LEA.HI.X R5, R2, UR5, R3, 0x2, P0 ;  /* 0x0000000502057c11 */ /* 0x000fca00080f1403 */
[----:B------:R0:W5:Y:S04]  /*bfd0*/  LDG.E R4, desc[UR8][R4.64] ;  /* 0x0000000804047981 */ /* 0x000168000c1e1900 */
.L_x_451:
[----:B------:R-:W2:Y:S01]  /*bfe0*/  LDL R2, [R1+0x4] ;  /* 0x0000040001027983 */ /* 0x000ea20000100800 */
[----:B------:R-:W-:Y:S01]  /*bff0*/  BSSY B3, `(.L_x_452) ;  /* 0x0000005000037945 */ /* 0x000fe20003800000 */
[----:B--2---:R-:W-:Y:S01]  /*c000*/  IMAD R3, R8, 0x8, R2 ;  /* 0x0000000808037824 */ /* 0x004fe200078e0202 */
[----:B------:R-:W-:-:S04]  /*c010*/  SHF.L.U32 R2, R10, 0x1f, RZ ;  /* 0x0000001f0a027819 */ /* 0x000fc800000006ff */
[----:B------:R-:W1:Y:S02]  /*c020*/  SYNCS.PHASECHK.TRANS64.TRYWAIT P0, [R3+URZ+0x34840], R2 ;  /* 0x03484002030075a7 */ /* 0x000e64000800017f */
[----:B-1----:R-:W-:Y:S05]  /*c030*/  @!P0 BRA `(.L_x_453) ;  /* 0x0000004000b08947 */ /* 0x002fea0003800000 */
.L_x_560:
[----:B------:R-:W-:Y:S05]  /*c040*/  BSYNC B3 ;  /* 0x0000000000037941 */ /* 0x000fea0003800000 */
.L_x_452:
        /* <DEDUP_REMOVED lines=12> */
.L_x_455:
[----:B------:R-:W-:Y:S05]  /*c110*/  BSYNC B3 ;  /* 0x0000000000037941 */ /* 0x000fea0003800000 */
.L_x_454:
[----:B------:R-:W2:Y:S04]  /*c120*/  LDL R5, [R1+0x4] ;  /* 0x0000040001057983 */ /* 0x000ea80000100800 */
[----:B-1----:R-:W3:Y:S01]  /*c130*/  LDL R2, [R1+0x18] ;  /* 0x0000180001027983 */ /* 0x002ee20000100800 */
        /* <DEDUP_REMOVED lines=8> */
[----:B--2---:R-:W-:-:S02]  /*c1c0*/  IMAD R7, R8, 0xc000, R5 ;  /* 0x0000c00008077824 */ /* 0x004fc400078e0205 */
[----:B---3--:R-:W-:Y:S02]  /*c1d0*/  IMAD R2, R0, 0x80, R2 ;  /* 0x0000008000027824 */ /* 0x008fe400078e0202 */
[----:B------:R-:W-:-:S08]  /*c1e0*/  VIADD R5, R7, 0x1c400 ;  /* 0x0001c40007057836 */ /* 0x000fd00000000000 */
.L_x_456:
        /* <DEDUP_REMOVED lines=16> */
.L_x_457:
        /* <DEDUP_REMOVED lines=15> */
.L_x_458:
        /* <DEDUP_REMOVED lines=10> */
[----:B------:R-:W2:Y:S04]  /*c480*/  LDL.LU R12, [R1+0x10] ;  /* 0x00001000010c7983 */ /* 0x000ea80000300800 */
[----:B------:R-:W3:Y:S01]  /*c490*/  LDL R7, [R1+0x8] ;  /* 0x0000080001077983 */ /* 0x000ee20000100800 */
[----:B------:R-:W-:Y:S01]  /*c4a0*/  BSSY B3, `(.L_x_459) ;  /* 0x0000005000037945 */ /* 0x000fe20003800000 */
[----:B--2---:R-:W-:Y:S01]  /*c4b0*/  SHF.L.U32 R2, R12, 0x1f, RZ ;  /* 0x0000001f0c027819 */ /* 0x004fe200000006ff */
[----:B---3--:R-:W-:-:S04]  /*c4c0*/  IMAD R3, R7, 0x8, R6 ;  /* 0x0000000807037824 */ /* 0x008fc800078e0206 */
[----:B------:R-:W0:Y:S02]  /*c4d0*/  SYNCS.PHASECHK.TRANS64.TRYWAIT P0, [R3+URZ+0x60], R2 ;  /* 0x00006002030075a7 */ /* 0x000e24000800017f */
[----:B0-----:R-:W-:Y:S05]  /*c4e0*/  @!P0 BRA `(.L_x_460) ;  /* 0x0000003c00988947 */ /* 0x001fea0003800000 */
.L_x_561:
[----:B------:R-:W-:Y:S05]  /*c4f0*/  BSYNC B3 ;  /* 0x0000000000037941 */ /* 0x000fea0003800000 */
.L_x_459:
[----:B------:R1:W5:Y:S04]  /*c500*/  LDL R17, [R1+0x4] ;  /* 0x0000040001117983 */ /* 0x0003680000100800 */
[----:B------:R1:W5:Y:S01]  /*c510*/  LDL R15, [R1+0x8] ;  /* 0x00000800010f7983 */ /* 0x0003620000100800 */
[----:B------:R-:W-:Y:S01]  /*c520*/  BSSY B3, `(.L_x_461) ;  /* 0x000000c000037945 */ /* 0x000fe20003800000 */
[----:B------:R-:W-:Y:S02]  /*c530*/  IMAD.MOV.U32 R12, RZ, RZ, 0x0 ;  /* 0x00000000ff0c7424 */ /* 0x000fe400078e00ff */
[----:B------:R-:W-:Y:S01]  /*c540*/  IMAD.MOV.U32 R13, RZ, RZ, 0x14f00000 ;  /* 0x14f00000ff0d7424 */ /* 0x000fe200078e00ff */
[----:B------:R-:W-:Y:S06]  /*c550*/  @P1 BRA `(.L_x_462) ;  /* 0x0000000000201947 */ /* 0x000fec0003800000 */
[----:B------:R-:W2:Y:S01]  /*c560*/  S2R R5, SR_TID.X ;  /* 0x0000000000057919 */ /* 0x000ea20000002100 */
[----:B0----5:R-:W-:Y:S02]  /*c570*/  IMAD R2, R15, 0x8, R17 ;  /* 0x000000080f027824 */ /* 0x021fe400078e0211 */
[----:B------:R-:W-:-:S04]  /*c580*/  IMAD.MOV.U32 R3, RZ, RZ, 0x8000 ;  /* 0x00008000ff037424 */ /* 0x000fc800078e00ff */
[----:B------:R3:W-:Y:S01]  /*c590*/  SYNCS.ARRIVE.TRANS64 RZ, [R2+URZ+0x34850], R3 ;  /* 0x0348500302ff79a7 */ /* 0x0007e2000800003f */
[----:B--2---:R-:W-:-:S04]  /*c5a0*/  LOP3.LUT R5, R5, 0x1f, RZ, 0xc0, !PT ;  /* 0x0000001f05057812 */ /* 0x004fc800078ec0ff */
[----:B------:R-:W-:-:S13]  /*c5b0*/  ISETP.NE.AND P0, PT, R5, RZ, PT ;  /* 0x000000ff0500720c */ /* 0x000fda0003f05270 */
[----:B---3--:R-:W-:Y:S05]  /*c5c0*/  @!P0 BRA `(.L_x_462) ;  /* 0x0000000000048947 */ /* 0x008fea0003800000 */
[----:B------:R-:W-:Y:S01]  /*c5d0*/  BPT.TRAP 0x1 ;  /* 0x000000040000795c */ /* 0x000fe20000300000 */
.L_x_462:
[----:B------:R-:W-:Y:S05]  /*c5e0*/  BSYNC B3 ;  /* 0x0000000000037941 */ /* 0x000fea0003800000 */
.L_x_461:
[----:B------:R-:W2:Y:S04]  /*c5f0*/  LDL R7, [R1+0x18] ;  /* 0x0000180001077983 */ /* 0x000ea80000100800 */
[----:B0-----:R-:W2:Y:S01]  /*c600*/  LDL.LU R3, [R1+0x14] ;  /* 0x0000140001037983 */ /* 0x001ea20000300800 */
[----:B------:R-:W-:Y:S01]  /*c610*/  R2UR UR10, R11 ;  /* 0x000000000b0a72ca */ /* 0x000fe200000e0000 */
[C-C-:B-----5:R-:W-:Y:S01]  /*c620*/  IMAD R5, R15.reuse, 0x8, R17.reuse ;  /* 0x000000080f057824 */ /* 0x160fe200078e0211 */
[----:B------:R-:W-:Y:S01]  /*c630*/  R2UR UR6, R12 ;  /* 0x000000000c0672ca */ /* 0x000fe200000e0000 */
[----:B------:R-:W-:Y:S01]  /*c640*/  IMAD R2, R15, 0x8000, R17 ;  /* 0x000080000f027824 */ /* 0x000fe200078e0211 */
[----:B------:R-:W-:Y:S01]  /*c650*/  R2UR UR7, R13 ;  /* 0x000000000d0772ca */ /* 0x000fe200000e0000 */
[----:B------:R-:W-:Y:S01]  /*c660*/  UIADD3 UR4, UP0, UR36, 0x470, URZ ;  /* 0x0000047024047890 */ /* 0x000fe2000ff1e03f */
[----:B------:R-:W-:Y:S01]  /*c670*/  PLOP3.LUT P0, PT, PT, PT, PT, 0x80, 0x0 ;  /* 0x000000000000781c */ /* 0x000fe20003f0f070 */
[----:B------:R-:W-:-:S02]  /*c680*/  VIADD R5, R5, 0x34850 ;  /* 0x0003485005057836 */ /* 0x000fc40000000000 */
[----:B------:R-:W-:Y:S01]  /*c690*/  UIADD3.X UR5, URZ, UR37, URZ, UP0, !UPT ;  /* 0x000000253f057290 */ /* 0x000fe200087fe43f */
[----:B--2---:R-:W-:Y:S02]  /*c6a0*/  IMAD R3, R3, 0x80, R7 ;  /* 0x0000008003037824 */ /* 0x004fe400078e0207 */
[----:B------:R-:W-:-:S09]  /*c6b0*/  VIADD R7, R2, 0x400 ;  /* 0x0000040002077836 */ /* 0x000fd20000000000 */
.L_x_463:
[----:B------:R-:W2:Y:S01]  /*c6c0*/  LDL R11, [R1] ;  /* 0x00000000010b7983 */ /* 0x000ea20000100800 */
[----:B------:R-:W-:-:S13]  /*c6d0*/  @P0 ELECT P1, URZ, PT ;  /* 0x00000000003f082f */ /* 0x000fda0003820000 */
[----:B------:R-:W-:Y:S02]  /*c6e0*/  @P1 R2UR UR12, R18 ;  /* 0x00000000120c12ca */ /* 0x000fe400000e0000 */
[----:B------:R-:W-:Y:S02]  /*c6f0*/  @P1 R2UR UR11, R3 ;  /* 0x00000000030b12ca */ /* 0x000fe400000e0000 */
[----:B------:R-:W-:Y:S02]  /*c700*/  @P1 R2UR UR9, R5 ;  /* 0x00000000050912ca */ /* 0x000fe400000e0000 */
[----:B------:R-:W-:Y:S02]  /*c710*/  @P1 R2UR UR8, R7 ;  /* 0x00000000070812ca */ /* 0x000fe400000e0000 */
[----:B------:R-:W-:Y:S02]  /*c720*/  @P1 PLOP3.LUT P0, PT, P1, PT, PT, 0x8, 0x0 ;  /* 0x000000000000181c */ /* 0x000fe40000f0e170 */
[----:B--2---:R-:W-:-:S02]  /*c730*/  @P1 R2UR UR13, R11 ;  /* 0x000000000b0d12ca */ /* 0x004fc400000e0000 */
[----:B------:R-:W-:-:S11]  /*c740*/  PLOP3.LUT P1, PT, PT, PT, PT, 0x8, 0x0 ;  /* 0x000000000000781c */ /* 0x000fd60003f2e170 */
[----:B------:R0:W-:Y:S02]  /*c750*/  UTMALDG.4D [UR8], [UR4], desc[UR6] ;  /* 0x00000608040075b4 */ /* 0x0001e40008019000 */
[----:B0-----:R-:W-:Y:S05]  /*c760*/  @P0 BRA.U.ANY `(.L_x_463) ;  /* 0xfffffffd00d40947 */ /* 0x001fea000393ffff */
[----:B------:R-:W-:Y:S01]  /*c770*/  R2UR UR10, R14 ;  /* 0x000000000e0a72ca */ /* 0x000fe200000e0000 */
[----:B------:R-:W-:Y:S01]  /*c780*/  VIADD R2, R2, 0x4400 ;  /* 0x0000440002027836 */ /* 0x000fe20000000000 */
[----:B------:R-:W-:Y:S02]  /*c790*/  R2UR UR6, R12 ;  /* 0x000000000c0672ca */ /* 0x000fe400000e0000 */
[----:B------:R-:W-:Y:S02]  /*c7a0*/  R2UR UR7, R13 ;  /* 0x000000000d0772ca */ /* 0x000fe400000e0000 */
[----:B------:R-:W-:-:S13]  /*c7b0*/  PLOP3.LUT P0, PT, PT, PT, PT, 0x80, 0x0 ;  /* 0x000000000000781c */ /* 0x000fda0003f0f070 */
.L_x_464:
        /* <DEDUP_REMOVED lines=11> */
[----:B------:R0:W-:Y:S04]  /*c870*/  STL [R1], R4 ;  /* 0x0000000401007387 */ /* 0x0001e80000100800 */
[----:B------:R0:W-:Y:S02]  /*c880*/  STL [R1+0x14], R0 ;  /* 0x0000140001007387 */ /* 0x0001e40000100800 */
.L_x_450:
[----:B------:R-:W-:Y:S05]  /*c890*/  BSYNC B1 ;  /* 0x0000000000017941 */ /* 0x000fea0003800000 */
.L_x_449:
[----:B0-----:R-:W2:Y:S04]  /*c8a0*/  LDL.LU R0, [R1+0x30] ;  /* 0x0000300001007983 */ /* 0x001ea80000300800 */
[----:B------:R0:W-:Y:S04]  /*c8b0*/  STL [R1+0x8], R8 ;  /* 0x0000080801007387 */ /* 0x0001e80000100800 */
[----:B------:R0:W-:Y:S02]  /*c8c0*/  STL [R1+0x10], R10 ;  /* 0x0000100a01007387 */ /* 0x0001e40000100800 */
[----:B0-2---:R-:W-:-:S07]  /*c8d0*/  VIADD R0, R0, 0xfffffffd ;  /* 0xfffffffd00007836 */ /* 0x005fce0000000000 */
.L_x_448:
[----:B------:R-:W-:Y:S05]  /*c8e0*/  BSYNC B2 ;  /* 0x0000000000027941 */ /* 0x000fea0003800000 */
.L_x_447:
[----:B------:R-:W2:Y:S01]  /*c8f0*/  LDL.LU R2, [R1+0x2c] ;  /* 0x00002c0001027983 */ /* 0x000ea20000300800 */
[----:B------:R-:W-:-:S05]  /*c900*/  IMAD.MOV R9, RZ, RZ, -R9 ;  /* 0x000000ffff097224 */ /* 0x000fca00078e0a09 */
[----:B--2---:R-:W-:-:S13]  /*c910*/  ISETP.NE.AND P0, PT, R2, R9, PT ;  /* 0x000000090200720c */ /* 0x004fda0003f05270 */
[----:B------:R-:W-:Y:S05]  /*c920*/  @!P0 BRA `(.L_x_446) ;  /* 0x0000001400808947 */ /* 0x000fea0003800000 */
[----:B------:R0:W5:Y:S02]  /*c930*/  LDL R8, [R1] ;  /* 0x0000000001087983 */ /* 0x0001640000100800 */
.L_x_497:
[----:B--2---:R-:W2:Y:S04]  /*c940*/  LDL R4, [R1+0x1c] ;  /* 0x00001c0001047983 */ /* 0x004ea80000100800 */
[----:B---3--:R-:W3:Y:S04]  /*c950*/  LDL R3, [R1+0x8] ;  /* 0x0000080001037983 */ /* 0x008ee80000100800 */
[----:B----4-:R-:W4:Y:S01]  /*c960*/  LDL R2, [R1+0x10] ;  /* 0x0000100001027983 */ /* 0x010f220000100800 */
[----:B------:R-:W-:Y:S05]  /*c970*/  YIELD ;  /* 0x0000000000007946 */ /* 0x000fea0003800000 */
        /* <DEDUP_REMOVED lines=8> */
[----:B------:R-:W-:Y:S01]  /*ca00*/  ULDC.64 UR4, c[0x0][0x418] ;  /* 0x0001060000047ab9 */ /* 0x000fe20000000a00 */
[----:B------:R-:W-:Y:S01]  /*ca10*/  IMAD.MOV.U32 R7, RZ, RZ, R0 ;  /* 0x000000ffff077224 */ /* 0x000fe200078e0000 */
[----:B------:R-:W-:-:S04]  /*ca20*/  ISETP.NE.U32.AND P0, PT, RZ, UR4, PT ;  /* 0x00000004ff007c0c */ /* 0x000fc8000bf05070 */
[----:B------:R-:W-:-:S13]  /*ca30*/  ISETP.NE.AND.EX P0, PT, RZ, UR5, PT, P0 ;  /* 0x00000005ff007c0c */ /* 0x000fda000bf05300 */
[----:B------:R-:W-:Y:S05]  /*ca40*/  @!P0 BRA `(.L_x_467) ;  /* 0x0000000000508947 */ /* 0x000fea0003800000 */
[----:B------:R-:W2:Y:S01]  /*ca50*/  LDL R10, [R1+0x20] ;  /* 0x00002000010a7983 */ /* 0x000ea20000100800 */
[----:B-----5:R-:W3:Y:S01]  /*ca60*/  LDC R8, c[0x0][0x43c] ;  /* 0x00010f00ff087b82 */ /* 0x020ee20000000800 */
[----:B------:R-:W-:Y:S02]  /*ca70*/  ULDC.64 UR6, c[0x0][0x428] ;  /* 0x00010a0000067ab9 */ /* 0x000fe40000000a00 */
[----:B------:R-:W4:Y:S01]  /*ca80*/  LDL R9, [R1+0xc] ;  /* 0x00000c0001097983 */ /* 0x000f220000100800 */
[----:B------:R-:W-:Y:S01]  /*ca90*/  ULDC.64 UR8, c[0x0][0x208] ;  /* 0x0000820000087ab9 */ /* 0x000fe20000000a00 */
[----:B---3--:R-:W-:-:S13]  /*caa0*/  ISETP.NE.AND P0, PT, R8, 0x1, PT ;  /* 0x000000010800780c */ /* 0x008fda0003f05270 */
[----:B------:R-:W3:Y:S02]  /*cab0*/  @P0 LDC.64 R2, c[0x0][0x440] ;  /* 0x00011000ff020b82 */ /* 0x000ee40000000a00 */
[----:B---3--:R-:W-:-:S04]  /*cac0*/  @P0 IMAD.HI.U32 R7, R0, R2, RZ ;  /* 0x0000000200070227 */ /* 0x008fc800078e00ff */
[----:B------:R-:W-:Y:S01]  /*cad0*/  IMAD.MOV.U32 R2, RZ, RZ, R0 ;  /* 0x000000ffff027224 */ /* 0x000fe200078e0000 */
[----:B------:R-:W-:-:S04]  /*cae0*/  @P0 SHF.R.U32.HI R2, RZ, R3, R7 ;  /* 0x00000003ff020219 */ /* 0x000fc80000011607 */
[--C-:B------:R-:W-:Y:S01]  /*caf0*/  SHF.R.S32.HI R3, RZ, 0x1f, R2.reuse ;  /* 0x0000001fff037819 */ /* 0x100fe20000011402 */
[----:B------:R-:W-:-:S04]  /*cb00*/  IMAD.MOV R7, RZ, RZ, -R2 ;  /* 0x000000ffff077224 */ /* 0x000fc800078e0a02 */
[----:B------:R-:W-:Y:S02]  /*cb10*/  IMAD R7, R8, R7, R0 ;  /* 0x0000000708077224 */ /* 0x000fe400078e0200 */
[----:B--2---:R-:W-:-:S04]  /*cb20*/  IMAD R8, R10, UR6, RZ ;  /* 0x000000060a087c24 */ /* 0x004fc8000f8e02ff */
[C---:B----4-:R-:W-:Y:S02]  /*cb30*/  IMAD R8, R9.reuse, UR7, R8 ;  /* 0x0000000709087c24 */ /* 0x050fe4000f8e0208 */
[----:B------:R-:W-:-:S04]  /*cb40*/  IMAD.WIDE.U32 R2, R9, UR6, R2 ;  /* 0x0000000609027c25 */ /* 0x000fc8000f8e0002 */
[----:B------:R-:W-:Y:S01]  /*cb50*/  IMAD.IADD R3, R8, 0x1, R3 ;  /* 0x0000000108037824 */ /* 0x000fe200078e0203 */
[----:B------:R-:W-:-:S04]  /*cb60*/  LEA R8, P0, R2, UR4, 0x2 ;  /* 0x0000000402087c11 */ /* 0x000fc8000f8010ff */
[----:B------:R-:W-:-:S05]  /*cb70*/  LEA.HI.X R9, R2, UR5, R3, 0x2, P0 ;  /* 0x0000000502097c11 */ /* 0x000fca00080f1403 */
[----:B------:R2:W5:Y:S04]  /*cb80*/  LDG.E R8, desc[UR8][R8.64] ;  /* 0x0000000808087981 */ /* 0x000568000c1e1900 */
.L_x_467:
[----:B------:R-:W3:Y:S01]  /*cb90*/  LDL R2, [R1+0x4] ;  /* 0x0000040001027983 */ /* 0x000ee20000100800 */
[----:B------:R-:W-:Y:S01]  /*cba0*/  BSSY B2, `(.L_x_468) ;  /* 0x0000005000027945 */ /* 0x000fe20003800000 */
[----:B---3--:R-:W-:Y:S01]  /*cbb0*/  IMAD R3, R4, 0x8, R2 ;  /* 0x0000000804037824 */ /* 0x008fe200078e0202 */
[----:B------:R-:W-:-:S04]  /*cbc0*/  SHF.L.U32 R2, R5, 0x1f, RZ ;  /* 0x0000001f05027819 */ /* 0x000fc800000006ff */
[----:B------:R-:W3:Y:S02]  /*cbd0*/  SYNCS.PHASECHK.TRANS64.TRYWAIT P0, [R3+URZ+0x34840], R2 ;  /* 0x03484002030075a7 */ /* 0x000ee4000800017f */
[----:B---3--:R-:W-:Y:S05]  /*cbe0*/  @!P0 BRA `(.L_x_469) ;  /* 0x0000003400ec8947 */ /* 0x008fea0003800000 */
.L_x_562:
[----:B------:R-:W-:Y:S05]  /*cbf0*/  BSYNC B2 ;  /* 0x0000000000027941 */ /* 0x000fea0003800000 */
.L_x_468:
[----:B--2---:R-:W2:Y:S01]  /*cc00*/  S2R R9, SR_TID.X ;  /* 0x0000000000097919 */ /* 0x004ea20000002100 */
[----:B------:R-:W-:Y:S01]  /*cc10*/  BSSY B2, `(.L_x_470) ;  /* 0x000000b000027945 */ /* 0x000fe20003800000 */
[----:B--2---:R-:W-:-:S04]  /*cc20*/  LOP3.LUT R9, R9, 0x7f, RZ, 0xc0, !PT ;  /* 0x0000007f09097812 */ /* 0x004fc800078ec0ff */
[----:B------:R-:W-:-:S13]  /*cc30*/  ISETP.NE.AND P1, PT, R9, RZ, PT ;  /* 0x000000ff0900720c */ /* 0x000fda0003f25270 */
[----:B------:R-:W-:Y:S05]  /*cc40*/  @P1 BRA `(.L_x_471) ;  /* 0x00000000001c1947 */ /* 0x000fea0003800000 */
[----:B------:R-:W2:Y:S01]  /*cc50*/  S2R R9, SR_TID.X ;  /* 0x0000000000097919 */ /* 0x000ea20000002100 */
[----:B---3--:R-:W-:-:S04]  /*cc60*/  IMAD.MOV.U32 R2, RZ, RZ, 0xc000 ;  /* 0x0000c000ff027424 */ /* 0x008fc800078e00ff */
[----:B------:R4:W-:Y:S01]  /*cc70*/  SYNCS.ARRIVE.TRANS64 RZ, [R3+URZ+0x34830], R2 ;  /* 0x0348300203ff79a7 */ /* 0x0009e2000800003f */
[----:B--2---:R-:W-:-:S04]  /*cc80*/  LOP3.LUT R9, R9, 0x1f, RZ, 0xc0, !PT ;  /* 0x0000001f09097812 */ /* 0x004fc800078ec0ff */
[----:B------:R-:W-:-:S13]  /*cc90*/  ISETP.NE.AND P0, PT, R9, RZ, PT ;  /* 0x000000ff0900720c */ /* 0x000fda0003f05270 */
[----:B----4-:R-:W-:Y:S05]  /*cca0*/  @!P0 BRA `(.L_x_471) ;  /* 0x0000000000048947 */ /* 0x010fea0003800000 */
[----:B------:R-:W-:Y:S01]  /*ccb0*/  BPT.TRAP 0x1 ;  /* 0x000000040000795c */ /* 0x000fe20000300000 */
.L_x_471:
[----:B------:R-:W-:Y:S05]  /*ccc0*/  BSYNC B2 ;  /* 0x0000000000027941 */ /* 0x000fea0003800000 */
.L_x_470:
[----:B------:R-:W2:Y:S04]  /*ccd0*/  LDL R9, [R1+0x4] ;  /* 0x0000040001097983 */ /* 0x000ea80000100800 */
[----:B---3--:R-:W3:Y:S01]  /*cce0*/  LDL R2, [R1+0x18] ;  /* 0x0000180001027983 */ /* 0x008ee20000100800 */
        /* <DEDUP_REMOVED lines=11> */
.L_x_472:
        /* <DEDUP_REMOVED lines=9> */
[----:B--2---:R-:W-:Y:S05]  /*ce30*/  @P0 BRA.U.ANY `(.L_x_472) ;  /* 0xfffffffd00d80947 */ /* 0x004fea000393ffff */
[----:B------:R-:W-:Y:S01]  /*ce40*/  IMAD.MOV.U32 R14, RZ, RZ, 0x40 ;  /* 0x00000040ff0e7424 */ /* 0x000fe200078e00ff */
[----:B------:R-:W-:Y:S01]  /*ce50*/  PLOP3.LUT P0, PT, PT, PT, PT, 0x80, 0x0 ;  /* 0x000000000000781c */ /* 0x000fe20003f0f070 */
[----:B------:R-:W-:Y:S01]  /*ce60*/  VIADD R10, R9, 0x20400 ;  /* 0x00020400090a7836 */ /* 0x000fe20000000000 */
[----:B------:R-:W-:Y:S01]  /*ce70*/  UMOV UR6, 0x0 ;  /* 0x0000000000067882 */ /* 0x000fe20000000000 */
[----:B------:R-:W-:Y:S01]  /*ce80*/  UMOV UR7, 0x14f00000 ;  /* 0x14f0000000077882 */ /* 0x000fe20000000000 */
[----:B------:R-:W-:-:S15]  /*ce90*/  R2UR UR10, R14 ;  /* 0x000000000e0a72ca */ /* 0x000fde00000e0000 */
.L_x_473:
        /* <DEDUP_REMOVED lines=10> */
[----:B------:R-:W-:Y:S01]  /*cf40*/  PLOP3.LUT P0, PT, PT, PT, PT, 0x80, 0x0 ;  /* 0x000000000000781c */ /* 0x000fe20003f0f070 */
[----:B------:R-:W-:Y:S01]  /*cf50*/  VIADD R9, R9, 0x24400 ;  /* 0x0002440009097836 */ /* 0x000fe20000000000 */
[----:B------:R-:W-:Y:S01]  /*cf60*/  UMOV UR6, 0x0 ;  /* 0x0000000000067882 */ /* 0x000fe20000000000 */
[----:B------:R-:W-:Y:S01]  /*cf70*/  UMOV UR7, 0x14f00000 ;  /* 0x14f0000000077882 */ /* 0x000fe20000000000 */
[----:B------:R-:W-:-:S09]  /*cf80*/  UMOV UR10, 0x80 ;  /* 0x00000080000a7882 */ /* 0x000fd20000000000 */
.L_x_474:
        /* <DEDUP_REMOVED lines=10> */
[----:B------:R-:W2:Y:S04]  /*d030*/  LDL.LU R12, [R1+0x10] ;  /* 0x00001000010c7983 */ /* 0x000ea80000300800 */
[----:B------:R-:W3:Y:S01]  /*d040*/  LDL R10, [R1+0x8] ;  /* 0x00000800010a7983 */ /* 0x000ee20000100800 */
[----:B------:R-:W-:Y:S01]  /*d050*/  BSSY B2, `(.L_x_475) ;  /* 0x0000005000027945 */ /* 0x000fe20003800000 */
[----:B--2---:R-:W-:Y:S01]  /*d060*/  SHF.L.U32 R3, R12, 0x1f, RZ ;  /* 0x0000001f0c037819 */ /* 0x004fe200000006ff */
[----:B---3--:R-:W-:-:S04]  /*d070*/  IMAD R2, R10, 0x8, R6 ;  /* 0x000000080a027824 */ /* 0x008fc800078e0206 */
[----:B------:R-:W2:Y:S02]  /*d080*/  SYNCS.PHASECHK.TRANS64.TRYWAIT P0, [R2+URZ+0x60], R3 ;  /* 0x00006003020075a7 */ /* 0x000ea4000800017f */
[----:B--2---:R-:W-:Y:S05]  /*d090*/  @!P0 BRA `(.L_x_476) ;  /* 0x0000003000d48947 */ /* 0x004fea0003800000 */
.L_x_563:
[----:B------:R-:W-:Y:S05]  /*d0a0*/  BSYNC B2 ;  /* 0x0000000000027941 */ /* 0x000fea0003800000 */
.L_x_475:
[----:B------:R-:W-:Y:S01]  /*d0b0*/  BSSY B2, `(.L_x_477) ;  /* 0x000000b000027945 */ /* 0x000fe20003800000 */
[----:B------:R-:W-:Y:S02]  /*d0c0*/  IMAD.MOV.U32 R12, RZ, RZ, 0x0 ;  /* 0x00000000ff0c7424 */ /* 0x000fe400078e00ff */
[----:B------:R-:W-:Y:S01]  /*d0d0*/  IMAD.MOV.U32 R13, RZ, RZ, 0x14f00000 ;  /* 0x14f00000ff0d7424 */ /* 0x000fe200078e00ff */
[----:B------:R-:W-:Y:S06]  /*d0e0*/  @P1 BRA `(.L_x_478) ;  /* 0x00000000001c1947 */ /* 0x000fec0003800000 */
[----:B------:R-:W3:Y:S01]  /*d0f0*/  S2R R9, SR_TID.X ;  /* 0x0000000000097919 */ /* 0x000ee20000002100 */
[----:B--2---:R-:W-:-:S04]  /*d100*/  IMAD.MOV.U32 R3, RZ, RZ, 0x8000 ;  /* 0x00008000ff037424 */ /* 0x004fc800078e00ff */
[----:B------:R4:W-:Y:S01]  /*d110*/  SYNCS.ARRIVE.TRANS64 RZ, [R2+URZ+0x50], R3 ;  /* 0x0000500302ff79a7 */ /* 0x0009e2000800003f */
[----:B---3--:R-:W-:-:S04]  /*d120*/  LOP3.LUT R9, R9, 0x1f, RZ, 0xc0, !PT ;  /* 0x0000001f09097812 */ /* 0x008fc800078ec0ff */
[----:B------:R-:W-:-:S13]  /*d130*/  ISETP.NE.AND P0, PT, R9, RZ, PT ;  /* 0x000000ff0900720c */ /* 0x000fda0003f05270 */
[----:B----4-:R-:W-:Y:S05]  /*d140*/  @!P0 BRA `(.L_x_478) ;  /* 0x0000000000048947 */ /* 0x010fea0003800000 */
[----:B------:R-:W-:Y:S01]  /*d150*/  BPT.TRAP 0x1 ;  /* 0x000000040000795c */ /* 0x000fe20000300000 */
.L_x_478:
[----:B------:R-:W-:Y:S05]  /*d160*/  BSYNC B2 ;  /* 0x0000000000027941 */ /* 0x000fea0003800000 */
.L_x_477:
[----:B------:R-:W3:Y:S04]  /*d170*/  LDL R15, [R1+0x4] ;  /* 0x00000400010f7983 */ /* 0x000ee80000100800 */
[----:B--2---:R-:W3:Y:S04]  /*d180*/  LDL.LU R3, [R1+0x8] ;  /* 0x0000080001037983 */ /* 0x004ee80000300800 */
[----:B------:R-:W2:Y:S04]  /*d190*/  LDL R10, [R1+0x18] ;  /* 0x00001800010a7983 */ /* 0x000ea80000100800 */
[----:B------:R-:W2:Y:S01]  /*d1a0*/  LDL.LU R9, [R1+0x14] ;  /* 0x0000140001097983 */ /* 0x000ea20000300800 */
[----:B------:R-:W-:Y:S01]  /*d1b0*/  R2UR UR10, R11 ;  /* 0x000000000b0a72ca */ /* 0x000fe200000e0000 */
[----:B------:R-:W-:Y:S01]  /*d1c0*/  UIADD3 UR4, UP0, UR36, 0x470, URZ ;  /* 0x0000047024047890 */ /* 0x000fe2000ff1e03f */
[----:B------:R-:W-:Y:S01]  /*d1d0*/  R2UR UR6, R12 ;  /* 0x000000000c0672ca */ /* 0x000fe200000e0000 */
[----:B------:R-:W-:Y:S01]  /*d1e0*/  VIADD R2, R2, 0x50 ;  /* 0x0000005002027836 */ /* 0x000fe20000000000 */
[----:B------:R-:W-:Y:S01]  /*d1f0*/  R2UR UR7, R13 ;  /* 0x000000000d0772ca */ /* 0x000fe200000e0000 */
[----:B------:R-:W-:Y:S01]  /*d200*/  UIADD3.X UR5, URZ, UR37, URZ, UP0, !UPT ;  /* 0x000000253f057290 */ /* 0x000fe200087fe43f */
[----:B------:R-:W-:Y:S01]  /*d210*/  PLOP3.LUT P0, PT, PT, PT, PT, 0x80, 0x0 ;  /* 0x000000000000781c */ /* 0x000fe20003f0f070 */
[----:B---3--:R-:W-:-:S02]  /*d220*/  IMAD R3, R3, 0x8000, R15 ;  /* 0x0000800003037824 */ /* 0x008fc400078e020f */
[----:B--2---:R-:W-:Y:S02]  /*d230*/  IMAD R9, R9, 0x80, R10 ;  /* 0x0000008009097824 */ /* 0x004fe400078e020a */
[----:B------:R-:W-:-:S08]  /*d240*/  VIADD R10, R3, 0x400 ;  /* 0x00000400030a7836 */ /* 0x000fd00000000000 */
.L_x_479:
        /* <DEDUP_REMOVED lines=10> */
[----:B--2---:R-:W-:Y:S05]  /*d2f0*/  @P0 BRA.U.ANY `(.L_x_479) ;  /* 0xfffffffd00d40947 */ /* 0x004fea000393ffff */
[----:B------:R-:W-:Y:S01]  /*d300*/  R2UR UR10, R14 ;  /* 0x000000000e0a72ca */ /* 0x000fe200000e0000 */
[----:B------:R-:W-:Y:S01]  /*d310*/  VIADD R3, R3, 0x4400 ;  /* 0x0000440003037836 */ /* 0x000fe20000000000 */
[----:B------:R-:W-:Y:S02]  /*d320*/  R2UR UR6, R12 ;  /* 0x000000000c0672ca */ /* 0x000fe400000e0000 */
[----:B------:R-:W-:Y:S02]  /*d330*/  R2UR UR7, R13 ;  /* 0x000000000d0772ca */ /* 0x000fe400000e0000 */
[----:B------:R-:W-:-:S13]  /*d340*/  PLOP3.LUT P0, PT, PT, PT, PT, 0x80, 0x0 ;  /* 0x000000000000781c */ /* 0x000fda0003f0f070 */
.L_x_480:
        /* <DEDUP_REMOVED lines=11> */
[----:B------:R2:W-:Y:S04]  /*d400*/  STL [R1+0x14], R7 ;  /* 0x0000140701007387 */ /* 0x0005e80000100800 */
[----:B------:R2:W-:Y:S02]  /*d410*/  STL [R1], R8 ;  /* 0x0000000801007387 */ /* 0x0005e40000100800 */
.L_x_466:
[----:B------:R-:W-:Y:S05]  /*d420*/  BSYNC B1 ;  /* 0x0000000000017941 */ /* 0x000fea0003800000 */
.L_x_465:
[----:B------:R-:W3:Y:S01]  /*d430*/  LDL R2, [R1+0x1c] ;  /* 0x00001c0001027983 */ /* 0x000ee20000100800 */
[----:B------:R-:W-:Y:S01]  /*d440*/  VIADD R3, R4, 0x1 ;  /* 0x0000000104037836 */ /* 0x000fe20000000000 */
[----:B------:R-:W-:Y:S04]  /*d450*/  BSSY B1, `(.L_x_481) ;  /* 0x00000aa000017945 */ /* 0x000fe80003800000 */
[----:B------:R-:W-:-:S04]  /*d460*/  ISETP.NE.AND P0, PT, R3, 0x2, PT ;  /* 0x000000020300780c */ /* 0x000fc80003f05270 */
[----:B------:R-:W-:Y:S02]  /*d470*/  SEL R11, R3, RZ, P0 ;  /* 0x000000ff030b7207 */ /* 0x000fe40000000000 */
[----:B---3--:R-:W-:Y:S02]  /*d480*/  LOP3.LUT P1, RZ, R2, 0x1, RZ, 0xc0, !PT ;  /* 0x0000000102ff7812 */ /* 0x008fe4000782c0ff */
[----:B------:R-:W-:-:S04]  /*d490*/  SEL R2, RZ, 0x1, P0 ;  /* 0x00000001ff027807 */ /* 0x000fc80000000000 */
[----:B------:R-:W-:-:S05]  /*d4a0*/  LOP3.LUT R10, R5, R2, RZ, 0x3c, !PT ;  /* 0x00000002050a7212 */ /* 0x000fca00078e3cff */
[----:B------:R3:W-:Y:S04]  /*d4b0*/  STL [R1+0x10], R10 ;  /* 0x0000100a01007387 */ /* 0x0007e80000100800 */
[----:B------:R3:W-:Y:S01]  /*d4c0*/  STL [R1+0x8], R11 ;  /* 0x0000080b01007387 */ /* 0x0007e20000100800 */
[----:B------:R-:W-:Y:S05]  /*d4d0*/  @!P1 BRA `(.L_x_482) ;  /* 0x0000000800849947 */ /* 0x000fea0003800000 */
[----:B------:R-:W-:Y:S01]  /*d4e0*/  ULDC.64 UR4, c[0x0][0x418] ;  /* 0x0001060000047ab9 */ /* 0x000fe20000000a00 */
[----:B--2---:R-:W-:Y:S01]  /*d4f0*/  VIADD R7, R0, 0xffffffff ;  /* 0xffffffff00077836 */ /* 0x004fe20000000000 */
[----:B------:R-:W-:-:S04]  /*d500*/  ISETP.NE.U32.AND P0, PT, RZ, UR4, PT ;  /* 0x00000004ff007c0c */ /* 0x000fc8000bf05070 */
[----:B------:R-:W-:-:S13]  /*d510*/  ISETP.NE.AND.EX P0, PT, RZ, UR5, PT, P0 ;  /* 0x00000005ff007c0c */ /* 0x000fda000bf05300 */
[----:B------:R-:W-:Y:S05]  /*d520*/  @!P0 BRA `(.L_x_483) ;  /* 0x0000000000508947 */ /* 0x000fea0003800000 */
[----:B------:R-:W2:Y:S01]  /*d530*/  LDL R13, [R1+0x20] ;  /* 0x00002000010d7983 */ /* 0x000ea20000100800 */
[----:B------:R-:W4:Y:S01]  /*d540*/  LDC R9, c[0x0][0x43c] ;  /* 0x00010f00ff097b82 */ /* 0x000f220000000800 */
[----:B------:R-:W-:Y:S02]  /*d550*/  ULDC.64 UR6, c[0x0][0x428] ;  /* 0x00010a0000067ab9 */ /* 0x000fe40000000a00 */
[----:B------:R-:W3:Y:S01]  /*d560*/  LDL R12, [R1+0xc] ;  /* 0x00000c00010c7983 */ /* 0x000ee20000100800 */
[----:B------:R-:W-:Y:S01]  /*d570*/  ULDC.64 UR8, c[0x0][0x208] ;  /* 0x0000820000087ab9 */ /* 0x000fe20000000a00 */
[----:B----4-:R-:W-:-:S13]  /*d580*/  ISETP.NE.AND P0, PT, R9, 0x1, PT ;  /* 0x000000010900780c */ /* 0x010fda0003f05270 */
[----:B------:R-:W4:Y:S02]  /*d590*/  @P0 LDC.64 R2, c[0x0][0x440] ;  /* 0x00011000ff020b82 */ /* 0x000f240000000a00 */
[----:B----45:R-:W-:-:S04]  /*d5a0*/  @P0 IMAD.HI.U32 R8, R7, R2, RZ ;  /* 0x0000000207080227 */ /* 0x030fc800078e00ff */
        /* <DEDUP_REMOVED lines=12> */
.L_x_483:
[----:B------:R-:W4:Y:S01]  /*d670*/  LDL R2, [R1+0x4] ;  /* 0x0000040001027983 */ /* 0x000f220000100800 */
[----:B------:R-:W-:Y:S01]  /*d680*/  SHF.L.U32 R3, R10, 0x1f, RZ ;  /* 0x0000001f0a037819 */ /* 0x000fe200000006ff */
[----:B------:R-:W-:Y:S01]  /*d690*/  BSSY B2, `(.L_x_484) ;  /* 0x0000004000027945 */ /* 0x000fe20003800000 */
[----:B----4-:R-:W-:-:S04]  /*d6a0*/  IMAD R2, R11, 0x8, R2 ;  /* 0x000000080b027824 */ /* 0x010fc800078e0202 */
[----:B------:R-:W4:Y:S02]  /*d6b0*/  SYNCS.PHASECHK.TRANS64.TRYWAIT P0, [R2+URZ+0x34840], R3 ;  /* 0x03484003020075a7 */ /* 0x000f24000800017f */
[----:B----4-:R-:W-:Y:S05]  /*d6c0*/  @!P0 BRA `(.L_x_485) ;  /* 0x0000002c005c8947 */ /* 0x010fea0003800000 */
.L_x_564:
[----:B------:R-:W-:Y:S05]  /*d6d0*/  BSYNC B2 ;  /* 0x0000000000027941 */ /* 0x000fea0003800000 */
.L_x_484:
[----:B--2---:R-:W2:Y:S01]  /*d6e0*/  S2R R9, SR_TID.X ;  /* 0x0000000000097919 */ /* 0x004ea20000002100 */
[----:B------:R-:W-:Y:S01]  /*d6f0*/  BSSY B2, `(.L_x_486) ;  /* 0x000000b000027945 */ /* 0x000fe20003800000 */
[----:B--2---:R-:W-:-:S04]  /*d700*/  LOP3.LUT R9, R9, 0x7f, RZ, 0xc0, !PT ;  /* 0x0000007f09097812 */ /* 0x004fc800078ec0ff */
[----:B------:R-:W-:-:S13]  /*d710*/  ISETP.NE.AND P1, PT, R9, RZ, PT ;  /* 0x000000ff0900720c */ /* 0x000fda0003f25270 */
[----:B------:R-:W-:Y:S05]  /*d720*/  @P1 BRA `(.L_x_487) ;  /* 0x00000000001c1947 */ /* 0x000fea0003800000 */
[----:B------:R-:W2:Y:S01]  /*d730*/  S2R R9, SR_TID.X ;  /* 0x0000000000097919 */ /* 0x000ea20000002100 */
[----:B----4-:R-:W-:-:S04]  /*d740*/  IMAD.MOV.U32 R3, RZ, RZ, 0xc000 ;  /* 0x0000c000ff037424 */ /* 0x010fc800078e00ff */
[----:B------:R4:W-:Y:S01]  /*d750*/  SYNCS.ARRIVE.TRANS64 RZ, [R2+URZ+0x34830], R3 ;  /* 0x0348300302ff79a7 */ /* 0x0009e2000800003f */
[----:B--2---:R-:W-:-:S04]  /*d760*/  LOP3.LUT R9, R9, 0x1f, RZ, 0xc0, !PT ;  /* 0x0000001f09097812 */ /* 0x004fc800078ec0ff */
[----:B------:R-:W-:-:S13]  /*d770*/  ISETP.NE.AND P0, PT, R9, RZ, PT ;  /* 0x000000ff0900720c */ /* 0x000fda0003f05270 */
[----:B----4-:R-:W-:Y:S05]  /*d780*/  @!P0 BRA `(.L_x_487) ;  /* 0x0000000000048947 */ /* 0x010fea0003800000 */
[----:B------:R-:W-:Y:S01]  /*d790*/  BPT.TRAP 0x1 ;  /* 0x000000040000795c */ /* 0x000fe20000300000 */
.L_x_487:
[----:B------:R-:W-:Y:S05]  /*d7a0*/  BSYNC B2 ;  /* 0x0000000000027941 */ /* 0x000fea0003800000 */
.L_x_486:
[----:B------:R-:W2:Y:S04]  /*d7b0*/  LDL R9, [R1+0x8] ;  /* 0x0000080001097983 */ /* 0x000ea80000100800 */
[----:B---3--:R-:W3:Y:S04]  /*d7c0*/  LDL R10, [R1+0x4] ;  /* 0x00000400010a7983 */ /* 0x008ee80000100800 */
[----:B----4-:R-:W4:Y:S01]  /*d7d0*/  LDL R2, [R1+0x18] ;  /* 0x0000180001027983 */ /* 0x010f220000100800 */
[----:B------:R-:W-:-:S05]  /*d7e0*/  IMAD.MOV.U32 R12, RZ, RZ, RZ ;  /* 0x000000ffff0c7224 */ /* 0x000fca00078e00ff */
[----:B------:R-:W-:Y:S01]  /*d7f0*/  R2UR UR10, R12 ;  /* 0x000000000c0a72ca */ /* 0x000fe200000e0000 */
[----:B------:R-:W-:Y:S01]  /*d800*/  UIADD3 UR4, UP0, UR36, 0x370, URZ ;  /* 0x0000037024047890 */ /* 0x000fe2000ff1e03f */
[----:B------:R-:W-:Y:S01]  /*d810*/  PLOP3.LUT P0, PT, PT, PT, PT, 0x80, 0x0 ;  /* 0x000000000000781c */ /* 0x000fe20003f0f070 */
[----:B------:R-:W-:Y:S01]  /*d820*/  UMOV UR6, 0x0 ;  /* 0x0000000000067882 */ /* 0x000fe20000000000 */
[----:B------:R-:W-:Y:S01]  /*d830*/  UMOV UR7, 0x14f00000 ;  /* 0x14f0000000077882 */ /* 0x000fe20000000000 */
[----:B------:R-:W-:Y:S01]  /*d840*/  UIADD3.X UR5, URZ, UR37, URZ, UP0, !UPT ;  /* 0x000000253f057290 */ /* 0x000fe200087fe43f */
[C---:B--2---:R-:W-:Y:S02]  /*d850*/  IMAD R3, R9.reuse, 0x8, R6 ;  /* 0x0000000809037824 */ /* 0x044fe400078e0206 */
[----:B---3--:R-:W-:Y:S02]  /*d860*/  IMAD R9, R9, 0xc000, R10 ;  /* 0x0000c00009097824 */ /* 0x008fe400078e020a */
[----:B------:R-:W-:-:S02]  /*d870*/  VIADD R3, R3, 0x30 ;  /* 0x0000003003037836 */ /* 0x000fc40000000000 */
[----:B----4-:R-:W-:Y:S02]  /*d880*/  IMAD R2, R7, 0x80, R2 ;  /* 0x0000008007027824 */ /* 0x010fe400078e0202 */
[----:B------:R-:W-:-:S07]  /*d890*/  VIADD R10, R9, 0x1c400 ;  /* 0x0001c400090a7836 */ /* 0x000fce0000000000 */
.L_x_488:
        /* <DEDUP_REMOVED lines=16> */
.L_x_489:
        /* <DEDUP_REMOVED lines=15> */
.L_x_490:
        /* <DEDUP_REMOVED lines=10> */
[----:B------:R-:W-:Y:S01]  /*db30*/  SHF.L.U32 R5, R5, 0x1f, RZ ;  /* 0x0000001f05057819 */ /* 0x000fe200000006ff */
[----:B------:R-:W-:Y:S01]  /*db40*/  IMAD R2, R4, 0x8, R6 ;  /* 0x0000000804027824 */ /* 0x000fe200078e0206 */
[----:B------:R-:W-:Y:S03]  /*db50*/  BSSY B2, `(.L_x_491) ;  /* 0x0000003000027945 */ /* 0x000fe60003800000 */
[----:B------:R-:W2:Y:S02]  /*db60*/  SYNCS.PHASECHK.TRANS64.TRYWAIT P0, [R2+URZ+0x60], R5 ;  /* 0x00006005020075a7 */ /* 0x000ea4000800017f */
[----:B--2---:R-:W-:Y:S05]  /*db70*/  @!P0 BRA `(.L_x_492) ;  /* 0x0000002800448947 */ /* 0x004fea0003800000 */
.L_x_565:
[----:B------:R-:W-:Y:S05]  /*db80*/  BSYNC B2 ;  /* 0x0000000000027941 */ /* 0x000fea0003800000 */
.L_x_491:
[----:B------:R-:W-:Y:S01]  /*db90*/  BSSY B2, `(.L_x_493) ;  /* 0x000000b000027945 */ /* 0x000fe20003800000 */
[----:B------:R-:W-:Y:S02]  /*dba0*/  IMAD.MOV.U32 R10, RZ, RZ, 0x0 ;  /* 0x00000000ff0a7424 */ /* 0x000fe400078e00ff */
[----:B------:R-:W-:Y:S01]  /*dbb0*/  IMAD.MOV.U32 R11, RZ, RZ, 0x14f00000 ;  /* 0x14f00000ff0b7424 */ /* 0x000fe200078e00ff */
[----:B------:R-:W-:Y:S06]  /*dbc0*/  @P1 BRA `(.L_x_494) ;  /* 0x00000000001c1947 */ /* 0x000fec0003800000 */
[----:B------:R-:W3:Y:S02]  /*dbd0*/  S2R R3, SR_TID.X ;  /* 0x0000000000037919 */ /* 0x000ee40000002100 */
[----:B---3--:R-:W-:Y:S01]  /*dbe0*/  LOP3.LUT R9, R3, 0x1f, RZ, 0xc0, !PT ;  /* 0x0000001f03097812 */ /* 0x008fe200078ec0ff */
[----:B------:R-:W-:-:S03]  /*dbf0*/  IMAD.MOV.U32 R3, RZ, RZ, 0x8000 ;  /* 0x00008000ff037424 */ /* 0x000fc600078e00ff */
[----:B------:R-:W-:Y:S01]  /*dc00*/  ISETP.NE.AND P0, PT, R9, RZ, PT ;  /* 0x000000ff0900720c */ /* 0x000fe20003f05270 */
[----:B------:R3:W-:-:S12]  /*dc10*/  SYNCS.ARRIVE.TRANS64 RZ, [R2+URZ+0x50], R3 ;  /* 0x0000500302ff79a7 */ /* 0x0007d8000800003f */
[----:B---3--:R-:W-:Y:S05]  /*dc20*/  @!P0 BRA `(.L_x_494) ;  /* 0x0000000000048947 */ /* 0x008fea0003800000 */
[----:B------:R-:W-:Y:S01]  /*dc30*/  BPT.TRAP 0x1 ;  /* 0x000000040000795c */ /* 0x000fe20000300000 */
.L_x_494:
[----:B------:R-:W-:Y:S05]  /*dc40*/  BSYNC B2 ;  /* 0x0000000000027941 */ /* 0x000fea0003800000 */
.L_x_493:
[----:B------:R-:W3:Y:S04]  /*dc50*/  LDL R9, [R1+0x4] ;  /* 0x0000040001097983 */ /* 0x000ee80000100800 */
[----:B--2---:R-:W2:Y:S04]  /*dc60*/  LDL R5, [R1+0x18] ;  /* 0x0000180001057983 */ /* 0x004ea80000100800 */
        /* <DEDUP_REMOVED lines=11> */
.L_x_495:
        /* <DEDUP_REMOVED lines=16> */
.L_x_496:
        /* <DEDUP_REMOVED lines=13> */
.L_x_482:
[----:B------:R-:W-:Y:S05]  /*def0*/  BSYNC B1 ;  /* 0x0000000000017941 */ /* 0x000fea0003800000 */
.L_x_481:
[C---:B------:R-:W-:Y:S01]  /*df00*/  ISETP.GT.AND P0, PT, R0.reuse, 0x1, PT ;  /* 0x000000010000780c */ /* 0x040fe20003f04270 */
[----:B------:R-:W-:-:S12]  /*df10*/  VIADD R0, R0, 0xfffffffe ;  /* 0xfffffffe00007836 */ /* 0x000fd80000000000 */
[----:B------:R-:W-:Y:S05]  /*df20*/  @P0 BRA `(.L_x_497) ;  /* 0xffffffe800840947 */ /* 0x000fea000383ffff */
.L_x_446:
[----:B------:R-:W-:Y:S05]  /*df30*/  BSYNC B0 ;  /* 0x0000000000007941 */ /* 0x000fea0003800000 */
.L_x_445:
[----:B------:R-:W0:Y:S01]  /*df40*/  S2R R2, SR_TID.X ;  /* 0x0000000000027919 */ /* 0x000e220000002100 */
[----:B------:R-:W-:Y:S01]  /*df50*/  BSSY B0, `(.L_x_498) ;  /* 0x0000011000007945 */ /* 0x000fe20003800000 */
[----:B0-----:R-:W-:-:S04]  /*df60*/  LOP3.LUT R3, R2, 0x7f, RZ, 0xc0, !PT ;  /* 0x0000007f02037812 */ /* 0x001fc800078ec0ff */
[----:B------:R-:W-:-:S13]  /*df70*/  ISETP.NE.AND P0, PT, R3, RZ, PT ;  /* 0x000000ff0300720c */ /* 0x000fda0003f05270 */
[----:B------:R-:W-:Y:S05]  /*df80*/  @P0 BRA `(.L_x_499) ;  /* 0x0000000000340947 */ /* 0x000fea0003800000 */
[----:B------:R-:W0:Y:S01]  /*df90*/  S2R R2, SR_LANEID ;  /* 0x0000000000027919 */ /* 0x000e220000000000 */
[----:B------:R-:W-:Y:S01]  /*dfa0*/  VOTEU.ANY UR4, UPT, PT ;  /* 0x0000000000047886 */ /* 0x000fe200038e0100 */
[----:B------:R-:W1:Y:S01]  /*dfb0*/  LDC.64 R4, c[0x0][0xc60] ;  /* 0x00031800ff047b82 */ /* 0x000e620000000a00 */
[----:B------:R-:W0:Y:S01]  /*dfc0*/  FLO.U32 R0, UR4 ;  /* 0x0000000400007d00 */ /* 0x000e2200080e0000 */
[----:B------:R-:W-:Y:S01]  /*dfd0*/  ULDC.64 UR6, c[0x0][0x208] ;  /* 0x0000820000067ab9 */ /* 0x000fe20000000a00 */
[----:B0-----:R-:W-:-:S06]  /*dfe0*/  ISETP.EQ.U32.AND P0, PT, R0, R2, PT ;  /* 0x000000020000720c */ /* 0x001fcc0003f02070 */
[----:B------:R-:W1:Y:S07]  /*dff0*/  POPC R2, UR4 ;  /* 0x0000000400027d09 */ /* 0x000e6e0008000000 */
[----:B-1----:R-:W2:Y:S04]  /*e000*/  @P0 ATOMG.E.ADD.STRONG.GPU PT, R2, desc[UR6][R4.64], R2 ;  /* 0x00000002040209a8 */ /* 0x002ea800081ee1c6 */
[----:B--2---:R0:W1:Y:S02]  /*e010*/  SHFL.IDX PT, R2, R2, R0, 0x1f ;  /* 0x00001f0002027589 */ /* 0x00406400000e0000 */
[----:B0-----:R-:W0:Y:S02]  /*e020*/  S2R R0, SR_LTMASK ;  /* 0x0000000000007919 */ /* 0x001e240000003900 */
[----:B0-----:R-:W-:-:S06]  /*e030*/  LOP3.LUT R0, R0, UR4, RZ, 0xc0, !PT ;  /* 0x0000000400007c12 */ /* 0x001fcc000f8ec0ff */
[----:B------:R-:W1:Y:S02]  /*e040*/  POPC R0, R0 ;  /* 0x0000000000007309 */ /* 0x000e640000000000 */
[----:B-1----:R-:W-:-:S07]  /*e050*/  IADD3 R16, R2, UR38, R0 ;  /* 0x0000002602107c10 */ /* 0x002fce000fffe000 */
.L_x_499:
[----:B------:R-:W-:Y:S05]  /*e060*/  BSYNC B0 ;  /* 0x0000000000007941 */ /* 0x000fea0003800000 */
.L_x_498:
[----:B------:R-:W2:Y:S01]  /*e070*/  LDL R0, [R1+0x1c] ;  /* 0x00001c0001007983 */ /* 0x000ea20000100800 */
[----:B------:R-:W-:Y:S01]  /*e080*/  BSSY B0, `(.L_x_500) ;  /* 0x0000040000007945 */ /* 0x000fe20003800000 */
[----:B--2---:R-:W-:-:S13]  /*e090*/  LOP3.LUT P0, RZ, R0, 0x1, RZ, 0xc0, !PT ;  /* 0x0000000100ff7812 */ /* 0x004fda000780c0ff */
[----:B------:R-:W-:Y:S05]  /*e0a0*/  @!P0 BRA `(.L_x_501) ;  /* 0x0000000000f48947 */ /* 0x000fea0003800000 */
[----:B------:R-:W2:Y:S04]  /*e0b0*/  LDL R4, [R1+0x4] ;  /* 0x0000040001047983 */ /* 0x000ea80000100800 */
[----:B------:R-:W2:Y:S04]  /*e0c0*/  LDL R0, [R1+0x8] ;  /* 0x0000080001007983 */ /* 0x000ea80000100800 */
[----:B------:R-:W3:Y:S01]  /*e0d0*/  LDL R2, [R1+0x10] ;  /* 0x0000100001027983 */ /* 0x000ee20000100800 */
[----:B------:R-:W-:Y:S01]  /*e0e0*/  BSSY B1, `(.L_x_502) ;  /* 0x0000006000017945 */ /* 0x000fe20003800000 */
[----:B------:R-:W-:Y:S01]  /*e0f0*/  ISETP.NE.AND P1, PT, R3, RZ, PT ;  /* 0x000000ff0300720c */ /* 0x000fe20003f25270 */
[----:B--2---:R-:W-:Y:S01]  /*e100*/  IMAD R0, R0, 0x8, R4 ;  /* 0x0000000800007824 */ /* 0x004fe200078e0204 */
[----:B---3--:R-:W-:-:S04]  /*e110*/  SHF.L.U32 R2, R2, 0x1f, RZ ;  /* 0x0000001f02027819 */ /* 0x008fc800000006ff */
[----:B------:R-:W0:Y:S02]  /*e120*/  SYNCS.PHASECHK.TRANS64.TRYWAIT P0, [R0+URZ+0x34860], R2 ;  /* 0x03486002000075a7 */ /* 0x000e24000800017f */
[----:B0-----:R-:W-:Y:S05]  /*e130*/  @!P0 BRA `(.L_x_503) ;  /* 0x0000002000e88947 */ /* 0x001fea0003800000 */
.L_x_566:
[----:B------:R-:W-:Y:S05]  /*e140*/  BSYNC B1 ;  /* 0x0000000000017941 */ /* 0x000fea0003800000 */
.L_x_502:
[----:B------:R-:W-:Y:S04]  /*e150*/  BSSY B1, `(.L_x_504) ;  /* 0x0000009000017945 */ /* 0x000fe80003800000 */
[----:B------:R-:W-:Y:S05]  /*e160*/  @P1 BRA `(.L_x_505) ;  /* 0x00000000001c1947 */ /* 0x000fea0003800000 */
[----:B------:R-:W2:Y:S01]  /*e170*/  S2R R3, SR_TID.X ;  /* 0x0000000000037919 */ /* 0x000ea20000002100 */
[----:B0-----:R-:W-:-:S04]  /*e180*/  IMAD.MOV.U32 R2, RZ, RZ, 0x8000 ;  /* 0x00008000ff027424 */ /* 0x001fc800078e00ff */
[----:B------:R3:W-:Y:S01]  /*e190*/  SYNCS.ARRIVE.TRANS64 RZ, [R0+URZ+0x34850], R2 ;  /* 0x0348500200ff79a7 */ /* 0x0007e2000800003f */
[----:B--2---:R-:W-:-:S04]  /*e1a0*/  LOP3.LUT R3, R3, 0x1f, RZ, 0xc0, !PT ;  /* 0x0000001f03037812 */ /* 0x004fc800078ec0ff */
[----:B------:R-:W-:-:S13]  /*e1b0*/  ISETP.NE.AND P0, PT, R3, RZ, PT ;  /* 0x000000ff0300720c */ /* 0x000fda0003f05270 */
[----:B---3--:R-:W-:Y:S05]  /*e1c0*/  @!P0 BRA `(.L_x_505) ;  /* 0x0000000000048947 */ /* 0x008fea0003800000 */
[----:B------:R-:W-:Y:S01]  /*e1d0*/  BPT.TRAP 0x1 ;  /* 0x000000040000795c */ /* 0x000fe20000300000 */
.L_x_505:
[----:B------:R-:W-:Y:S05]  /*e1e0*/  BSYNC B1 ;  /* 0x0000000000017941 */ /* 0x000fea0003800000 */
.L_x_504:
[----:B------:R-:W2:Y:S04]  /*e1f0*/  LDL.LU R5, [R1+0x18] ;  /* 0x0000180001057983 */ /* 0x000ea80000300800 */
[----:B------:R-:W3:Y:S04]  /*e200*/  LDL R4, [R1+0x4] ;  /* 0x0000040001047983 */ /* 0x000ee80000100800 */
[----:B0-----:R-:W3:Y:S04]  /*e210*/  LDL R2, [R1+0x8] ;  /* 0x0000080001027983 */ /* 0x001ee80000100800 */
[----:B------:R-:W2:Y:S01]  /*e220*/  LDL R3, [R1+0x14] ;  /* 0x0000140001037983 */ /* 0x000ea20000100800 */
[----:B------:R-:W-:Y:S01]  /*e230*/  UIADD3 UR4, UP0, UR36, 0x470, URZ ;  /* 0x0000047024047890 */ /* 0x000fe2000ff1e03f */
[----:B------:R-:W-:Y:S01]  /*e240*/  PLOP3.LUT P0, PT, PT, PT, PT, 0x80, 0x0 ;  /* 0x000000000000781c */ /* 0x000fe20003f0f070 */
[----:B------:R-:W-:Y:S01]  /*e250*/  VIADD R0, R0, 0x34850 ;  /* 0x0003485000007836 */ /* 0x000fe20000000000 */
[----:B------:R-:W-:Y:S01]  /*e260*/  UMOV UR6, 0x0 ;  /* 0x0000000000067882 */ /* 0x000fe20000000000 */
[----:B------:R-:W-:Y:S01]  /*e270*/  UIADD3.X UR5, URZ, UR37, URZ, UP0, !UPT ;  /* 0x000000253f057290 */ /* 0x000fe200087fe43f */
[----:B------:R-:W-:Y:S01]  /*e280*/  UMOV UR7, 0x14f00000 ;  /* 0x14f0000000077882 */ /* 0x000fe20000000000 */
[----:B------:R-:W-:Y:S01]  /*e290*/  UMOV UR10, URZ ;  /* 0x0000003f000a7c82 */ /* 0x000fe20008000000 */
[----:B---3--:R-:W-:-:S02]  /*e2a0*/  IMAD R2, R2, 0x8000, R4 ;  /* 0x0000800002027824 */ /* 0x008fc400078e0204 */
[----:B--2---:R-:W-:Y:S02]  /*e2b0*/  IMAD R3, R3, 0x80, R5 ;  /* 0x0000008003037824 */ /* 0x004fe400078e0205 */
[----:B------:R-:W-:-:S07]  /*e2c0*/  VIADD R4, R2, 0x400 ;  /* 0x0000040002047836 */ /* 0x000fce0000000000 */
.L_x_506:
        /* <DEDUP_REMOVED lines=11> */
[----:B------:R-:W-:Y:S01]  /*e380*/  PLOP3.LUT P0, PT, PT, PT, PT, 0x80, 0x0 ;  /* 0x000000000000781c */ /* 0x000fe20003f0f070 */
[----:B------:R-:W-:Y:S01]  /*e390*/  VIADD R2, R2, 0x4400 ;  /* 0x0000440002027836 */ /* 0x000fe20000000000 */
[----:B------:R-:W-:Y:S01]  /*e3a0*/  UMOV UR6, 0x0 ;  /* 0x0000000000067882 */ /* 0x000fe20000000000 */
[----:B------:R-:W-:Y:S01]  /*e3b0*/  UMOV UR7, 0x14f00000 ;  /* 0x14f0000000077882 */ /* 0x000fe20000000000 */
[----:B------:R-:W-:-:S09]  /*e3c0*/  UMOV UR10, 0x40 ;  /* 0x00000040000a7882 */ /* 0x000fd20000000000 */
.L_x_507:
        /* <DEDUP_REMOVED lines=11> */
.L_x_501:
[----:B------:R-:W-:Y:S05]  /*e480*/  BSYNC B0 ;  /* 0x0000000000007941 */ /* 0x000fea0003800000 */
.L_x_500:
[----:B------:R-:W2:Y:S04]  /*e490*/  LDL.LU R5, [R1+0x8] ;  /* 0x0000080001057983 */ /* 0x000ea80000300800 */
[----:B------:R-:W3:Y:S01]  /*e4a0*/  LDL.LU R4, [R1+0x10] ;  /* 0x0000100001047983 */ /* 0x000ee20000300800 */
[----:B--2---:R-:W-:-:S05]  /*e4b0*/  VIADD R0, R5, 0x1 ;  /* 0x0000000105007836 */ /* 0x004fca0000000000 */
[----:B------:R-:W-:-:S04]  /*e4c0*/  ISETP.NE.AND P0, PT, R0, 0x2, PT ;  /* 0x000000020000780c */ /* 0x000fc80003f05270 */
[----:B------:R-:W-:Y:S02]  /*e4d0*/  SEL R2, RZ, 0x1, P0 ;  /* 0x00000001ff027807 */ /* 0x000fe40000000000 */
[----:B------:R-:W-:Y:S02]  /*e4e0*/  SEL R0, R0, RZ, P0 ;  /* 0x000000ff00007207 */ /* 0x000fe40000000000 */
[----:B---3--:R-:W-:-:S03]  /*e4f0*/  LOP3.LUT R4, R4, R2, RZ, 0x3c, !PT ;  /* 0x0000000204047212 */ /* 0x008fc600078e3cff */
[----:B------:R0:W-:Y:S04]  /*e500*/  STL [R1+0x8], R0 ;  /* 0x0000080001007387 */ /* 0x0001e80000100800 */
[----:B------:R0:W-:Y:S02]  /*e510*/  STL [R1+0x10], R4 ;  /* 0x0000100401007387 */ /* 0x0001e40000100800 */
.L_x_425:
[----:B------:R-:W-:Y:S05]  /*e520*/  BSYNC B7 ;  /* 0x0000000000077941 */ /* 0x000fea0003800000 */
.L_x_423:
[----:B0-----:R-:W2:Y:S02]  /*e530*/  LDL R0, [R1+0x1c] ;  /* 0x00001c0001007983 */ /* 0x001ea40000100800 */
[----:B--2---:R-:W-:-:S13]  /*e540*/  LOP3.LUT P0, RZ, R0, 0x2, RZ, 0xc0, !PT ;  /* 0x0000000200ff7812 */ /* 0x004fda000780c0ff */
[----:B------:R-:W-:Y:S05]  /*e550*/  @!P0 BRA `(.L_x_508) ;  /* 0x0000000000288947 */ /* 0x000fea0003800000 */
[----:B------:R-:W-:Y:S05]  /*e560*/  WARPSYNC.ALL ;  /* 0x0000000000007948 */ /* 0x000fea0003800000 */
[----:B------:R-:W0:Y:S08]  /*e570*/  S2UR UR5, SR_CgaCtaId ;  /* 0x00000000000579c3 */ /* 0x000e300000008800 */
[----:B------:R-:W-:Y:S06]  /*e580*/  BAR.SYNC.DEFER_BLOCKING 0x5, 0x180 ;  /* 0x0146000000007b1d */ /* 0x000fec0000010000 */
[----:B------:R-:W-:-:S02]  /*e590*/  UMOV UR4, 0x400 ;  /* 0x0000040000047882 */ /* 0x000fc40000000000 */
[----:B0-----:R-:W-:-:S06]  /*e5a0*/  ULEA UR4, UR5, UR4, 0x18 ;  /* 0x0000000405047291 */ /* 0x001fcc000f8ec03f */
[----:B------:R-:W-:-:S05]  /*e5b0*/  IMAD.U32 R0, RZ, RZ, UR4 ;  /* 0x00000004ff007e24 */ /* 0x000fca000f8e00ff */
[----:B------:R0:W2:Y:S04]  /*e5c0*/  LDS.128 R16, [R0+0x348d0] ;  /* 0x0348d00000107984 */ /* 0x0000a80000000c00 */
[----:B------:R0:W-:Y:S01]  /*e5d0*/  STL [R1+0x4], R0 ;  /* 0x0000040001007387 */ /* 0x0001e20000100800 */
[----:B------:R-:W-:Y:S06]  /*e5e0*/  BAR.ARV 0x4, 0x180 ;  /* 0x0106000000007b1d */ /* 0x000fec0000002000 */
[----:B------:R-:W-:Y:S05]  /*e5f0*/  BRA `(.L_x_509) ;  /* 0x0000000800507947 */ /* 0x000fea0003800000 */
.L_x_508:
[----:B------:R-:W1:Y:S01]  /*e600*/  S2R R0, SR_TID.X ;  /* 0x0000000000007919 */ /* 0x000e620000002100 */
[----:B------:R-:W-:Y:S01]  /*e610*/  UMOV UR4, 0xffffffff ;  /* 0xffffffff00047882 */ /* 0x000fe20000000000 */
[----:B-1--4-:R-:W-:-:S04]  /*e620*/  LOP3.LUT R7, R0, 0x1f, RZ, 0xc0, !PT ;  /* 0x0000001f00077812 */ /* 0x012fc800078ec0ff */
[----:B------:R-:W-:Y:S01]  /*e630*/  ISETP.NE.AND P0, PT, R7, 0x1f, PT ;  /* 0x0000001f0700780c */ /* 0x000fe20003f05270 */
[----:B------:R-:W-:-:S12]  /*e640*/  BRA.DIV UR4, `(.L_x_510) ;  /* 0x0000001e04b87947 */ /* 0x000fd8000b800000 */
[----:B------:R-:W-:Y:S01]  /*e650*/  IMAD.IADD R5, R19, 0x1, R7 ;  /* 0x0000000113057824 */ /* 0x000fe200078e0207 */
[----:B------:R-:W-:Y:S01]  /*e660*/  ULDC UR4, c[0x0][0xc3c] ;  /* 0x00030f0000047ab9 */ /* 0x000fe20000000800 */
[----:B------:R-:W-:-:S03]  /*e670*/  ULDC.64 UR6, c[0x0][0x208] ;  /* 0x0000820000067ab9 */ /* 0x000fc60000000a00 */
[----:B------:R-:W-:-:S13]  /*e680*/  ISETP.GE.OR P1, PT, R5, UR4, !P0 ;  /* 0x0000000405007c0c */ /* 0x000fda000c726670 */
[----:B------:R-:W0:Y:S02]  /*e690*/  @!P1 LDC.64 R2, c[0x0][0xc80] ;  /* 0x00032000ff029b82 */ /* 0x000e240000000a00 */
[----:B0-----:R-:W-:-:S06]  /*e6a0*/  @!P1 IMAD.WIDE R2, R5, 0x4, R2 ;  /* 0x0000000405029825 */ /* 0x001fcc00078e0202 */
[----:B------:R0:W2:Y:S01]  /*e6b0*/  @!P1 LDG.E R3, desc[UR6][R2.64] ;  /* 0x0000000602039981 */ /* 0x0000a2000c1e1900 */
[C---:B------:R-:W-:Y:S02]  /*e6c0*/  ISETP.GE.U32.AND P2, PT, R7.reuse, 0x2, PT ;  /* 0x000000020700780c */ /* 0x040fe40003f46070 */
[C---:B------:R-:W-:Y:S01]  /*e6d0*/  ISETP.GE.U32.AND P3, PT, R7.reuse, 0x4, PT ;  /* 0x000000040700780c */ /* 0x040fe20003f66070 */
[----:B------:R-:W-:Y:S01]  /*e6e0*/  SHFL.IDX PT, R4, R16, 0x1, 0x1f ;  /* 0x00201f0010047f89 */ /* 0x000fe200000e0000 */
[C---:B------:R-:W-:Y:S02]  /*e6f0*/  ISETP.GE.U32.AND P4, PT, R7.reuse, 0x8, PT ;  /* 0x000000080700780c */ /* 0x040fe40003f86070 */
[C---:B------:R-:W-:Y:S01]  /*e700*/  ISETP.GE.U32.AND P5, PT, R7.reuse, 0x10, PT ;  /* 0x000000100700780c */ /* 0x040fe20003fa6070 */
[----:B0-----:R-:W-:Y:S02]  /*e710*/  IMAD.MOV.U32 R2, RZ, RZ, RZ ;  /* 0x000000ffff027224 */ /* 0x001fe400078e00ff */
[----:B--2---:R-:W-:Y:S01]  /*e720*/  @!P1 IMAD.MOV.U32 R2, RZ, RZ, R3 ;  /* 0x000000ffff029224 */ /* 0x004fe200078e0003 */
[----:B------:R-:W-:-:S04]  /*e730*/  ISETP.NE.AND P1, PT, R7, RZ, PT ;  /* 0x000000ff0700720c */ /* 0x000fc80003f25270 */
        /* <DEDUP_REMOVED lines=14> */
[----:B------:R-:W-:Y:S02]  /*e820*/  IMAD.IADD R3, R3, 0x1, R0 ;  /* 0x0000000103037824 */ /* 0x000fe400078e0200 */
[----:B------:R0:W1:Y:S04]  /*e830*/  SHFL.IDX PT, R0, R16, RZ, 0x1f ;  /* 0x00001fff10007589 */ /* 0x00006800000e0000 */
[----:B------:R0:W2:Y:S02]  /*e840*/  SHFL.IDX PT, R6, R3, 0x1f, 0x1f ;  /* 0x03e01f0003067f89 */ /* 0x0000a400000e0000 */
.L_x_576:
[----:B------:R-:W-:Y:S02]  /*e850*/  ULDC UR4, c[0x0][0xc38] ;  /* 0x00030e0000047ab9 */ /* 0x000fe40000000800 */
[----:B0-----:R-:W-:-:S04]  /*e860*/  IMAD.U32 R16, RZ, RZ, UR4 ;  /* 0x00000004ff107e24 */ /* 0x001fc8000f8e00ff */
[----:B--2---:R-:W-:-:S04]  /*e870*/  IMAD R6, R6, R16, RZ ;  /* 0x0000001006067224 */ /* 0x004fc800078e02ff */
[----:B------:R-:W-:-:S05]  /*e880*/  IMAD.IADD R4, R4, 0x1, R6 ;  /* 0x0000000104047824 */ /* 0x000fca00078e0206 */
[----:B-1----:R-:W-:-:S13]  /*e890*/  ISETP.GT.AND P6, PT, R4, R0, PT ;  /* 0x000000000400720c */ /* 0x002fda0003fc4270 */
[----:B------:R-:W-:Y:S05]  /*e8a0*/  @P6 BRA `(.L_x_511) ;  /* 0x0000000000a06947 */ /* 0x000fea0003800000 */
.L_x_516:
[----:B0-----:R-:W0:Y:S01]  /*e8b0*/  LDC R2, c[0x0][0xc3c] ;  /* 0x00030f00ff027b82 */ /* 0x001e220000000800 */
[----:B------:R-:W-:-:S05]  /*e8c0*/  VIADD R19, R19, 0x1f ;  /* 0x0000001f13137836 */ /* 0x000fca0000000000 */
[----:B0-----:R-:W-:-:S13]  /*e8d0*/  ISETP.GE.AND P6, PT, R19, R2, PT ;  /* 0x000000021300720c */ /* 0x001fda0003fc6270 */
[----:B------:R-:W-:Y:S05]  /*e8e0*/  @P6 BRA `(.L_x_512) ;  /* 0x0000000400486947 */ /* 0x000fea0003800000 */
[----:B------:R-:W0:Y:S01]  /*e8f0*/  S2R R3, SR_TID.X ;  /* 0x0000000000037919 */ /* 0x000e220000002100 */
[----:B------:R-:W-:Y:S01]  /*e900*/  BSSY B0, `(.L_x_513) ;  /* 0x000000a000007945 */ /* 0x000fe20003800000 */
[----:B0-----:R-:W-:-:S05]  /*e910*/  LOP3.LUT R3, R3, 0x1f, RZ, 0xc0, !PT ;  /* 0x0000001f03037812 */ /* 0x001fca00078ec0ff */
[----:B------:R-:W-:-:S05]  /*e920*/  IMAD.IADD R5, R19, 0x1, R3 ;  /* 0x0000000113057824 */ /* 0x000fca00078e0203 */
[----:B------:R-:W-:Y:S01]  /*e930*/  ISETP.GE.OR P6, PT, R5, R2, !P0 ;  /* 0x000000020500720c */ /* 0x000fe200047c6670 */
[----:B------:R-:W-:-:S12]  /*e940*/  IMAD.MOV.U32 R2, RZ, RZ, RZ ;  /* 0x000000ffff027224 */ /* 0x000fd800078e00ff */
[----:B------:R-:W-:Y:S05]  /*e950*/  @P6 BRA `(.L_x_514) ;  /* 0x0000000000106947 */ /* 0x000fea0003800000 */
[----:B------:R-:W0:Y:S01]  /*e960*/  LDC.64 R2, c[0x0][0xc80] ;  /* 0x00032000ff027b82 */ /* 0x000e220000000a00 */
[----:B------:R-:W-:Y:S01]  /*e970*/  ULDC.64 UR4, c[0x0][0x208] ;  /* 0x0000820000047ab9 */ /* 0x000fe20000000a00 */
[----:B0-----:R-:W-:-:S06]  /*e980*/  IMAD.WIDE R2, R5, 0x4, R2 ;  /* 0x0000000405027825 */ /* 0x001fcc00078e0202 */
[----:B------:R0:W5:Y:S02]  /*e990*/  LDG.E R2, desc[UR4][R2.64] ;  /* 0x0000000402027981 */ /* 0x000164000c1e1900 */
.L_x_514:
[----:B------:R-:W-:Y:S05]  /*e9a0*/  BSYNC B0 ;  /* 0x0000000000007941 */ /* 0x000fea0003800000 */
.L_x_513:
[----:B------:R-:W-:-:S03]  /*e9b0*/  UMOV UR4, 0xffffffff ;  /* 0xffffffff00047882 */ /* 0x000fc60000000000 */
[----:B------:R-:W-:Y:S05]  /*e9c0*/  BRA.DIV UR4, `(.L_x_515) ;  /* 0x0000002204187947 */ /* 0x000fea000b800000 */
[----:B-----5:R-:W0:Y:S02]  /*e9d0*/  SHFL.UP PT, R14, R2, 0x1, RZ ;  /* 0x04200000020e7989 */ /* 0x020e2400000e00ff */
        /* <DEDUP_REMOVED lines=14> */
[----:B------:R0:W1:Y:S02]  /*eac0*/  SHFL.IDX PT, R6, R3, 0x1f, 0x1f ;  /* 0x03e01f0003067f89 */ /* 0x00006400000e0000 */
.L_x_584:
[----:B------:R-:W-:Y:S02]  /*ead0*/  ULDC UR4, c[0x0][0xc38] ;  /* 0x00030e0000047ab9 */ /* 0x000fe40000000800 */
[----:B------:R-:W-:-:S04]  /*eae0*/  IMAD.U32 R16, RZ, RZ, UR4 ;  /* 0x00000004ff107e24 */ /* 0x000fc8000f8e00ff */
[----:B-1----:R-:W-:-:S04]  /*eaf0*/  IMAD R6, R6, R16, RZ ;  /* 0x0000001006067224 */ /* 0x002fc800078e02ff */
[----:B------:R-:W-:-:S05]  /*eb00*/  IMAD.IADD R4, R6, 0x1, R4 ;  /* 0x0000000106047824 */ /* 0x000fca00078e0204 */
[----:B------:R-:W-:-:S13]  /*eb10*/  ISETP.GT.AND P6, PT, R4, R0, PT ;  /* 0x000000000400720c */ /* 0x000fda0003fc4270 */
[----:B------:R-:W-:Y:S05]  /*eb20*/  @!P6 BRA `(.L_x_516) ;  /* 0xfffffffc0060e947 */ /* 0x000fea000383ffff */
.L_x_511:
[----:B------:R-:W-:Y:S01]  /*eb30*/  IMAD.IADD R6, R4, 0x1, -R6 ;  /* 0x0000000104067824 */ /* 0x000fe200078e0a06 */
[----:B------:R-:W-:-:S03]  /*eb40*/  UMOV UR4, 0xffffffff ;  /* 0xffffffff00047882 */ /* 0x000fc60000000000 */
[----:B------:R-:W-:-:S05]  /*eb50*/  IMAD R4, R3, R16, R6 ;  /* 0x0000001003047224 */ /* 0x000fca00078e0206 */
[----:B------:R-:W-:Y:S01]  /*eb60*/  ISETP.GT.AND P6, PT, R4, R0, PT ;  /* 0x000000000400720c */ /* 0x000fe20003fc4270 */
[----:B------:R-:W-:-:S12]  /*eb70*/  BRA.DIV UR4, `(.L_x_517) ;  /* 0x0000002204807947 */ /* 0x000fd8000b800000 */
[----:B------:R-:W-:-:S04]  /*eb80*/  VOTE.ANY R5, PT, !P6 ;  /* 0x0000000000057806 */ /* 0x000fc800070e0100 */
[----:B------:R-:W1:Y:S02]  /*eb90*/  POPC R4, R5 ;  /* 0x0000000500047309 */ /* 0x000e640000000000 */
[----:B-1----:R1:W2:Y:S02]  /*eba0*/  SHFL.IDX PT, R17, R2, R4, 0x1f ;  /* 0x00001f0402117589 */ /* 0x0022a400000e0000 */
.L_x_588:
[----:B------:R-:W-:Y:S01]  /*ebb0*/  ISETP.NE.AND P0, PT, R5, RZ, PT ;  /* 0x000000ff0500720c */ /* 0x000fe20003f05270 */
[----:B-1----:R-:W-:-:S12]  /*ebc0*/  IMAD.MOV.U32 R2, RZ, RZ, RZ ;  /* 0x000000ffff027224 */ /* 0x002fd800078e00ff */
[----:B------:R-:W-:Y:S05]  /*ebd0*/  @!P0 BRA `(.L_x_518) ;  /* 0x0000000000108947 */ /* 0x000fea0003800000 */
[----:B------:R-:W-:Y:S01]  /*ebe0*/  UMOV UR4, 0xffffffff ;  /* 0xffffffff00047882 */ /* 0x000fe20000000000 */
[----:B------:R-:W-:Y:S02]  /*ebf0*/  VIADD R12, R4, 0xffffffff ;  /* 0xffffffff040c7836 */ /* 0x000fe40000000000 */
[----:B------:R-:W-:Y:S05]  /*ec00*/  BRA.DIV UR4, `(.L_x_519) ;  /* 0x0000002204a47947 */ /* 0x000fea000b800000 */
[----:B------:R1:W3:Y:S02]  /*ec10*/  SHFL.IDX PT, R2, R3, R12, 0x1f ;  /* 0x00001f0c03027589 */ /* 0x0002e400000e0000 */
.L_x_518:
[----:B--2---:R-:W-:Y:S01]  /*ec20*/  IABS R5, R17 ;  /* 0x0000001100057213 */ /* 0x004fe20000000000 */
[----:B---3--:R-:W-:Y:S02]  /*ec30*/  IMAD R16, R2, R16, R6 ;  /* 0x0000001002107224 */ /* 0x008fe400078e0206 */
[----:B------:R-:W-:Y:S01]  /*ec40*/  IMAD.IADD R19, R4, 0x1, R19 ;  /* 0x0000000104137824 */ /* 0x000fe200078e0213 */
[----:B------:R-:W2:Y:S01]  /*ec50*/  I2F.RP R2, R5 ;  /* 0x0000000500027306 */ /* 0x000ea20000209400 */
[----:B------:R-:W-:-:S07]  /*ec60*/  IMAD.IADD R0, R0, 0x1, -R16 ;  /* 0x0000000100007824 */ /* 0x000fce00078e0a10 */
[----:B--2---:R-:W2:Y:S02]  /*ec70*/  MUFU.RCP R2, R2 ;  /* 0x0000000200027308 */ /* 0x004ea40000001000 */
[----:B--2---:R-:W-:-:S06]  /*ec80*/  VIADD R2, R2, 0xffffffe ;  /* 0x0ffffffe02027836 */ /* 0x004fcc0000000000 */
[----:B01----:R-:W0:Y:S02]  /*ec90*/  F2I.FTZ.U32.TRUNC.NTZ R3, R2 ;  /* 0x0000000200037305 */ /* 0x003e24000021f000 */
[----:B0-----:R-:W-:-:S04]  /*eca0*/  IMAD.MOV R2, RZ, RZ, -R3 ;  /* 0x000000ffff027224 */ /* 0x001fc800078e0a03 */
[----:B------:R-:W-:Y:S02]  /*ecb0*/  IMAD R6, R2, R5, RZ ;  /* 0x0000000502067224 */ /* 0x000fe400078e02ff */
[----:B------:R-:W-:-:S04]  /*ecc0*/  IMAD.MOV.U32 R2, RZ, RZ, RZ ;  /* 0x000000ffff027224 */ /* 0x000fc800078e00ff */
[----:B------:R-:W-:Y:S01]  /*ecd0*/  IMAD.HI.U32 R2, R3, R6, R2 ;  /* 0x0000000603027227 */ /* 0x000fe200078e0002 */
[----:B------:R-:W-:Y:S02]  /*ece0*/  IABS R6, R17 ;  /* 0x0000001100067213 */ /* 0x000fe40000000000 */
[----:B------:R-:W-:-:S03]  /*ecf0*/  IABS R3, R0 ;  /* 0x0000000000037213 */ /* 0x000fc60000000000 */
[----:B------:R-:W-:Y:S02]  /*ed00*/  IMAD.MOV R6, RZ, RZ, -R6 ;  /* 0x000000ffff067224 */ /* 0x000fe400078e0a06 */
        /* <DEDUP_REMOVED lines=16> */
.L_x_512:
[----:B------:R-:W-:Y:S01]  /*ee10*/  UMOV UR4, URZ ;  /* 0x0000003f00047c82 */ /* 0x000fe20008000000 */
[----:B------:R-:W-:Y:S01]  /*ee20*/  UMOV UR5, URZ ;  /* 0x0000003f00057c82 */ /* 0x000fe20008000000 */
[----:B------:R-:W-:Y:S01]  /*ee30*/  ULDC UR6, c[0x0][0xc3c] ;  /* 0x00030f0000067ab9 */ /* 0x000fe20000000800 */
[----:B------:R-:W-:Y:S02]  /*ee40*/  IMAD.MOV.U32 R16, RZ, RZ, R0 ;  /* 0x000000ffff107224 */ /* 0x000fe400078e0000 */
[----:B------:R-:W-:Y:S02]  /*ee50*/  IMAD.U32 R17, RZ, RZ, UR4 ;  /* 0x00000004ff117e24 */ /* 0x000fe4000f8e00ff */
[----:B------:R-:W-:Y:S02]  /*ee60*/  IMAD.U32 R18, RZ, RZ, UR5 ;  /* 0x00000005ff127e24 */ /* 0x000fe4000f8e00ff */
[----:B------:R-:W-:-:S07]  /*ee70*/  IMAD.U32 R19, RZ, RZ, UR6 ;  /* 0x00000006ff137e24 */ /* 0x000fce000f8e00ff */
.L_x_520:
[----:B------:R3:W2:Y:S01]  /*ee80*/  LDL R3, [R1+0x4] ;  /* 0x0000040001037983 */ /* 0x0006a20000100800 */
[----:B------:R-:W0:Y:S01]  /*ee90*/  S2R R0, SR_TID.X ;  /* 0x0000000000007919 */ /* 0x000e220000002100 */
[----:B------:R-:W-:Y:S05]  /*eea0*/  WARPSYNC.ALL ;  /* 0x0000000000007948 */ /* 0x000fea0003800000 */
[----:B0-----:R-:W-:Y:S01]  /*eeb0*/  LOP3.LUT R0, R0, 0x1f, RZ, 0xc0, !PT ;  /* 0x0000001f00007812 */ /* 0x001fe200078ec0ff */
[----:B------:R-:W-:Y:S03]  /*eec0*/  BAR.SYNC.DEFER_BLOCKING 0x4, 0x180 ;  /* 0x0106000000007b1d */ /* 0x000fe60000010000 */
[----:B------:R-:W-:-:S13]  /*eed0*/  ISETP.NE.AND P0, PT, R0, RZ, PT ;  /* 0x000000ff0000720c */ /* 0x000fda0003f05270 */
[----:B------:R-:W2:Y:S01]  /*eee0*/  @!P0 S2R R0, SR_CgaCtaId ;  /* 0x0000000000008919 */ /* 0x000ea20000008800 */
[----:B------:R-:W-:-:S04]  /*eef0*/  @!P0 MOV R2, 0x400 ;  /* 0x0000040000028802 */ /* 0x000fc80000000f00 */
[----:B--2---:R-:W-:-:S05]  /*ef00*/  @!P0 LEA R3, R0, R2, 0x18 ;  /* 0x0000000200038211 */ /* 0x004fca00078ec0ff */
[----:B------:R3:W-:Y:S04]  /*ef10*/  @!P0 STS.128 [R3+0x348d0], R16 ;  /* 0x0348d01003008388 */ /* 0x0007e80000000c00 */
[----:B------:R3:W-:Y:S01]  /*ef20*/  @!P0 STL [R1+0x4], R3 ;  /* 0x0000040301008387 */ /* 0x0007e20000100800 */
[----:B------:R-:W-:Y:S06]  /*ef30*/  BAR.ARV 0x5, 0x180 ;  /* 0x0146000000007b1d */ /* 0x000fec0000002000 */
.L_x_509:
[----:B------:R-:W-:Y:S02]  /*ef40*/  ULDC UR4, c[0x0][0xc3c] ;  /* 0x00030f0000047ab9 */ /* 0x000fe40000000800 */
[----:B--2---:R-:W-:-:S13]  /*ef50*/  ISETP.GE.AND P0, PT, R19, UR4, PT ;  /* 0x0000000413007c0c */ /* 0x004fda000bf06270 */
[----:B------:R-:W-:Y:S05]  /*ef60*/  @!P0 BRA `(.L_x_521) ;  /* 0xffffffac003c8947 */ /* 0x000fea000383ffff */
[----:B------:R-:W-:Y:S05]  /*ef70*/  BSYNC B8 ;  /* 0x0000000000087941 */ /* 0x000fea0003800000 */
.L_x_419:
[----:B0-----:R-:W2:Y:S01]  /*ef80*/  LDL.LU R0, [R1+0x50] ;  /* 0x0000500001007983 */ /* 0x001ea20000300800 */
[----:B------:R-:W-:Y:S01]  /*ef90*/  BSSY B0, `(.L_x_522) ;  /* 0x000000b000007945 */ /* 0x000fe20003800000 */
[----:B------:R-:W0:Y:S01]  /*efa0*/  S2R R5, SR_CgaCtaId ;  /* 0x0000000000057919 */ /* 0x000e220000008800 */
[----:B--2---:R-:W-:-:S05]  /*efb0*/  VIADD R0, R0, 0x1 ;  /* 0x0000000100007836 */ /* 0x004fca0000000000 */
[----:B------:R-:W-:-:S04]  /*efc0*/  LEA.HI R2, R0, R0, RZ, 0x1 ;  /* 0x0000000000027211 */ /* 0x000fc800078f08ff */
[----:B---3--:R-:W-:-:S05]  /*efd0*/  LOP3.LUT R3, R2, 0xfffffffe, RZ, 0xc0, !PT ;  /* 0xfffffffe02037812 */ /* 0x008fca00078ec0ff */
[----:B------:R-:W-:Y:S01]  /*efe0*/  IMAD.IADD R3, R0, 0x1, -R3 ;  /* 0x0000000100037824 */ /* 0x000fe200078e0a03 */
[----:B------:R-:W-:-:S04]  /*eff0*/  MOV R0, 0x400 ;  /* 0x0000040000007802 */ /* 0x000fc80000000f00 */
[----:B0-----:R-:W-:Y:S02]  /*f000*/  LEA R0, R5, R0, 0x18 ;  /* 0x0000000005007211 */ /* 0x001fe400078ec0ff */
[----:B------:R-:W-:-:S04]  /*f010*/  SHF.L.U32 R3, R3, 0x1f, RZ ;  /* 0x0000001f03037819 */ /* 0x000fc800000006ff */
[----:B------:R-:W0:Y:S02]  /*f020*/  SYNCS.PHASECHK.TRANS64.TRYWAIT P0, [R0+URZ+0x34820], R3 ;  /* 0x03482003000075a7 */ /* 0x000e24000800017f */
[----:B0-----:R-:W-:Y:S05]  /*f030*/  @!P0 BRA `(.L_x_523) ;  /* 0x0000001c00c08947 */ /* 0x001fea0003800000 */
.L_x_591:
[----:B------:R-:W-:Y:S05]  /*f040*/  BSYNC B0 ;  /* 0x0000000000007941 */ /* 0x000fea0003800000 */
.L_x_522:
[----:B------:R-:W-:-:S03]  /*f050*/  UMOV UR4, 0xffffffff ;  /* 0xffffffff00047882 */ /* 0x000fc60000000000 */
[----:B------:R-:W-:Y:S05]  /*f060*/  BRA.DIV UR4, `(.L_x_524) ;  /* 0x0000001e04c87947 */ /* 0x000fea000b800000 */
[----:B------:R-:W2:Y:S02]  /*f070*/  S2R R2, SR_TID.X ;  /* 0x0000000000027919 */ /* 0x000ea40000002100 */
[----:B--2---:R-:W-:-:S04]  /*f080*/  SHF.R.U32.HI R2, RZ, 0x5, R2 ;  /* 0x00000005ff027819 */ /* 0x004fc80000011602 */
[----:B------:R-:W-:-:S05]  /*f090*/  LOP3.LUT R2, R2, 0x3, RZ, 0xc0, !PT ;  /* 0x0000000302027812 */ /* 0x000fca00078ec0ff */
[----:B------:R2:W3:Y:S02]  /*f0a0*/  SHFL.IDX PT, R14, R2, RZ, 0x1f ;  /* 0x00001fff020e7589 */ /* 0x0004e400000e0000 */
.L_x_594:
[----:B---3--:R-:W-:Y:S01]  /*f0b0*/  ISETP.NE.AND P0, PT, R14, RZ, PT ;  /* 0x000000ff0e00720c */ /* 0x008fe20003f05270 */
[----:B------:R-:W-:-:S12]  /*f0c0*/  BSSY B0, `(.L_x_525) ;  /* 0x0000029000007945 */ /* 0x000fd80003800000 */
[----:B------:R-:W-:Y:S05]  /*f0d0*/  @P0 BRA `(.L_x_526) ;  /* 0x00000000009c0947 */ /* 0x000fea0003800000 */
[----:B------:R-:W-:-:S03]  /*f0e0*/  UMOV UR4, 0xffffffff ;  /* 0xffffffff00047882 */ /* 0x000fc60000000000 */
[----:B------:R-:W-:Y:S05]  /*f0f0*/  BRA.DIV UR4, `(.L_x_527) ;  /* 0x0000001e04d87947 */ /* 0x000fea000b800000 */
[----:B------:R-:W-:-:S13]  /*f100*/  ELECT P6, URZ, PT ;  /* 0x00000000003f782f */ /* 0x000fda00038c0000 */
.L_x_597:
        /* <DEDUP_REMOVED lines=8> */
.L_x_528:
[----:B0-----:R-:W2:Y:S04]  /*f190*/  LDL R3, [R1+0x8] ;  /* 0x0000080001037983 */ /* 0x001ea80000100800 */
[----:B-1--4-:R-:W3:Y:S01]  /*f1a0*/  LDL.LU R7, [R1+0x10] ;  /* 0x0000100001077983 */ /* 0x012ee20000300800 */
[----:B------:R-:W-:-:S04]  /*f1b0*/  VIADD R2, R0, 0x34840 ;  /* 0x0003484000027836 */ /* 0x000fc80000000000 */
[C---:B--2---:R-:W-:Y:S02]  /*f1c0*/  IMAD R6, R3.reuse, 0x8, R2 ;  /* 0x0000000803067824 */ /* 0x044fe400078e0202 */
[----:B------:R-:W-:Y:S01]  /*f1d0*/  VIADD R3, R3, 0x1 ;  /* 0x0000000103037836 */ /* 0x000fe20000000000 */
[----:B---3--:R-:W-:-:S04]  /*f1e0*/  SHF.L.U32 R5, R7, 0x1f, RZ ;  /* 0x0000001f07057819 */ /* 0x008fc800000006ff */
[C---:B------:R-:W-:Y:S01]  /*f1f0*/  ISETP.NE.AND P1, PT, R3.reuse, 0x2, PT ;  /* 0x000000020300780c */ /* 0x040fe20003f25270 */
[----:B------:R-:W0:Y:S03]  /*f200*/  SYNCS.PHASECHK.TRANS64.TRYWAIT P0, [R6+URZ], R5 ;  /* 0x00000005060075a7 */ /* 0x000e26000800017f */
[----:B------:R-:W-:Y:S02]  /*f210*/  SEL R4, RZ, 0x1, P1 ;  /* 0x00000001ff047807 */ /* 0x000fe40000800000 */
[----:B------:R-:W-:Y:S02]  /*f220*/  SEL R3, R3, RZ, P1 ;  /* 0x000000ff03037207 */ /* 0x000fe40000800000 */
[----:B------:R-:W-:-:S03]  /*f230*/  LOP3.LUT R4, R7, R4, RZ, 0x3c, !PT ;  /* 0x0000000407047212 */ /* 0x000fc600078e3cff */
[----:B------:R-:W-:Y:S01]  /*f240*/  IMAD R7, R3, 0x8, R2 ;  /* 0x0000000803077824 */ /* 0x000fe200078e0202 */
[----:B------:R-:W-:Y:S01]  /*f250*/  SHF.L.U32 R2, R4, 0x1f, RZ ;  /* 0x0000001f04027819 */ /* 0x000fe200000006ff */
[----:B0-----:R-:W-:Y:S06]  /*f260*/  @!P0 BRA `(.L_x_529) ;  /* 0x0000001c009c8947 */ /* 0x001fec0003800000 */
.L_x_598:
[----:B------:R-:W1:Y:S02]  /*f270*/  SYNCS.PHASECHK.TRANS64.TRYWAIT P0, [R7+URZ], R2 ;  /* 0x00000002070075a7 */ /* 0x000e64000800017f */
[----:B-1----:R-:W-:Y:S05]  /*f280*/  @!P0 BRA `(.L_x_530) ;  /* 0x0000001c00a88947 */ /* 0x002fea0003800000 */
.L_x_599:
[----:B------:R-:W-:Y:S05]  /*f290*/  @!P2 BRA `(.L_x_531) ;  /* 0x000000000004a947 */ /* 0x000fea0003800000 */
[----:B------:R-:W-:Y:S01]  /*f2a0*/  BPT.TRAP 0x1 ;  /* 0x000000040000795c */ /* 0x000fe20000300000 */
.L_x_531:
[----:B------:R-:W2:Y:S01]  /*f2b0*/  LDL.LU R4, [R1+0x8] ;  /* 0x0000080001047983 */ /* 0x000ea20000300800 */
[----:B------:R-:W-:-:S04]  /*f2c0*/  VIADD R0, R0, 0x34860 ;  /* 0x0003486000007836 */ /* 0x000fc80000000000 */
[----:B--2---:R-:W-:-:S04]  /*f2d0*/  IMAD R4, R4, 0x8, R0 ;  /* 0x0000000804047824 */ /* 0x004fc800078e0200 */
[----:B------:R-:W2:Y:S02]  /*f2e0*/  SYNCS.PHASECHK.TRANS64.TRYWAIT P0, [R4+URZ], R5 ;  /* 0x00000005040075a7 */ /* 0x000ea4000800017f */
[----:B--2---:R-:W-:Y:S05]  /*f2f0*/  @!P0 BRA `(.L_x_532) ;  /* 0x0000001c00a08947 */ /* 0x004fea0003800000 */
.L_x_600:
[----:B------:R-:W-:-:S07]  /*f300*/  IMAD R3, R3, 0x8, R0 ;  /* 0x0000000803037824 */ /* 0x000fce00078e0200 */
.L_x_533:
[----:B---3--:R3:W4:Y:S02]  /*f310*/  SYNCS.PHASECHK.TRANS64.TRYWAIT P0, [R3+URZ], R2 ;  /* 0x00000002030075a7 */ /* 0x008724000800017f */
[----:B----4-:R-:W-:Y:S05]  /*f320*/  @!P0 NANOSLEEP.SYNCS 0x989680 ;  /* 0x009896800000895d */ /* 0x010fea0003900000 */
[----:B------:R-:W4:Y:S02]  /*f330*/  @!P0 SYNCS.PHASECHK.TRANS64 P0, [R3+URZ], R2 ;  /* 0x00000002030085a7 */ /* 0x000f24000800007f */
[----:B----4-:R-:W-:Y:S05]  /*f340*/  @!P0 BRA `(.L_x_533) ;  /* 0xfffffffc00f08947 */ /* 0x010fea000383ffff */
.L_x_526:
[----:B------:R-:W-:Y:S05]  /*f350*/  BSYNC B0 ;  /* 0x0000000000007941 */ /* 0x000fea0003800000 */
.L_x_525:
[----:B------:R-:W-:Y:S05]  /*f360*/  EXIT ;  /* 0x000000000000794d */ /* 0x000fea0003800000 */
.L_x_371:
[----:B0-----:R0:W1:Y:S02]  /*f370*/  SYNCS.PHASECHK.TRANS64.TRYWAIT P1, [R0+URZ+0x34800], R3 ;  /* 0x03480003000075a7 */ /* 0x001064000802017f */
[----:B-1----:R-:W-:Y:S05]  /*f380*/  @!P1 NANOSLEEP.SYNCS 0x989680 ;  /* 0x009896800000995d */ /* 0x002fea0003900000 */
[----:B------:R-:W1:Y:S02]  /*f390*/  @!P1 SYNCS.PHASECHK.TRANS64 P1, [R0+URZ+0x34800], R3 ;  /* 0x03480003000095a7 */ /* 0x000e64000802007f */
[----:B-1----:R-:W-:Y:S05]  /*f3a0*/  @!P1 BRA `(.L_x_371) ;  /* 0xfffffffc00f09947 */ /* 0x002fea000383ffff */
[----:B------:R-:W-:Y:S05]  /*f3b0*/  BRA `(.L_x_534) ;  /* 0xffffff2000d47947 */ /* 0x000fea000383ffff */
.L_x_375:
[----:B0-----:R0:W2:Y:S02]  /*f3c0*/  SYNCS.PHASECHK.TRANS64.TRYWAIT P2, [R5+URZ+0x34830], R4 ;  /* 0x03483004050075a7 */ /* 0x0010a4000804017f */
[----:B--2---:R-:W-:Y:S05]  /*f3d0*/  @!P2 NANOSLEEP.SYNCS 0x989680 ;  /* 0x009896800000a95d */ /* 0x004fea0003900000 */
[----:B------:R-:W2:Y:S02]  /*f3e0*/  @!P2 SYNCS.PHASECHK.TRANS64 P2, [R5+URZ+0x34830], R4 ;  /* 0x034830040500a5a7 */ /* 0x000ea4000804007f */
[----:B--2---:R-:W-:Y:S05]  /*f3f0*/  @!P2 BRA `(.L_x_375) ;  /* 0xfffffffc00f0a947 */ /* 0x004fea000383ffff */
[----:B------:R-:W-:Y:S05]  /*f400*/  BRA `(.L_x_374) ;  /* 0xffffff2000f87947 */ /* 0x000fea000383ffff */
.L_x_380:
[----:B-1----:R-:W-:-:S04]  /*f410*/  IMAD.U32 R4, RZ, RZ, UR6 ;  /* 0x00000006ff047e24 */ /* 0x002fc8000f8e00ff */
[----:B------:R1:W2:Y:S03]  /*f420*/  SYNCS.PHASECHK.TRANS64.TRYWAIT P2, [R4+URZ+0x34830], R3 ;  /* 0x03483003040075a7 */ /* 0x0002a6000804017f */
[----:B--2---:R-:W-:Y:S05]  /*f430*/  @!P2 NANOSLEEP.SYNCS 0x989680 ;  /* 0x009896800000a95d */ /* 0x004fea0003900000 */
[----:B------:R-:W2:Y:S02]  /*f440*/  @!P2 SYNCS.PHASECHK.TRANS64 P2, [R4+URZ+0x34830], R3 ;  /* 0x034830030400a5a7 */ /* 0x000ea4000804007f */
[----:B--2---:R-:W-:Y:S05]  /*f450*/  @!P2 BRA `(.L_x_380) ;  /* 0xfffffffc00eca947 */ /* 0x004fea000383ffff */
[----:B------:R-:W-:Y:S05]  /*f460*/  BRA `(.L_x_379) ;  /* 0xffffff4800c07947 */ /* 0x000fea000383ffff */
.L_x_384:
[----:B-1----:R1:W2:Y:S02]  /*f470*/  SYNCS.PHASECHK.TRANS64.TRYWAIT P2, [R8+URZ+0x34850], R3 ;  /* 0x03485003080075a7 */ /* 0x0022a4000804017f */
[----:B--2---:R-:W-:Y:S05]  /*f480*/  @!P2 NANOSLEEP.SYNCS 0x989680 ;  /* 0x009896800000a95d */ /* 0x004fea0003900000 */
[----:B------:R-:W2:Y:S02]  /*f490*/  @!P2 SYNCS.PHASECHK.TRANS64 P2, [R8+URZ+0x34850], R3 ;  /* 0x034850030800a5a7 */ /* 0x000ea4000804007f */
[----:B--2---:R-:W-:Y:S05]  /*f4a0*/  @!P2 BRA `(.L_x_384) ;  /* 0xfffffffc00f0a947 */ /* 0x004fea000383ffff */
[----:B------:R-:W-:Y:S05]  /*f4b0*/  BRA `(.L_x_383) ;  /* 0xffffff5000e07947 */ /* 0x000fea000383ffff */
.L_x_389:
[----:B-1----:R1:W2:Y:S02]  /*f4c0*/  SYNCS.PHASECHK.TRANS64.TRYWAIT P0, [R14+URZ+0x34850], R7 ;  /* 0x034850070e0075a7 */ /* 0x0022a4000800017f */
[----:B--2---:R-:W-:Y:S05]  /*f4d0*/  @!P0 NANOSLEEP.SYNCS 0x989680 ;  /* 0x009896800000895d */ /* 0x004fea0003900000 */
[----:B------:R-:W2:Y:S02]  /*f4e0*/  @!P0 SYNCS.PHASECHK.TRANS64 P0, [R14+URZ+0x34850], R7 ;  /* 0x034850070e0085a7 */ /* 0x000ea4000800007f */
[----:B--2---:R-:W-:Y:S05]  /*f4f0*/  @!P0 BRA `(.L_x_389) ;  /* 0xfffffffc00f08947 */ /* 0x004fea000383ffff */
[----:B------:R-:W-:Y:S05]  /*f500*/  BRA `(.L_x_388) ;  /* 0xffffff6c00b07947 */ /* 0x000fea000383ffff */
.L_x_431:
[----:B------:R-:W1:Y:S01]  /*f510*/  S2R R4, SR_TID.X ;  /* 0x0000000000047919 */ /* 0x000e620000002100 */
[----:B------:R-:W-:Y:S01]  /*f520*/  BSSY B0, `(.L_x_535) ;  /* 0x000000a000007945 */ /* 0x000fe20003800000 */
[----:B0-----:R-:W-:Y:S02]  /*f530*/  IMAD.MOV.U32 R12, RZ, RZ, RZ ;  /* 0x000000ffff0c7224 */ /* 0x001fe400078e00ff */
[----:B------:R-:W-:Y:S02]  /*f540*/  IMAD.MOV.U32 R11, RZ, RZ, 0x1f ;  /* 0x0000001fff0b7424 */ /* 0x000fe400078e00ff */
[----:B------:R-:W-:Y:S01]  /*f550*/  IMAD.MOV.U32 R15, RZ, RZ, -0x1 ;  /* 0xffffffffff0f7424 */ /* 0x000fe200078e00ff */
[----:B-1----:R-:W-:-:S04]  /*f560*/  SHF.R.U32.HI R4, RZ, 0x5, R4 ;  /* 0x00000005ff047819 */ /* 0x002fc80000011604 */
[----:B------:R-:W-:-:S05]  /*f570*/  LOP3.LUT R4, R4, 0x3, RZ, 0xc0, !PT ;  /* 0x0000000304047812 */ /* 0x000fca00078ec0ff */
[----:B------:R-:W-:-:S07]  /*f580*/  IMAD.MOV.U32 R13, RZ, RZ, R4 ;  /* 0x000000ffff0d7224 */ /* 0x000fce00078e0004 */
[----:B------:R-:W-:Y:S05]  /*f590*/  WARPSYNC.COLLECTIVE R15, `(.L_x_536) ;  /* 0x000000000f087348 */ /* 0x000fea0003c00000 */
[----:B------:R0:W1:Y:S02]  /*f5a0*/  SHFL.IDX P6, R14, R13, R12, R11 ;  /* 0x0000000c0d0e7389 */ /* 0x00006400000c000b */
[----:B01----:R-:W-:Y:S01]  /*f5b0*/  ENDCOLLECTIVE ;  /* 0x000000000000791b */ /* 0x003fe20003800000 */
.L_x_536:
[----:B------:R-:W-:Y:S05]  /*f5c0*/  BSYNC B0 ;  /* 0x0000000000007941 */ /* 0x000fea0003800000 */
.L_x_535:
[----:B------:R-:W-:Y:S05]  /*f5d0*/  BRA `(.L_x_537) ;  /* 0xffffffb000a07947 */ /* 0x000fea000383ffff */
.L_x_433:
[----:B------:R-:W-:Y:S01]  /*f5e0*/  BSSY B0, `(.L_x_538) ;  /* 0x0000006000007945 */ /* 0x000fe20003800000 */
[----:B------:R-:W-:-:S07]  /*f5f0*/  IMAD.MOV.U32 R15, RZ, RZ, -0x1 ;  /* 0xffffffffff0f7424 */ /* 0x000fce00078e00ff */
[----:B01----:R-:W-:Y:S05]  /*f600*/  WARPSYNC.COLLECTIVE R15, `(.L_x_539) ;  /* 0x000000000f0c7348 */ /* 0x003fea0003c00000 */
[----:B------:R-:W-:Y:S02]  /*f610*/  ELECT P6, UR62, PT ;  /* 0x00000000003e782f */ /* 0x000fe400038c0000 */
[----:B------:R-:W-:Y:S01]  /*f620*/  MOV R14, UR62 ;  /* 0x0000003e000e7c02 */ /* 0x000fe20008000f00 */
[----:B01----:R-:W-:Y:S10]  /*f630*/  ENDCOLLECTIVE ;  /* 0x000000000000791b */ /* 0x003ff40003800000 */
.L_x_539:
[----:B------:R-:W-:Y:S05]  /*f640*/  BSYNC B0 ;  /* 0x0000000000007941 */ /* 0x000fea0003800000 */
.L_x_538:
[----:B------:R-:W-:Y:S05]  /*f650*/  BRA `(.L_x_540) ;  /* 0xffffffb000ac7947 */ /* 0x000fea000383ffff */
.L_x_435:
[----:B-1----:R1:W2:Y:S02]  /*f660*/  SYNCS.PHASECHK.TRANS64.TRYWAIT P0, [R0+URZ+0x34840], R2 ;  /* 0x03484002000075a7 */ /* 0x0022a4000800017f */
[----:B--2---:R-:W-:Y:S05]  /*f670*/  @!P0 NANOSLEEP.SYNCS 0x989680 ;  /* 0x009896800000895d */ /* 0x004fea0003900000 */
[----:B------:R-:W2:Y:S02]  /*f680*/  @!P0 SYNCS.PHASECHK.TRANS64 P0, [R0+URZ+0x34840], R2 ;  /* 0x03484002000085a7 */ /* 0x000ea4000800007f */
[----:B--2---:R-:W-:Y:S05]  /*f690*/  @!P0 BRA `(.L_x_435) ;  /* 0xfffffffc00f08947 */ /* 0x004fea000383ffff */
[----:B------:R-:W-:Y:S05]  /*f6a0*/  BRA `(.L_x_541) ;  /* 0xffffffb4001c7947 */ /* 0x000fea000383ffff */
.L_x_439:
[----:B------:R0:W5:Y:S01]  /*f6b0*/  LDL.LU R8, [R1+0x40] ;  /* 0x0000400001087983 */ /* 0x0001620000300800 */
[----:B------:R-:W-:Y:S02]  /*f6c0*/  IMAD.MOV.U32 R13, RZ, RZ, R0 ;  /* 0x000000ffff0d7224 */ /* 0x000fe400078e0000 */
[----:B------:R-:W-:Y:S01]  /*f6d0*/  IMAD.MOV.U32 R12, RZ, RZ, RZ ;  /* 0x000000ffff0c7224 */ /* 0x000fe200078e00ff */
[----:B------:R-:W1:Y:S01]  /*f6e0*/  S2R R5, SR_TID.X ;  /* 0x0000000000057919 */ /* 0x000e620000002100 */
[----:B------:R-:W-:Y:S02]  /*f6f0*/  IMAD.MOV.U32 R11, RZ, RZ, 0x181f ;  /* 0x0000181fff0b7424 */ /* 0x000fe400078e00ff */
[----:B------:R-:W-:-:S07]  /*f700*/  IMAD.MOV.U32 R15, RZ, RZ, -0x1 ;  /* 0xffffffffff0f7424 */ /* 0x000fce00078e00ff */
[----:B01---5:R-:W-:Y:S05]  /*f710*/  WARPSYNC.COLLECTIVE R15, `(.L_x_542) ;  /* 0x000000000f087348 */ /* 0x023fea0003c00000 */
[----:B------:R2:W3:Y:S02]  /*f720*/  SHFL.IDX P6, R14, R13, R12, R11 ;  /* 0x0000000c0d0e7389 */ /* 0x0004e400000c000b */
[----:B0123-5:R-:W-:Y:S01]  /*f730*/  ENDCOLLECTIVE ;  /* 0x000000000000791b */ /* 0x02ffe20003800000 */
.L_x_542:
[----:B------:R-:W-:Y:S02]  /*f740*/  IMAD.MOV.U32 R13, RZ, RZ, R4 ;  /* 0x000000ffff0d7224 */ /* 0x000fe400078e0004 */
[----:B------:R-:W-:-:S07]  /*f750*/  IMAD.MOV.U32 R6, RZ, RZ, R14 ;  /* 0x000000ffff067224 */ /* 0x000fce00078e000e */
[----:B------:R-:W-:Y:S05]  /*f760*/  WARPSYNC.COLLECTIVE R15, `(.L_x_543) ;  /* 0x000000000f087348 */ /* 0x000fea0003c00000 */
[----:B------:R0:W1:Y:S02]  /*f770*/  SHFL.IDX P6, R14, R13, R12, R11 ;  /* 0x0000000c0d0e7389 */ /* 0x00006400000c000b */
[----:B01----:R-:W-:Y:S01]  /*f780*/  ENDCOLLECTIVE ;  /* 0x000000000000791b */ /* 0x003fe20003800000 */
.L_x_543:
[----:B------:R-:W-:Y:S01]  /*f790*/  ULDC.64 UR4, c[0x0][0x208] ;  /* 0x0000820000047ab9 */ /* 0x000fe20000000a00 */
[----:B------:R-:W-:Y:S02]  /*f7a0*/  IMAD.MOV.U32 R13, RZ, RZ, R0 ;  /* 0x000000ffff0d7224 */ /* 0x000fe400078e0000 */
[----:B------:R-:W-:Y:S02]  /*f7b0*/  IMAD.MOV.U32 R12, RZ, RZ, 0x1 ;  /* 0x00000001ff0c7424 */ /* 0x000fe400078e00ff */
[----:B------:R-:W-:Y:S02]  /*f7c0*/  IMAD R3, R8, R7, RZ ;  /* 0x0000000708037224 */ /* 0x000fe400078e02ff */
[----:B------:R-:W0:Y:S01]  /*f7d0*/  S2R R8, SR_TID.X ;  /* 0x0000000000087919 */ /* 0x000e220000002100 */
[----:B------:R-:W-:Y:S01]  /*f7e0*/  IMAD.MOV.U32 R7, RZ, RZ, R14 ;  /* 0x000000ffff077224 */ /* 0x000fe200078e000e */
[----:B0-----:R-:W-:-:S04]  /*f7f0*/  LOP3.LUT R8, R8, 0x7f, RZ, 0xc0, !PT ;  /* 0x0000007f08087812 */ /* 0x001fc800078ec0ff */
[----:B------:R-:W-:-:S05]  /*f800*/  SHF.R.U32.HI R8, RZ, 0x3, R8 ;  /* 0x00000003ff087819 */ /* 0x000fca0000011608 */
[----:B------:R-:W-:Y:S02]  /*f810*/  IMAD.IADD R2, R8, 0x1, R17 ;  /* 0x0000000108027824 */ /* 0x000fe400078e0211 */
[----:B------:R-:W-:Y:S02]  /*f820*/  IMAD.SHL.U32 R17, R5, 0x8, RZ ;  /* 0x0000000805117824 */ /* 0x000fe400078e00ff */
[C---:B------:R-:W-:Y:S01]  /*f830*/  VIADD R5, R2.reuse, 0x10 ;  /* 0x0000001002057836 */ /* 0x040fe20000000000 */
[----:B------:R-:W-:Y:S02]  /*f840*/  ISETP.GE.AND P3, PT, R2, R3, PT ;  /* 0x000000030200720c */ /* 0x000fe40003f66270 */
[----:B------:R-:W-:-:S11]  /*f850*/  LOP3.LUT R17, R17, 0x38, RZ, 0xc0, !PT ;  /* 0x0000003811117812 */ /* 0x000fd600078ec0ff */
[----:B------:R-:W-:-:S05]  /*f860*/  @!P3 LEA R7, P5, R17, R7, 0x1 ;  /* 0x000000071107b211 */ /* 0x000fca00078a08ff */
[----:B------:R-:W-:-:S05]  /*f870*/  @!P3 IMAD.X R6, RZ, RZ, R6, P5 ;  /* 0x000000ffff06b224 */ /* 0x000fca00028e0606 */
[----:B------:R-:W-:-:S04]  /*f880*/  @!P3 LOP3.LUT R7, R7, R6, RZ, 0x3c, !PT ;  /* 0x000000060707b212 */ /* 0x000fc800078e3cff */
        /* <DEDUP_REMOVED lines=8> */
[----:B------:R-:W-:-:S13]  /*f910*/  ISETP.GE.AND P3, PT, R5, R3, PT ;  /* 0x000000030500720c */ /* 0x000fda0003f66270 */
[----:B0-----:R-:W-:Y:S05]  /*f920*/  WARPSYNC.COLLECTIVE R15, `(.L_x_544) ;  /* 0x000000000f087348 */ /* 0x001fea0003c00000 */
[----:B------:R1:W2:Y:S02]  /*f930*/  SHFL.IDX P6, R14, R13, R12, R11 ;  /* 0x0000000c0d0e7389 */ /* 0x0002a400000c000b */
[----:B012---:R-:W-:Y:S01]  /*f940*/  ENDCOLLECTIVE ;  /* 0x000000000000791b */ /* 0x007fe20003800000 */
.L_x_544:
[----:B------:R-:W-:Y:S02]  /*f950*/  IMAD.MOV.U32 R13, RZ, RZ, R4 ;  /* 0x000000ffff0d7224 */ /* 0x000fe400078e0004 */
[----:B------:R-:W-:-:S07]  /*f960*/  IMAD.MOV.U32 R9, RZ, RZ, R14 ;  /* 0x000000ffff097224 */ /* 0x000fce00078e000e */
[----:B------:R-:W-:Y:S05]  /*f970*/  WARPSYNC.COLLECTIVE R15, `(.L_x_545) ;  /* 0x000000000f087348 */ /* 0x000fea0003c00000 */
[----:B------:R0:W1:Y:S02]  /*f980*/  SHFL.IDX P6, R14, R13, R12, R11 ;  /* 0x0000000c0d0e7389 */ /* 0x00006400000c000b */
[----:B01----:R-:W-:Y:S01]  /*f990*/  ENDCOLLECTIVE ;  /* 0x000000000000791b */ /* 0x003fe20003800000 */
.L_x_545:
[----:B------:R-:W-:Y:S01]  /*f9a0*/  ULDC.64 UR4, c[0x0][0x208] ;  /* 0x0000820000047ab9 */ /* 0x000fe20000000a00 */
[----:B------:R-:W-:Y:S02]  /*f9b0*/  IMAD.MOV.U32 R13, RZ, RZ, R0 ;  /* 0x000000ffff0d7224 */ /* 0x000fe400078e0000 */
[----:B------:R-:W-:Y:S02]  /*f9c0*/  IMAD.MOV.U32 R12, RZ, RZ, 0x2 ;  /* 0x00000002ff0c7424 */ /* 0x000fe400078e00ff */
[----:B------:R-:W-:-:S05]  /*f9d0*/  IMAD.MOV.U32 R5, RZ, RZ, R14 ;  /* 0x000000ffff057224 */ /* 0x000fca00078e000e */
[----:B------:R-:W-:-:S05]  /*f9e0*/  @!P3 LEA R8, P5, R17, R5, 0x1 ;  /* 0x000000051108b211 */ /* 0x000fca00078a08ff */
[----:B------:R-:W-:Y:S02]  /*f9f0*/  @!P3 IMAD.X R5, RZ, RZ, R9, P5 ;  /* 0x000000ffff05b224 */ /* 0x000fe400028e0609 */
[----:B------:R-:W-:Y:S02]  /*fa00*/  @!P3 IMAD.MOV.U32 R6, RZ, RZ, R8 ;  /* 0x000000ffff06b224 */ /* 0x000fe400078e0008 */
[----:B------:R-:W-:Y:S02]  /*fa10*/  @!P3 IMAD.MOV.U32 R7, RZ, RZ, R5 ;  /* 0x000000ffff07b224 */ /* 0x000fe400078e0005 */
[----:B------:R-:W-:-:S03]  /*fa20*/  VIADD R5, R2, 0x20 ;  /* 0x0000002002057836 */ /* 0x000fc60000000000 */
        /* <DEDUP_REMOVED lines=10> */
.L_x_546:
[----:B------:R-:W-:Y:S02]  /*fad0*/  IMAD.MOV.U32 R13, RZ, RZ, R4 ;  /* 0x000000ffff0d7224 */ /* 0x000fe400078e0004 */
[----:B------:R-:W-:-:S07]  /*fae0*/  IMAD.MOV.U32 R8, RZ, RZ, R14 ;  /* 0x000000ffff087224 */ /* 0x000fce00078e000e */
[----:B------:R-:W-:Y:S05]  /*faf0*/  WARPSYNC.COLLECTIVE R15, `(.L_x_547) ;  /* 0x000000000f087348 */ /* 0x000fea0003c00000 */
[----:B------:R0:W1:Y:S02]  /*fb00*/  SHFL.IDX P6, R14, R13, R12, R11 ;  /* 0x0000000c0d0e7389 */ /* 0x00006400000c000b */
[----:B01----:R-:W-:Y:S01]  /*fb10*/  ENDCOLLECTIVE ;  /* 0x000000000000791b */ /* 0x003fe20003800000 */
.L_x_547:
[----:B------:R-:W-:Y:S01]  /*fb20*/  ULDC.64 UR4, c[0x0][0x208] ;  /* 0x0000820000047ab9 */ /* 0x000fe20000000a00 */
[----:B------:R-:W-:Y:S02]  /*fb30*/  IMAD.MOV.U32 R13, RZ, RZ, R0 ;  /* 0x000000ffff0d7224 */ /* 0x000fe400078e0000 */
[----:B------:R-:W-:Y:S02]  /*fb40*/  IMAD.MOV.U32 R12, RZ, RZ, 0x3 ;  /* 0x00000003ff0c7424 */ /* 0x000fe400078e00ff */
[----:B------:R-:W-:-:S05]  /*fb50*/  IMAD.MOV.U32 R5, RZ, RZ, R14 ;  /* 0x000000ffff057224 */ /* 0x000fca00078e000e */
[----:B------:R-:W-:-:S05]  /*fb60*/  @!P3 LEA R5, P4, R17, R5, 0x1 ;  /* 0x000000051105b211 */ /* 0x000fca00078808ff */
[----:B------:R-:W-:Y:S02]  /*fb70*/  @!P3 IMAD.X R6, RZ, RZ, R8, P4 ;  /* 0x000000ffff06b224 */ /* 0x000fe400020e0608 */
[C---:B------:R-:W-:Y:S02]  /*fb80*/  VIADD R8, R2.reuse, 0x60 ;  /* 0x0000006002087836 */ /* 0x040fe40000000000 */
        /* <DEDUP_REMOVED lines=13> */
.L_x_548:
[----:B------:R-:W-:Y:S02]  /*fc60*/  IMAD.MOV.U32 R13, RZ, RZ, R4 ;  /* 0x000000ffff0d7224 */ /* 0x000fe400078e0004 */
[----:B------:R-:W-:-:S07]  /*fc70*/  IMAD.MOV.U32 R6, RZ, RZ, R14 ;  /* 0x000000ffff067224 */ /* 0x000fce00078e000e */
[----:B------:R-:W-:Y:S05]  /*fc80*/  WARPSYNC.COLLECTIVE R15, `(.L_x_549) ;  /* 0x000000000f087348 */ /* 0x000fea0003c00000 */
[----:B------:R0:W1:Y:S02]  /*fc90*/  SHFL.IDX P6, R14, R13, R12, R11 ;  /* 0x0000000c0d0e7389 */ /* 0x00006400000c000b */
[----:B01----:R-:W-:Y:S01]  /*fca0*/  ENDCOLLECTIVE ;  /* 0x000000000000791b */ /* 0x003fe20003800000 */
.L_x_549:
[----:B------:R-:W-:Y:S01]  /*fcb0*/  ULDC.64 UR4, c[0x0][0x208] ;  /* 0x0000820000047ab9 */ /* 0x000fe20000000a00 */
[----:B------:R-:W-:Y:S02]  /*fcc0*/  IMAD.MOV.U32 R13, RZ, RZ, R0 ;  /* 0x000000ffff0d7224 */ /* 0x000fe400078e0000 */
[----:B------:R-:W-:Y:S02]  /*fcd0*/  IMAD.MOV.U32 R12, RZ, RZ, 0x4 ;  /* 0x00000004ff0c7424 */ /* 0x000fe400078e00ff */
[----:B------:R-:W-:-:S05]  /*fce0*/  IMAD.MOV.U32 R5, RZ, RZ, R14 ;  /* 0x000000ffff057224 */ /* 0x000fca00078e000e */
[----:B------:R-:W-:-:S05]  /*fcf0*/  @!P3 LEA R5, P4, R17, R5, 0x1 ;  /* 0x000000051105b211 */ /* 0x000fca00078808ff */
[----:B------:R-:W-:-:S04]  /*fd00*/  @!P3 IMAD.X R6, RZ, RZ, R6, P4 ;  /* 0x000000ffff06b224 */ /* 0x000fc800020e0606 */
        /* <DEDUP_REMOVED lines=13> */
.L_x_550:
[----:B------:R-:W-:Y:S02]  /*fde0*/  IMAD.MOV.U32 R13, RZ, RZ, R4 ;  /* 0x000000ffff0d7224 */ /* 0x000fe400078e0004 */
[----:B------:R-:W-:-:S07]  /*fdf0*/  IMAD.MOV.U32 R6, RZ, RZ, R14 ;  /* 0x000000ffff067224 */ /* 0x000fce00078e000e */
[----:B------:R-:W-:Y:S05]  /*fe00*/  WARPSYNC.COLLECTIVE R15, `(.L_x_551) ;  /* 0x000000000f087348 */ /* 0x000fea0003c00000 */
[----:B------:R0:W1:Y:S02]  /*fe10*/  SHFL.IDX P6, R14, R13, R12, R11 ;  /* 0x0000000c0d0e7389 */ /* 0x00006400000c000b */
[----:B01----:R-:W-:Y:S01]  /*fe20*/  ENDCOLLECTIVE ;  /* 0x000000000000791b */ /* 0x003fe20003800000 */
.L_x_551:
        /* <DEDUP_REMOVED lines=19> */
.L_x_552:
[----:B------:R-:W-:Y:S02]  /*ff60*/  IMAD.MOV.U32 R13, RZ, RZ, R4 ;  /* 0x000000ffff0d7224 */ /* 0x000fe400078e0004 */
[----:B------:R-:W-:-:S07]  /*ff70*/  IMAD.MOV.U32 R6, RZ, RZ, R14 ;  /* 0x000000ffff067224 */ /* 0x000fce00078e000e */
[----:B------:R-:W-:Y:S05]  /*ff80*/  WARPSYNC.COLLECTIVE R15, `(.L_x_553) ;  /* 0x000000000f087348 */ /* 0x000fea0003c00000 */
[----:B------:R0:W1:Y:S02]  /*ff90*/  SHFL.IDX P6, R14, R13, R12, R11 ;  /* 0x0000000c0d0e7389 */ /* 0x00006400000c000b */
[----:B01----:R-:W-:Y:S01]  /*ffa0*/  ENDCOLLECTIVE ;  /* 0x000000000000791b */ /* 0x003fe20003800000 */
.L_x_553:
[----:B------:R-:W-:Y:S01]  /*ffb0*/  ULDC.64 UR4, c[0x0][0x208] ;  /* 0x0000820000047ab9 */ /* 0x000fe20000000a00 */
[----:B------:R-:W-:Y:S02]  /*ffc0*/  IMAD.MOV.U32 R13, RZ, RZ, R0 ;  /* 0x000000ffff0d7224 */ /* 0x000fe400078e0000 */
[----:B------:R-:W-:Y:S02]  /*ffd0*/  IMAD.MOV.U32 R12, RZ, RZ, 0x6 ;  /* 0x00000006ff0c7424 */ /* 0x000fe400078e00ff */
[----:B------:R-:W-:-:S05]  /*ffe0*/  IMAD.MOV.U32 R5, RZ, RZ, R14 ;  /* 0x000000ffff057224 */ /* 0x000fca00078e000e */
[----:B------:R-:W-:-:S05]  /*fff0*/  @!P3 LEA R5, P4, R17, R5, 0x1 ;  /* 0x000000051105b211 */ /* 0x000fca00078808ff */
[----:B------:R-:W-:Y:S01]  /*10000*/  @!P3 IMAD.X R6, RZ, RZ, R6, P4 ;  /* 0x000000ffff06b224 */ /* 0x000fe200020e0606 */
[----:B------:R-:W-:-:S03]  /*10010*/  ISETP.GE.AND P4, PT, R8, R3, PT ;  /* 0x000000030800720c */ /* 0x000fc60003f86270 */
[----:B------:R-:W-:Y:S02]  /*10020*/  @!P3 IMAD.MOV.U32 R7, RZ, RZ, R6 ;  /* 0x000000ffff07b224 */ /* 0x000fe400078e0006 */
[----:B------:R-:W-:-:S05]  /*10030*/  @!P3 IMAD.MOV.U32 R6, RZ, RZ, R5 ;  /* 0x000000ffff06b224 */ /* 0x000fca00078e0005 */
[----:B------:R-:W-:Y:S01]  /*10040*/  @!PT LDS RZ, [RZ] ;  /* 0x00000000fffff984 */ /* 0x000fe20000000800 */
[----:B------:R-:W-:Y:S01]  /*10050*/  @!PT LDS RZ, [RZ] ;  /* 0x00000000fffff984 */ /* 0x000fe20000000800 */
[----:B------:R-:W-:Y:S01]  /*10060*/  @!PT LDS RZ, [RZ] ;  /* 0x00000000fffff984 */ /* 0x000fe20000000800 */
[----:B------:R0:W-:Y:S04]  /*10070*/  @!P3 LDGSTS.E.BYPASS.LTC128B.128 [R10+0x12c00], desc[UR4][R6.64], !P2 ;  /* 0x12c00000060abfae */ /* 0x0001e8000d101d44 */
[----:B------:R0:W-:Y:S04]  /*10080*/  @!P3 LDGSTS.E.BYPASS.LTC128B.128 [R10+0x16c00], desc[UR4][R6.64+0x80], !P1 ;  /* 0x16c00080060abfae */ /* 0x0001e8000c901d44 */
[----:B------:R0:W-:Y:S02]  /*10090*/  @!P3 LDGSTS.E.BYPASS.LTC128B.128 [R10+0x1ac00], desc[UR4][R6.64+0x100], !P0 ;  /* 0x1ac00100060abfae */ /* 0x0001e4000c101d44 */
[----:B0-----:R-:W-:Y:S05]  /*100a0*/  WARPSYNC.COLLECTIVE R15, `(.L_x_554) ;  /* 0x000000000f087348 */ /* 0x001fea0003c00000 */
[----:B------:R1:W2:Y:S02]  /*100b0*/  SHFL.IDX P6, R14, R13, R12, R11 ;  /* 0x0000000c0d0e7389 */ /* 0x0002a400000c000b */
[----:B012---:R-:W-:Y:S01]  /*100c0*/  ENDCOLLECTIVE ;  /* 0x000000000000791b */ /* 0x007fe20003800000 */
.L_x_554:
[----:B------:R-:W-:Y:S02]  /*100d0*/  IMAD.MOV.U32 R13, RZ, RZ, R4 ;  /* 0x000000ffff0d7224 */ /* 0x000fe400078e0004 */
[----:B------:R-:W-:-:S07]  /*100e0*/  IMAD.MOV.U32 R6, RZ, RZ, R14 ;  /* 0x000000ffff067224 */ /* 0x000fce00078e000e */
[----:B------:R-:W-:Y:S05]  /*100f0*/  WARPSYNC.COLLECTIVE R15, `(.L_x_555) ;  /* 0x000000000f087348 */ /* 0x000fea0003c00000 */
[----:B------:R0:W1:Y:S02]  /*10100*/  SHFL.IDX P6, R14, R13, R12, R11 ;  /* 0x0000000c0d0e7389 */ /* 0x00006400000c000b */
[----:B01----:R-:W-:Y:S01]  /*10110*/  ENDCOLLECTIVE ;  /* 0x000000000000791b */ /* 0x003fe20003800000 */
.L_x_555:
[----:B------:R-:W-:Y:S01]  /*10120*/  ULDC.64 UR4, c[0x0][0x208] ;  /* 0x0000820000047ab9 */ /* 0x000fe20000000a00 */
[----:B------:R-:W-:Y:S02]  /*10130*/  IMAD.MOV.U32 R13, RZ, RZ, R0 ;  /* 0x000000ffff0d7224 */ /* 0x000fe400078e0000 */
[----:B------:R-:W-:Y:S02]  /*10140*/  IMAD.MOV.U32 R12, RZ, RZ, 0x7 ;  /* 0x00000007ff0c7424 */ /* 0x000fe400078e00ff */
[----:B------:R-:W-:-:S05]  /*10150*/  IMAD.MOV.U32 R5, RZ, RZ, R14 ;  /* 0x000000ffff057224 */ /* 0x000fca00078e000e */
[----:B------:R-:W-:-:S05]  /*10160*/  @!P4 LEA R5, P3, R17, R5, 0x1 ;  /* 0x000000051105c211 */ /* 0x000fca00078608ff */
[----:B------:R-:W-:-:S04]  /*10170*/  @!P4 IMAD.X R6, RZ, RZ, R6, P3 ;  /* 0x000000ffff06c224 */ /* 0x000fc800018e0606 */
        /* <DEDUP_REMOVED lines=11> */
.L_x_556:
[----:B------:R-:W-:Y:S02]  /*10230*/  IMAD.MOV.U32 R13, RZ, RZ, R4 ;  /* 0x000000ffff0d7224 */ /* 0x000fe400078e0004 */
[----:B------:R-:W-:-:S07]  /*10240*/  IMAD.MOV.U32 R0, RZ, RZ, R14 ;  /* 0x000000ffff007224 */ /* 0x000fce00078e000e */
[----:B------:R-:W-:Y:S05]  /*10250*/  WARPSYNC.COLLECTIVE R15, `(.L_x_557) ;  /* 0x000000000f087348 */ /* 0x000fea0003c00000 */
[----:B------:R0:W1:Y:S02]  /*10260*/  SHFL.IDX P6, R14, R13, R12, R11 ;  /* 0x0000000c0d0e7389 */ /* 0x00006400000c000b */
[----:B01----:R-:W-:Y:S01]  /*10270*/  ENDCOLLECTIVE ;  /* 0x000000000000791b */ /* 0x003fe20003800000 */
.L_x_557:
[----:B------:R-:W-:Y:S01]  /*10280*/  IMAD.MOV.U32 R4, RZ, RZ, R14 ;  /* 0x000000ffff047224 */ /* 0x000fe200078e000e */
[----:B------:R-:W-:Y:S06]  /*10290*/  BRA `(.L_x_558) ;  /* 0xffffffb400e47947 */ /* 0x000fec000383ffff */
.L_x_444:
[----:B0-----:R-:W2:Y:S02]  /*102a0*/  LDL R2, [R1+0x4] ;  /* 0x0000040001027983 */ /* 0x001ea40000100800 */
[----:B--2---:R0:W1:Y:S02]  /*102b0*/  SYNCS.PHASECHK.TRANS64.TRYWAIT P0, [R2+URZ+0x34820], R0 ;  /* 0x03482000020075a7 */ /* 0x004064000800017f */
[----:B-1----:R-:W-:Y:S05]  /*102c0*/  @!P0 NANOSLEEP.SYNCS 0x989680 ;  /* 0x009896800000895d */ /* 0x002fea0003900000 */
[----:B------:R-:W1:Y:S02]  /*102d0*/  @!P0 SYNCS.PHASECHK.TRANS64 P0, [R2+URZ+0x34820], R0 ;  /* 0x03482000020085a7 */ /* 0x000e64000800007f */
[----:B-1----:R-:W-:Y:S05]  /*102e0*/  @!P0 BRA `(.L_x_444) ;  /* 0xfffffffc00ec8947 */ /* 0x002fea000383ffff */
[----:B------:R-:W-:Y:S05]  /*102f0*/  BRA `(.L_x_559) ;  /* 0xffffffb8006c7947 */ /* 0x000fea000383ffff */
.L_x_453:
[----:B-1----:R1:W2:Y:S02]  /*10300*/  SYNCS.PHASECHK.TRANS64.TRYWAIT P0, [R3+URZ+0x34840], R2 ;  /* 0x03484002030075a7 */ /* 0x0022a4000800017f */
[----:B--2---:R-:W-:Y:S05]  /*10310*/  @!P0 NANOSLEEP.SYNCS 0x989680 ;  /* 0x009896800000895d */ /* 0x004fea0003900000 */
[----:B------:R-:W2:Y:S02]  /*10320*/  @!P0 SYNCS.PHASECHK.TRANS64 P0, [R3+URZ+0x34840], R2 ;  /* 0x03484002030085a7 */ /* 0x000ea4000800007f */
[----:B--2---:R-:W-:Y:S05]  /*10330*/  @!P0 BRA `(.L_x_453) ;  /* 0xfffffffc00f08947 */ /* 0x004fea000383ffff */
[----:B------:R-:W-:Y:S05]  /*10340*/  BRA `(.L_x_560) ;  /* 0xffffffbc003c7947 */ /* 0x000fea000383ffff */
.L_x_460:
[----:B0-----:R0:W1:Y:S02]  /*10350*/  SYNCS.PHASECHK.TRANS64.TRYWAIT P0, [R3+URZ+0x60], R2 ;  /* 0x00006002030075a7 */ /* 0x001064000800017f */
[----:B-1----:R-:W-:Y:S05]  /*10360*/  @!P0 NANOSLEEP.SYNCS 0x989680 ;  /* 0x009896800000895d */ /* 0x002fea0003900000 */
[----:B------:R-:W1:Y:S02]  /*10370*/  @!P0 SYNCS.PHASECHK.TRANS64 P0, [R3+URZ+0x60], R2 ;  /* 0x00006002030085a7 */ /* 0x000e64000800007f */
[----:B-1----:R-:W-:Y:S05]  /*10380*/  @!P0 BRA `(.L_x_460) ;  /* 0xfffffffc00f08947 */ /* 0x002fea000383ffff */
[----:B------:R-:W-:Y:S05]  /*10390*/  BRA `(.L_x_561) ;  /* 0xffffffc000547947 */ /* 0x000fea000383ffff */
.L_x_469:
[----:B---3--:R3:W4:Y:S02]  /*103a0*/  SYNCS.PHASECHK.TRANS64.TRYWAIT P0, [R3+URZ+0x34840], R2 ;  /* 0x03484002030075a7 */ /* 0x008724000800017f */
[----:B----4-:R-:W-:Y:S05]  /*103b0*/  @!P0 NANOSLEEP.SYNCS 0x989680 ;  /* 0x009896800000895d */ /* 0x010fea0003900000 */
[----:B------:R-:W4:Y:S02]  /*103c0*/  @!P0 SYNCS.PHASECHK.TRANS64 P0, [R3+URZ+0x34840], R2 ;  /* 0x03484002030085a7 */ /* 0x000f24000800007f */
[----:B----4-:R-:W-:Y:S05]  /*103d0*/  @!P0 BRA `(.L_x_469) ;  /* 0xfffffffc00f08947 */ /* 0x010fea000383ffff */
[----:B------:R-:W-:Y:S05]  /*103e0*/  BRA `(.L_x_562) ;  /* 0xffffffc800007947 */ /* 0x000fea000383ffff */
.L_x_476:
[----:B--2---:R2:W3:Y:S02]  /*103f0*/  SYNCS.PHASECHK.TRANS64.TRYWAIT P0, [R2+URZ+0x60], R3 ;  /* 0x00006003020075a7 */ /* 0x0044e4000800017f */
[----:B---3--:R-:W-:Y:S05]  /*10400*/  @!P0 NANOSLEEP.SYNCS 0x989680 ;  /* 0x009896800000895d */ /* 0x008fea0003900000 */
[----:B------:R-:W3:Y:S02]  /*10410*/  @!P0 SYNCS.PHASECHK.TRANS64 P0, [R2+URZ+0x60], R3 ;  /* 0x00006003020085a7 */ /* 0x000ee4000800007f */
[----:B---3--:R-:W-:Y:S05]  /*10420*/  @!P0 BRA `(.L_x_476) ;  /* 0xfffffffc00f08947 */ /* 0x008fea000383ffff */
[----:B------:R-:W-:Y:S05]  /*10430*/  BRA `(.L_x_563) ;  /* 0xffffffcc00187947 */ /* 0x000fea000383ffff */
.L_x_485:
[----:B----4-:R4:W0:Y:S02]  /*10440*/  SYNCS.PHASECHK.TRANS64.TRYWAIT P0, [R2+URZ+0x34840], R3 ;  /* 0x03484003020075a7 */ /* 0x010824000800017f */
[----:B0-----:R-:W-:Y:S05]  /*10450*/  @!P0 NANOSLEEP.SYNCS 0x989680 ;  /* 0x009896800000895d */ /* 0x001fea0003900000 */
[----:B------:R-:W0:Y:S02]  /*10460*/  @!P0 SYNCS.PHASECHK.TRANS64 P0, [R2+URZ+0x34840], R3 ;  /* 0x03484003020085a7 */ /* 0x000e24000800007f */
[----:B0-----:R-:W-:Y:S05]  /*10470*/  @!P0 BRA `(.L_x_485) ;  /* 0xfffffffc00f08947 */ /* 0x001fea000383ffff */
[----:B------:R-:W-:Y:S05]  /*10480*/  BRA `(.L_x_564) ;  /* 0xffffffd000907947 */ /* 0x000fea000383ffff */
.L_x_492:
[----:B--2---:R2:W3:Y:S02]  /*10490*/  SYNCS.PHASECHK.TRANS64.TRYWAIT P0, [R2+URZ+0x60], R5 ;  /* 0x00006005020075a7 */ /* 0x0044e4000800017f */
[----:B---3--:R-:W-:Y:S05]  /*104a0*/  @!P0 NANOSLEEP.SYNCS 0x989680 ;  /* 0x009896800000895d */ /* 0x008fea0003900000 */
[----:B------:R-:W3:Y:S02]  /*104b0*/  @!P0 SYNCS.PHASECHK.TRANS64 P0, [R2+URZ+0x60], R5 ;  /* 0x00006005020085a7 */ /* 0x000ee4000800007f */
[----:B---3--:R-:W-:Y:S05]  /*104c0*/  @!P0 BRA `(.L_x_492) ;  /* 0xfffffffc00f08947 */ /* 0x008fea000383ffff */
[----:B------:R-:W-:Y:S05]  /*104d0*/  BRA `(.L_x_565) ;  /* 0xffffffd400a87947 */ /* 0x000fea000383ffff */
.L_x_503:
[----:B0-----:R0:W2:Y:S02]  /*104e0*/  SYNCS.PHASECHK.TRANS64.TRYWAIT P0, [R0+URZ+0x34860], R2 ;  /* 0x03486002000075a7 */ /* 0x0010a4000800017f */
[----:B--2---:R-:W-:Y:S05]  /*104f0*/  @!P0 NANOSLEEP.SYNCS 0x989680 ;  /* 0x009896800000895d */ /* 0x004fea0003900000 */
[----:B------:R-:W2:Y:S02]  /*10500*/  @!P0 SYNCS.PHASECHK.TRANS64 P0, [R0+URZ+0x34860], R2 ;  /* 0x03486002000085a7 */ /* 0x000ea4000800007f */
[----:B--2---:R-:W-:Y:S05]  /*10510*/  @!P0 BRA `(.L_x_503) ;  /* 0xfffffffc00f08947 */ /* 0x004fea000383ffff */
[----:B------:R-:W-:Y:S05]  /*10520*/  BRA `(.L_x_566) ;  /* 0xffffffdc00047947 */ /* 0x000fea000383ffff */
.L_x_510:
[----:B------:R-:W-:Y:S01]  /*10530*/  BSSY B0, `(.L_x_567) ;  /* 0x0000008000007945 */ /* 0x000fe20003800000 */
[----:B------:R-:W-:Y:S02]  /*10540*/  IMAD.MOV.U32 R13, RZ, RZ, R16 ;  /* 0x000000ffff0d7224 */ /* 0x000fe400078e0010 */
[----:B------:R-:W-:Y:S02]  /*10550*/  IMAD.MOV.U32 R12, RZ, RZ, RZ ;  /* 0x000000ffff0c7224 */ /* 0x000fe400078e00ff */
[----:B------:R-:W-:Y:S02]  /*10560*/  IMAD.MOV.U32 R11, RZ, RZ, 0x1f ;  /* 0x0000001fff0b7424 */ /* 0x000fe400078e00ff */
[----:B------:R-:W-:-:S07]  /*10570*/  IMAD.MOV.U32 R15, RZ, RZ, -0x1 ;  /* 0xffffffffff0f7424 */ /* 0x000fce00078e00ff */
[----:B-----5:R-:W-:Y:S05]  /*10580*/  WARPSYNC.COLLECTIVE R15, `(.L_x_568) ;  /* 0x000000000f087348 */ /* 0x020fea0003c00000 */
[----:B------:R0:W1:Y:S02]  /*10590*/  SHFL.IDX P6, R14, R13, R12, R11 ;  /* 0x0000000c0d0e7389 */ /* 0x00006400000c000b */
[----:B01---5:R-:W-:Y:S01]  /*105a0*/  ENDCOLLECTIVE ;  /* 0x000000000000791b */ /* 0x023fe20003800000 */
.L_x_568:
[----:B------:R-:W-:Y:S05]  /*105b0*/  BSYNC B0 ;  /* 0x0000000000007941 */ /* 0x000fea0003800000 */
.L_x_567:
[----:B------:R-:W-:Y:S02]  /*105c0*/  IMAD.MOV.U32 R13, RZ, RZ, R16 ;  /* 0x000000ffff0d7224 */ /* 0x000fe400078e0010 */
[----:B------:R-:W-:Y:S02]  /*105d0*/  IMAD.MOV.U32 R12, RZ, RZ, 0x1 ;  /* 0x00000001ff0c7424 */ /* 0x000fe400078e00ff */
[----:B------:R-:W-:Y:S02]  /*105e0*/  IMAD.MOV.U32 R11, RZ, RZ, 0x1f ;  /* 0x0000001fff0b7424 */ /* 0x000fe400078e00ff */
[----:B------:R-:W-:Y:S02]  /*105f0*/  IMAD.MOV.U32 R15, RZ, RZ, -0x1 ;  /* 0xffffffffff0f7424 */ /* 0x000fe400078e00ff */
[----:B------:R-:W-:Y:S02]  /*10600*/  IMAD.IADD R5, R19, 0x1, R7 ;  /* 0x0000000113057824 */ /* 0x000fe400078e0207 */
[----:B------:R-:W-:-:S07]  /*10610*/  IMAD.MOV.U32 R0, RZ, RZ, R14 ;  /* 0x000000ffff007224 */ /* 0x000fce00078e000e */
[----:B------:R-:W-:Y:S05]  /*10620*/  WARPSYNC.COLLECTIVE R15, `(.L_x_569) ;  /* 0x000000000f087348 */ /* 0x000fea0003c00000 */
[----:B------:R0:W1:Y:S02]  /*10630*/  SHFL.IDX P6, R14, R13, R12, R11 ;  /* 0x0000000c0d0e7389 */ /* 0x00006400000c000b */
[----:B01----:R-:W-:Y:S01]  /*10640*/  ENDCOLLECTIVE ;  /* 0x000000000000791b */ /* 0x003fe20003800000 */
.L_x_569:
[----:B------:R-:W-:Y:S01]  /*10650*/  ULDC UR4, c[0x0][0xc3c] ;  /* 0x00030f0000047ab9 */ /* 0x000fe20000000800 */
[----:B------:R-:W-:Y:S01]  /*10660*/  ULDC.64 UR6, c[0x0][0x208] ;  /* 0x0000820000067ab9 */ /* 0x000fe20000000a00 */
[----:B------:R-:W-:-:S13]  /*10670*/  ISETP.GE.OR P1, PT, R5, UR4, !P0 ;  /* 0x0000000405007c0c */ /* 0x000fda000c726670 */
[----:B------:R-:W0:Y:S01]  /*10680*/  @!P1 LDC.64 R2, c[0x0][0xc80] ;  /* 0x00032000ff029b82 */ /* 0x000e220000000a00 */
[----:B------:R-:W-:Y:S02]  /*10690*/  IMAD.MOV.U32 R11, RZ, RZ, RZ ;  /* 0x000000ffff0b7224 */ /* 0x000fe400078e00ff */
[----:B------:R-:W-:Y:S02]  /*106a0*/  IMAD.MOV.U32 R4, RZ, RZ, R14 ;  /* 0x000000ffff047224 */ /* 0x000fe400078e000e */
[----:B0-----:R-:W-:-:S06]  /*106b0*/  @!P1 IMAD.WIDE R2, R5, 0x4, R2 ;  /* 0x0000000405029825 */ /* 0x001fcc00078e0202 */
[----:B------:R0:W2:Y:S01]  /*106c0*/  @!P1 LDG.E R3, desc[UR6][R2.64] ;  /* 0x0000000602039981 */ /* 0x0000a2000c1e1900 */
[C---:B------:R-:W-:Y:S02]  /*106d0*/  ISETP.GE.U32.AND P2, PT, R7.reuse, 0x2, PT ;  /* 0x000000020700780c */ /* 0x040fe40003f46070 */
[C---:B------:R-:W-:Y:S02]  /*106e0*/  ISETP.GE.U32.AND P3, PT, R7.reuse, 0x4, PT ;  /* 0x000000040700780c */ /* 0x040fe40003f66070 */
[C---:B------:R-:W-:Y:S02]  /*106f0*/  ISETP.GE.U32.AND P4, PT, R7.reuse, 0x8, PT ;  /* 0x000000080700780c */ /* 0x040fe40003f86070 */
[C---:B------:R-:W-:Y:S01]  /*10700*/  ISETP.GE.U32.AND P5, PT, R7.reuse, 0x10, PT ;  /* 0x000000100700780c */ /* 0x040fe20003fa6070 */
[----:B0-----:R-:W-:Y:S02]  /*10710*/  IMAD.MOV.U32 R2, RZ, RZ, RZ ;  /* 0x000000ffff027224 */ /* 0x001fe400078e00ff */
[----:B--2---:R-:W-:Y:S01]  /*10720*/  @!P1 IMAD.MOV.U32 R2, RZ, RZ, R3 ;  /* 0x000000ffff029224 */ /* 0x004fe200078e0003 */
[----:B------:R-:W-:-:S03]  /*10730*/  ISETP.NE.AND P1, PT, R7, RZ, PT ;  /* 0x000000ff0700720c */ /* 0x000fc60003f25270 */
[----:B------:R-:W-:-:S10]  /*10740*/  IMAD.MOV.U32 R13, RZ, RZ, R2 ;  /* 0x000000ffff0d7224 */ /* 0x000fd400078e0002 */
[----:B------:R-:W-:Y:S05]  /*10750*/  WARPSYNC.COLLECTIVE R15, `(.L_x_570) ;  /* 0x000000000f087348 */ /* 0x000fea0003c00000 */
[----:B------:R0:W1:Y:S02]  /*10760*/  SHFL.UP P6, R14, R13, R12, R11 ;  /* 0x0400000c0d0e7389 */ /* 0x00006400000c000b */
[----:B01----:R-:W-:Y:S01]  /*10770*/  ENDCOLLECTIVE ;  /* 0x000000000000791b */ /* 0x003fe20003800000 */
.L_x_570:
[----:B------:R-:W-:Y:S02]  /*10780*/  IMAD.MOV.U32 R12, RZ, RZ, 0x2 ;  /* 0x00000002ff0c7424 */ /* 0x000fe400078e00ff */
[----:B------:R-:W-:-:S05]  /*10790*/  IMAD.MOV.U32 R3, RZ, RZ, R14 ;  /* 0x000000ffff037224 */ /* 0x000fca00078e000e */
[----:B------:R-:W-:-:S05]  /*107a0*/  SEL R5, R3, RZ, P1 ;  /* 0x000000ff03057207 */ /* 0x000fca0000800000 */
[----:B------:R-:W-:-:S04]  /*107b0*/  IMAD.IADD R3, R2, 0x1, R5 ;  /* 0x0000000102037824 */ /* 0x000fc800078e0205 */
[----:B------:R-:W-:-:S07]  /*107c0*/  IMAD.MOV.U32 R13, RZ, RZ, R3 ;  /* 0x000000ffff0d7224 */ /* 0x000fce00078e0003 */
[----:B------:R-:W-:Y:S05]  /*107d0*/  WARPSYNC.COLLECTIVE R15, `(.L_x_571) ;  /* 0x000000000f087348 */ /* 0x000fea0003c00000 */
[----:B------:R0:W1:Y:S02]  /*107e0*/  SHFL.UP P6, R14, R13, R12, R11 ;  /* 0x0400000c0d0e7389 */ /* 0x00006400000c000b */
[----:B01----:R-:W-:Y:S01]  /*107f0*/  ENDCOLLECTIVE ;  /* 0x000000000000791b */ /* 0x003fe20003800000 */
.L_x_571:
        /* <DEDUP_REMOVED lines=8> */
.L_x_572:
        /* <DEDUP_REMOVED lines=8> */
.L_x_573:
        /* <DEDUP_REMOVED lines=8> */
.L_x_574:
[----:B------:R-:W-:Y:S02]  /*10980*/  IMAD.MOV.U32 R12, RZ, RZ, 0x1f ;  /* 0x0000001fff0c7424 */ /* 0x000fe400078e00ff */
[----:B------:R-:W-:Y:S02]  /*10990*/  IMAD.MOV.U32 R11, RZ, RZ, 0x1f ;  /* 0x0000001fff0b7424 */ /* 0x000fe400078e00ff */
[----:B------:R-:W-:-:S05]  /*109a0*/  IMAD.MOV.U32 R5, RZ, RZ, R14 ;  /* 0x000000ffff057224 */ /* 0x000fca00078e000e */
[----:B------:R-:W-:-:S05]  /*109b0*/  SEL R5, R5, RZ, P5 ;  /* 0x000000ff05057207 */ /* 0x000fca0002800000 */
[----:B------:R-:W-:-:S04]  /*109c0*/  IMAD.IADD R3, R3, 0x1, R5 ;  /* 0x0000000103037824 */ /* 0x000fc800078e0205 */
[----:B------:R-:W-:-:S07]  /*109d0*/  IMAD.MOV.U32 R13, RZ, RZ, R3 ;  /* 0x000000ffff0d7224 */ /* 0x000fce00078e0003 */
[----:B------:R-:W-:Y:S05]  /*109e0*/  WARPSYNC.COLLECTIVE R15, `(.L_x_575) ;  /* 0x000000000f087348 */ /* 0x000fea0003c00000 */
[----:B------:R0:W1:Y:S02]  /*109f0*/  SHFL.IDX P6, R14, R13, R12, R11 ;  /* 0x0000000c0d0e7389 */ /* 0x00006400000c000b */
[----:B01----:R-:W-:Y:S01]  /*10a00*/  ENDCOLLECTIVE ;  /* 0x000000000000791b */ /* 0x003fe20003800000 */
.L_x_575:
[----:B------:R-:W-:Y:S01]  /*10a10*/  IMAD.MOV.U32 R6, RZ, RZ, R14 ;  /* 0x000000ffff067224 */ /* 0x000fe200078e000e */
[----:B------:R-:W-:Y:S06]  /*10a20*/  BRA `(.L_x_576) ;  /* 0xffffffdc00887947 */ /* 0x000fec000383ffff */
.L_x_515:
[----:B------:R-:W-:Y:S01]  /*10a30*/  BSSY B0, `(.L_x_577) ;  /* 0x0000008000007945 */ /* 0x000fe20003800000 */
[----:B-----5:R-:W-:Y:S02]  /*10a40*/  IMAD.MOV.U32 R13, RZ, RZ, R2 ;  /* 0x000000ffff0d7224 */ /* 0x020fe400078e0002 */
[----:B------:R-:W-:Y:S02]  /*10a50*/  IMAD.MOV.U32 R12, RZ, RZ, 0x1 ;  /* 0x00000001ff0c7424 */ /* 0x000fe400078e00ff */
[----:B------:R-:W-:Y:S02]  /*10a60*/  IMAD.MOV.U32 R11, RZ, RZ, RZ ;  /* 0x000000ffff0b7224 */ /* 0x000fe400078e00ff */
[----:B------:R-:W-:-:S07]  /*10a70*/  IMAD.MOV.U32 R15, RZ, RZ, -0x1 ;  /* 0xffffffffff0f7424 */ /* 0x000fce00078e00ff */
[----:B0-----:R-:W-:Y:S05]  /*10a80*/  WARPSYNC.COLLECTIVE R15, `(.L_x_578) ;  /* 0x000000000f087348 */ /* 0x001fea0003c00000 */
[----:B------:R1:W2:Y:S02]  /*10a90*/  SHFL.UP P6, R14, R13, R12, R11 ;  /* 0x0400000c0d0e7389 */ /* 0x0002a400000c000b */
[----:B012---:R-:W-:Y:S01]  /*10aa0*/  ENDCOLLECTIVE ;  /* 0x000000000000791b */ /* 0x007fe20003800000 */
.L_x_578:
[----:B------:R-:W-:Y:S05]  /*10ab0*/  BSYNC B0 ;  /* 0x0000000000007941 */ /* 0x000fea0003800000 */
.L_x_577:
[----:B------:R-:W-:Y:S01]  /*10ac0*/  SEL R3, R14, RZ, P1 ;  /* 0x000000ff0e037207 */ /* 0x000fe20000800000 */
[----:B------:R-:W-:Y:S02]  /*10ad0*/  IMAD.MOV.U32 R12, RZ, RZ, 0x2 ;  /* 0x00000002ff0c7424 */ /* 0x000fe400078e00ff */
[----:B------:R-:W-:Y:S02]  /*10ae0*/  IMAD.MOV.U32 R11, RZ, RZ, RZ ;  /* 0x000000ffff0b7224 */ /* 0x000fe400078e00ff */
[----:B------:R-:W-:Y:S02]  /*10af0*/  IMAD.IADD R3, R2, 0x1, R3 ;  /* 0x0000000102037824 */ /* 0x000fe400078e0203 */
[----:B------:R-:W-:Y:S02]  /*10b00*/  IMAD.MOV.U32 R15, RZ, RZ, -0x1 ;  /* 0xffffffffff0f7424 */ /* 0x000fe400078e00ff */
[----:B------:R-:W-:-:S07]  /*10b10*/  IMAD.MOV.U32 R13, RZ, RZ, R3 ;  /* 0x000000ffff0d7224 */ /* 0x000fce00078e0003 */
[----:B------:R-:W-:Y:S05]  /*10b20*/  WARPSYNC.COLLECTIVE R15, `(.L_x_579) ;  /* 0x000000000f087348 */ /* 0x000fea0003c00000 */
[----:B------:R0:W1:Y:S02]  /*10b30*/  SHFL.UP P6, R14, R13, R12, R11 ;  /* 0x0400000c0d0e7389 */ /* 0x00006400000c000b */
[----:B01----:R-:W-:Y:S01]  /*10b40*/  ENDCOLLECTIVE ;  /* 0x000000000000791b */ /* 0x003fe20003800000 */
.L_x_579:
        /* <DEDUP_REMOVED lines=8> */
.L_x_580:
        /* <DEDUP_REMOVED lines=8> */
.L_x_581:
        /* <DEDUP_REMOVED lines=8> */
.L_x_582:
        /* <DEDUP_REMOVED lines=9> */
.L_x_583:
[----:B------:R-:W-:Y:S01]  /*10d60*/  IMAD.MOV.U32 R6, RZ, RZ, R14 ;  /* 0x000000ffff067224 */ /* 0x000fe200078e000e */
[----:B------:R-:W-:Y:S06]  /*10d70*/  BRA `(.L_x_584) ;  /* 0xffffffdc00547947 */ /* 0x000fec000383ffff */
.L_x_517:
[----:B------:R-:W-:Y:S01]  /*10d80*/  BSSY B0, `(.L_x_585) ;  /* 0x0000006000007945 */ /* 0x000fe20003800000 */
[----:B------:R-:W-:Y:S01]  /*10d90*/  PLOP3.LUT P6, PT, P6, PT, PT, 0x8, 0x0 ;  /* 0x000000000000781c */ /* 0x000fe200037ce170 */
[----:B------:R-:W-:-:S12]  /*10da0*/  IMAD.MOV.U32 R15, RZ, RZ, -0x1 ;  /* 0xffffffffff0f7424 */ /* 0x000fd800078e00ff */
[----:B0----5:R-:W-:Y:S05]  /*10db0*/  WARPSYNC.COLLECTIVE R15, `(.L_x_586) ;  /* 0x000000000f087348 */ /* 0x021fea0003c00000 */
[----:B------:R-:W-:Y:S01]  /*10dc0*/  VOTE.ANY R14, PT, P6 ;  /* 0x00000000000e7806 */ /* 0x000fe200030e0100 */
[----:B0----5:R-:W-:Y:S06]  /*10dd0*/  ENDCOLLECTIVE ;  /* 0x000000000000791b */ /* 0x021fec0003800000 */
.L_x_586:
[----:B------:R-:W-:Y:S05]  /*10de0*/  BSYNC B0 ;  /* 0x0000000000007941 */ /* 0x000fea0003800000 */
.L_x_585:
[----:B------:R-:W-:Y:S02]  /*10df0*/  IMAD.MOV.U32 R5, RZ, RZ, R14 ;  /* 0x000000ffff057224 */ /* 0x000fe400078e000e */
[----:B------:R-:W-:Y:S02]  /*10e00*/  IMAD.MOV.U32 R13, RZ, RZ, R2 ;  /* 0x000000ffff0d7224 */ /* 0x000fe400078e0002 */
[----:B------:R-:W0:Y:S01]  /*10e10*/  POPC R4, R5 ;  /* 0x0000000500047309 */ /* 0x000e220000000000 */
[----:B------:R-:W-:Y:S02]  /*10e20*/  IMAD.MOV.U32 R11, RZ, RZ, 0x1f ;  /* 0x0000001fff0b7424 */ /* 0x000fe400078e00ff */
[----:B------:R-:W-:Y:S02]  /*10e30*/  IMAD.MOV.U32 R15, RZ, RZ, -0x1 ;  /* 0xffffffffff0f7424 */ /* 0x000fe400078e00ff */
[----:B0-----:R-:W-:-:S07]  /*10e40*/  IMAD.MOV.U32 R12, RZ, RZ, R4 ;  /* 0x000000ffff0c7224 */ /* 0x001fce00078e0004 */
[----:B------:R-:W-:Y:S05]  /*10e50*/  WARPSYNC.COLLECTIVE R15, `(.L_x_587) ;  /* 0x000000000f087348 */ /* 0x000fea0003c00000 */
[----:B------:R0:W1:Y:S02]  /*10e60*/  SHFL.IDX P6, R14, R13, R12, R11 ;  /* 0x0000000c0d0e7389 */ /* 0x00006400000c000b */
[----:B01----:R-:W-:Y:S01]  /*10e70*/  ENDCOLLECTIVE ;  /* 0x000000000000791b */ /* 0x003fe20003800000 */
.L_x_587:
[----:B------:R-:W-:Y:S01]  /*10e80*/  IMAD.MOV.U32 R17, RZ, RZ, R14 ;  /* 0x000000ffff117224 */ /* 0x000fe200078e000e */
[----:B------:R-:W-:Y:S06]  /*10e90*/  BRA `(.L_x_588) ;  /* 0xffffffdc00447947 */ /* 0x000fec000383ffff */
.L_x_519:
[----:B------:R-:W-:Y:S01]  /*10ea0*/  BSSY B0, `(.L_x_589) ;  /* 0x0000007000007945 */ /* 0x000fe20003800000 */
[----:B------:R-:W-:Y:S02]  /*10eb0*/  IMAD.MOV.U32 R13, RZ, RZ, R3 ;  /* 0x000000ffff0d7224 */ /* 0x000fe400078e0003 */
[----:B------:R-:W-:Y:S02]  /*10ec0*/  IMAD.MOV.U32 R11, RZ, RZ, 0x1f ;  /* 0x0000001fff0b7424 */ /* 0x000fe400078e00ff */
[----:B------:R-:W-:-:S07]  /*10ed0*/  IMAD.MOV.U32 R15, RZ, RZ, -0x1 ;  /* 0xffffffffff0f7424 */ /* 0x000fce00078e00ff */
[----:B0-2--5:R-:W-:Y:S05]  /*10ee0*/  WARPSYNC.COLLECTIVE R15, `(.L_x_590) ;  /* 0x000000000f087348 */ /* 0x025fea0003c00000 */
[----:B------:R1:W3:Y:S02]  /*10ef0*/  SHFL.IDX P6, R14, R13, R12, R11 ;  /* 0x0000000c0d0e7389 */ /* 0x0002e400000c000b */
[----:B0123-5:R-:W-:Y:S01]  /*10f00*/  ENDCOLLECTIVE ;  /* 0x000000000000791b */ /* 0x02ffe20003800000 */
.L_x_590:
[----:B------:R-:W-:Y:S05]  /*10f10*/  BSYNC B0 ;  /* 0x0000000000007941 */ /* 0x000fea0003800000 */
.L_x_589:
[----:B------:R-:W-:Y:S01]  /*10f20*/  IMAD.MOV.U32 R2, RZ, RZ, R14 ;  /* 0x000000ffff027224 */ /* 0x000fe200078e000e */
[----:B------:R-:W-:Y:S06]  /*10f30*/  BRA `(.L_x_518) ;  /* 0xffffffdc00387947 */ /* 0x000fec000383ffff */
.L_x_523:
[----:B0-----:R0:W2:Y:S02]  /*10f40*/  SYNCS.PHASECHK.TRANS64.TRYWAIT P0, [R0+URZ+0x34820], R3 ;  /* 0x03482003000075a7 */ /* 0x0010a4000800017f */
[----:B--2---:R-:W-:Y:S05]  /*10f50*/  @!P0 NANOSLEEP.SYNCS 0x989680 ;  /* 0x009896800000895d */ /* 0x004fea0003900000 */
[----:B------:R-:W2:Y:S02]  /*10f60*/  @!P0 SYNCS.PHASECHK.TRANS64 P0, [R0+URZ+0x34820], R3 ;  /* 0x03482003000085a7 */ /* 0x000ea4000800007f */
[----:B--2---:R-:W-:Y:S05]  /*10f70*/  @!P0 BRA `(.L_x_523) ;  /* 0xfffffffc00f08947 */ /* 0x004fea000383ffff */
[----:B------:R-:W-:Y:S05]  /*10f80*/  BRA `(.L_x_591) ;  /* 0xffffffe0002c7947 */ /* 0x000fea000383ffff */
.L_x_524:
        /* <DEDUP_REMOVED lines=8> */
[----:B01--45:R-:W-:Y:S05]  /*11010*/  WARPSYNC.COLLECTIVE R15, `(.L_x_593) ;  /* 0x000000000f087348 */ /* 0x033fea0003c00000 */
[----:B------:R2:W3:Y:S02]  /*11020*/  SHFL.IDX P6, R14, R13, R12, R11 ;  /* 0x0000000c0d0e7389 */ /* 0x0004e400000c000b */
[----:B012345:R-:W-:Y:S01]  /*11030*/  ENDCOLLECTIVE ;  /* 0x000000000000791b */ /* 0x03ffe20003800000 */
.L_x_593:
[----:B------:R-:W-:Y:S05]  /*11040*/  BSYNC B0 ;  /* 0x0000000000007941 */ /* 0x000fea0003800000 */
.L_x_592:
[----:B------:R-:W-:Y:S05]  /*11050*/  BRA `(.L_x_594) ;  /* 0xffffffe000147947 */ /* 0x000fea000383ffff */
.L_x_527:
[----:B------:R-:W-:Y:S01]  /*11060*/  BSSY B1, `(.L_x_595) ;  /* 0x0000006000017945 */ /* 0x000fe20003800000 */
[----:B------:R-:W-:-:S07]  /*11070*/  IMAD.MOV.U32 R15, RZ, RZ, -0x1 ;  /* 0xffffffffff0f7424 */ /* 0x000fce00078e00ff */
[----:B012-45:R-:W-:Y:S05]  /*11080*/  WARPSYNC.COLLECTIVE R15, `(.L_x_596) ;  /* 0x000000000f0c7348 */ /* 0x037fea0003c00000 */
[----:B------:R-:W-:Y:S02]  /*11090*/  ELECT P6, UR62, PT ;  /* 0x00000000003e782f */ /* 0x000fe400038c0000 */
[----:B------:R-:W-:Y:S01]  /*110a0*/  MOV R14, UR62 ;  /* 0x0000003e000e7c02 */ /* 0x000fe20008000f00 */
[----:B012-45:R-:W-:Y:S10]  /*110b0*/  ENDCOLLECTIVE ;  /* 0x000000000000791b */ /* 0x037ff40003800000 */
.L_x_596:
[----:B------:R-:W-:Y:S05]  /*110c0*/  BSYNC B1 ;  /* 0x0000000000017941 */ /* 0x000fea0003800000 */
.L_x_595:
[----:B------:R-:W-:Y:S05]  /*110d0*/  BRA `(.L_x_597) ;  /* 0xffffffe0000c7947 */ /* 0x000fea000383ffff */
.L_x_529:
[----:B0-----:R0:W1:Y:S02]  /*110e0*/  SYNCS.PHASECHK.TRANS64.TRYWAIT P0, [R6+URZ], R5 ;  /* 0x00000005060075a7 */ /* 0x001064000800017f */
[----:B-1----:R-:W-:Y:S05]  /*110f0*/  @!P0 NANOSLEEP.SYNCS 0x989680 ;  /* 0x009896800000895d */ /* 0x002fea0003900000 */
[----:B------:R-:W1:Y:S02]  /*11100*/  @!P0 SYNCS.PHASECHK.TRANS64 P0, [R6+URZ], R5 ;  /* 0x00000005060085a7 */ /* 0x000e64000800007f */
[----:B-1----:R-:W-:Y:S05]  /*11110*/  @!P0 BRA `(.L_x_529) ;  /* 0xfffffffc00f08947 */ /* 0x002fea000383ffff */
[----:B------:R-:W-:Y:S05]  /*11120*/  BRA `(.L_x_598) ;  /* 0xffffffe000507947 */ /* 0x000fea000383ffff */
.L_x_530:
[----:B-1----:R1:W2:Y:S02]  /*11130*/  SYNCS.PHASECHK.TRANS64.TRYWAIT P0, [R7+URZ], R2 ;  /* 0x00000002070075a7 */ /* 0x0022a4000800017f */
[----:B--2---:R-:W-:Y:S05]  /*11140*/  @!P0 NANOSLEEP.SYNCS 0x989680 ;  /* 0x009896800000895d */ /* 0x004fea0003900000 */
[----:B------:R-:W2:Y:S02]  /*11150*/  @!P0 SYNCS.PHASECHK.TRANS64 P0, [R7+URZ], R2 ;  /* 0x00000002070085a7 */ /* 0x000ea4000800007f */
[----:B--2---:R-:W-:Y:S05]  /*11160*/  @!P0 BRA `(.L_x_530) ;  /* 0xfffffffc00f08947 */ /* 0x004fea000383ffff */
[----:B------:R-:W-:Y:S05]  /*11170*/  BRA `(.L_x_599) ;  /* 0xffffffe000447947 */ /* 0x000fea000383ffff */
.L_x_532:
[----:B--2---:R2:W3:Y:S02]  /*11180*/  SYNCS.PHASECHK.TRANS64.TRYWAIT P0, [R4+URZ], R5 ;  /* 0x00000005040075a7 */ /* 0x0044e4000800017f */
[----:B---3--:R-:W-:Y:S05]  /*11190*/  @!P0 NANOSLEEP.SYNCS 0x989680 ;  /* 0x009896800000895d */ /* 0x008fea0003900000 */
[----:B------:R-:W3:Y:S02]  /*111a0*/  @!P0 SYNCS.PHASECHK.TRANS64 P0, [R4+URZ], R5 ;  /* 0x00000005040085a7 */ /* 0x000ee4000800007f */
[----:B---3--:R-:W-:Y:S05]  /*111b0*/  @!P0 BRA `(.L_x_532) ;  /* 0xfffffffc00f08947 */ /* 0x008fea000383ffff */
[----:B------:R-:W-:Y:S05]  /*111c0*/  BRA `(.L_x_600) ;  /* 0xffffffe0004c7947 */ /* 0x000fea000383ffff */
.L_x_601:
        /* <DEDUP_REMOVED lines=11> */
.L_x_3195:


//--------------------- .text._ZN7cutlass13device_kernelIN5flash11enable_sm90INS1_16FlashAttnFwdSm90INS1_25CollectiveMainloopFwdSm90ILi2EN4cute5tupleIJNS5_1CILi1EEES8_S8_EEENS6_IJNS7_ILi128EEESA_NS7_ILi192EEEEEELi128ENS_6half_tEfNS_4arch4Sm90ELb0ELb0ELb0ELb1ELb0ELb1ELb0ELb1ELb1ELb1ELb0ELb0EEENS1_21CollectiveEpilogueFwdINS6_IJSA_SA_SA_EEES9_SD_SF_Li256ELb1ELb1ELb0ELb0EEENS1_36VarlenDynamicPersistentTileSchedulerILi128ELi128ELi256ELi128ELb0ELb1ELb1ELb0ELb1ELb1EEEEEEEEEvNT_6ParamsE --------------------------
	.section	.text._ZN7cutlass13device_kernelIN5flash11enable_sm90INS1_16FlashAttnFwdSm90INS1_25CollectiveMainloopFwdSm90ILi2EN4cute5tupleIJNS5_1CILi1EEES8_S8_EEENS6_IJNS7_ILi128EEESA_NS7_ILi192EEEEEELi128ENS_6half_tEfNS_4arch4Sm90ELb0ELb0ELb0ELb1ELb0ELb1ELb0ELb1ELb1ELb1ELb0ELb0EEENS1_21CollectiveEpilogueFwdINS6_IJSA_SA_SA_EEES9_SD_SF_Li256ELb1ELb1ELb0ELb0EEENS1_36VarlenDynamicPersistentTileSchedulerILi128ELi128ELi256ELi128ELb0ELb1ELb1ELb0ELb1ELb1EEEEEEEEEvNT_6ParamsE,"ax",@progbits
	.align	128
.text._ZN7cutlass13device_kernelIN5flash11enable_sm90INS1_16FlashAttnFwdSm90INS1_25CollectiveMainloopFwdSm90ILi2EN4cute5tupleIJNS5_1CILi1EEES8_S8_EEENS6_IJNS7_ILi128EEESA_NS7_ILi192EEEEEELi128ENS_6half_tEfNS_4arch4Sm90ELb0ELb0ELb0ELb1ELb0ELb1ELb0ELb1ELb1ELb1ELb0ELb0EEENS1_21CollectiveEpilogueFwdINS6_IJSA_SA_SA_EEES9_SD_SF_Li256ELb1ELb1ELb0ELb0EEENS1_36VarlenDynamicPersistentTileSchedulerILi128ELi128ELi256ELi128ELb0ELb1ELb1ELb0ELb1ELb1EEEEEEEEEvNT_6ParamsE:
        .type           _ZN7cutlass13device_kernelIN5flash11enable_sm90INS1_16FlashAttnFwdSm90INS1_25CollectiveMainloopFwdSm90ILi2EN4cute5tupleIJNS5_1CILi1EEES8_S8_EEENS6_IJNS7_ILi128EEESA_NS7_ILi192EEEEEELi128ENS_6half_tEfNS_4arch4Sm90ELb0ELb0ELb0ELb1ELb0ELb1ELb0ELb1ELb1ELb1ELb0ELb0EEENS1_21CollectiveEpilogueFwdINS6_IJSA_SA_SA_EEES9_SD_SF_Li256ELb1ELb1ELb0ELb0EEENS1_36VarlenDynamicPersistentTileSchedulerILi128ELi128ELi256ELi128ELb0ELb1ELb1ELb0ELb1ELb1EEEEEEEEEvNT_6ParamsE,@function
        .size           _ZN7cutlass13device_kernelIN5flash11enable_sm90INS1_16FlashAttnFwdSm90INS1_25CollectiveMainloopFwdSm90ILi2EN4cute5tupleIJNS5_1CILi1EEES8_S8_EEENS6_IJNS7_ILi128EEESA_NS7_ILi192EEEEEELi128ENS_6half_tEfNS_4arch4Sm90ELb0ELb0ELb0ELb1ELb0ELb1ELb0ELb1ELb1ELb1ELb0ELb0EEENS1_21CollectiveEpilogueFwdINS6_IJSA_SA_SA_EEES9_SD_SF_Li256ELb1ELb1ELb0ELb0EEENS1_36VarlenDynamicPersistentTileSchedulerILi128ELi128ELi256ELi128ELb0ELb1ELb1ELb0ELb1ELb1EEEEEEEEEvNT_6ParamsE,(.L_x_3196 - _ZN7cutlass13device_kernelIN5flash11enable_sm90INS1_16FlashAttnFwdSm90INS1_25CollectiveMainloopFwdSm90ILi2EN4cute5tupleIJNS5_1CILi1EEES8_S8_EEENS6_IJNS7_ILi128EEESA_NS7_ILi192EEEEEELi128ENS_6half_tEfNS_4arch4Sm90ELb0ELb0ELb0ELb1ELb0ELb1ELb0ELb1ELb1ELb1ELb0ELb0EEENS1_21CollectiveEpilogueFwdINS6_IJSA_SA_SA_EEES9_SD_SF_Li256ELb1ELb1ELb0ELb0EEENS1_36VarlenDynamicPersistentTileSchedulerILi128ELi128ELi256ELi128ELb0ELb1ELb1ELb0ELb1ELb1EEEEEEEEEvNT_6ParamsE)
        .other          _ZN7cutlass13device_kernelIN5flash11enable_sm90INS1_16FlashAttnFwdSm90INS1_25CollectiveMainloopFwdSm90ILi2EN4cute5tupleIJNS5_1CILi1EEES8_S8_EEENS6_IJNS7_ILi128EEESA_NS7_ILi192EEEEEELi128ENS_6half_tEfNS_4arch4Sm90ELb0ELb0ELb0ELb1ELb0ELb1ELb0ELb1ELb1ELb1ELb0ELb0EEENS1_21CollectiveEpilogueFwdINS6_IJSA_SA_SA_EEES9_SD_SF_Li256ELb1ELb1ELb0ELb0EEENS1_36VarlenDynamicPersistentTileSchedulerILi128ELi128ELi256ELi128ELb0ELb1ELb1ELb0ELb1ELb1EEEEEEEEEvNT_6ParamsE,@"STO_CUDA_ENTRY STV_DEFAULT"
_ZN7cutlass13device_kernelIN5flash11enable_sm90INS1_16FlashAttnFwdSm90INS1_25CollectiveMainloopFwdSm90ILi2EN4cute5tupleIJNS5_1CILi1EEES8_S8_EEENS6_IJNS7_ILi128EEESA_NS7_ILi192EEEEEELi128ENS_6half_tEfNS_4arch4Sm90ELb0ELb0ELb0ELb1ELb0ELb1ELb0ELb1ELb1ELb1ELb0ELb0EEENS1_21CollectiveEpilogueFwdINS6_IJSA_SA_SA_EEES9_SD_SF_Li256ELb1ELb1ELb0ELb0EEENS1_36VarlenDynamicPersistentTileSchedulerILi128ELi128ELi256ELi128ELb0ELb1ELb1ELb0ELb1ELb1EEEEEEEEEvNT_6ParamsE:
[----:B------:R-:W0:Y:S02]  /*0000*/  LDC R1, c[0x0][0x28] ;  /* 0x00000a00ff017b82 */ /* 0x000e240000000800 */
[----:B0-----:R-:W-:Y:S01]  /*0010*/  VIADD R1, R1, 0xffffff70 ;  /* 0xffffff7001017836 */ /* 0x001fe20000000000 */
[----:B------:R-:W0:Y:S01]  /*0020*/  S2R R0, SR_TID.X ;  /* 0x0000000000007919 */ /* 0x000e220000002100 */
[----:B------:R-:W-:Y:S01]  /*0030*/  ELECT P0, URZ, PT ;  /* 0x00000000003f782f */ /* 0x000fe20003800000 */
[----:B------:R-:W-:Y:S01]  /*0040*/  BSSY B0, `(.L_x_602) ;  /* 0x0000014000007945 */ /* 0x000fe20003800000 */
[--C-:B0-----:R-:W-:Y:S02]  /*0050*/  SHF.R.U32.HI R2, RZ, 0x5, R0.reuse ;  /* 0x00000005ff027819 */ /* 0x101fe40000011600 */
[----:B------:R-:W-:-:S03]  /*0060*/  SHF.R.U32.HI R4, RZ, 0x7, R0 ;  /* 0x00000007ff047819 */ /* 0x000fc60000011600 */
[----:B------:R-:W0:Y:S02]  /*0070*/  SHFL.IDX PT, R3, R2, RZ, 0x1f ;  /* 0x00001fff02037589 */ /* 0x000e2400000e0000 */
[----:B0-----:R-:W-:-:S13]  /*0080*/  ISETP.EQ.AND P0, PT, R3, RZ, P0 ;  /* 0x000000ff0300720c */ /* 0x001fda0000702270 */
[----:B------:R-:W-:Y:S05]  /*0090*/  @!P0 BRA `(.L_x_603) ;  /* 0x0000000000388947 */ /* 0x000fea0003800000 */
[----:B------:R-:W-:Y:S02]  /*00a0*/  ULDC.64 UR4, c[0x0][0x198] ;  /* 0x0000660000047ab9 */ /* 0x000fe40000000a00 */
[----:B------:R-:W-:Y:S02]  /*00b0*/  UIADD3 UR6, UP0, UR4, 0x370, URZ ;  /* 0x0000037004067890 */ /* 0x000fe4000ff1e03f */
[----:B------:R-:W-:Y:S02]  /*00c0*/  UIADD3 UR8, UP1, UR4, 0x470, URZ ;  /* 0x0000047004087890 */ /* 0x000fe4000ff3e03f */
[----:B------:R-:W-:Y:S02]  /*00d0*/  UIADD3 UR10, UP2, UR4, 0x570, URZ ;  /* 0x00000570040a7890 */ /* 0x000fe4000ff5e03f */
[----:B------:R-:W-:Y:S02]  /*00e0*/  UIADD3 UR4, UP3, UR4, 0x670, URZ ;  /* 0x0000067004047890 */ /* 0x000fe4000ff7e03f */
[----:B------:R-:W-:-:S02]  /*00f0*/  UIADD3.X UR7, URZ, UR5, URZ, UP0, !UPT ;  /* 0x000000053f077290 */ /* 0x000fc400087fe43f */
[----:B------:R-:W-:Y:S02]  /*0100*/  UIADD3.X UR9, URZ, UR5, URZ, UP1, !UPT ;  /* 0x000000053f097290 */ /* 0x000fe40008ffe43f */
[----:B------:R-:W-:Y:S02]  /*0110*/  UIADD3.X UR11, URZ, UR5, URZ, UP2, !UPT ;  /* 0x000000053f0b7290 */ /* 0x000fe400097fe43f */
[----:B------:R-:W-:-:S03]  /*0120*/  UIADD3.X UR5, URZ, UR5, URZ, UP3, !UPT ;  /* 0x000000053f057290 */ /* 0x000fc60009ffe43f */
[----:B------:R0:W-:Y:S02]  /*0130*/  UTMACCTL.PF [UR6] ;  /* 0x00000000060079b9 */ /* 0x0001e40008040000 */
[----:B------:R0:W-:Y:S02]  /*0140*/  UTMACCTL.PF [UR8] ;  /* 0x00000000080079b9 */ /* 0x0001e40008040000 */
[----:B------:R0:W-:Y:S02]  /*0150*/  UTMACCTL.PF [UR10] ;  /* 0x000000000a0079b9 */ /* 0x0001e40008040000 */
[----:B------:R0:W-:Y:S02]  /*0160*/  UTMACCTL.PF [UR4] ;  /* 0x00000000040079b9 */ /* 0x0001e40008040000 */
[----:B0-----:R-:W-:Y:S01]  /*0170*/  NOP ;  /* 0x0000000000007918 */ /* 0x001fe20000000000 */
.L_x_603:
[----:B------:R-:W-:Y:S05]  /*0180*/  BSYNC B0 ;  /* 0x0000000000007941 */ /* 0x000fea0003800000 */
.L_x_602:
        /* <DEDUP_REMOVED lines=41> */
.L_x_604:
        /* <DEDUP_REMOVED lines=22> */
.L_x_605:
        /* <DEDUP_REMOVED lines=18> */
.L_x_606:
        /* <DEDUP_REMOVED lines=22> */
.L_x_607:
        /* <DEDUP_REMOVED lines=22> */
.L_x_608:
[----:B------:R-:W-:Y:S01]  /*0960*/  PLOP3.LUT P0, PT, PT, PT, UP0, 0x80, 0x0 ;  /* 0x000000000000781c */ /* 0x000fe20003f0f008 */
[----:B------:R-:W-:Y:S01]  /*0970*/  UMOV UR61, 0x1 ;  /* 0x00000001003d7882 */ /* 0x000fe20000000000 */
[----:B------:R-:W-:Y:S01]  /*0980*/  NOP ;  /* 0x0000000000007918 */ /* 0x000fe20000000000 */
[----:B------:R-:W-:Y:S01]  /*0990*/  USEL UR61, UR61, 0x2, !UP0 ;  /* 0x000000023d3d7887 */ /* 0x000fe2000c000000 */
[----:B------:R-:W-:Y:S01]  /*09a0*/  BSSY B9, `(.L_x_609) ;  /* 0x0001ec5000097945 */ /* 0x000fe20003800000 */
[----:B------:R-:W-:Y:S01]  /*09b0*/  ULDC.64 UR40, c[0x0][0x208] ;  /* 0x0000820000287ab9 */ /* 0x000fe20000000a00 */
[----:B012-4-:R-:W-:Y:S07]  /*09c0*/  BAR.SYNC.DEFER_BLOCKING 0x0 ;  /* 0x0000000000007b1d */ /* 0x017fee0000010000 */
[----:B------:R-:W-:Y:S05]  /*09d0*/  @!P0 BRA `(.L_x_610) ;  /* 0x0000017400588947 */ /* 0x000fea0003800000 */
.L_x_611:
[----:B------:R-:W-:-:S08]  /*09e0*/  NOP ;  /* 0x0000000000007918 */ /* 0x000fd00000000000 */
[----:B------:R-:W0:Y:S02]  /*09f0*/  USETMAXREG.TRY_ALLOC.CTAPOOL UP0, 0xf0 ;  /* 0x000000f0000079c8 */ /* 0x000e240008000600 */
[----:B0-----:R-:W-:-:S13]  /*0a00*/  PLOP3.LUT P0, PT, PT, PT, UP0, 0x80, 0x0 ;  /* 0x000000000000781c */ /* 0x001fda0003f0f008 */
[----:B------:R-:W-:Y:S05]  /*0a10*/  @!P0 BRA `(.L_x_611) ;  /* 0xfffffffc00f08947 */ /* 0x000fea000383ffff */
[----:B------:R-:W0:Y:S08]  /*0a20*/  S2UR UR5, SR_CgaCtaId ;  /* 0x00000000000579c3 */ /* 0x000e300000008800 */
[----:B------:R-:W-:Y:S06]  /*0a30*/  BAR.ARV 0x8, 0x180 ;  /* 0x0206000000007b1d */ /* 0x000fec0000002000 */
[----:B------:R-:W-:-:S02]  /*0a40*/  UMOV UR4, 0x400 ;  /* 0x0000040000047882 */ /* 0x000fc40000000000 */
[----:B------:R-:W-:Y:S01]  /*0a50*/  BAR.SYNC.DEFER_BLOCKING 0x5, 0x180 ;  /* 0x0146000000007b1d */ /* 0x000fe20000010000 */
[----:B0-----:R-:W-:-:S06]  /*0a60*/  ULEA UR4, UR5, UR4, 0x18 ;  /* 0x0000000405047291 */ /* 0x001fcc000f8ec03f */
[----:B------:R-:W-:Y:S01]  /*0a70*/  IMAD.U32 R2, RZ, RZ, UR4 ;  /* 0x00000004ff027e24 */ /* 0x000fe2000f8e00ff */
[----:B------:R-:W-:-:S04]  /*0a80*/  ULDC UR4, c[0x0][0xc3c] ;  /* 0x00030f0000047ab9 */ /* 0x000fc80000000800 */
[----:B------:R-:W0:Y:S01]  /*0a90*/  LDS.128 R124, [R2+0x348d0] ;  /* 0x0348d000027c7984 */ /* 0x000e220000000c00 */
[----:B------:R-:W-:Y:S06]  /*0aa0*/  BAR.ARV 0x4, 0x180 ;  /* 0x0106000000007b1d */ /* 0x000fec0000002000 */
[----:B0-----:R-:W-:-:S13]  /*0ab0*/  ISETP.GE.AND P0, PT, R127, UR4, PT ;  /* 0x000000047f007c0c */ /* 0x001fda000bf06270 */
[----:B------:R-:W-:Y:S05]  /*0ac0*/  @P0 BRA `(.L_x_612) ;  /* 0x000001e800c80947 */ /* 0x000fea0003800000 */
[----:B------:R-:W-:Y:S01]  /*0ad0*/  IADD3 R11, R0, -0x80, RZ ;  /* 0xffffff80000b7810 */ /* 0x000fe20007ffe0ff */
[----:B------:R-:W-:Y:S01]  /*0ae0*/  IMAD.MOV.U32 R204, RZ, RZ, RZ ;  /* 0x000000ffffcc7224 */ /* 0x000fe200078e00ff */
[----:B------:R-:W-:Y:S01]  /*0af0*/  MOV R14, 0xfffffffe ;  /* 0xfffffffe000e7802 */ /* 0x000fe20000000f00 */
[----:B------:R-:W-:Y:S01]  /*0b00*/  IMAD.MOV.U32 R184, RZ, RZ, RZ ;  /* 0x000000ffffb87224 */ /* 0x000fe200078e00ff */
[----:B------:R-:W-:Y:S01]  /*0b10*/  SHF.R.S32.HI R0, RZ, 0x1f, R11 ;  /* 0x0000001fff007819 */ /* 0x000fe2000001140b */
[----:B------:R-:W-:Y:S01]  /*0b20*/  IMAD.MOV.U32 R196, RZ, RZ, RZ ;  /* 0x000000ffffc47224 */ /* 0x000fe200078e00ff */
[----:B------:R-:W-:Y:S01]  /*0b30*/  R2UR UR60, R2 ;  /* 0x00000000023c72ca */ /* 0x000fe200000e0000 */
[----:B------:R-:W-:Y:S01]  /*0b40*/  ULOP3.LUT UR46, UR61, 0x1, URZ, 0xfc, !UPT ;  /* 0x000000013d2e7892 */ /* 0x000fe2000f8efc3f */
[CC--:B------:R-:W-:Y:S02]  /*0b50*/  LEA.HI R3, R0.reuse, R11.reuse, RZ, 0x4 ;  /* 0x0000000b00037211 */ /* 0x0c0fe400078f20ff */
[----:B------:R-:W-:-:S02]  /*0b60*/  LEA.HI R4, R0, R11, RZ, 0x7 ;  /* 0x0000000b00047211 */ /* 0x000fc400078f38ff */
[----:B------:R-:W-:Y:S02]  /*0b70*/  SHF.R.S32.HI R6, RZ, 0x4, R3 ;  /* 0x00000004ff067819 */ /* 0x000fe40000011403 */
[----:B------:R-:W-:Y:S02]  /*0b80*/  LOP3.LUT R214, R4, 0xffffff80, RZ, 0xc0, !PT ;  /* 0xffffff8004d67812 */ /* 0x000fe400078ec0ff */
[----:B------:R-:W-:Y:S02]  /*0b90*/  LEA.HI R5, R3, R6, RZ, 0x1 ;  /* 0x0000000603057211 */ /* 0x000fe400078f08ff */
[CC--:B------:R-:W-:Y:S01]  /*0ba0*/  LEA.HI R8, R0.reuse, R11.reuse, RZ, 0x2 ;  /* 0x0000000b00087211 */ /* 0x0c0fe200078f10ff */
[----:B------:R-:W-:Y:S01]  /*0bb0*/  IMAD.IADD R214, R11, 0x1, -R214 ;  /* 0x000000010bd67824 */ /* 0x000fe200078e0ad6 */
[----:B------:R-:W-:Y:S01]  /*0bc0*/  LOP3.LUT R5, R5, 0x1ffffffe, RZ, 0xc0, !PT ;  /* 0x1ffffffe05057812 */ /* 0x000fe200078ec0ff */
[----:B------:R-:W-:Y:S01]  /*0bd0*/  UIADD3 UR60, UR60, 0x10400, URZ ;  /* 0x000104003c3c7890 */ /* 0x000fe2000fffe03f */
[----:B------:R-:W-:-:S02]  /*0be0*/  LEA.HI R192, R0, R11, RZ, 0x5 ;  /* 0x0000000b00c07211 */ /* 0x000fc400078f28ff */
[----:B------:R-:W-:Y:S01]  /*0bf0*/  LOP3.LUT R3, R3, 0x3fffff0, RZ, 0xc0, !PT ;  /* 0x03fffff003037812 */ /* 0x000fe200078ec0ff */
[----:B------:R-:W-:Y:S01]  /*0c00*/  IMAD.IADD R5, R6, 0x1, -R5 ;  /* 0x0000000106057824 */ /* 0x000fe200078e0a05 */
[----:B------:R-:W-:Y:S02]  /*0c10*/  LOP3.LUT R209, R8, 0xfffffffc, RZ, 0xc0, !PT ;  /* 0xfffffffc08d17812 */ /* 0x000fe400078ec0ff */
[----:B------:R-:W-:Y:S01]  /*0c20*/  SHF.R.S32.HI R7, RZ, 0x1f, R214 ;  /* 0x0000001fff077819 */ /* 0x000fe200000114d6 */
[C---:B------:R-:W-:Y:S01]  /*0c30*/  IMAD.IADD R3, R11.reuse, 0x1, -R3 ;  /* 0x000000010b037824 */ /* 0x040fe200078e0a03 */
[----:B------:R-:W-:Y:S02]  /*0c40*/  SHF.R.S32.HI R192, RZ, 0x5, R192 ;  /* 0x00000005ffc07819 */ /* 0x000fe400000114c0 */
[----:B------:R-:W-:Y:S02]  /*0c50*/  IADD3 R209, R11, -R209, RZ ;  /* 0x800000d10bd17210 */ /* 0x000fe40007ffe0ff */
[----:B------:R-:W-:Y:S01]  /*0c60*/  LEA.HI R6, R7, R214, RZ, 0x2 ;  /* 0x000000d607067211 */ /* 0x000fe200078f10ff */
[----:B------:R-:W-:Y:S01]  /*0c70*/  IMAD R12, R192, 0x10, R3 ;  /* 0x00000010c00c7824 */ /* 0x000fe200078e0203 */
[----:B------:R-:W-:Y:S01]  /*0c80*/  SHF.R.S32.HI R17, RZ, 0x2, R8 ;  /* 0x00000002ff117819 */ /* 0x000fe20000011408 */
[C---:B------:R-:W-:Y:S01]  /*0c90*/  IMAD.SHL.U32 R22, R209.reuse, 0x4, RZ ;  /* 0x00000004d1167824 */ /* 0x040fe200078e00ff */
[----:B------:R-:W-:Y:S01]  /*0ca0*/  LOP3.LUT R9, R6, 0x7ffffffc, RZ, 0xc0, !PT ;  /* 0x7ffffffc06097812 */ /* 0x000fe200078ec0ff */
[----:B------:R-:W-:Y:S01]  /*0cb0*/  IMAD R235, R12, 0x8, R5 ;  /* 0x000000080ceb7824 */ /* 0x000fe200078e0205 */
[--C-:B------:R-:W-:Y:S01]  /*0cc0*/  SHF.R.S32.HI R3, RZ, 0x2, R6.reuse ;  /* 0x00000002ff037819 */ /* 0x100fe20000011406 */
[C---:B------:R-:W-:Y:S01]  /*0cd0*/  VIADD R186, R22.reuse, 0x20 ;  /* 0x0000002016ba7836 */ /* 0x040fe20000000000 */
[----:B------:R-:W-:Y:S01]  /*0ce0*/  SHF.R.S32.HI R6, RZ, 0x1f, R6 ;  /* 0x0000001fff067819 */ /* 0x000fe20000011406 */
[----:B------:R-:W-:Y:S01]  /*0cf0*/  IMAD.SHL.U32 R18, R209, 0x8, RZ ;  /* 0x00000008d1127824 */ /* 0x000fe200078e00ff */
[----:B------:R-:W-:Y:S01]  /*0d00*/  SHF.R.S32.HI R8, RZ, 0x1f, R8 ;  /* 0x0000001fff087819 */ /* 0x000fe20000011408 */
[----:B------:R-:W-:Y:S01]  /*0d10*/  IMAD.IADD R10, R22, 0x1, R186 ;  /* 0x00000001160a7824 */ /* 0x000fe200078e02ba */
[----:B------:R-:W-:Y:S01]  /*0d20*/  LEA.HI R6, R6, R3, RZ, 0x3 ;  /* 0x0000000306067211 */ /* 0x000fe200078f18ff */
[----:B------:R-:W-:Y:S01]  /*0d30*/  VIADD R187, R22, 0x10 ;  /* 0x0000001016bb7836 */ /* 0x000fe20000000000 */
[----:B------:R-:W-:Y:S01]  /*0d40*/  IADD3 R9, R214, -R9, RZ ;  /* 0x80000009d6097210 */ /* 0x000fe20007ffe0ff */
[C---:B------:R-:W-:Y:S01]  /*0d50*/  VIADD R189, R22.reuse, 0x30 ;  /* 0x0000003016bd7836 */ /* 0x040fe20000000000 */
[----:B------:R-:W-:Y:S01]  /*0d60*/  IADD3 R188, R22, 0x40, RZ ;  /* 0x0000004016bc7810 */ /* 0x000fe20007ffe0ff */
[----:B------:R-:W-:Y:S01]  /*0d70*/  IMAD.SHL.U32 R218, R186, 0x2, RZ ;  /* 0x00000002bada7824 */ /* 0x000fe200078e00ff */
[----:B------:R-:W-:Y:S01]  /*0d80*/  LOP3.LUT R6, R6, 0xfffffff8, RZ, 0xc0, !PT ;  /* 0xfffffff806067812 */ /* 0x000fe200078ec0ff */
[----:B------:R-:W-:Y:S01]  /*0d90*/  IMAD R233, R9, R14, 0x80 ;  /* 0x0000008009e97424 */ /* 0x000fe200078e020e */
[----:B------:R-:W-:Y:S01]  /*0da0*/  LEA.HI R7, R7, R214, RZ, 0x5 ;  /* 0x000000d607077211 */ /* 0x000fe200078f28ff */
[----:B------:R-:W-:Y:S01]  /*0db0*/  IMAD.IADD R5, R22, 0x1, R188 ;  /* 0x0000000116057824 */ /* 0x000fe200078e02bc */
[----:B------:R-:W-:Y:S01]  /*0dc0*/  LEA.HI R8, R8, R17, RZ, 0x3 ;  /* 0x0000001108087211 */ /* 0x000fe200078f18ff */
[----:B------:R-:W-:Y:S01]  /*0dd0*/  IMAD.IADD R6, R3, 0x1, -R6 ;  /* 0x0000000103067824 */ /* 0x000fe200078e0a06 */
[----:B------:R-:W-:Y:S01]  /*0de0*/  SHF.R.S32.HI R9, RZ, 0x1f, R10 ;  /* 0x0000001fff097819 */ /* 0x000fe2000001140a */
[----:B------:R-:W-:Y:S01]  /*0df0*/  IMAD.SHL.U32 R220, R189, 0x2, RZ ;  /* 0x00000002bddc7824 */ /* 0x000fe200078e00ff */
[----:B------:R-:W-:Y:S01]  /*0e00*/  SHF.R.S32.HI R7, RZ, 0x5, R7 ;  /* 0x00000005ff077819 */ /* 0x000fe20000011407 */
[----:B------:R-:W-:Y:S01]  /*0e10*/  IMAD.SHL.U32 R235, R235, 0x8, RZ ;  /* 0x00000008ebeb7824 */ /* 0x000fe200078e00ff */
[----:B------:R-:W-:-:S02]  /*0e20*/  LOP3.LUT R8, R8, 0xfffffff8, RZ, 0xc0, !PT ;  /* 0xfffffff808087812 */ /* 0x000fc400078ec0ff */
[----:B------:R-:W-:Y:S01]  /*0e30*/  IADD3 R205, R17, 0x40, RZ ;  /* 0x0000004011cd7810 */ /* 0x000fe20007ffe0ff */
[----:B------:R-:W-:Y:S01]  /*0e40*/  IMAD R7, R7, 0x10, R6 ;  /* 0x0000001007077824 */ /* 0x000fe200078e0206 */
[-C--:B------:R-:W-:Y:S01]  /*0e50*/  LEA.HI R12, R9, R10.reuse, RZ, 0x3 ;  /* 0x0000000a090c7211 */ /* 0x080fe200078f18ff */
[----:B------:R-:W-:Y:S01]  /*0e60*/  IMAD.IADD R213, R17, 0x1, -R8 ;  /* 0x0000000111d57824 */ /* 0x000fe200078e0a08 */
[----:B------:R-:W-:Y:S02]  /*0e70*/  LEA.HI R9, R9, R10, RZ, 0x6 ;  /* 0x0000000a09097211 */ /* 0x000fe400078f30ff */
[----:B------:R-:W-:Y:S01]  /*0e80*/  SHF.R.S32.HI R10, RZ, 0x1f, R5 ;  /* 0x0000001fff0a7819 */ /* 0x000fe20000011405 */
[----:B------:R-:W-:Y:S01]  /*0e90*/  IMAD.SHL.U32 R191, R213, 0x40, RZ ;  /* 0x00000040d5bf7824 */ /* 0x000fe200078e00ff */
[----:B------:R-:W-:Y:S01]  /*0ea0*/  SHF.R.S32.HI R6, RZ, 0x1f, R205 ;  /* 0x0000001fff067819 */ /* 0x000fe200000114cd */
[----:B------:R-:W-:Y:S01]  /*0eb0*/  IMAD.SHL.U32 R9, R9, 0x80, RZ ;  /* 0x0000008009097824 */ /* 0x000fe200078e00ff */
[----:B------:R-:W-:-:S02]  /*0ec0*/  LEA.HI R212, R10, R5, RZ, 0x3 ;  /* 0x000000050ad47211 */ /* 0x000fc400078f18ff */
[----:B------:R-:W-:Y:S02]  /*0ed0*/  LEA.HI R6, R6, R205, RZ, 0x3 ;  /* 0x000000cd06067211 */ /* 0x000fe400078f18ff */
[----:B------:R-:W-:Y:S02]  /*0ee0*/  LEA.HI R5, R10, R5, RZ, 0x6 ;  /* 0x000000050a057211 */ /* 0x000fe400078f30ff */
[----:B------:R-:W-:Y:S02]  /*0ef0*/  SHF.L.U32 R185, R205, 0x6, RZ ;  /* 0x00000006cdb97819 */ /* 0x000fe400000006ff */
[----:B------:R-:W-:Y:S02]  /*0f00*/  SHF.L.U32 R6, R6, 0x6, RZ ;  /* 0x0000000606067819 */ /* 0x000fe400000006ff */
[----:B------:R-:W-:Y:S02]  /*0f10*/  LOP3.LUT R185, R185, 0x1c0, RZ, 0xc0, !PT ;  /* 0x000001c0b9b97812 */ /* 0x000fe400078ec0ff */
[----:B------:R-:W-:-:S02]  /*0f20*/  LOP3.LUT R191, R191, 0x1c0, RZ, 0xc0, !PT ;  /* 0x000001c0bfbf7812 */ /* 0x000fc400078ec0ff */
[----:B------:R-:W-:Y:S02]  /*0f30*/  SHF.L.U32 R5, R5, 0x7, RZ ;  /* 0x0000000705057819 */ /* 0x000fe400000006ff */
[----:B------:R-:W-:Y:S02]  /*0f40*/  SHF.R.S32.HI R231, RZ, 0x7, R4 ;  /* 0x00000007ffe77819 */ /* 0x000fe40000011404 */
[----:B------:R-:W-:Y:S02]  /*0f50*/  LOP3.LUT R195, R6, 0xfffffe00, RZ, 0xc0, !PT ;  /* 0xfffffe0006c37812 */ /* 0x000fe400078ec0ff */
[----:B------:R-:W-:Y:S02]  /*0f60*/  SHF.R.U32.HI R230, RZ, 0x3, R185 ;  /* 0x00000003ffe67819 */ /* 0x000fe400000116b9 */
[----:B------:R-:W-:Y:S02]  /*0f70*/  SHF.R.U32.HI R193, RZ, 0x3, R191 ;  /* 0x00000003ffc17819 */ /* 0x000fe400000116bf */
[----:B------:R-:W-:-:S02]  /*0f80*/  LOP3.LUT R3, R185, 0x38, R12, 0xf8, !PT ;  /* 0x00000038b9037812 */ /* 0x000fc400078ef80c */
[----:B------:R-:W-:Y:S02]  /*0f90*/  LOP3.LUT R6, R191, 0x38, R212, 0xf8, !PT ;  /* 0x00000038bf067812 */ /* 0x000fe400078ef8d4 */
[----:B------:R-:W-:Y:S02]  /*0fa0*/  LOP3.LUT R5, R5, 0xffffe000, RZ, 0xc0, !PT ;  /* 0xffffe00005057812 */ /* 0x000fe400078ec0ff */
[----:B------:R-:W-:Y:S02]  /*0fb0*/  LEA.HI R4, R4, R231, RZ, 0x1 ;  /* 0x000000e704047211 */ /* 0x000fe400078f08ff */
[----:B------:R-:W-:Y:S01]  /*0fc0*/  LOP3.LUT R8, R3, R230, RZ, 0x3c, !PT ;  /* 0x000000e603087212 */ /* 0x000fe200078e3cff */
[----:B------:R-:W-:Y:S01]  /*0fd0*/  IMAD R3, R192, 0x200, R5 ;  /* 0x00000200c0037824 */ /* 0x000fe200078e0205 */
[----:B------:R-:W-:Y:S02]  /*0fe0*/  LOP3.LUT R6, R6, R193, RZ, 0x3c, !PT ;  /* 0x000000c106067212 */ /* 0x000fe400078e3cff */
[----:B------:R-:W-:-:S02]  /*0ff0*/  LEA.HI R0, R0, R11, RZ, 0x3 ;  /* 0x0000000b00007211 */ /* 0x000fc400078f18ff */
[----:B------:R-:W-:Y:S01]  /*1000*/  LOP3.LUT R4, R4, 0x3fffffe, RZ, 0xc0, !PT ;  /* 0x03fffffe04047812 */ /* 0x000fe200078ec0ff */
[----:B------:R-:W-:Y:S01]  /*1010*/  IMAD.IADD R6, R3, 0x1, R6 ;  /* 0x0000000103067824 */ /* 0x000fe200078e0206 */
[----:B------:R-:W-:Y:S02]  /*1020*/  LOP3.LUT R199, R0, 0xfffffff8, RZ, 0xc0, !PT ;  /* 0xfffffff800c77812 */ /* 0x000fe400078ec0ff */
[----:B------:R-:W-:Y:S01]  /*1030*/  LEA.HI R3, R209, R209, RZ, 0x1 ;  /* 0x000000d1d1037211 */ /* 0x000fe200078f08ff */
[----:B------:R-:W-:Y:S01]  /*1040*/  IMAD.IADD R4, R231, 0x1, -R4 ;  /* 0x00000001e7047824 */ /* 0x000fe200078e0a04 */
[----:B------:R-:W-:Y:S01]  /*1050*/  SHF.R.S32.HI R207, RZ, 0x3, R0 ;  /* 0x00000003ffcf7819 */ /* 0x000fe20000011400 */
[----:B------:R-:W-:Y:S01]  /*1060*/  IMAD.IADD R199, R11, 0x1, -R199 ;  /* 0x000000010bc77824 */ /* 0x000fe200078e0ac7 */
[----:B------:R-:W-:Y:S01]  /*1070*/  LOP3.LUT R9, R9, 0xffffe000, RZ, 0xc0, !PT ;  /* 0xffffe00009097812 */ /* 0x000fe200078ec0ff */
[----:B------:R-:W-:Y:S01]  /*1080*/  IMAD R232, R4, 0x40, R7 ;  /* 0x0000004004e87824 */ /* 0x000fe200078e0207 */
[----:B------:R-:W-:-:S02]  /*1090*/  LOP3.LUT R0, R3, 0x1ffffffe, RZ, 0xc0, !PT ;  /* 0x1ffffffe03007812 */ /* 0x000fc400078ec0ff */
[----:B------:R-:W-:Y:S02]  /*10a0*/  LOP3.LUT R4, R191, 0x38, R12, 0xf8, !PT ;  /* 0x00000038bf047812 */ /* 0x000fe400078ef80c */
[----:B------:R-:W-:Y:S01]  /*10b0*/  LOP3.LUT R7, R185, 0x38, R212, 0xf8, !PT ;  /* 0x00000038b9077812 */ /* 0x000fe200078ef8d4 */
[----:B------:R-:W-:Y:S01]  /*10c0*/  IMAD.IADD R3, R209, 0x1, -R0 ;  /* 0x00000001d1037824 */ /* 0x000fe200078e0a00 */
[----:B------:R-:W-:Y:S01]  /*10d0*/  IADD3 R8, R8, R9, R195 ;  /* 0x0000000908087210 */ /* 0x000fe20007ffe0c3 */
[----:B------:R-:W-:Y:S01]  /*10e0*/  IMAD R9, R192, 0x200, R9 ;  /* 0x00000200c0097824 */ /* 0x000fe200078e0209 */
[----:B------:R-:W-:Y:S02]  /*10f0*/  SHF.L.U32 R197, R199, 0x3, RZ ;  /* 0x00000003c7c57819 */ /* 0x000fe400000006ff */
[----:B------:R-:W-:Y:S02]  /*1100*/  LOP3.LUT R4, R4, R193, RZ, 0x3c, !PT ;  /* 0x000000c104047212 */ /* 0x000fe400078e3cff */
[----:B------:R-:W-:Y:S01]  /*1110*/  LOP3.LUT R10, R7, R230, RZ, 0x3c, !PT ;  /* 0x000000e6070a7212 */ /* 0x000fe200078e3cff */
[----:B------:R-:W-:Y:S01]  /*1120*/  VIADD R198, R197, 0x40 ;  /* 0x00000040c5c67836 */ /* 0x000fe20000000000 */
[----:B------:R-:W-:-:S02]  /*1130*/  IADD3 R190, R22, 0x50, RZ ;  /* 0x0000005016be7810 */ /* 0x000fc40007ffe0ff */
[----:B------:R-:W-:Y:S02]  /*1140*/  LOP3.LUT R0, R185, 0x38, R18, 0xf8, !PT ;  /* 0x00000038b9007812 */ /* 0x000fe400078ef812 */
[----:B------:R-:W-:Y:S01]  /*1150*/  IADD3 R10, R10, R5, R195 ;  /* 0x000000050a0a7210 */ /* 0x000fe20007ffe0c3 */
[----:B------:R-:W-:Y:S01]  /*1160*/  IMAD.SHL.U32 R224, R190, 0x2, RZ ;  /* 0x00000002bee07824 */ /* 0x000fe200078e00ff */
[----:B------:R-:W-:Y:S02]  /*1170*/  IADD3 R4, R9, R4, RZ ;  /* 0x0000000409047210 */ /* 0x000fe40007ffe0ff */
[----:B------:R-:W-:Y:S02]  /*1180*/  SHF.R.S32.HI R14, RZ, 0x1f, R187 ;  /* 0x0000001fff0e7819 */ /* 0x000fe400000114bb */
[----:B------:R-:W-:Y:S02]  /*1190*/  SHF.R.S32.HI R217, RZ, 0x1f, R186 ;  /* 0x0000001fffd97819 */ /* 0x000fe400000114ba */
[----:B------:R-:W-:-:S02]  /*11a0*/  SHF.R.S32.HI R20, RZ, 0x1f, R189 ;  /* 0x0000001fff147819 */ /* 0x000fc400000114bd */
[----:B------:R-:W-:Y:S02]  /*11b0*/  SHF.R.S32.HI R221, RZ, 0x1f, R188 ;  /* 0x0000001fffdd7819 */ /* 0x000fe400000114bc */
[----:B------:R-:W-:Y:S02]  /*11c0*/  SHF.R.S32.HI R223, RZ, 0x1f, R190 ;  /* 0x0000001fffdf7819 */ /* 0x000fe400000114be */
[----:B------:R-:W-:Y:S02]  /*11d0*/  LOP3.LUT R0, R195, R0, R230, 0xf6, !PT ;  /* 0x00000000c3007212 */ /* 0x000fe400078ef6e6 */
[----:B------:R-:W-:Y:S02]  /*11e0*/  MOV R16, RZ ;  /* 0x000000ff00107202 */ /* 0x000fe40000000f00 */
[----:B------:R-:W-:Y:S02]  /*11f0*/  MOV R194, RZ ;  /* 0x000000ff00c27202 */ /* 0x000fe40000000f00 */
[----:B------:R-:W-:-:S02]  /*1200*/  SHF.R.S32.HI R237, RZ, 0x1f, R197 ;  /* 0x0000001fffed7819 */ /* 0x000fc400000114c5 */
[----:B------:R-:W-:Y:S02]  /*1210*/  SHF.R.S32.HI R236, RZ, 0x1f, R198 ;  /* 0x0000001fffec7819 */ /* 0x000fe400000114c6 */
[C---:B------:R-:W-:Y:S02]  /*1220*/  SHF.L.U32 R216, R187.reuse, 0x1, RZ ;  /* 0x00000001bbd87819 */ /* 0x040fe400000006ff */
[----:B------:R-:W-:Y:S02]  /*1230*/  SHF.L.U32 R222, R188, 0x1, RZ ;  /* 0x00000001bcde7819 */ /* 0x000fe400000006ff */
[----:B------:R-:W-:Y:S02]  /*1240*/  SHF.L.U64.HI R215, R187, 0x1, R14 ;  /* 0x00000001bbd77819 */ /* 0x000fe4000001020e */
[----:B------:R-:W-:Y:S02]  /*1250*/  SHF.L.U64.HI R217, R186, 0x1, R217 ;  /* 0x00000001bad97819 */ /* 0x000fe400000102d9 */
[----:B------:R-:W-:-:S02]  /*1260*/  SHF.L.U64.HI R219, R189, 0x1, R20 ;  /* 0x00000001bddb7819 */ /* 0x000fc40000010214 */
[----:B------:R-:W-:Y:S02]  /*1270*/  SHF.L.U64.HI R221, R188, 0x1, R221 ;  /* 0x00000001bcdd7819 */ /* 0x000fe400000102dd */
[----:B------:R-:W-:Y:S02]  /*1280*/  SHF.L.U64.HI R223, R190, 0x1, R223 ;  /* 0x00000001bedf7819 */ /* 0x000fe400000102df */
[----:B------:R-:W-:Y:S02]  /*1290*/  SHF.R.S32.HI R211, RZ, 0x3, R12 ;  /* 0x00000003ffd37819 */ /* 0x000fe4000001140c */
[----:B------:R-:W-:Y:S02]  /*12a0*/  SHF.R.S32.HI R212, RZ, 0x3, R212 ;  /* 0x00000003ffd47819 */ /* 0x000fe400000114d4 */
[----:B------:R-:W-:Y:S02]  /*12b0*/  LEA R228, R0, UR60, 0x1 ;  /* 0x0000003c00e47c11 */ /* 0x000fe4000f8e08ff */
[----:B------:R-:W-:-:S02]  /*12c0*/  LEA R226, R8, UR60, 0x1 ;  /* 0x0000003c08e27c11 */ /* 0x000fc4000f8e08ff */
[----:B------:R-:W-:Y:S02]  /*12d0*/  LEA R225, R10, UR60, 0x1 ;  /* 0x0000003c0ae17c11 */ /* 0x000fe4000f8e08ff */
[----:B------:R-:W-:Y:S02]  /*12e0*/  LEA R234, R3, R232, 0x3 ;  /* 0x000000e803ea7211 */ /* 0x000fe400078e18ff */
[----:B------:R-:W-:Y:S02]  /*12f0*/  LEA R229, R4, UR60, 0x1 ;  /* 0x0000003c04e57c11 */ /* 0x000fe4000f8e08ff */
[----:B------:R-:W-:-:S07]  /*1300*/  LEA R227, R6, UR60, 0x1 ;  /* 0x0000003c06e37c11 */ /* 0x000fce000f8e08ff */
.L_x_817:
[----:B0--34-:R-:W0:Y:S01]  /*1310*/  LDC.64 R4, c[0x0][0xc88] ;  /* 0x00032200ff047b82 */ /* 0x019e220000000a00 */
[----:B------:R-:W-:Y:S01]  /*1320*/  ULDC.64 UR4, c[0x0][0xa28] ;  /* 0x00028a0000047ab9 */ /* 0x000fe20000000a00 */
[----:B------:R-:W-:Y:S01]  /*1330*/  ULDC.64 UR8, c[0x0][0xa18] ;  /* 0x0002860000087ab9 */ /* 0x000fe20000000a00 */
[----:B------:R-:W-:Y:S01]  /*1340*/  ULDC.64 UR6, c[0x0][0xa08] ;  /* 0x0002820000067ab9 */ /* 0x000fe20000000a00 */
[----:B0-----:R-:W-:-:S05]  /*1350*/  IMAD.WIDE R4, R127, 0x4, R4 ;  /* 0x000000047f047825 */ /* 0x001fca00078e0204 */
[----:B--2---:R-:W2:Y:S01]  /*1360*/  LDG.E R203, desc[UR40][R4.64] ;  /* 0x0000002804cb7981 */ /* 0x004ea2000c1e1900 */
[----:B------:R-:W-:Y:S01]  /*1370*/  ISETP.NE.U32.AND P2, PT, RZ, UR4, PT ;  /* 0x00000004ff007c0c */ /* 0x000fe2000bf45070 */
[----:B------:R-:W-:Y:S01]  /*1380*/  IMAD.MOV.U32 R3, RZ, RZ, RZ ;  /* 0x000000ffff037224 */ /* 0x000fe200078e00ff */
[----:B------:R-:W-:Y:S02]  /*1390*/  ISETP.NE.U32.AND P1, PT, RZ, UR8, PT ;  /* 0x00000008ff007c0c */ /* 0x000fe4000bf25070 */
[----:B------:R-:W-:Y:S02]  /*13a0*/  ISETP.NE.AND.EX P2, PT, RZ, UR5, PT, P2 ;  /* 0x00000005ff007c0c */ /* 0x000fe4000bf45320 */
[----:B------:R-:W-:Y:S02]  /*13b0*/  ISETP.NE.AND.EX P1, PT, RZ, UR9, PT, P1 ;  /* 0x00000009ff007c0c */ /* 0x000fe4000bf25310 */
[----:B------:R-:W-:Y:S02]  /*13c0*/  ISETP.NE.U32.AND P0, PT, RZ, UR6, PT ;  /* 0x00000006ff007c0c */ /* 0x000fe4000bf05070 */
[----:B------:R-:W-:-:S02]  /*13d0*/  MOV R29, RZ ;  /* 0x000000ff001d7202 */ /* 0x000fc40000000f00 */
[----:B------:R-:W-:Y:S02]  /*13e0*/  ISETP.NE.AND.EX P0, PT, RZ, UR7, PT, P0 ;  /* 0x00000007ff007c0c */ /* 0x000fe4000bf05300 */
[----:B--2---:R-:W-:Y:S01]  /*13f0*/  SHF.R.S32.HI R208, RZ, 0x1f, R203 ;  /* 0x0000001fffd07819 */ /* 0x004fe200000114cb */
[C---:B------:R-:W-:Y:S02]  /*1400*/  IMAD.SHL.U32 R201, R203.reuse, 0x4, RZ ;  /* 0x00000004cbc97824 */ /* 0x040fe400078e00ff */
[C---:B------:R-:W-:Y:S02]  /*1410*/  @P2 LEA R4, P3, R203.reuse, UR4, 0x2 ;  /* 0x00000004cb042c11 */ /* 0x040fe4000f8610ff */
[C-C-:B------:R-:W-:Y:S02]  /*1420*/  SHF.L.U64.HI R202, R203.reuse, 0x2, R208.reuse ;  /* 0x00000002cbca7819 */ /* 0x140fe400000102d0 */
[----:B------:R-:W-:Y:S01]  /*1430*/  @P2 LEA.HI.X R5, R203, UR5, R208, 0x2, P3 ;  /* 0x00000005cb052c11 */ /* 0x000fe200098f14d0 */
[----:B------:R-:W-:Y:S01]  /*1440*/  ULDC UR4, c[0x0][0x288] ;  /* 0x0000a20000047ab9 */ /* 0x000fe20000000800 */
[----:B------:R-:W-:-:S03]  /*1450*/  IADD3 R8, P4, R201, UR6, RZ ;  /* 0x00000006c9087c10 */ /* 0x000fc6000ff9e0ff */
[----:B------:R0:W5:Y:S01]  /*1460*/  @P2 LDG.E R3, desc[UR40][R4.64] ;  /* 0x0000002804032981 */ /* 0x000162000c1e1900 */
[----:B------:R-:W-:Y:S01]  /*1470*/  @P1 IADD3 R6, P2, R201, UR8, RZ ;  /* 0x00000008c9061c10 */ /* 0x000fe2000ff5e0ff */
[----:B------:R-:W-:Y:S01]  /*1480*/  IMAD.U32 R149, RZ, RZ, UR4 ;  /* 0x00000004ff957e24 */ /* 0x000fe2000f8e00ff */
[C---:B------:R-:W-:Y:S01]  /*1490*/  IADD3.X R9, R202.reuse, UR7, RZ, P4, !PT ;  /* 0x00000007ca097c10 */ /* 0x040fe2000a7fe4ff */
[----:B------:R-:W-:Y:S01]  /*14a0*/  ULDC.64 UR4, c[0x0][0x418] ;  /* 0x0001060000047ab9 */ /* 0x000fe20000000a00 */
[----:B------:R-:W-:-:S03]  /*14b0*/  @P1 IADD3.X R7, R202, UR9, RZ, P2, !PT ;  /* 0x00000009ca071c10 */ /* 0x000fc600097fe4ff */
[----:B------:R0:W5:Y:S01]  /*14c0*/  @P0 LDG.E R29, desc[UR40][R8.64] ;  /* 0x00000028081d0981 */ /* 0x000162000c1e1900 */
[----:B------:R-:W-:Y:S01]  /*14d0*/  UISETP.NE.U32.AND UP0, UPT, UR4, URZ, UPT ;  /* 0x0000003f0400728c */ /* 0x000fe2000bf05070 */
[----:B------:R-:W-:Y:S02]  /*14e0*/  ULDC.64 UR8, c[0x0][0xa20] ;  /* 0x0002880000087ab9 */ /* 0x000fe40000000a00 */
[----:B------:R0:W5:Y:S01]  /*14f0*/  @P1 LDG.E R149, desc[UR40][R6.64] ;  /* 0x0000002806951981 */ /* 0x000162000c1e1900 */
[----:B------:R-:W-:Y:S01]  /*1500*/  UISETP.NE.AND.EX UP0, UPT, UR5, URZ, UPT, UP0 ;  /* 0x0000003f0500728c */ /* 0x000fe2000bf05300 */
[----:B------:R-:W-:Y:S01]  /*1510*/  ULDC UR4, c[0x0][0x424] ;  /* 0x0001090000047ab9 */ /* 0x000fe20000000800 */
[----:B------:R-:W-:Y:S02]  /*1520*/  ISETP.NE.U32.AND P2, PT, RZ, UR8, PT ;  /* 0x00000008ff007c0c */ /* 0x000fe4000bf45070 */
[----:B------:R-:W-:Y:S01]  /*1530*/  USEL UR4, UR4, 0x1, UP0 ;  /* 0x0000000104047887 */ /* 0x000fe20008000000 */
[----:B------:R-:W-:Y:S01]  /*1540*/  ULDC UR5, c[0x0][0x2f0] ;  /* 0x0000bc0000057ab9 */ /* 0x000fe20000000800 */
[----:B------:R-:W-:-:S02]  /*1550*/  ISETP.NE.AND.EX P2, PT, RZ, UR9, PT, P2 ;  /* 0x00000009ff007c0c */ /* 0x000fc4000bf45320 */
[----:B------:R-:W-:-:S03]  /*1560*/  UIMAD UR4, UR4, UR5, URZ ;  /* 0x00000005040472a4 */ /* 0x000fc6000f8e023f */
[----:B------:R-:W-:Y:S01]  /*1570*/  ULDC UR5, c[0x0][0x348] ;  /* 0x0000d20000057ab9 */ /* 0x000fe20000000800 */
[----:B------:R-:W-:Y:S01]  /*1580*/  IMAD.MOV.U32 R206, RZ, RZ, R125 ;  /* 0x000000ffffce7224 */ /* 0x000fe200078e007d */
[----:B------:R-:W-:Y:S01]  /*1590*/  MOV R200, R126 ;  /* 0x0000007e00c87202 */ /* 0x000fe20000000f00 */
[----:B------:R-:W-:Y:S01]  /*15a0*/  IMAD.MOV.U32 R27, RZ, RZ, R203 ;  /* 0x000000ffff1b7224 */ /* 0x000fe200078e00cb */
[----:B0-----:R-:W-:Y:S06]  /*15b0*/  @P1 BRA `(.L_x_613) ;  /* 0x0000000000241947 */ /* 0x001fec0003800000 */
[----:B------:R-:W-:Y:S02]  /*15c0*/  ULDC.64 UR6, c[0x0][0xa00] ;  /* 0x0002800000067ab9 */ /* 0x000fe40000000a00 */
[----:B------:R-:W-:-:S04]  /*15d0*/  ISETP.NE.U32.AND P1, PT, RZ, UR6, PT ;  /* 0x00000006ff007c0c */ /* 0x000fc8000bf25070 */
[----:B------:R-:W-:-:S13]  /*15e0*/  ISETP.NE.AND.EX P1, PT, RZ, UR7, PT, P1 ;  /* 0x00000007ff007c0c */ /* 0x000fda000bf25310 */
[----:B------:R-:W-:Y:S05]  /*15f0*/  @!P1 BRA `(.L_x_613) ;  /* 0x0000000000149947 */ /* 0x000fea0003800000 */
[----:B------:R-:W0:Y:S02]  /*1600*/  LDC.64 R4, c[0x0][0xa00] ;  /* 0x00028000ff047b82 */ /* 0x000e240000000a00 */
[----:B0-----:R-:W-:-:S05]  /*1610*/  IMAD.WIDE R4, R27, 0x4, R4 ;  /* 0x000000041b047825 */ /* 0x001fca00078e0204 */
[----:B-----5:R-:W2:Y:S04]  /*1620*/  LDG.E R149, desc[UR40][R4.64] ;  /* 0x0000002804957981 */ /* 0x020ea8000c1e1900 */
[----:B------:R-:W2:Y:S02]  /*1630*/  LDG.E R0, desc[UR40][R4.64+0x4] ;  /* 0x0000042804007981 */ /* 0x000ea4000c1e1900 */
[----:B--2---:R-:W-:-:S07]  /*1640*/  IMAD.IADD R149, R0, 0x1, -R149 ;  /* 0x0000000100957824 */ /* 0x004fce00078e0a95 */
.L_x_613:
[----:B------:R-:W-:Y:S01]  /*1650*/  MOV R25, UR5 ;  /* 0x0000000500197c02 */ /* 0x000fe20008000f00 */
[----:B------:R-:W-:Y:S01]  /*1660*/  IMAD.U32 R26, RZ, RZ, UR4 ;  /* 0x00000004ff1a7e24 */ /* 0x000fe2000f8e00ff */
[----:B------:R-:W-:Y:S06]  /*1670*/  @!P2 BRA `(.L_x_614) ;  /* 0x000000000010a947 */ /* 0x000fec0003800000 */
[----:B------:R-:W-:-:S04]  /*1680*/  IADD3 R4, P0, R201, UR8, RZ ;  /* 0x00000008c9047c10 */ /* 0x000fc8000ff1e0ff */
[----:B------:R-:W-:-:S05]  /*1690*/  IADD3.X R5, R202, UR9, RZ, P0, !PT ;  /* 0x00000009ca057c10 */ /* 0x000fca00087fe4ff */
[----:B------:R0:W5:Y:S01]  /*16a0*/  LDG.E R26, desc[UR40][R4.64] ;  /* 0x00000028041a7981 */ /* 0x000162000c1e1900 */
[----:B------:R-:W-:Y:S05]  /*16b0*/  BRA `(.L_x_615) ;  /* 0x0000000000107947 */ /* 0x000fea0003800000 */
.L_x_614:
[----:B------:R-:W-:Y:S05]  /*16c0*/  @!P0 BRA `(.L_x_615) ;  /* 0x00000000000c8947 */ /* 0x000fea0003800000 */
[----:B------:R-:W2:Y:S04]  /*16d0*/  LDG.E R5, desc[UR40][R8.64] ;  /* 0x0000002808057981 */ /* 0x000ea8000c1e1900 */
[----:B------:R-:W2:Y:S02]  /*16e0*/  LDG.E R26, desc[UR40][R8.64+0x4] ;  /* 0x00000428081a7981 */ /* 0x000ea4000c1e1900 */
[----:B--2---:R-:W-:-:S07]  /*16f0*/  IMAD.IADD R26, R26, 0x1, -R5 ;  /* 0x000000011a1a7824 */ /* 0x004fce00078e0a05 */
.L_x_615:
[----:B------:R-:W-:Y:S02]  /*1700*/  ULDC.64 UR4, c[0x0][0xa10] ;  /* 0x0002840000047ab9 */ /* 0x000fe40000000a00 */
[----:B------:R-:W-:-:S04]  /*1710*/  ISETP.NE.U32.AND P0, PT, RZ, UR4, PT ;  /* 0x00000004ff007c0c */ /* 0x000fc8000bf05070 */
[----:B------:R-:W-:Y:S01]  /*1720*/  ISETP.NE.AND.EX P0, PT, RZ, UR5, PT, P0 ;  /* 0x00000005ff007c0c */ /* 0x000fe2000bf05300 */
[----:B------:R-:W-:-:S12]  /*1730*/  ULDC.64 UR4, c[0x0][0xa30] ;  /* 0x00028c0000047ab9 */ /* 0x000fd80000000a00 */
[----:B0-----:R-:W0:Y:S02]  /*1740*/  @P0 LDC.64 R4, c[0x0][0xa10] ;  /* 0x00028400ff040b82 */ /* 0x001e240000000a00 */
[----:B0-----:R-:W-:-:S05]  /*1750*/  @P0 IMAD.WIDE R4, R27, 0x4, R4 ;  /* 0x000000041b040825 */ /* 0x001fca00078e0204 */
[----:B------:R-:W2:Y:S04]  /*1760*/  @P0 LDG.E R0, desc[UR40][R4.64] ;  /* 0x0000002804000981 */ /* 0x000ea8000c1e1900 */
[----:B------:R-:W2:Y:S01]  /*1770*/  @P0 LDG.E R9, desc[UR40][R4.64+0x4] ;  /* 0x0000042804090981 */ /* 0x000ea2000c1e1900 */
[----:B------:R-:W-:Y:S02]  /*1780*/  ISETP.NE.U32.AND P1, PT, RZ, UR4, PT ;  /* 0x00000004ff007c0c */ /* 0x000fe4000bf25070 */
[----:B-----5:R-:W-:Y:S02]  /*1790*/  MOV R144, R26 ;  /* 0x0000001a00907202 */ /* 0x020fe40000000f00 */
[----:B------:R-:W-:-:S13]  /*17a0*/  ISETP.NE.AND.EX P1, PT, RZ, UR5, PT, P1 ;  /* 0x00000005ff007c0c */ /* 0x000fda000bf25310 */
[----:B------:R-:W-:-:S04]  /*17b0*/  @P1 IADD3 R6, P2, R201, UR4, RZ ;  /* 0x00000004c9061c10 */ /* 0x000fc8000ff5e0ff */
[----:B------:R-:W-:-:S05]  /*17c0*/  @P1 IADD3.X R7, R202, UR5, RZ, P2, !PT ;  /* 0x00000005ca071c10 */ /* 0x000fca00097fe4ff */
[----:B------:R0:W5:Y:S01]  /*17d0*/  @P1 LDG.E R144, desc[UR40][R6.64] ;  /* 0x0000002806901981 */ /* 0x000162000c1e1900 */
[----:B------:R-:W-:Y:S01]  /*17e0*/  IMAD.IADD R8, R26, 0x1, -R3 ;  /* 0x000000011a087824 */ /* 0x000fe200078e0a03 */
[----:B------:R-:W-:-:S03]  /*17f0*/  PLOP3.LUT P2, PT, PT, PT, PT, 0x80, 0x0 ;  /* 0x000000000000781c */ /* 0x000fc60003f4f070 */
[----:B------:R-:W-:-:S05]  /*1800*/  IMAD.MOV R123, RZ, RZ, -R8 ;  /* 0x000000ffff7b7224 */ /* 0x000fca00078e0a08 */
[----:B------:R-:W-:Y:S01]  /*1810*/  VIMNMX R123, RZ, R123, !PT ;  /* 0x0000007bff7b7248 */ /* 0x000fe20007fe0100 */
[----:B--2---:R-:W-:-:S05]  /*1820*/  @P0 IMAD.IADD R25, R9, 0x1, -R0 ;  /* 0x0000000109190824 */ /* 0x004fca00078e0a00 */
[----:B------:R-:W-:-:S05]  /*1830*/  IADD3 R150, R8, R25, RZ ;  /* 0x0000001908967210 */ /* 0x000fca0007ffe0ff */
[----:B------:R-:W-:-:S05]  /*1840*/  VIADD R0, R150, 0x7f ;  /* 0x0000007f96007836 */ /* 0x000fca0000000000 */
[----:B------:R-:W-:-:S04]  /*1850*/  SHF.R.S32.HI R3, RZ, 0x1f, R0 ;  /* 0x0000001fff037819 */ /* 0x000fc80000011400 */
[----:B------:R-:W-:-:S04]  /*1860*/  LEA.HI R3, R3, R0, RZ, 0x7 ;  /* 0x0000000003037211 */ /* 0x000fc800078f38ff */
[----:B------:R-:W-:Y:S02]  /*1870*/  LOP3.LUT R0, R3, 0xffffff80, RZ, 0xc0, !PT ;  /* 0xffffff8003007812 */ /* 0x000fe400078ec0ff */
[----:B------:R-:W-:Y:S02]  /*1880*/  SHF.R.S32.HI R210, RZ, 0x7, R3 ;  /* 0x00000007ffd27819 */ /* 0x000fe40000011403 */
[----:B------:R-:W-:-:S04]  /*1890*/  VIADDMNMX R0, R0, -R8, R25, PT ;  /* 0x8000000800007246 */ /* 0x000fc80003800119 */
[----:B------:R-:W-:Y:S02]  /*18a0*/  ISETP.GT.AND P0, PT, R0, R123, PT ;  /* 0x0000007b0000720c */ /* 0x000fe40003f04270 */
[----:B------:R-:W-:-:S05]  /*18b0*/  SHF.R.U32.HI R123, RZ, 0x7, R123 ;  /* 0x00000007ff7b7819 */ /* 0x000fca000001167b */
[----:B------:R-:W-:-:S06]  /*18c0*/  IMAD.MOV.U32 R24, RZ, RZ, R123 ;  /* 0x000000ffff187224 */ /* 0x000fcc00078e007b */
[----:B------:R-:W-:-:S04]  /*18d0*/  @P0 IADD3 R0, R0, 0x7f, RZ ;  /* 0x0000007f00000810 */ /* 0x000fc80007ffe0ff */
[----:B------:R-:W-:-:S04]  /*18e0*/  @P0 SHF.R.S32.HI R5, RZ, 0x1f, R0 ;  /* 0x0000001fff050819 */ /* 0x000fc80000011400 */
[----:B------:R-:W-:-:S04]  /*18f0*/  @P0 LEA.HI R5, R5, R0, RZ, 0x7 ;  /* 0x0000000005050211 */ /* 0x000fc800078f38ff */
[----:B------:R-:W-:-:S04]  /*1900*/  @P0 SHF.R.S32.HI R24, RZ, 0x7, R5 ;  /* 0x00000007ff180819 */ /* 0x000fc80000011405 */
[----:B------:R-:W-:-:S13]  /*1910*/  ISETP.GT.AND P0, PT, R24, R123, PT ;  /* 0x0000007b1800720c */ /* 0x000fda0003f04270 */
[----:B0-----:R-:W-:Y:S05]  /*1920*/  @!P0 BRA `(.L_x_616) ;  /* 0x0000008800608947 */ /* 0x001fea0003800000 */
[----:B------:R-:W-:Y:S01]  /*1930*/  VIADD R116, R2, 0x1c400 ;  /* 0x0001c40002747836 */ /* 0x000fe20000000000 */
[----:B------:R-:W-:Y:S04]  /*1940*/  BSSY B6, `(.L_x_617) ;  /* 0x0000013000067945 */ /* 0x000fe80003800000 */
[----:B------:R-:W-:-:S13]  /*1950*/  LOP3.LUT P0, RZ, R116, 0x3ff, RZ, 0xc0, !PT ;  /* 0x000003ff74ff7812 */ /* 0x000fda000780c0ff */
[----:B------:R-:W-:Y:S05]  /*1960*/  @!P0 BRA `(.L_x_618) ;  /* 0x0000000000408947 */ /* 0x000fea0003800000 */
[----:B------:R-:W-:Y:S01]  /*1970*/  MOV R0, 0x0 ;  /* 0x0000000000007802 */ /* 0x000fe20000000f00 */
[----:B------:R-:W-:Y:S01]  /*1980*/  ULDC.64 UR4, c[0x4][0xb8] ;  /* 0x01002e0000047ab9 */ /* 0x000fe20000000a00 */
[----:B------:R-:W-:Y:S01]  /*1990*/  ULDC.64 UR6, c[0x4][0x28] ;  /* 0x01000a0000067ab9 */ /* 0x000fe20000000a00 */
[----:B------:R-:W-:Y:S01]  /*19a0*/  MOV R4, UR4 ;  /* 0x0000000400047c02 */ /* 0x000fe20008000f00 */
[----:B------:R0:W1:Y:S01]  /*19b0*/  LDC.64 R14, c[0x4][R0] ;  /* 0x01000000000e7b82 */ /* 0x0000620000000a00 */
[----:B------:R-:W-:Y:S01]  /*19c0*/  IMAD.U32 R5, RZ, RZ, UR5 ;  /* 0x00000005ff057e24 */ /* 0x000fe2000f8e00ff */
[----:B------:R-:W-:Y:S01]  /*19d0*/  ULDC.64 UR4, c[0x4][0xc0] ;  /* 0x0100300000047ab9 */ /* 0x000fe20000000a00 */
[----:B------:R-:W-:Y:S01]  /*19e0*/  IMAD.U32 R10, RZ, RZ, UR6 ;  /* 0x00000006ff0a7e24 */ /* 0x000fe2000f8e00ff */
[----:B------:R-:W-:Y:S01]  /*19f0*/  MOV R7, UR5 ;  /* 0x0000000500077c02 */ /* 0x000fe20008000f00 */
[----:B------:R-:W-:Y:S01]  /*1a00*/  IMAD.U32 R6, RZ, RZ, UR4 ;  /* 0x00000004ff067e24 */ /* 0x000fe2000f8e00ff */
[----:B------:R-:W-:Y:S01]  /*1a10*/  MOV R8, 0x70 ;  /* 0x0000007000087802 */ /* 0x000fe20000000f00 */
[----:B------:R-:W-:-:S02]  /*1a20*/  IMAD.U32 R11, RZ, RZ, UR7 ;  /* 0x00000007ff0b7e24 */ /* 0x000fc4000f8e00ff */
[----:B------:R-:W-:Y:S02]  /*1a30*/  IMAD.MOV.U32 R12, RZ, RZ, 0x1 ;  /* 0x00000001ff0c7424 */ /* 0x000fe400078e00ff */
[----:B0-----:R-:W-:-:S07]  /*1a40*/  IMAD.MOV.U32 R13, RZ, RZ, RZ ;  /* 0x000000ffff0d7224 */ /* 0x001fce00078e00ff */
[----:B------:R-:W-:-:S07]  /*1a50*/  LEPC R20, `(.L_x_618) ;  /* 0x000000001014794e */ /* 0x000fce0000000000 */
[----:B-1---5:R-:W-:Y:S05]  /*1a60*/  CALL.ABS.NOINC R14 ;  /* 0x000000000e007343 */ /* 0x022fea0003c00000 */
.L_x_618:
[----:B------:R-:W-:Y:S05]  /*1a70*/  BSYNC B6 ;  /* 0x0000000000067941 */ /* 0x000fea0003800000 */
.L_x_617:
[----:B------:R-:W-:Y:S01]  /*1a80*/  IADD3 R115, R2, 0x400, RZ ;  /* 0x0000040002737810 */ /* 0x000fe20007ffe0ff */
[----:B------:R-:W-:Y:S03]  /*1a90*/  BSSY B6, `(.L_x_619) ;  /* 0x0000013000067945 */ /* 0x000fe60003800000 */
[----:B------:R-:W-:-:S13]  /*1aa0*/  LOP3.LUT P0, RZ, R115, 0x3ff, RZ, 0xc0, !PT ;  /* 0x000003ff73ff7812 */ /* 0x000fda000780c0ff */
[----:B------:R-:W-:Y:S05]  /*1ab0*/  @!P0 BRA `(.L_x_620) ;  /* 0x0000000000408947 */ /* 0x000fea0003800000 */
[----:B------:R-:W-:Y:S01]  /*1ac0*/  MOV R0, 0x0 ;  /* 0x0000000000007802 */ /* 0x000fe20000000f00 */
[----:B------:R-:W-:Y:S01]  /*1ad0*/  ULDC.64 UR4, c[0x4][0xb8] ;  /* 0x01002e0000047ab9 */ /* 0x000fe20000000a00 */
[----:B------:R-:W-:Y:S01]  /*1ae0*/  ULDC.64 UR6, c[0x4][0xc0] ;  /* 0x0100300000067ab9 */ /* 0x000fe20000000a00 */
[----:B------:R-:W-:Y:S01]  /*1af0*/  IMAD.U32 R4, RZ, RZ, UR4 ;  /* 0x00000004ff047e24 */ /* 0x000fe2000f8e00ff */
[----:B------:R0:W1:Y:S01]  /*1b00*/  LDC.64 R14, c[0x4][R0] ;  /* 0x01000000000e7b82 */ /* 0x0000620000000a00 */
[----:B------:R-:W-:Y:S01]  /*1b10*/  IMAD.U32 R5, RZ, RZ, UR5 ;  /* 0x00000005ff057e24 */ /* 0x000fe2000f8e00ff */
[----:B------:R-:W-:Y:S01]  /*1b20*/  ULDC.64 UR4, c[0x4][0x18] ;  /* 0x0100060000047ab9 */ /* 0x000fe20000000a00 */
[----:B------:R-:W-:Y:S01]  /*1b30*/  MOV R6, UR6 ;  /* 0x0000000600067c02 */ /* 0x000fe20008000f00 */
[----:B------:R-:W-:Y:S01]  /*1b40*/  IMAD.U32 R7, RZ, RZ, UR7 ;  /* 0x00000007ff077e24 */ /* 0x000fe2000f8e00ff */
[----:B------:R-:W-:Y:S01]  /*1b50*/  MOV R11, UR5 ;  /* 0x00000005000b7c02 */ /* 0x000fe20008000f00 */
[----:B------:R-:W-:Y:S01]  /*1b60*/  IMAD.U32 R10, RZ, RZ, UR4 ;  /* 0x00000004ff0a7e24 */ /* 0x000fe2000f8e00ff */
[----:B------:R-:W-:Y:S01]  /*1b70*/  MOV R13, RZ ;  /* 0x000000ff000d7202 */ /* 0x000fe20000000f00 */
[----:B------:R-:W-:-:S02]  /*1b80*/  IMAD.MOV.U32 R8, RZ, RZ, 0x70 ;  /* 0x00000070ff087424 */ /* 0x000fc400078e00ff */
[----:B0-----:R-:W-:-:S07]  /*1b90*/  IMAD.MOV.U32 R12, RZ, RZ, 0x1 ;  /* 0x00000001ff0c7424 */ /* 0x001fce00078e00ff */
[----:B------:R-:W-:-:S07]  /*1ba0*/  LEPC R20, `(.L_x_620) ;  /* 0x000000001014794e */ /* 0x000fce0000000000 */
[----:B-1---5:R-:W-:Y:S05]  /*1bb0*/  CALL.ABS.NOINC R14 ;  /* 0x000000000e007343 */ /* 0x022fea0003c00000 */
.L_x_620:
[----:B------:R-:W-:Y:S05]  /*1bc0*/  BSYNC B6 ;  /* 0x0000000000067941 */ /* 0x000fea0003800000 */
.L_x_619:
[----:B------:R-:W-:Y:S01]  /*1bd0*/  ULDC.64 UR4, c[0x0][0x9f8] ;  /* 0x00027e0000047ab9 */ /* 0x000fe20000000a00 */
[----:B------:R-:W2:Y:S01]  /*1be0*/  LDL.LU R20, [R1+0x10] ;  /* 0x0000100001147983 */ /* 0x000ea20000300800 */
[----:B------:R-:W-:Y:S01]  /*1bf0*/  ISETP.NE.U32.AND P0, PT, RZ, UR4, PT ;  /* 0x00000004ff007c0c */ /* 0x000fe2000bf05070 */
[----:B------:R-:W0:Y:S01]  /*1c00*/  LDC.64 R134, c[0x0][0x300] ;  /* 0x0000c000ff867b82 */ /* 0x000e220000000a00 */
[----:B------:R-:W-:Y:S01]  /*1c10*/  SHF.R.S32.HI R8, RZ, 0x1f, R126 ;  /* 0x0000001fff087819 */ /* 0x000fe2000001147e */
[C---:B------:R-:W-:Y:S01]  /*1c20*/  VIADD R0, R18.reuse, 0x80 ;  /* 0x0000008012007836 */ /* 0x040fe20000000000 */
[----:B------:R-:W-:Y:S01]  /*1c30*/  ISETP.NE.AND.EX P0, PT, RZ, UR5, PT, P0 ;  /* 0x00000005ff007c0c */ /* 0x000fe2000bf05300 */
[----:B------:R-:W-:Y:S01]  /*1c40*/  ULDC.64 UR6, c[0x0][0x330] ;  /* 0x0000cc0000067ab9 */ /* 0x000fe20000000a00 */
[C---:B------:R-:W-:Y:S02]  /*1c50*/  IADD3 R101, R18.reuse, 0x20, RZ ;  /* 0x0000002012657810 */ /* 0x040fe40007ffe0ff */
[----:B------:R-:W-:Y:S01]  /*1c60*/  SHF.R.S32.HI R19, RZ, 0x1f, R18 ;  /* 0x0000001fff137819 */ /* 0x000fe20000011412 */
[----:B------:R-:W-:Y:S01]  /*1c70*/  IMAD.IADD R118, R29, 0x1, R26 ;  /* 0x000000011d767824 */ /* 0x000fe200078e021a */
[----:B------:R-:W1:Y:S07]  /*1c80*/  LDC R21, c[0x0][0x3f4] ;  /* 0x0000fd00ff157b82 */ /* 0x000e6e0000000800 */
[----:B------:R-:W-:Y:S01]  /*1c90*/  @P0 IADD3 R4, P1, R201, UR4, RZ ;  /* 0x00000004c9040c10 */ /* 0x000fe2000ff3e0ff */
[----:B------:R-:W-:Y:S01]  /*1ca0*/  ULDC UR4, c[0x0][0x2f4] ;  /* 0x0000bd0000047ab9 */ /* 0x000fe20000000800 */
[----:B------:R-:W-:Y:S01]  /*1cb0*/  VIADD R100, R18, 0x40 ;  /* 0x0000004012647836 */ /* 0x000fe20000000000 */
[----:B------:R-:W3:Y:S01]  /*1cc0*/  LDC.64 R36, c[0x0][0x408] ;  /* 0x00010200ff247b82 */ /* 0x000ee20000000a00 */
[----:B------:R-:W-:-:S05]  /*1cd0*/  @P0 IADD3.X R5, R202, UR5, RZ, P1, !PT ;  /* 0x00000005ca050c10 */ /* 0x000fca0008ffe4ff */
[----:B------:R4:W2:Y:S01]  /*1ce0*/  @P0 LDG.E R27, desc[UR40][R4.64] ;  /* 0x00000028041b0981 */ /* 0x0008a2000c1e1900 */
[----:B------:R-:W-:Y:S01]  /*1cf0*/  ISETP.GE.AND P3, PT, R0, UR4, PT ;  /* 0x0000000400007c0c */ /* 0x000fe2000bf66270 */
[----:B------:R-:W-:Y:S01]  /*1d00*/  IMAD R3, R8, UR6, RZ ;  /* 0x0000000608037c24 */ /* 0x000fe2000f8e02ff */
[----:B------:R-:W-:Y:S01]  /*1d10*/  ISETP.GE.AND P1, PT, R101, UR4, PT ;  /* 0x0000000465007c0c */ /* 0x000fe2000bf26270 */
[C---:B------:R-:W-:Y:S01]  /*1d20*/  VIADD R0, R18.reuse, 0xa0 ;  /* 0x000000a012007836 */ /* 0x040fe20000000000 */
[----:B------:R-:W-:Y:S01]  /*1d30*/  ISETP.GE.AND P0, PT, R18, UR4, PT ;  /* 0x0000000412007c0c */ /* 0x000fe2000bf06270 */
[C---:B------:R-:W-:Y:S01]  /*1d40*/  IMAD R3, R126.reuse, UR7, R3 ;  /* 0x000000077e037c24 */ /* 0x040fe2000f8e0203 */
[----:B------:R-:W-:Y:S01]  /*1d50*/  SEL R14, RZ, 0x10, P3 ;  /* 0x00000010ff0e7807 */ /* 0x000fe20001800000 */
[----:B------:R-:W-:Y:S01]  /*1d60*/  IMAD.WIDE.U32 R104, R126, UR6, R18 ;  /* 0x000000067e687c25 */ /* 0x000fe2000f8e0012 */
[----:B------:R-:W-:Y:S01]  /*1d70*/  ISETP.GE.AND P2, PT, R0, UR4, PT ;  /* 0x0000000400007c0c */ /* 0x000fe2000bf46270 */
[----:B------:R-:W-:Y:S01]  /*1d80*/  ULDC.64 UR6, c[0x0][0xa08] ;  /* 0x0002820000067ab9 */ /* 0x000fe20000000a00 */
[----:B----4-:R-:W-:Y:S01]  /*1d90*/  SEL R4, RZ, 0xffffffff, P1 ;  /* 0xffffffffff047807 */ /* 0x010fe20000800000 */
[----:B------:R-:W-:Y:S01]  /*1da0*/  VIADD R99, R18, 0x60 ;  /* 0x0000006012637836 */ /* 0x000fe20000000000 */
[----:B------:R-:W-:Y:S01]  /*1db0*/  SHF.R.S32.HI R0, RZ, 0x1f, R118 ;  /* 0x0000001fff007819 */ /* 0x000fe20000011476 */
[----:B------:R-:W-:Y:S01]  /*1dc0*/  IMAD.MOV.U32 R124, RZ, RZ, 0x20 ;  /* 0x00000020ff7c7424 */ /* 0x000fe200078e00ff */
[----:B------:R-:W-:Y:S01]  /*1dd0*/  IADD3 R105, R105, R3, RZ ;  /* 0x0000000369697210 */ /* 0x000fe20007ffe0ff */
[----:B------:R-:W-:Y:S01]  /*1de0*/  IMAD.SHL.U32 R4, R4, 0x2, RZ ;  /* 0x0000000204047824 */ /* 0x000fe200078e00ff */
[----:B------:R-:W-:Y:S01]  /*1df0*/  SEL R3, RZ, 0x1, P0 ;  /* 0x00000001ff037807 */ /* 0x000fe20000000000 */
[----:B0-----:R-:W-:Y:S01]  /*1e00*/  IMAD R9, R0, R134, RZ ;  /* 0x0000008600097224 */ /* 0x001fe200078e02ff */
[----:B------:R-:W-:Y:S01]  /*1e10*/  ISETP.GE.AND P0, PT, R100, UR4, PT ;  /* 0x0000000464007c0c */ /* 0x000fe2000bf06270 */
[----:B---3--:R-:W-:Y:S01]  /*1e20*/  IMAD.WIDE.U32 R108, R17, R36, R18 ;  /* 0x00000024116c7225 */ /* 0x008fe200078e0012 */
[----:B------:R-:W-:Y:S01]  /*1e30*/  ISETP.GE.AND P1, PT, R99, UR4, PT ;  /* 0x0000000463007c0c */ /* 0x000fe2000bf26270 */
[----:B------:R-:W-:Y:S01]  /*1e40*/  ULDC.64 UR4, c[0x0][0x308] ;  /* 0x0000c20000047ab9 */ /* 0x000fe20000000a00 */
[----:B------:R-:W-:Y:S01]  /*1e50*/  LOP3.LUT R3, R4, 0x2, R3, 0xe2, !PT ;  /* 0x0000000204037812 */ /* 0x000fe200078ee203 */
[----:B------:R-:W-:Y:S01]  /*1e60*/  IMAD.WIDE.U32 R4, R118, R134, RZ ;  /* 0x0000008676047225 */ /* 0x000fe200078e00ff */
[----:B------:R-:W-:-:S02]  /*1e70*/  SEL R6, RZ, 0x4, P0 ;  /* 0x00000004ff067807 */ /* 0x000fc40000000000 */
[----:B------:R-:W-:Y:S01]  /*1e80*/  SEL R7, RZ, 0x8, P1 ;  /* 0x00000008ff077807 */ /* 0x000fe20000800000 */
[----:B------:R-:W-:Y:S01]  /*1e90*/  IMAD R9, R118, R135, R9 ;  /* 0x0000008776097224 */ /* 0x000fe200078e0209 */
[----:B------:R-:W-:Y:S01]  /*1ea0*/  ISETP.NE.U32.AND P0, PT, RZ, UR6, PT ;  /* 0x00000006ff007c0c */ /* 0x000fe2000bf05070 */
[----:B-1----:R-:W-:Y:S01]  /*1eb0*/  IMAD.SHL.U32 R122, R21, 0x2, RZ ;  /* 0x00000002157a7824 */ /* 0x002fe200078e00ff */
[----:B------:R-:W-:Y:S01]  /*1ec0*/  LOP3.LUT R3, R7, R3, R6, 0xfe, !PT ;  /* 0x0000000307037212 */ /* 0x000fe200078efe06 */
[----:B------:R-:W-:Y:S01]  /*1ed0*/  IMAD R7, R8, UR4, RZ ;  /* 0x0000000408077c24 */ /* 0x000fe2000f8e02ff */
[----:B------:R-:W-:Y:S01]  /*1ee0*/  IADD3 R5, R5, R9, RZ ;  /* 0x0000000905057210 */ /* 0x000fe20007ffe0ff */
[----:B------:R-:W-:Y:S01]  /*1ef0*/  IMAD.SHL.U32 R39, R134, 0x80, RZ ;  /* 0x0000008086277824 */ /* 0x000fe200078e00ff */
[----:B------:R-:W-:Y:S01]  /*1f00*/  LOP3.LUT R14, R3, R14, RZ, 0xfc, !PT ;  /* 0x0000000e030e7212 */ /* 0x000fe200078efcff */
[C---:B------:R-:W-:Y:S01]  /*1f10*/  IMAD R9, R126.reuse, UR5, R7 ;  /* 0x000000057e097c24 */ /* 0x040fe2000f8e0207 */
[----:B------:R-:W-:Y:S01]  /*1f20*/  ISETP.NE.AND.EX P0, PT, RZ, UR7, PT, P0 ;  /* 0x00000007ff007c0c */ /* 0x000fe2000bf05300 */
[----:B------:R-:W-:Y:S01]  /*1f30*/  IMAD.WIDE.U32 R6, R126, UR4, R4 ;  /* 0x000000047e067c25 */ /* 0x000fe2000f8e0004 */
[----:B------:R-:W-:Y:S01]  /*1f40*/  ULDC.64 UR4, c[0x0][0x310] ;  /* 0x0000c40000047ab9 */ /* 0x000fe20000000a00 */
[----:B------:R-:W0:Y:S01]  /*1f50*/  LDC.64 R4, c[0x0][0x3f8] ;  /* 0x0000fe00ff047b82 */ /* 0x000e220000000a00 */
[----:B------:R-:W-:Y:S01]  /*1f60*/  SHF.R.S32.HI R145, RZ, 0x1f, R17 ;  /* 0x0000001fff917819 */ /* 0x000fe20000011411 */
[----:B------:R-:W-:Y:S01]  /*1f70*/  IMAD.IADD R7, R7, 0x1, R9 ;  /* 0x0000000107077824 */ /* 0x000fe200078e0209 */
[-C--:B------:R-:W-:Y:S01]  /*1f80*/  ISETP.GE.AND P4, PT, R100, R21.reuse, PT ;  /* 0x000000156400720c */ /* 0x080fe20003f86270 */
[----:B------:R-:W-:Y:S01]  /*1f90*/  IMAD.SHL.U32 R136, R134, 0x40, RZ ;  /* 0x0000004086887824 */ /* 0x000fe200078e00ff */
[----:B------:R-:W-:Y:S01]  /*1fa0*/  SHF.R.S32.HI R23, RZ, 0x1f, R22 ;  /* 0x0000001fff177819 */ /* 0x000fe20000011416 */
[----:B------:R-:W-:Y:S01]  /*1fb0*/  IMAD R10, R145, R36, RZ ;  /* 0x00000024910a7224 */ /* 0x000fe200078e02ff */
[----:B------:R-:W-:-:S02]  /*1fc0*/  ISETP.GE.AND P1, PT, R101, R21, PT ;  /* 0x000000156500720c */ /* 0x000fc40003f26270 */
[----:B------:R-:W-:Y:S01]  /*1fd0*/  LOP3.LUT P3, RZ, R213, 0x4, RZ, 0xc0, !PT ;  /* 0x00000004d5ff7812 */ /* 0x000fe2000786c0ff */
[C---:B------:R-:W-:Y:S01]  /*1fe0*/  IMAD R9, R17.reuse, R37, R10 ;  /* 0x0000002511097224 */ /* 0x040fe200078e020a */
[----:B------:R-:W-:Y:S01]  /*1ff0*/  SHF.L.U64.HI R130, R134, 0x7, R135 ;  /* 0x0000000786827819 */ /* 0x000fe20000010287 */
[-C--:B------:R-:W-:Y:S01]  /*2000*/  IMAD.WIDE.U32 R106, R17, R36.reuse, R22 ;  /* 0x00000024116a7225 */ /* 0x080fe200078e0016 */
[----:B------:R-:W-:Y:S02]  /*2010*/  SEL R124, R124, 0xffffffe0, !P3 ;  /* 0xffffffe07c7c7807 */ /* 0x000fe40005800000 */
[----:B------:R-:W-:Y:S01]  /*2020*/  SHF.L.U64.HI R38, R36, 0x6, R37 ;  /* 0x0000000624267819 */ /* 0x000fe20000010225 */
[----:B------:R-:W-:Y:S01]  /*2030*/  IMAD.IADD R107, R107, 0x1, R9 ;  /* 0x000000016b6b7824 */ /* 0x000fe200078e0209 */
[----:B------:R-:W-:Y:S01]  /*2040*/  SHF.R.S32.HI R146, RZ, 0x1f, R205 ;  /* 0x0000001fff927819 */ /* 0x000fe200000114cd */
[----:B------:R-:W-:Y:S01]  /*2050*/  IMAD.IADD R109, R9, 0x1, R109 ;  /* 0x00000001096d7824 */ /* 0x000fe200078e026d */
[----:B------:R-:W-:Y:S01]  /*2060*/  SEL R9, R21, RZ, P4 ;  /* 0x000000ff15097207 */ /* 0x000fe20002000000 */
[----:B-----5:R-:W-:-:S03]  /*2070*/  IMAD.WIDE.U32 R106, R144, R36, R106 ;  /* 0x00000024906a7225 */ /* 0x020fc600078e006a */
[----:B------:R-:W-:Y:S01]  /*2080*/  IADD3 R9, R100, R9, RZ ;  /* 0x0000000964097210 */ /* 0x000fe20007ffe0ff */
[CC--:B0-----:R-:W-:Y:S01]  /*2090*/  IMAD.WIDE.U32 R112, R17.reuse, R4.reuse, R18 ;  /* 0x0000000411707225 */ /* 0x0c1fe200078e0012 */
[C-C-:B------:R-:W-:Y:S02]  /*20a0*/  SHF.L.U64.HI R131, R4.reuse, 0x7, R5.reuse ;  /* 0x0000000704837819 */ /* 0x140fe40000010205 */
[C---:B------:R-:W-:Y:S01]  /*20b0*/  SHF.L.U64.HI R35, R4.reuse, 0x6, R5 ;  /* 0x0000000604237819 */ /* 0x040fe20000010205 */
[----:B------:R-:W-:Y:S01]  /*20c0*/  IMAD.WIDE.U32 R110, R17, R4, R22 ;  /* 0x00000004116e7225 */ /* 0x000fe200078e0016 */
[----:B------:R-:W-:-:S03]  /*20d0*/  SHF.L.U32 R33, R4, 0x6, RZ ;  /* 0x0000000604217819 */ /* 0x000fc600000006ff */
[----:B------:R-:W-:Y:S02]  /*20e0*/  IMAD.SHL.U32 R34, R4, 0x80, RZ ;  /* 0x0000008004227824 */ /* 0x000fe400078e00ff */
[----:B------:R-:W-:Y:S01]  /*20f0*/  IMAD.WIDE.U32 R108, R144, R36, R108 ;  /* 0x00000024906c7225 */ /* 0x000fe200078e006c */
[----:B--2---:R-:W-:-:S04]  /*2100*/  LOP3.LUT R20, R20, 0xfffffffe, RZ, 0xc0, !PT ;  /* 0xfffffffe14147812 */ /* 0x004fc800078ec0ff */
[----:B------:R-:W-:Y:S02]  /*2110*/  @P4 LOP3.LUT R20, R20, 0x1, RZ, 0xfc, !PT ;  /* 0x0000000114144812 */ /* 0x000fe400078efcff */
[----:B------:R-:W-:-:S03]  /*2120*/  IADD3 R118, P4, R17, R118, RZ ;  /* 0x0000007611767210 */ /* 0x000fc60007f9e0ff */
[----:B------:R0:W-:Y:S02]  /*2130*/  STL [R1+0x10], R20 ;  /* 0x0000101401007387 */ /* 0x0001e40000100800 */
[----:B------:R-:W-:Y:S01]  /*2140*/  IMAD.X R119, R0, 0x1, R145, P4 ;  /* 0x0000000100777824 */ /* 0x000fe200020e0691 */
[----:B0-----:R-:W-:-:S04]  /*2150*/  SHF.R.S32.HI R20, RZ, 0x1f, R9 ;  /* 0x0000001fff147819 */ /* 0x001fc80000011409 */
[----:B------:R-:W-:Y:S02]  /*2160*/  LEA.HI R40, R20, R9, RZ, 0x3 ;  /* 0x0000000914287211 */ /* 0x000fe400078f18ff */
[----:B------:R-:W-:Y:S02]  /*2170*/  SHF.R.S32.HI R3, RZ, 0x1f, R27 ;  /* 0x0000001fff037819 */ /* 0x000fe4000001141b */
[--C-:B------:R-:W-:Y:S02]  /*2180*/  LOP3.LUT R26, R191, 0x38, R40.reuse, 0xf8, !PT ;  /* 0x00000038bf1a7812 */ /* 0x100fe400078ef828 */
[----:B------:R-:W-:Y:S02]  /*2190*/  SEL R8, R3, RZ, !P0 ;  /* 0x000000ff03087207 */ /* 0x000fe40004000000 */
[----:B------:R-:W-:Y:S02]  /*21a0*/  SEL R3, R27, RZ, !P0 ;  /* 0x000000ff1b037207 */ /* 0x000fe40004000000 */
[----:B------:R-:W0:Y:S01]  /*21b0*/  S2R R27, SR_TID.X ;  /* 0x00000000001b7919 */ /* 0x000e220000002100 */
[----:B------:R-:W-:Y:S01]  /*21c0*/  IMAD R12, R8, UR4, RZ ;  /* 0x00000004080c7c24 */ /* 0x000fe2000f8e02ff */
[----:B------:R-:W-:Y:S01]  /*21d0*/  LOP3.LUT R15, R185, 0x38, R40, 0xf8, !PT ;  /* 0x00000038b90f7812 */ /* 0x000fe200078ef828 */
[----:B------:R-:W-:-:S03]  /*21e0*/  IMAD.WIDE.U32 R102, R3, UR4, R6 ;  /* 0x0000000403667c25 */ /* 0x000fc6000f8e0006 */
[----:B------:R-:W-:Y:S01]  /*21f0*/  LOP3.LUT R138, R15, R230, RZ, 0x3c, !PT ;  /* 0x000000e60f8a7212 */ /* 0x000fe200078e3cff */
[----:B------:R-:W-:Y:S01]  /*2200*/  IMAD R97, R3, UR5, R12 ;  /* 0x0000000503617c24 */ /* 0x000fe2000f8e020c */
[----:B------:R-:W-:Y:S01]  /*2210*/  ULDC.64 UR4, c[0x0][0x338] ;  /* 0x0000ce0000047ab9 */ /* 0x000fe20000000a00 */
[-C--:B------:R-:W-:Y:S01]  /*2220*/  IMAD R12, R145, R134.reuse, RZ ;  /* 0x00000086910c7224 */ /* 0x080fe200078e02ff */
[----:B------:R-:W-:Y:S01]  /*2230*/  LOP3.LUT R15, R40, 0xfffffff8, RZ, 0xc0, !PT ;  /* 0xfffffff8280f7812 */ /* 0x000fe200078ec0ff */
[----:B------:R-:W-:Y:S01]  /*2240*/  IMAD.WIDE.U32 R6, R17, R134, R18 ;  /* 0x0000008611067225 */ /* 0x000fe200078e0012 */
[----:B------:R-:W-:-:S03]  /*2250*/  IADD3 R97, R103, R97, RZ ;  /* 0x0000006167617210 */ /* 0x000fc60007ffe0ff */
[----:B------:R-:W-:Y:S01]  /*2260*/  IMAD R12, R17, R135, R12 ;  /* 0x00000087110c7224 */ /* 0x000fe200078e020c */
[----:B------:R-:W-:Y:S01]  /*2270*/  IADD3 R98, P0, R102, R6, RZ ;  /* 0x0000000666627210 */ /* 0x000fe20007f1e0ff */
[----:B------:R-:W-:Y:S01]  /*2280*/  IMAD R8, R8, UR4, RZ ;  /* 0x0000000408087c24 */ /* 0x000fe2000f8e02ff */
[----:B------:R-:W-:Y:S01]  /*2290*/  SHF.L.U64.HI R135, R134, 0x6, R135 ;  /* 0x0000000686877819 */ /* 0x000fe20000010287 */
[----:B------:R-:W-:Y:S01]  /*22a0*/  IMAD.WIDE.U32 R104, R3, UR4, R104 ;  /* 0x0000000403687c25 */ /* 0x000fe2000f8e0068 */
[----:B------:R-:W-:Y:S02]  /*22b0*/  IADD3.X R96, R97, R7, R12, P0, !PT ;  /* 0x0000000761607210 */ /* 0x000fe400007fe40c */
[----:B------:R-:W-:Y:S01]  /*22c0*/  ISETP.GE.AND P0, PT, R18, R21, PT ;  /* 0x000000151200720c */ /* 0x000fe20003f06270 */
[----:B------:R-:W-:Y:S01]  /*22d0*/  IMAD R41, R3, UR5, R8 ;  /* 0x0000000503297c24 */ /* 0x000fe2000f8e0208 */
[----:B------:R-:W-:Y:S01]  /*22e0*/  SHF.L.U64.HI R134, R36, 0x7, R37 ;  /* 0x0000000724867819 */ /* 0x000fe20000010225 */
[----:B------:R-:W-:Y:S01]  /*22f0*/  IMAD R6, R145, R4, RZ ;  /* 0x0000000491067224 */ /* 0x000fe200078e02ff */
[----:B------:R-:W-:-:S03]  /*2300*/  SEL R3, R21, RZ, P0 ;  /* 0x000000ff15037207 */ /* 0x000fc60000000000 */
[----:B------:R-:W-:Y:S01]  /*2310*/  IMAD R7, R17, R5, R6 ;  /* 0x0000000511077224 */ /* 0x000fe200078e0206 */
[----:B------:R-:W-:Y:S01]  /*2320*/  SEL R6, R21, RZ, P1 ;  /* 0x000000ff15067207 */ /* 0x000fe20000800000 */
[----:B------:R-:W-:Y:S01]  /*2330*/  IMAD.IADD R3, R18, 0x1, R3 ;  /* 0x0000000112037824 */ /* 0x000fe200078e0203 */
[----:B0-----:R-:W-:Y:S01]  /*2340*/  SHF.R.U32.HI R27, RZ, 0x7, R27 ;  /* 0x00000007ff1b7819 */ /* 0x001fe2000001161b */
[----:B------:R-:W-:Y:S01]  /*2350*/  IMAD.IADD R111, R111, 0x1, R7 ;  /* 0x000000016f6f7824 */ /* 0x000fe200078e0207 */
[----:B------:R-:W-:Y:S01]  /*2360*/  IADD3 R113, R7, R113, RZ ;  /* 0x0000007107717210 */ /* 0x000fe20007ffe0ff */
[----:B------:R-:W-:Y:S01]  /*2370*/  IMAD.IADD R7, R101, 0x1, R6 ;  /* 0x0000000165077824 */ /* 0x000fe200078e0206 */
[----:B------:R-:W-:Y:S01]  /*2380*/  SHF.R.S32.HI R6, RZ, 0x1f, R3 ;  /* 0x0000001fff067819 */ /* 0x000fe20000011403 */
[----:B------:R-:W-:-:S03]  /*2390*/  IMAD.WIDE.U32 R110, R144, R4, R110 ;  /* 0x00000004906e7225 */ /* 0x000fc600078e006e */
[-C--:B------:R-:W-:Y:S01]  /*23a0*/  LEA.HI R8, R6, R3.reuse, RZ, 0x3 ;  /* 0x0000000306087211 */ /* 0x080fe200078f18ff */
[----:B------:R-:W-:Y:S01]  /*23b0*/  IMAD.WIDE.U32 R112, R144, R4, R112 ;  /* 0x0000000490707225 */ /* 0x000fe200078e0070 */
[----:B------:R-:W-:Y:S02]  /*23c0*/  LEA.HI R3, R6, R3, RZ, 0x6 ;  /* 0x0000000306037211 */ /* 0x000fe400078f30ff */
[----:B------:R-:W-:Y:S01]  /*23d0*/  SHF.R.S32.HI R10, RZ, 0x1f, R7 ;  /* 0x0000001fff0a7819 */ /* 0x000fe20000011407 */
[----:B------:R-:W-:Y:S01]  /*23e0*/  VIADD R151, R27, 0x8 ;  /* 0x000000081b977836 */ /* 0x000fe20000000000 */
[----:B------:R-:W-:Y:S01]  /*23f0*/  LEA.HI R6, R20, R9, RZ, 0x6 ;  /* 0x0000000914067211 */ /* 0x000fe200078f30ff */
[----:B------:R-:W-:Y:S01]  /*2400*/  IMAD.SHL.U32 R3, R3, 0x80, RZ ;  /* 0x0000008003037824 */ /* 0x000fe200078e00ff */
[----:B------:R-:W-:Y:S02]  /*2410*/  LOP3.LUT R9, R185, 0x38, R8, 0xf8, !PT ;  /* 0x00000038b9097812 */ /* 0x000fe400078ef808 */
[----:B------:R-:W-:-:S02]  /*2420*/  LEA.HI R12, R10, R7, RZ, 0x3 ;  /* 0x000000070a0c7211 */ /* 0x000fc400078f18ff */
[----:B------:R-:W-:Y:S02]  /*2430*/  LEA.HI R7, R10, R7, RZ, 0x6 ;  /* 0x000000070a077211 */ /* 0x000fe400078f30ff */
[----:B------:R-:W-:Y:S02]  /*2440*/  SHF.L.U32 R11, R6, 0x7, RZ ;  /* 0x00000007060b7819 */ /* 0x000fe400000006ff */
[----:B------:R-:W-:Y:S01]  /*2450*/  LOP3.LUT R3, R3, 0xffffe000, RZ, 0xc0, !PT ;  /* 0xffffe00003037812 */ /* 0x000fe200078ec0ff */
[----:B------:R-:W-:Y:S01]  /*2460*/  IMAD.SHL.U32 R7, R7, 0x80, RZ ;  /* 0x0000008007077824 */ /* 0x000fe200078e00ff */
[----:B------:R-:W-:Y:S02]  /*2470*/  LOP3.LUT R6, R191, 0x38, R8, 0xf8, !PT ;  /* 0x00000038bf067812 */ /* 0x000fe400078ef808 */
[----:B------:R-:W-:Y:S01]  /*2480*/  LOP3.LUT R20, R9, R230, RZ, 0x3c, !PT ;  /* 0x000000e609147212 */ /* 0x000fe200078e3cff */
[----:B------:R-:W-:Y:S01]  /*2490*/  IMAD R143, R192, 0x200, R3 ;  /* 0x00000200c08f7824 */ /* 0x000fe200078e0203 */
[----:B------:R-:W-:-:S02]  /*24a0*/  LOP3.LUT R6, R6, R193, RZ, 0x3c, !PT ;  /* 0x000000c106067212 */ /* 0x000fc400078e3cff */
[----:B------:R-:W-:Y:S02]  /*24b0*/  IADD3 R141, R20, R3, R195 ;  /* 0x00000003148d7210 */ /* 0x000fe40007ffe0c3 */
[----:B------:R-:W-:Y:S01]  /*24c0*/  LOP3.LUT R10, R191, 0x38, R12, 0xf8, !PT ;  /* 0x00000038bf0a7812 */ /* 0x000fe200078ef80c */
[----:B------:R-:W-:Y:S01]  /*24d0*/  IMAD.IADD R143, R143, 0x1, R6 ;  /* 0x000000018f8f7824 */ /* 0x000fe200078e0206 */
[----:B------:R-:W-:Y:S02]  /*24e0*/  SHF.R.S32.HI R3, RZ, 0x1f, R144 ;  /* 0x0000001fff037819 */ /* 0x000fe40000011490 */
[----:B------:R-:W-:Y:S02]  /*24f0*/  LOP3.LUT R13, R185, 0x38, R12, 0xf8, !PT ;  /* 0x00000038b90d7812 */ /* 0x000fe400078ef80c */
[----:B------:R-:W-:Y:S01]  /*2500*/  LOP3.LUT R7, R7, 0xffffe000, RZ, 0xc0, !PT ;  /* 0xffffe00007077812 */ /* 0x000fe200078ec0ff */
[C---:B------:R-:W-:Y:S01]  /*2510*/  IMAD R6, R3.reuse, R36, RZ ;  /* 0x0000002403067224 */ /* 0x040fe200078e02ff */
[----:B------:R-:W-:Y:S01]  /*2520*/  LOP3.LUT R9, R10, R193, RZ, 0x3c, !PT ;  /* 0x000000c10a097212 */ /* 0x000fe200078e3cff */
[----:B------:R-:W-:Y:S01]  /*2530*/  IMAD R3, R3, R4, RZ ;  /* 0x0000000403037224 */ /* 0x000fe200078e02ff */
[----:B------:R-:W-:Y:S01]  /*2540*/  LOP3.LUT R10, R13, R230, RZ, 0x3c, !PT ;  /* 0x000000e60d0a7212 */ /* 0x000fe200078e3cff */
[----:B------:R-:W-:Y:S01]  /*2550*/  IMAD R142, R192, 0x200, R7 ;  /* 0x00000200c08e7824 */ /* 0x000fe200078e0207 */
[----:B------:R-:W-:-:S02]  /*2560*/  LOP3.LUT R4, R191, 0x18, R18, 0xf8, !PT ;  /* 0x00000018bf047812 */ /* 0x000fc400078ef812 */
[----:B------:R-:W-:Y:S01]  /*2570*/  IADD3 R139, R10, R7, R195 ;  /* 0x000000070a8b7210 */ /* 0x000fe20007ffe0c3 */
[----:B------:R-:W-:Y:S01]  /*2580*/  IMAD R7, R144, R5, R3 ;  /* 0x0000000590077224 */ /* 0x000fe200078e0203 */
[----:B------:R-:W-:Y:S01]  /*2590*/  LOP3.LUT R3, R4, R193, RZ, 0x3c, !PT ;  /* 0x000000c104037212 */ /* 0x000fe200078e3cff */
[----:B------:R-:W-:Y:S01]  /*25a0*/  IMAD.IADD R142, R142, 0x1, R9 ;  /* 0x000000018e8e7824 */ /* 0x000fe200078e0209 */
[----:B------:R-:W-:Y:S01]  /*25b0*/  LOP3.LUT R11, R11, 0xffffe000, RZ, 0xc0, !PT ;  /* 0xffffe0000b0b7812 */ /* 0x000fe200078ec0ff */
[----:B------:R-:W-:Y:S01]  /*25c0*/  IMAD R9, R144, R37, R6 ;  /* 0x0000002590097224 */ /* 0x000fe200078e0206 */
[----:B------:R-:W-:Y:S01]  /*25d0*/  LEA R32, R192, R3, 0x9 ;  /* 0x00000003c0207211 */ /* 0x000fe200078e48ff */
[----:B------:R-:W-:Y:S01]  /*25e0*/  IMAD.IADD R28, R7, 0x1, R113 ;  /* 0x00000001071c7824 */ /* 0x000fe200078e0271 */
[----:B------:R-:W-:Y:S01]  /*25f0*/  SEL R3, RZ, 0x20, P2 ;  /* 0x00000020ff037807 */ /* 0x000fe20001000000 */
[----:B------:R-:W-:Y:S01]  /*2600*/  IMAD.IADD R31, R107, 0x1, R9 ;  /* 0x000000016b1f7824 */ /* 0x000fe200078e0209 */
[----:B------:R-:W-:Y:S01]  /*2610*/  LOP3.LUT R13, R26, R193, RZ, 0x3c, !PT ;  /* 0x000000c11a0d7212 */ /* 0x000fe200078e3cff */
[----:B------:R-:W-:Y:S01]  /*2620*/  IMAD.IADD R30, R9, 0x1, R109 ;  /* 0x00000001091e7824 */ /* 0x000fe200078e026d */
[----:B------:R-:W-:Y:S01]  /*2630*/  LEA R140, R192, R11, 0x9 ;  /* 0x0000000bc08c7211 */ /* 0x000fe200078e48ff */
[----:B------:R-:W-:Y:S01]  /*2640*/  IMAD.IADD R5, R105, 0x1, R41 ;  /* 0x0000000169057824 */ /* 0x000fe200078e0229 */
[----:B------:R-:W-:-:S02]  /*2650*/  LOP3.LUT R27, R8, 0xfffffff8, RZ, 0xc0, !PT ;  /* 0xfffffff8081b7812 */ /* 0x000fc400078ec0ff */
[----:B------:R-:W-:Y:S02]  /*2660*/  LOP3.LUT R21, R12, 0xfffffff8, RZ, 0xc0, !PT ;  /* 0xfffffff80c157812 */ /* 0x000fe400078ec0ff */
[----:B------:R-:W-:Y:S02]  /*2670*/  LOP3.LUT R3, R14, R3, RZ, 0xfc, !PT ;  /* 0x000000030e037212 */ /* 0x000fe400078efcff */
[----:B------:R-:W-:Y:S02]  /*2680*/  IADD3 R138, R138, R11, R195 ;  /* 0x0000000b8a8a7210 */ /* 0x000fe40007ffe0c3 */
[----:B------:R-:W-:Y:S02]  /*2690*/  IADD3 R140, R140, R13, RZ ;  /* 0x0000000d8c8c7210 */ /* 0x000fe40007ffe0ff */
[C---:B------:R-:W-:Y:S01]  /*26a0*/  SHF.L.U32 R37, R36.reuse, 0x7, RZ ;  /* 0x0000000724257819 */ /* 0x040fe200000006ff */
[----:B------:R-:W-:Y:S01]  /*26b0*/  IMAD.SHL.U32 R36, R36, 0x40, RZ ;  /* 0x0000004024247824 */ /* 0x000fe200078e00ff */
[----:B------:R-:W-:-:S02]  /*26c0*/  IADD3 R29, R111, R7, RZ ;  /* 0x000000076f1d7210 */ /* 0x000fc40007ffe0ff */
[----:B------:R-:W-:Y:S02]  /*26d0*/  SHF.R.S32.HI R114, RZ, 0x3, R8 ;  /* 0x00000003ff727819 */ /* 0x000fe40000011408 */
[----:B------:R-:W-:Y:S02]  /*26e0*/  SHF.R.S32.HI R26, RZ, 0x3, R12 ;  /* 0x00000003ff1a7819 */ /* 0x000fe4000001140c */
[----:B------:R-:W-:Y:S02]  /*26f0*/  IADD3 R137, R124, R32, RZ ;  /* 0x000000207c897210 */ /* 0x000fe40007ffe0ff */
[----:B------:R-:W-:Y:S02]  /*2700*/  SHF.R.S32.HI R20, RZ, 0x3, R40 ;  /* 0x00000003ff147819 */ /* 0x000fe40000011428 */
[----:B------:R-:W-:Y:S02]  /*2710*/  LOP3.LUT R14, R14, 0x1, RZ, 0xc0, !PT ;  /* 0x000000010e0e7812 */ /* 0x000fe400078ec0ff */
[----:B------:R-:W-:-:S02]  /*2720*/  SHF.R.S32.HI R13, RZ, 0x1f, R27 ;  /* 0x0000001fff0d7819 */ /* 0x000fc4000001141b */
[----:B------:R-:W-:Y:S02]  /*2730*/  SHF.R.S32.HI R12, RZ, 0x1f, R21 ;  /* 0x0000001fff0c7819 */ /* 0x000fe40000011415 */
[----:B------:R-:W-:Y:S02]  /*2740*/  SHF.R.S32.HI R11, RZ, 0x1f, R15 ;  /* 0x0000001fff0b7819 */ /* 0x000fe4000001140f */
[C---:B------:R-:W-:Y:S02]  /*2750*/  LOP3.LUT R10, R3.reuse, 0x2, RZ, 0xc0, !PT ;  /* 0x00000002030a7812 */ /* 0x040fe400078ec0ff */
[C---:B------:R-:W-:Y:S02]  /*2760*/  LOP3.LUT R9, R3.reuse, 0x4, RZ, 0xc0, !PT ;  /* 0x0000000403097812 */ /* 0x040fe400078ec0ff */
[C---:B------:R-:W-:Y:S02]  /*2770*/  LOP3.LUT R8, R3.reuse, 0x8, RZ, 0xc0, !PT ;  /* 0x0000000803087812 */ /* 0x040fe400078ec0ff */
[----:B------:R-:W-:-:S02]  /*2780*/  LOP3.LUT R7, R3, 0x10, RZ, 0xc0, !PT ;  /* 0x0000001003077812 */ /* 0x000fc400078ec0ff */
[----:B------:R-:W-:-:S07]  /*2790*/  LOP3.LUT R6, R3, 0x20, RZ, 0xc0, !PT ;  /* 0x0000002003067812 */ /* 0x000fce00078ec0ff */
.L_x_720:
[----:B0-2---:R-:W2:Y:S01]  /*27a0*/  LDL.LU R42, [R1+0x10] ;  /* 0x00001000012a7983 */ /* 0x005ea20000300800 */
[----:B------:R-:W-:Y:S01]  /*27b0*/  IADD3 R40, R24, -0x1, RZ ;  /* 0xffffffff18287810 */ /* 0x000fe20007ffe0ff */
[----:B------:R-:W0:Y:S01]  /*27c0*/  LDC.64 R120, c[0x0][0x2e8] ;  /* 0x0000ba00ff787b82 */ /* 0x000e220000000a00 */
[----:B------:R-:W-:Y:S01]  /*27d0*/  IMAD R51, R16, 0x6000, R32 ;  /* 0x0000600010337824 */ /* 0x000fe200078e0220 */
[----:B------:R-:W-:Y:S05]  /*27e0*/  YIELD ;  /* 0x0000000000007946 */ /* 0x000fea0003800000 */
[----:B------:R-:W-:Y:S01]  /*27f0*/  SHF.R.S32.HI R41, RZ, 0x1f, R40 ;  /* 0x0000001fff297819 */ /* 0x000fe20000011428 */
[-C--:B------:R-:W-:Y:S01]  /*2800*/  IMAD R0, R130, R40.reuse, RZ ;  /* 0x0000002882007224 */ /* 0x080fe200078e02ff */
[----:B------:R-:W1:Y:S01]  /*2810*/  LDC R117, c[0x0][0x3f4] ;  /* 0x0000fd00ff757b82 */ /* 0x000e620000000800 */
[----:B------:R-:W-:Y:S01]  /*2820*/  IMAD.WIDE.U32 R126, R39, R40, RZ ;  /* 0x00000028277e7225 */ /* 0x000fe200078e00ff */
[----:B------:R-:W-:Y:S01]  /*2830*/  BSSY B0, `(.L_x_621) ;  /* 0x0000745000007945 */ /* 0x000fe20003800000 */
[----:B------:R-:W-:-:S02]  /*2840*/  LEA R51, R51, R116, 0x1 ;  /* 0x0000007433337211 */ /* 0x000fc400078e08ff */
[----:B------:R-:W-:Y:S01]  /*2850*/  IMAD R3, R41, R39, R0 ;  /* 0x0000002729037224 */ /* 0x000fe200078e0200 */
[CC--:B------:R-:W-:Y:S02]  /*2860*/  IADD3 R0, P3, P4, R98.reuse, R126.reuse, R136 ;  /* 0x0000007e62007210 */ /* 0x0c0fe40007c7e088 */
[----:B------:R-:W-:Y:S01]  /*2870*/  IADD3 R4, P5, R98, R126, RZ ;  /* 0x0000007e62047210 */ /* 0x000fe20007fbe0ff */
[----:B------:R-:W-:-:S04]  /*2880*/  IMAD.IADD R92, R127, 0x1, R3 ;  /* 0x000000017f5c7824 */ /* 0x000fc800078e0203 */
[----:B------:R-:W-:Y:S01]  /*2890*/  IMAD.X R24, R92, 0x1, R96, P5 ;  /* 0x000000015c187824 */ /* 0x000fe200028e0660 */
[----:B------:R-:W-:Y:S02]  /*28a0*/  IADD3.X R3, R96, R92, R135, P3, P4 ;  /* 0x0000005c60037210 */ /* 0x000fe40001fe8487 */
[----:B------:R-:W-:Y:S02]  /*28b0*/  ISETP.GT.AND P3, PT, R40, R123, PT ;  /* 0x0000007b2800720c */ /* 0x000fe40003f64270 */
[-C--:B0-----:R-:W-:Y:S02]  /*28c0*/  LEA R52, P2, R4, R120.reuse, 0x1 ;  /* 0x0000007804347211 */ /* 0x081fe400078408ff */
[----:B------:R-:W-:Y:S02]  /*28d0*/  LEA R48, P5, R0, R120, 0x1 ;  /* 0x0000007800307211 */ /* 0x000fe400078a08ff */
[----:B------:R-:W-:Y:S01]  /*28e0*/  LEA.HI.X R53, R4, R121, R24, 0x1, P2 ;  /* 0x0000007904357211 */ /* 0x000fe200010f0c18 */
[----:B------:R-:W-:Y:S01]  /*28f0*/  IMAD.MOV.U32 R24, RZ, RZ, R40 ;  /* 0x000000ffff187224 */ /* 0x000fe200078e0028 */
[----:B-1----:R-:W-:-:S02]  /*2900*/  ISETP.GE.AND P2, PT, R117, 0x1, PT ;  /* 0x000000017500780c */ /* 0x002fc40003f46270 */
[----:B------:R-:W-:Y:S01]  /*2910*/  LEA.HI.X R49, R0, R121, R3, 0x1, P5 ;  /* 0x0000007900317211 */ /* 0x000fe200028f0c03 */
[----:B------:R-:W-:-:S04]  /*2920*/  IMAD R3, R16, 0x6000, R137 ;  /* 0x0000600010037824 */ /* 0x000fc800078e0289 */
[----:B------:R-:W-:Y:S01]  /*2930*/  IMAD R50, R3, 0x2, R116 ;  /* 0x0000000203327824 */ /* 0x000fe200078e0274 */
[----:B--2---:R-:W-:-:S04]  /*2940*/  LOP3.LUT R42, R42, 0xfffffffd, RZ, 0xc0, !PT ;  /* 0xfffffffd2a2a7812 */ /* 0x004fc800078ec0ff */
[----:B------:R-:W-:-:S05]  /*2950*/  @P3 LOP3.LUT R42, R42, 0x2, RZ, 0xfc, !PT ;  /* 0x000000022a2a3812 */ /* 0x000fca00078efcff */
[----:B------:R0:W-:Y:S01]  /*2960*/  STL [R1+0x10], R42 ;  /* 0x0000102a01007387 */ /* 0x0001e20000100800 */
[----:B------:R-:W-:Y:S05]  /*2970*/  @!P2 BRA `(.L_x_622) ;  /* 0x0000006c00e8a947 */ /* 0x000fea0003800000 */
[----:B------:R-:W-:Y:S01]  /*2980*/  ULDC.U8 UR4, c[0x0][0x410] ;  /* 0x0001040000047ab9 */ /* 0x000fe20000000000 */
[-C--:B------:R-:W-:Y:S01]  /*2990*/  IMAD R3, R131, R40.reuse, RZ ;  /* 0x0000002883037224 */ /* 0x080fe200078e02ff */
[----:B------:R-:W-:Y:S01]  /*29a0*/  ISETP.NE.AND P2, PT, RZ, UR4, PT ;  /* 0x00000004ff007c0c */ /* 0x000fe2000bf45270 */
[----:B------:R-:W-:Y:S02]  /*29b0*/  IMAD R0, R134, R40, RZ ;  /* 0x0000002886007224 */ /* 0x000fe400078e02ff */
[----:B------:R-:W-:Y:S02]  /*29c0*/  IMAD R3, R41, R34, R3 ;  /* 0x0000002229037224 */ /* 0x000fe400078e0203 */
[----:B------:R-:W-:-:S04]  /*29d0*/  IMAD.WIDE.U32 R90, R34, R40, RZ ;  /* 0x00000028225a7225 */ /* 0x000fc800078e00ff */
[----:B------:R-:W-:Y:S02]  /*29e0*/  IMAD R4, R24, -0x80, R25 ;  /* 0xffffff8018047824 */ /* 0x000fe400078e0219 */
[----:B------:R-:W-:Y:S01]  /*29f0*/  IMAD R41, R41, R37, R0 ;  /* 0x0000002529297224 */ /* 0x000fe200078e0200 */
[----:B------:R-:W-:Y:S01]  /*2a00*/  IADD3 R0, R91, R3, RZ ;  /* 0x000000035b007210 */ /* 0x000fe20007ffe0ff */
[----:B------:R-:W-:Y:S01]  /*2a10*/  IMAD.WIDE.U32 R88, R37, R40, RZ ;  /* 0x0000002825587225 */ /* 0x000fe200078e00ff */
[----:B------:R-:W-:-:S03]  /*2a20*/  VIMNMX R4, R4, 0x80, PT ;  /* 0x0000008004047848 */ /* 0x000fc60003fe0100 */
[----:B------:R-:W-:Y:S01]  /*2a30*/  IMAD.IADD R3, R89, 0x1, R41 ;  /* 0x0000000159037824 */ /* 0x000fe200078e0229 */
[----:B------:R-:W-:Y:S06]  /*2a40*/  @!P2 BRA `(.L_x_623) ;  /* 0x0000003000d8a947 */ /* 0x000fec0003800000 */
[----:B------:R-:W-:Y:S01]  /*2a50*/  ISETP.GE.AND P3, PT, R17, R4, PT ;  /* 0x000000041100720c */ /* 0x000fe20003f66270 */
[----:B------:R-:W-:Y:S01]  /*2a60*/  BSSY B1, `(.L_x_624) ;  /* 0x0000037000017945 */ /* 0x000fe20003800000 */
        /* <DEDUP_REMOVED lines=13> */
[----:B------:R-:W-:Y:S06]  /*2b40*/  @P3 BRA `(.L_x_625) ;  /* 0x0000000000a03947 */ /* 0x000fec0003800000 */
[----:B------:R-:W-:Y:S01]  /*2b50*/  IADD3 R41, P4, R110, R90, RZ ;  /* 0x0000005a6e297210 */ /* 0x000fe20007f9e0ff */
[----:B------:R-:W-:Y:S01]  /*2b60*/  ULDC.64 UR4, c[0x0][0x3e8] ;  /* 0x0000fa0000047ab9 */ /* 0x000fe20000000a00 */
[----:B------:R-:W-:Y:S01]  /*2b70*/  IADD3 R43, P2, R106, R88, RZ ;  /* 0x000000586a2b7210 */ /* 0x000fe20007f5e0ff */
[----:B------:R-:W-:Y:S01]  /*2b80*/  ULDC.64 UR6, c[0x0][0x400] ;  /* 0x0001000000067ab9 */ /* 0x000fe20000000a00 */
[----:B------:R-:W-:Y:S01]  /*2b90*/  CS2R R126, SRZ ;  /* 0x00000000007e7805 */ /* 0x000fe2000001ff00 */
[----:B0-----:R-:W-:Y:S01]  /*2ba0*/  IMAD.X R42, R0, 0x1, R29, P4 ;  /* 0x00000001002a7824 */ /* 0x001fe200020e061d */
[----:B------:R-:W-:Y:S02]  /*2bb0*/  LEA R40, P4, R41, UR4, 0x1 ;  /* 0x0000000429287c11 */ /* 0x000fe4000f8808ff */
[----:B------:R-:W-:Y:S02]  /*2bc0*/  CS2R R94, SRZ ;  /* 0x00000000005e7805 */ /* 0x000fe4000001ff00 */
[----:B------:R-:W-:-:S02]  /*2bd0*/  IADD3.X R46, R3, R31, RZ, P2, !PT ;  /* 0x0000001f032e7210 */ /* 0x000fc400017fe4ff */
[----:B------:R-:W-:Y:S02]  /*2be0*/  CS2R R128, SRZ ;  /* 0x0000000000807805 */ /* 0x000fe4000001ff00 */
[----:B------:R-:W-:Y:S02]  /*2bf0*/  LEA.HI.X R41, R41, UR5, R42, 0x1, P4 ;  /* 0x0000000529297c11 */ /* 0x000fe4000a0f0c2a */
[----:B------:R-:W-:Y:S02]  /*2c00*/  CS2R R120, SRZ ;  /* 0x0000000000787805 */ /* 0x000fe4000001ff00 */
[C---:B------:R-:W-:Y:S02]  /*2c10*/  LEA R42, P4, R43.reuse, UR6, 0x1 ;  /* 0x000000062b2a7c11 */ /* 0x040fe4000f8808ff */
[----:B------:R-:W-:Y:S02]  /*2c20*/  ISETP.GE.AND P2, PT, R22, R117, PT ;  /* 0x000000751600720c */ /* 0x000fe40003f46270 */
[----:B------:R-:W-:-:S02]  /*2c30*/  LEA.HI.X R43, R43, UR7, R46, 0x1, P4 ;  /* 0x000000072b2b7c11 */ /* 0x000fc4000a0f0c2e */
[----:B------:R-:W-:Y:S02]  /*2c40*/  ISETP.GE.AND P4, PT, R187, R117, PT ;  /* 0x00000075bb00720c */ /* 0x000fe40003f86270 */
[----:B------:R-:W-:-:S07]  /*2c50*/  CS2R R86, SRZ ;  /* 0x0000000000567805 */ /* 0x000fce000001ff00 */
[----:B------:R1:W5:Y:S04]  /*2c60*/  @!P2 LDG.E.64 R126, desc[UR40][R40.64] ;  /* 0x00000028287ea981 */ /* 0x000368000c1e1b00 */
[----:B------:R1:W5:Y:S01]  /*2c70*/  @!P2 LDG.E.64 R128, desc[UR40][R42.64] ;  /* 0x000000282a80a981 */ /* 0x000362000c1e1b00 */
[----:B------:R-:W-:-:S03]  /*2c80*/  ISETP.GE.AND P2, PT, R186, R117, PT ;  /* 0x00000075ba00720c */ /* 0x000fc60003f46270 */
[----:B------:R1:W5:Y:S04]  /*2c90*/  @!P4 LDG.E.64 R94, desc[UR40][R40.64+0x20] ;  /* 0x00002028285ec981 */ /* 0x000368000c1e1b00 */
[----:B------:R1:W5:Y:S01]  /*2ca0*/  @!P4 LDG.E.64 R120, desc[UR40][R42.64+0x20] ;  /* 0x000020282a78c981 */ /* 0x000362000c1e1b00 */
[-C--:B------:R-:W-:Y:S02]  /*2cb0*/  ISETP.GE.AND P4, PT, R189, R117.reuse, PT ;  /* 0x00000075bd00720c */ /* 0x080fe40003f86270 */
[----:B------:R-:W-:Y:S02]  /*2cc0*/  CS2R R92, SRZ ;  /* 0x00000000005c7805 */ /* 0x000fe4000001ff00 */
[----:B------:R-:W-:Y:S02]  /*2cd0*/  CS2R R82, SRZ ;  /* 0x0000000000527805 */ /* 0x000fe4000001ff00 */
[----:B------:R-:W-:Y:S01]  /*2ce0*/  CS2R R84, SRZ ;  /* 0x0000000000547805 */ /* 0x000fe2000001ff00 */
[----:B------:R1:W5:Y:S04]  /*2cf0*/  @!P2 LDG.E.64 R86, desc[UR40][R40.64+0x40] ;  /* 0x000040282856a981 */ /* 0x000368000c1e1b00 */
[----:B------:R1:W5:Y:S01]  /*2d00*/  @!P2 LDG.E.64 R92, desc[UR40][R42.64+0x40] ;  /* 0x000040282a5ca981 */ /* 0x000362000c1e1b00 */
[----:B------:R-:W-:-:S03]  /*2d10*/  ISETP.GE.AND P2, PT, R188, R117, PT ;  /* 0x00000075bc00720c */ /* 0x000fc60003f46270 */
[----:B------:R1:W5:Y:S04]  /*2d20*/  @!P4 LDG.E.64 R82, desc[UR40][R40.64+0x60] ;  /* 0x000060282852c981 */ /* 0x000368000c1e1b00 */
[----:B------:R1:W5:Y:S01]  /*2d30*/  @!P4 LDG.E.64 R84, desc[UR40][R42.64+0x60] ;  /* 0x000060282a54c981 */ /* 0x000362000c1e1b00 */
[----:B------:R-:W-:Y:S02]  /*2d40*/  ISETP.GE.AND P4, PT, R190, R117, PT ;  /* 0x00000075be00720c */ /* 0x000fe40003f86270 */
[----:B------:R-:W-:Y:S02]  /*2d50*/  CS2R R78, SRZ ;  /* 0x00000000004e7805 */ /* 0x000fe4000001ff00 */
[----:B------:R-:W-:Y:S02]  /*2d60*/  CS2R R74, SRZ ;  /* 0x00000000004a7805 */ /* 0x000fe4000001ff00 */
[----:B------:R-:W-:-:S02]  /*2d70*/  CS2R R80, SRZ ;  /* 0x0000000000507805 */ /* 0x000fc4000001ff00 */
[----:B------:R-:W-:Y:S01]  /*2d80*/  CS2R R76, SRZ ;  /* 0x00000000004c7805 */ /* 0x000fe2000001ff00 */
[----:B------:R1:W5:Y:S04]  /*2d90*/  @!P2 LDG.E.64 R78, desc[UR40][R40.64+0x80] ;  /* 0x00008028284ea981 */ /* 0x000368000c1e1b00 */
[----:B------:R1:W5:Y:S04]  /*2da0*/  @!P2 LDG.E.64 R80, desc[UR40][R42.64+0x80] ;  /* 0x000080282a50a981 */ /* 0x000368000c1e1b00 */
[----:B------:R1:W5:Y:S04]  /*2db0*/  @!P4 LDG.E.64 R74, desc[UR40][R40.64+0xa0] ;  /* 0x0000a028284ac981 */ /* 0x000368000c1e1b00 */
[----:B------:R1:W5:Y:S02]  /*2dc0*/  @!P4 LDG.E.64 R76, desc[UR40][R42.64+0xa0] ;  /* 0x0000a0282a4cc981 */ /* 0x000364000c1e1b00 */
.L_x_625:
[----:B------:R-:W-:Y:S05]  /*2dd0*/  BSYNC B1 ;  /* 0x0000000000017941 */ /* 0x000fea0003800000 */
.L_x_624:
        /* <DEDUP_REMOVED lines=11> */
[----:B------:R-:W-:Y:S01]  /*2e90*/  CS2R R68, SRZ ;  /* 0x0000000000447805 */ /* 0x000fe2000001ff00 */
[----:B-----5:R-:W-:Y:S01]  /*2ea0*/  IMAD.MOV.U32 R132, RZ, RZ, R74 ;  /* 0x000000ffff847224 */ /* 0x020fe200078e004a */
[----:B------:R-:W-:Y:S01]  /*2eb0*/  CS2R R72, SRZ ;  /* 0x0000000000487805 */ /* 0x000fe2000001ff00 */
[----:B------:R-:W-:Y:S01]  /*2ec0*/  IMAD.MOV.U32 R133, RZ, RZ, R75 ;  /* 0x000000ffff857224 */ /* 0x000fe200078e004b */
[----:B------:R-:W-:Y:S06]  /*2ed0*/  @P4 BRA `(.L_x_627) ;  /* 0x0000000000a04947 */ /* 0x000fec0003800000 */
[----:B------:R-:W-:Y:S01]  /*2ee0*/  IADD3 R90, P2, P5, R110, R90, R33 ;  /* 0x0000005a6e5a7210 */ /* 0x000fe20007d5e021 */
[----:B------:R-:W-:Y:S01]  /*2ef0*/  ULDC.64 UR4, c[0x0][0x3e8] ;  /* 0x0000fa0000047ab9 */ /* 0x000fe20000000a00 */
[----:B------:R-:W-:Y:S01]  /*2f00*/  ULDC.64 UR6, c[0x0][0x400] ;  /* 0x0001000000067ab9 */ /* 0x000fe20000000a00 */
[----:B------:R-:W-:Y:S02]  /*2f10*/  CS2R R70, SRZ ;  /* 0x0000000000467805 */ /* 0x000fe4000001ff00 */
[----:B-1----:R-:W-:Y:S02]  /*2f20*/  IADD3.X R41, R29, R0, R35, P2, P5 ;  /* 0x000000001d297210 */ /* 0x002fe400017ea423 */
[----:B------:R-:W-:Y:S02]  /*2f30*/  CS2R R72, SRZ ;  /* 0x0000000000487805 */ /* 0x000fe4000001ff00 */
[----:B------:R-:W-:-:S04]  /*2f40*/  IADD3 R88, P2, P5, R106, R88, R36 ;  /* 0x000000586a587210 */ /* 0x000fc80007d5e024 */
[----:B------:R-:W-:Y:S02]  /*2f50*/  IADD3.X R3, R31, R3, R38, P2, P5 ;  /* 0x000000031f037210 */ /* 0x000fe400017ea426 */
[----:B------:R-:W-:-:S04]  /*2f60*/  LEA R40, P2, R90, UR4, 0x1 ;  /* 0x000000045a287c11 */ /* 0x000fc8000f8408ff */
[----:B------:R-:W-:Y:S02]  /*2f70*/  LEA.HI.X R41, R90, UR5, R41, 0x1, P2 ;  /* 0x000000055a297c11 */ /* 0x000fe400090f0c29 */
[----:B0-----:R-:W-:-:S04]  /*2f80*/  LEA R42, P2, R88, UR6, 0x1 ;  /* 0x00000006582a7c11 */ /* 0x001fc8000f8408ff */
[----:B------:R-:W-:Y:S02]  /*2f90*/  LEA.HI.X R43, R88, UR7, R3, 0x1, P2 ;  /* 0x00000007582b7c11 */ /* 0x000fe400090f0c03 */
[----:B------:R-:W-:Y:S02]  /*2fa0*/  ISETP.GE.AND P2, PT, R22, R117, PT ;  /* 0x000000751600720c */ /* 0x000fe40003f46270 */
[----:B------:R-:W-:Y:S02]  /*2fb0*/  CS2R R66, SRZ ;  /* 0x0000000000427805 */ /* 0x000fe4000001ff00 */
[----:B------:R-:W-:-:S09]  /*2fc0*/  CS2R R68, SRZ ;  /* 0x0000000000447805 */ /* 0x000fd2000001ff00 */
[----:B------:R2:W5:Y:S04]  /*2fd0*/  @!P2 LDG.E.64 R70, desc[UR40][R40.64] ;  /* 0x000000282846a981 */ /* 0x000568000c1e1b00 */
[----:B------:R2:W5:Y:S01]  /*2fe0*/  @!P2 LDG.E.64 R72, desc[UR40][R42.64] ;  /* 0x000000282a48a981 */ /* 0x000562000c1e1b00 */
        /* <DEDUP_REMOVED lines=20> */
[----:B------:R-:W-:-:S13]  /*3130*/  ISETP.GE.AND P2, PT, R190, R117, PT ;  /* 0x00000075be00720c */ /* 0x000fda0003f46270 */
[----:B------:R2:W5:Y:S04]  /*3140*/  @!P2 LDG.E.64 R44, desc[UR40][R40.64+0xa0] ;  /* 0x0000a028282ca981 */ /* 0x000568000c1e1b00 */
[----:B------:R2:W5:Y:S02]  /*3150*/  @!P2 LDG.E.64 R46, desc[UR40][R42.64+0xa0] ;  /* 0x0000a0282a2ea981 */ /* 0x000564000c1e1b00 */
.L_x_627:
[----:B------:R-:W-:Y:S05]  /*3160*/  BSYNC B1 ;  /* 0x0000000000017941 */ /* 0x000fea0003800000 */
.L_x_626:
[----:B------:R-:W-:Y:S01]  /*3170*/  IMAD.MOV.U32 R3, RZ, RZ, R79 ;  /* 0x000000ffff037224 */ /* 0x000fe200078e004f */
[----:B------:R-:W-:Y:S01]  /*3180*/  MOV R0, R78 ;  /* 0x0000004e00007202 */ /* 0x000fe20000000f00 */
[----:B-12---:R-:W-:Y:S01]  /*3190*/  IMAD.MOV.U32 R40, RZ, RZ, R82 ;  /* 0x000000ffff287224 */ /* 0x006fe200078e0052 */
[----:B------:R-:W-:Y:S01]  /*31a0*/  MOV R41, R94 ;  /* 0x0000005e00297202 */ /* 0x000fe20000000f00 */
[----:B------:R-:W-:Y:S01]  /*31b0*/  UISETP.NE.AND UP0, UPT, UR46, 0x3, UPT ;  /* 0x000000032e00788c */ /* 0x000fe2000bf05270 */
[----:B------:R-:W-:Y:S01]  /*31c0*/  PRMT R158, R3, 0x5410, R0 ;  /* 0x00005410039e7816 */ /* 0x000fe20000000000 */
[----:B------:R-:W-:Y:S01]  /*31d0*/  IMAD.MOV.U32 R3, RZ, RZ, R86 ;  /* 0x000000ffff037224 */ /* 0x000fe200078e0056 */
[----:B------:R-:W-:Y:S01]  /*31e0*/  PRMT R164, R164, 0x5410, R40 ;  /* 0x00005410a4a47816 */ /* 0x000fe20000000028 */
[----:B------:R-:W-:Y:S01]  /*31f0*/  IMAD.MOV.U32 R40, RZ, RZ, R87 ;  /* 0x000000ffff287224 */ /* 0x000fe200078e0057 */
[----:B------:R-:W-:Y:S02]  /*3200*/  MOV R0, R83 ;  /* 0x0000005300007202 */ /* 0x000fe40000000f00 */
[----:B------:R-:W-:Y:S01]  /*3210*/  PRMT R166, R41, 0x7610, R166 ;  /* 0x0000761029a67816 */ /* 0x000fe200000000a6 */
[----:B------:R-:W-:Y:S01]  /*3220*/  IMAD.MOV.U32 R41, RZ, RZ, R76 ;  /* 0x000000ffff297224 */ /* 0x000fe200078e004c */
[----:B------:R-:W-:Y:S01]  /*3230*/  PRMT R165, R3, 0x5410, R40 ;  /* 0x0000541003a57816 */ /* 0x000fe20000000028 */
[----:B------:R-:W-:Y:S01]  /*3240*/  IMAD.MOV.U32 R3, RZ, RZ, R126 ;  /* 0x000000ffff037224 */ /* 0x000fe200078e007e */
[----:B------:R-:W-:Y:S01]  /*3250*/  PRMT R164, R0, 0x7610, R164 ;  /* 0x0000761000a47816 */ /* 0x000fe200000000a4 */
[----:B------:R-:W-:Y:S01]  /*3260*/  IMAD.MOV.U32 R0, RZ, RZ, R95 ;  /* 0x000000ffff007224 */ /* 0x000fe200078e005f */
[----:B------:R-:W-:-:S02]  /*3270*/  MOV R40, R127 ;  /* 0x0000007f00287202 */ /* 0x000fc40000000f00 */
[----:B------:R-:W-:Y:S02]  /*3280*/  PRMT R157, R3, 0x7610, R157 ;  /* 0x00007610039d7816 */ /* 0x000fe4000000009d */
[----:B------:R-:W-:Y:S01]  /*3290*/  PRMT R167, R40, 0x7610, R167 ;  /* 0x0000761028a77816 */ /* 0x000fe200000000a7 */
[----:B------:R-:W-:Y:S01]  /*32a0*/  IMAD.MOV.U32 R40, RZ, RZ, R81 ;  /* 0x000000ffff287224 */ /* 0x000fe200078e0051 */
[----:B------:R-:W-:Y:S01]  /*32b0*/  PRMT R155, R41, 0x7610, R155 ;  /* 0x00007610299b7816 */ /* 0x000fe2000000009b */
[----:B------:R-:W-:Y:S01]  /*32c0*/  IMAD.MOV.U32 R41, RZ, RZ, R84 ;  /* 0x000000ffff297224 */ /* 0x000fe200078e0054 */
[----:B------:R-:W-:Y:S01]  /*32d0*/  PRMT R166, R166, 0x5410, R0 ;  /* 0x00005410a6a67816 */ /* 0x000fe20000000000 */
[----:B------:R-:W-:Y:S01]  /*32e0*/  IMAD.MOV.U32 R0, RZ, RZ, R77 ;  /* 0x000000ffff007224 */ /* 0x000fe200078e004d */
[----:B------:R-:W-:Y:S02]  /*32f0*/  MOV R3, R80 ;  /* 0x0000005000037202 */ /* 0x000fe40000000f00 */
[----:B------:R-:W-:-:S02]  /*3300*/  PRMT R167, R167, 0x5410, R41 ;  /* 0x00005410a7a77816 */ /* 0x000fc40000000029 */
[----:B------:R-:W-:Y:S01]  /*3310*/  PRMT R159, R3, 0x5410, R40 ;  /* 0x00005410039f7816 */ /* 0x000fe20000000028 */
[----:B------:R-:W-:Y:S01]  /*3320*/  IMAD.MOV.U32 R40, RZ, RZ, R93 ;  /* 0x000000ffff287224 */ /* 0x000fe200078e005d */
[----:B------:R-:W-:Y:S01]  /*3330*/  PRMT R155, R155, 0x5410, R0 ;  /* 0x000054109b9b7816 */ /* 0x000fe20000000000 */
[----:B------:R-:W-:Y:S01]  /*3340*/  IMAD.MOV.U32 R3, RZ, RZ, R92 ;  /* 0x000000ffff037224 */ /* 0x000fe200078e005c */
[----:B------:R-:W-:Y:S02]  /*3350*/  MOV R41, R120 ;  /* 0x0000007800297202 */ /* 0x000fe40000000f00 */
[----:B------:R-:W-:Y:S02]  /*3360*/  MOV R0, R85 ;  /* 0x0000005500007202 */ /* 0x000fe40000000f00 */
[----:B------:R-:W-:Y:S01]  /*3370*/  PRMT R169, R40, 0x5410, R41 ;  /* 0x0000541028a97816 */ /* 0x000fe20000000029 */
[----:B------:R-:W-:Y:S01]  /*3380*/  IMAD.MOV.U32 R40, RZ, RZ, R121 ;  /* 0x000000ffff287224 */ /* 0x000fe200078e0079 */
[----:B------:R-:W-:Y:S01]  /*3390*/  PRMT R168, R0, 0x5410, R3 ;  /* 0x0000541000a87816 */ /* 0x000fe20000000003 */
[----:B-----5:R-:W-:Y:S01]  /*33a0*/  IMAD.MOV.U32 R0, RZ, RZ, R44 ;  /* 0x000000ffff007224 */ /* 0x020fe200078e002c */
[----:B------:R-:W-:Y:S01]  /*33b0*/  MOV R3, R129 ;  /* 0x0000008100037202 */ /* 0x000fe20000000f00 */
[----:B------:R-:W-:Y:S01]  /*33c0*/  IMAD.MOV.U32 R41, RZ, RZ, R128 ;  /* 0x000000ffff297224 */ /* 0x000fe200078e0080 */
[----:B------:R-:W-:-:S02]  /*33d0*/  PRMT R154, R132, 0x5410, R133 ;  /* 0x00005410849a7816 */ /* 0x000fc40000000085 */
        /* <DEDUP_REMOVED lines=12> */
[----:B------:R-:W-:Y:S01]  /*34a0*/  PRMT R133, R133, 0x5410, R40 ;  /* 0x0000541085857816 */ /* 0x000fe20000000028 */
[----:B------:R-:W-:Y:S01]  /*34b0*/  IMAD.MOV.U32 R40, RZ, RZ, R70 ;  /* 0x000000ffff287224 */ /* 0x000fe200078e0046 */
[----:B------:R-:W-:Y:S01]  /*34c0*/  PRMT R147, R3, 0x5410, R0 ;  /* 0x0000541003937816 */ /* 0x000fe20000000000 */
[----:B------:R-:W-:Y:S01]  /*34d0*/  IMAD.MOV.U32 R0, RZ, RZ, R46 ;  /* 0x000000ffff007224 */ /* 0x000fe200078e002e */
[----:B------:R-:W-:Y:S02]  /*34e0*/  PRMT R88, R41, 0x7610, R88 ;  /* 0x0000761029587816 */ /* 0x000fe40000000058 */
[----:B------:R-:W-:Y:S02]  /*34f0*/  MOV R3, R71 ;  /* 0x0000004700037202 */ /* 0x000fe40000000f00 */
[----:B------:R-:W-:Y:S02]  /*3500*/  MOV R41, R59 ;  /* 0x0000003b00297202 */ /* 0x000fe40000000f00 */
[----:B------:R-:W-:Y:S01]  /*3510*/  PRMT R161, R3, 0x7610, R161 ;  /* 0x0000761003a17816 */ /* 0x000fe200000000a1 */
[----:B------:R-:W-:Y:S01]  /*3520*/  IMAD.MOV.U32 R3, RZ, RZ, R57 ;  /* 0x000000ffff037224 */ /* 0x000fe200078e0039 */
[----:B------:R-:W-:Y:S01]  /*3530*/  PRMT R132, R41, 0x7610, R132 ;  /* 0x0000761029847816 */ /* 0x000fe20000000084 */
[----:B------:R-:W-:Y:S01]  /*3540*/  IMAD.MOV.U32 R41, RZ, RZ, R67 ;  /* 0x000000ffff297224 */ /* 0x000fe200078e0043 */
[----:B------:R-:W-:-:S02]  /*3550*/  PRMT R160, R40, 0x7610, R160 ;  /* 0x0000761028a07816 */ /* 0x000fc400000000a0 */
[----:B------:R-:W-:Y:S01]  /*3560*/  PRMT R89, R0, 0x7610, R89 ;  /* 0x0000761000597816 */ /* 0x000fe20000000059 */
[----:B------:R-:W-:Y:S01]  /*3570*/  IMAD.MOV.U32 R0, RZ, RZ, R60 ;  /* 0x000000ffff007224 */ /* 0x000fe200078e003c */
[----:B------:R-:W-:Y:S02]  /*3580*/  MOV R40, R56 ;  /* 0x0000003800287202 */ /* 0x000fe40000000f00 */
[----:B------:R-:W-:Y:S02]  /*3590*/  PLOP3.LUT P2, PT, PT, PT, UP0, 0x80, 0x0 ;  /* 0x000000000000781c */ /* 0x000fe40003f4f008 */
        /* <DEDUP_REMOVED lines=12> */
[----:B------:R-:W-:Y:S02]  /*3660*/  PRMT R160, R160, 0x5410, R0 ;  /* 0x00005410a0a07816 */ /* 0x000fe40000000000 */
[----:B------:R-:W-:Y:S02]  /*3670*/  MOV R0, R68 ;  /* 0x0000004400007202 */ /* 0x000fe40000000f00 */
[----:B------:R-:W-:-:S02]  /*3680*/  MOV R41, R73 ;  /* 0x0000004900297202 */ /* 0x000fc40000000f00 */
[----:B------:R-:W-:Y:S02]  /*3690*/  PRMT R162, R0, 0x5410, R3 ;  /* 0x0000541000a27816 */ /* 0x000fe40000000003 */
[----:B------:R-:W-:Y:S01]  /*36a0*/  PRMT R163, R40, 0x5410, R41 ;  /* 0x0000541028a37816 */ /* 0x000fe20000000029 */
[----:B------:R-:W-:Y:S06]  /*36b0*/  @!P2 BRA `(.L_x_628) ;  /* 0x000000000004a947 */ /* 0x000fec0003800000 */
[----:B------:R-:W-:Y:S01]  /*36c0*/  BPT.TRAP 0x1 ;  /* 0x000000040000795c */ /* 0x000fe20000300000 */
.L_x_628:
[----:B------:R-:W-:Y:S01]  /*36d0*/  IMAD R3, R16, 0x8, R2 ;  /* 0x0000000810037824 */ /* 0x000fe200078e0202 */
[----:B------:R-:W-:Y:S01]  /*36e0*/  SHF.L.U32 R0, R184, 0x1f, RZ ;  /* 0x0000001fb8007819 */ /* 0x000fe200000006ff */
[----:B------:R-:W-:Y:S03]  /*36f0*/  BSSY B1, `(.L_x_629) ;  /* 0x0000003000017945 */ /* 0x000fe60003800000 */
[----:B------:R-:W1:Y:S02]  /*3700*/  SYNCS.PHASECHK.TRANS64.TRYWAIT P5, [R3+URZ+0x34890], R0 ;  /* 0x03489000030075a7 */ /* 0x000e6400080a017f */
[----:B-1----:R-:W-:Y:S05]  /*3710*/  @!P5 BRA `(.L_x_630) ;  /* 0x000001bc00bcd947 */ /* 0x002fea0003800000 */
.L_x_978:
[----:B------:R-:W-:Y:S05]  /*3720*/  BSYNC B1 ;  /* 0x0000000000017941 */ /* 0x000fea0003800000 */
.L_x_629:
[----:B------:R-:W-:Y:S04]  /*3730*/  BSSY B1, `(.L_x_631) ;  /* 0x0000135000017945 */ /* 0x000fe80003800000 */
[----:B------:R-:W-:Y:S05]  /*3740*/  @P3 BRA `(.L_x_632) ;  /* 0x0000001000cc3947 */ /* 0x000fea0003800000 */
[----:B------:R-:W-:Y:S01]  /*3750*/  ISETP.NE.AND P3, PT, R14, RZ, PT ;  /* 0x000000ff0e00720c */ /* 0x000fe20003f65270 */
[----:B------:R-:W-:-:S12]  /*3760*/  BSSY B2, `(.L_x_633) ;  /* 0x0000035000027945 */ /* 0x000fd80003800000 */
[----:B------:R-:W-:Y:S05]  /*3770*/  @!P3 BRA `(.L_x_634) ;  /* 0x0000000000ccb947 */ /* 0x000fea0003800000 */
[----:B0-----:R0:W2:Y:S01]  /*3780*/  LDS.128 R40, [R51] ;  /* 0x0000000033287984 */ /* 0x0010a20000000c00 */
[----:B------:R-:W-:Y:S01]  /*3790*/  ISETP.GE.AND P3, PT, R22, R117, PT ;  /* 0x000000751600720c */ /* 0x000fe20003f66270 */
[----:B------:R-:W-:-:S12]  /*37a0*/  BSSY B3, `(.L_x_635) ;  /* 0x000002f000037945 */ /* 0x000fd80003800000 */
[----:B0-----:R-:W-:Y:S05]  /*37b0*/  @P3 BRA `(.L_x_636) ;  /* 0x0000000000b43947 */ /* 0x001fea0003800000 */
[----:B------:R-:W-:Y:S01]  /*37c0*/  SHF.R.U64 R128, R128, 0x10, R129 ;  /* 0x0000001080807819 */ /* 0x000fe20000001281 */
[----:B--2---:R-:W-:Y:S01]  /*37d0*/  IMAD.MOV.U32 R152, RZ, RZ, R41 ;  /* 0x000000ffff987224 */ /* 0x004fe200078e0029 */
[----:B------:R-:W-:Y:S02]  /*37e0*/  SHF.R.U64 R148, R126, 0x10, R127 ;  /* 0x000000107e947819 */ /* 0x000fe4000000127f */
[----:B------:R-:W-:Y:S01]  /*37f0*/  SHF.R.U32.HI R129, RZ, 0x10, R129 ;  /* 0x00000010ff817819 */ /* 0x000fe20000011681 */
[----:B------:R-:W-:Y:S02]  /*3800*/  HADD2.F32 R128, -RZ, R128.H0_H0 ;  /* 0x20000080ff807230 */ /* 0x000fe40000004100 */
[--C-:B------:R-:W-:Y:S02]  /*3810*/  HADD2.F32 R41, -RZ, R152.reuse.H1_H1 ;  /* 0x30000098ff297230 */ /* 0x100fe40000004100 */
[----:B------:R-:W-:Y:S02]  /*3820*/  HADD2.F32 R126, -RZ, R152.H0_H0 ;  /* 0x20000098ff7e7230 */ /* 0x000fe40000004100 */
[----:B------:R-:W-:-:S02]  /*3830*/  HADD2.F32 R148, -RZ, R148.H0_H0 ;  /* 0x20000094ff947230 */ /* 0x000fc40000004100 */
[-C--:B------:R-:W-:Y:S01]  /*3840*/  FMUL.FTZ R153, R41, R128.reuse ;  /* 0x0000008029997220 */ /* 0x080fe20000410000 */
[----:B------:R-:W-:-:S03]  /*3850*/  FMUL.FTZ R128, R126, R128 ;  /* 0x000000807e807220 */ /* 0x000fc60000410000 */
[-C--:B------:R-:W-:Y:S01]  /*3860*/  FFMA.FTZ R153, R126, R148.reuse, -R153 ;  /* 0x000000947e997223 */ /* 0x080fe20000010899 */
[----:B------:R-:W-:Y:S01]  /*3870*/  SHF.R.U32.HI R126, RZ, 0x10, R127 ;  /* 0x00000010ff7e7819 */ /* 0x000fe2000001167f */
[----:B------:R-:W-:Y:S01]  /*3880*/  FFMA.FTZ R128, R41, R148, R128 ;  /* 0x0000009429807223 */ /* 0x000fe20000010080 */
[----:B------:R-:W-:Y:S01]  /*3890*/  MOV R127, R40 ;  /* 0x00000028007f7202 */ /* 0x000fe20000000f00 */
[----:B------:R-:W-:Y:S02]  /*38a0*/  HADD2.F32 R41, -RZ, R43.H1_H1 ;  /* 0x3000002bff297230 */ /* 0x000fe40000004100 */
[----:B------:R-:W-:Y:S01]  /*38b0*/  HADD2.F32 R40, -RZ, R129.H0_H0 ;  /* 0x20000081ff287230 */ /* 0x000fe20000004100 */
[----:B------:R-:W-:Y:S01]  /*38c0*/  F2FP.F16.F32.PACK_AB R128, R128, R153 ;  /* 0x000000998080723e */ /* 0x000fe200000000ff */
[----:B------:R-:W-:Y:S02]  /*38d0*/  HADD2.F32 R43, -RZ, R43.H0_H0 ;  /* 0x2000002bff2b7230 */ /* 0x000fe40000004100 */
[----:B------:R-:W-:-:S02]  /*38e0*/  HADD2.F32 R126, -RZ, R126.H0_H0 ;  /* 0x2000007eff7e7230 */ /* 0x000fc40000004100 */
[-C--:B------:R-:W-:Y:S01]  /*38f0*/  FMUL.FTZ R148, R41, R40.reuse ;  /* 0x0000002829947220 */ /* 0x080fe20000410000 */
[----:B------:R-:W-:Y:S02]  /*3900*/  HADD2.F32 R129, -RZ, R157.H1_H1 ;  /* 0x3000009dff817230 */ /* 0x000fe40000004100 */
[C---:B------:R-:W-:Y:S01]  /*3910*/  FMUL.FTZ R152, R43.reuse, R40 ;  /* 0x000000282b987220 */ /* 0x040fe20000410000 */
[-C--:B------:R-:W-:Y:S01]  /*3920*/  FFMA.FTZ R40, R43, R126.reuse, -R148 ;  /* 0x0000007e2b287223 */ /* 0x080fe20000010894 */
[--C-:B------:R-:W-:Y:S02]  /*3930*/  HADD2.F32 R148, -RZ, R127.reuse.H0_H0 ;  /* 0x2000007fff947230 */ /* 0x100fe40000004100 */
[----:B------:R-:W-:Y:S01]  /*3940*/  FFMA.FTZ R41, R41, R126, R152 ;  /* 0x0000007e29297223 */ /* 0x000fe20000010098 */
[----:B------:R-:W-:Y:S02]  /*3950*/  IMAD.MOV.U32 R126, RZ, RZ, R42 ;  /* 0x000000ffff7e7224 */ /* 0x000fe400078e002a */
[----:B------:R-:W-:-:S02]  /*3960*/  HADD2.F32 R42, -RZ, R127.H1_H1 ;  /* 0x3000007fff2a7230 */ /* 0x000fc40000004100 */
[----:B------:R-:W-:Y:S02]  /*3970*/  HADD2.F32 R127, -RZ, R157.H0_H0 ;  /* 0x2000009dff7f7230 */ /* 0x000fe40000004100 */
[----:B------:R-:W-:Y:S02]  /*3980*/  HADD2.F32 R157, -RZ, R170.H1_H1 ;  /* 0x300000aaff9d7230 */ /* 0x000fe40000004100 */
[-C--:B------:R-:W-:Y:S01]  /*3990*/  FMUL.FTZ R43, R42, R129.reuse ;  /* 0x000000812a2b7220 */ /* 0x080fe20000410000 */
[----:B------:R-:W-:-:S03]  /*39a0*/  FMUL.FTZ R129, R148, R129 ;  /* 0x0000008194817220 */ /* 0x000fc60000410000 */
[-C--:B------:R-:W-:Y:S01]  /*39b0*/  FFMA.FTZ R43, R148, R127.reuse, -R43 ;  /* 0x0000007f942b7223 */ /* 0x080fe2000001082b */
[--C-:B------:R-:W-:Y:S02]  /*39c0*/  HADD2.F32 R148, -RZ, R126.reuse.H0_H0 ;  /* 0x2000007eff947230 */ /* 0x100fe40000004100 */
[----:B------:R-:W-:Y:S01]  /*39d0*/  FFMA.FTZ R42, R42, R127, R129 ;  /* 0x0000007f2a2a7223 */ /* 0x000fe20000010081 */
[----:B------:R-:W-:Y:S02]  /*39e0*/  HADD2.F32 R126, -RZ, R126.H1_H1 ;  /* 0x3000007eff7e7230 */ /* 0x000fe40000004100 */
[----:B------:R-:W-:-:S03]  /*39f0*/  HADD2.F32 R127, -RZ, R167.H0_H0 ;  /* 0x200000a7ff7f7230 */ /* 0x000fc60000004100 */
[-C--:B------:R-:W-:Y:S01]  /*3a00*/  FMUL.FTZ R129, R126, R157.reuse ;  /* 0x0000009d7e817220 */ /* 0x080fe20000410000 */
[----:B------:R-:W-:-:S03]  /*3a10*/  FMUL.FTZ R157, R148, R157 ;  /* 0x0000009d949d7220 */ /* 0x000fc60000410000 */
[-C--:B------:R-:W-:Y:S01]  /*3a20*/  FFMA.FTZ R129, R148, R127.reuse, -R129 ;  /* 0x0000007f94817223 */ /* 0x080fe20000010881 */
[----:B------:R-:W-:Y:S01]  /*3a30*/  FFMA.FTZ R126, R126, R127, R157 ;  /* 0x0000007f7e7e7223 */ /* 0x000fe2000001009d */
[----:B------:R-:W-:Y:S01]  /*3a40*/  F2FP.F16.F32.PACK_AB R127, R41, R40 ;  /* 0x00000028297f723e */ /* 0x000fe200000000ff */
[----:B------:R-:W-:Y:S01]  /*3a50*/  IMAD.MOV.U32 R41, RZ, RZ, R128 ;  /* 0x000000ffff297224 */ /* 0x000fe200078e0080 */
[----:B------:R-:W-:Y:S02]  /*3a60*/  F2FP.F16.F32.PACK_AB R40, R42, R43 ;  /* 0x0000002b2a28723e */ /* 0x000fe400000000ff */
[----:B------:R-:W-:Y:S02]  /*3a70*/  F2FP.F16.F32.PACK_AB R42, R126, R129 ;  /* 0x000000817e2a723e */ /* 0x000fe400000000ff */
[----:B------:R-:W-:-:S07]  /*3a80*/  MOV R43, R127 ;  /* 0x0000007f002b7202 */ /* 0x000fce0000000f00 */
.L_x_636:
[----:B------:R-:W-:Y:S05]  /*3a90*/  BSYNC B3 ;  /* 0x0000000000037941 */ /* 0x000fea0003800000 */
.L_x_635:
[----:B--2---:R2:W-:Y:S02]  /*3aa0*/  STG.E.128 desc[UR40][R52.64], R40 ;  /* 0x0000002834007986 */ /* 0x0045e4000c101d28 */
.L_x_634:
[----:B------:R-:W-:Y:S05]  /*3ab0*/  BSYNC B2 ;  /* 0x0000000000027941 */ /* 0x000fea0003800000 */
.L_x_633:
[----:B------:R-:W-:Y:S01]  /*3ac0*/  ISETP.NE.AND P3, PT, R10, RZ, PT ;  /* 0x000000ff0a00720c */ /* 0x000fe20003f65270 */
[----:B------:R-:W-:-:S12]  /*3ad0*/  BSSY B2, `(.L_x_637) ;  /* 0x0000030000027945 */ /* 0x000fd80003800000 */
[----:B------:R-:W-:Y:S05]  /*3ae0*/  @!P3 BRA `(.L_x_638) ;  /* 0x0000000000b8b947 */ /* 0x000fea0003800000 */
[----:B0-2---:R0:W2:Y:S01]  /*3af0*/  LDS.128 R40, [R50] ;  /* 0x0000000032287984 */ /* 0x0050a20000000c00 */
[----:B------:R-:W-:Y:S01]  /*3b00*/  ISETP.GE.AND P3, PT, R187, R117, PT ;  /* 0x00000075bb00720c */ /* 0x000fe20003f66270 */
[----:B------:R-:W-:-:S12]  /*3b10*/  BSSY B3, `(.L_x_639) ;  /* 0x000002a000037945 */ /* 0x000fd80003800000 */
[----:B0-----:R-:W-:Y:S05]  /*3b20*/  @P3 BRA `(.L_x_640) ;  /* 0x0000000000a03947 */ /* 0x001fea0003800000 */
[----:B------:R-:W-:Y:S01]  /*3b30*/  SHF.R.U64 R120, R120, 0x10, R121 ;  /* 0x0000001078787819 */ /* 0x000fe20000001279 */
[----:B--2---:R-:W-:Y:S01]  /*3b40*/  HADD2.F32 R128, -RZ, R41.H0_H0 ;  /* 0x20000029ff807230 */ /* 0x004fe20000004100 */
[----:B------:R-:W-:Y:S01]  /*3b50*/  SHF.R.U64 R94, R94, 0x10, R95 ;  /* 0x000000105e5e7819 */ /* 0x000fe2000000125f */
[----:B------:R-:W-:Y:S01]  /*3b60*/  HADD2.F32 R126, -RZ, R43.H1_H1 ;  /* 0x3000002bff7e7230 */ /* 0x000fe20000004100 */
[----:B------:R-:W-:Y:S01]  /*3b70*/  SHF.R.U32.HI R121, RZ, 0x10, R121 ;  /* 0x00000010ff797819 */ /* 0x000fe20000011679 */
[----:B------:R-:W-:Y:S01]  /*3b80*/  HADD2.F32 R127, -RZ, R120.H0_H0 ;  /* 0x20000078ff7f7230 */ /* 0x000fe20000004100 */
[----:B------:R-:W-:Y:S01]  /*3b90*/  SHF.R.U32.HI R95, RZ, 0x10, R95 ;  /* 0x00000010ff5f7819 */ /* 0x000fe2000001165f */
[----:B------:R-:W-:Y:S02]  /*3ba0*/  HADD2.F32 R120, -RZ, R41.H1_H1 ;  /* 0x30000029ff787230 */ /* 0x000fe40000004100 */
[----:B------:R-:W-:Y:S02]  /*3bb0*/  HADD2.F32 R129, -RZ, R94.H0_H0 ;  /* 0x2000005eff817230 */ /* 0x000fe40000004100 */
[----:B------:R-:W-:-:S02]  /*3bc0*/  HADD2.F32 R121, -RZ, R121.H0_H0 ;  /* 0x20000079ff797230 */ /* 0x000fc40000004100 */
[-C--:B------:R-:W-:Y:S01]  /*3bd0*/  FMUL.FTZ R41, R120, R127.reuse ;  /* 0x0000007f78297220 */ /* 0x080fe20000410000 */
[C---:B------:R-:W-:Y:S01]  /*3be0*/  FMUL.FTZ R127, R128.reuse, R127 ;  /* 0x0000007f807f7220 */ /* 0x040fe20000410000 */
[----:B------:R-:W-:Y:S02]  /*3bf0*/  HADD2.F32 R153, -RZ, R95.H0_H0 ;  /* 0x2000005fff997230 */ /* 0x000fe40000004100 */
[----:B------:R-:W-:Y:S01]  /*3c00*/  FFMA.FTZ R41, R128, R129, -R41 ;  /* 0x0000008180297223 */ /* 0x000fe20000010829 */
[----:B------:R-:W-:Y:S02]  /*3c10*/  HADD2.F32 R128, -RZ, R43.H0_H0 ;  /* 0x2000002bff807230 */ /* 0x000fe40000004100 */
[----:B------:R-:W-:Y:S01]  /*3c20*/  FMUL.FTZ R43, R126, R121 ;  /* 0x000000797e2b7220 */ /* 0x000fe20000410000 */
[----:B------:R-:W-:Y:S01]  /*3c30*/  FFMA.FTZ R94, R120, R129, R127 ;  /* 0x00000081785e7223 */ /* 0x000fe2000001007f */
[----:B------:R-:W-:Y:S02]  /*3c40*/  HADD2.F32 R95, -RZ, R169.H1_H1 ;  /* 0x300000a9ff5f7230 */ /* 0x000fe40000004100 */
[----:B------:R-:W-:Y:S01]  /*3c50*/  FMUL.FTZ R121, R128, R121 ;  /* 0x0000007980797220 */ /* 0x000fe20000410000 */
[----:B------:R-:W-:-:S02]  /*3c60*/  HADD2.F32 R120, -RZ, R40.H1_H1 ;  /* 0x30000028ff787230 */ /* 0x000fc40000004100 */
[-C--:B------:R-:W-:Y:S01]  /*3c70*/  FFMA.FTZ R43, R128, R153.reuse, -R43 ;  /* 0x00000099802b7223 */ /* 0x080fe2000001082b */
[----:B------:R-:W-:Y:S02]  /*3c80*/  HADD2.F32 R128, -RZ, R40.H0_H0 ;  /* 0x20000028ff807230 */ /* 0x000fe40000004100 */
[----:B------:R-:W-:Y:S01]  /*3c90*/  FFMA.FTZ R126, R126, R153, R121 ;  /* 0x000000997e7e7223 */ /* 0x000fe20000010079 */
[----:B------:R-:W-:Y:S02]  /*3ca0*/  HADD2.F32 R121, -RZ, R166.H0_H0 ;  /* 0x200000a6ff797230 */ /* 0x000fe40000004100 */
[-C--:B------:R-:W-:Y:S01]  /*3cb0*/  FMUL.FTZ R129, R120, R95.reuse ;  /* 0x0000005f78817220 */ /* 0x080fe20000410000 */
[----:B------:R-:W-:Y:S02]  /*3cc0*/  HADD2.F32 R40, -RZ, R170.H0_H0 ;  /* 0x200000aaff287230 */ /* 0x000fe40000004100 */
[----:B------:R-:W-:Y:S01]  /*3cd0*/  FMUL.FTZ R95, R128, R95 ;  /* 0x0000005f805f7220 */ /* 0x000fe20000410000 */
[----:B------:R-:W-:-:S02]  /*3ce0*/  HADD2.F32 R127, -RZ, R42.H1_H1 ;  /* 0x3000002aff7f7230 */ /* 0x000fc40000004100 */
[-C--:B------:R-:W-:Y:S01]  /*3cf0*/  FFMA.FTZ R129, R128, R121.reuse, -R129 ;  /* 0x0000007980817223 */ /* 0x080fe20000010881 */
[----:B------:R-:W-:Y:S02]  /*3d00*/  HADD2.F32 R153, -RZ, R42.H0_H0 ;  /* 0x2000002aff997230 */ /* 0x000fe40000004100 */
[----:B------:R-:W-:Y:S01]  /*3d10*/  FFMA.FTZ R120, R120, R121, R95 ;  /* 0x0000007978787223 */ /* 0x000fe2000001005f */
[----:B------:R-:W-:Y:S02]  /*3d20*/  HADD2.F32 R128, -RZ, R166.H1_H1 ;  /* 0x300000a6ff807230 */ /* 0x000fe40000004100 */
[-C--:B------:R-:W-:Y:S01]  /*3d30*/  FMUL.FTZ R42, R127, R40.reuse ;  /* 0x000000287f2a7220 */ /* 0x080fe20000410000 */
[----:B------:R-:W-:Y:S01]  /*3d40*/  F2FP.F16.F32.PACK_AB R41, R94, R41 ;  /* 0x000000295e29723e */ /* 0x000fe200000000ff */
[C---:B------:R-:W-:Y:S01]  /*3d50*/  FMUL.FTZ R40, R153.reuse, R40 ;  /* 0x0000002899287220 */ /* 0x040fe20000410000 */
[----:B------:R-:W-:Y:S01]  /*3d60*/  F2FP.F16.F32.PACK_AB R43, R126, R43 ;  /* 0x0000002b7e2b723e */ /* 0x000fe200000000ff */
[----:B------:R-:W-:-:S02]  /*3d70*/  FFMA.FTZ R42, R153, R128, -R42 ;  /* 0x00000080992a7223 */ /* 0x000fc4000001082a */
[----:B------:R-:W-:Y:S01]  /*3d80*/  FFMA.FTZ R127, R127, R128, R40 ;  /* 0x000000807f7f7223 */ /* 0x000fe20000010028 */
[----:B------:R-:W-:-:S04]  /*3d90*/  F2FP.F16.F32.PACK_AB R40, R120, R129 ;  /* 0x000000817828723e */ /* 0x000fc800000000ff */
[----:B------:R-:W-:-:S07]  /*3da0*/  F2FP.F16.F32.PACK_AB R42, R127, R42 ;  /* 0x0000002a7f2a723e */ /* 0x000fce00000000ff */
.L_x_640:
[----:B------:R-:W-:Y:S05]  /*3db0*/  BSYNC B3 ;  /* 0x0000000000037941 */ /* 0x000fea0003800000 */
.L_x_639:
[----:B--2---:R3:W-:Y:S02]  /*3dc0*/  STG.E.128 desc[UR40][R52.64+0x40], R40 ;  /* 0x0000402834007986 */ /* 0x0047e4000c101d28 */
.L_x_638:
[----:B------:R-:W-:Y:S05]  /*3dd0*/  BSYNC B2 ;  /* 0x0000000000027941 */ /* 0x000fea0003800000 */
.L_x_637:
[----:B------:R-:W-:Y:S01]  /*3de0*/  ISETP.NE.AND P3, PT, R9, RZ, PT ;  /* 0x000000ff0900720c */ /* 0x000fe20003f65270 */
[----:B------:R-:W-:-:S12]  /*3df0*/  BSSY B2, `(.L_x_641) ;  /* 0x0000031000027945 */ /* 0x000fd80003800000 */
[----:B------:R-:W-:Y:S05]  /*3e00*/  @!P3 BRA `(.L_x_642) ;  /* 0x0000000000bcb947 */ /* 0x000fea0003800000 */
[----:B0-23--:R0:W2:Y:S01]  /*3e10*/  LDS.128 R40, [R51+0x4000] ;  /* 0x0040000033287984 */ /* 0x00d0a20000000c00 */
[----:B------:R-:W-:Y:S01]  /*3e20*/  ISETP.GE.AND P3, PT, R186, R117, PT ;  /* 0x00000075ba00720c */ /* 0x000fe20003f66270 */
[----:B------:R-:W-:-:S12]  /*3e30*/  BSSY B3, `(.L_x_643) ;  /* 0x000002b000037945 */ /* 0x000fd80003800000 */
[----:B0-----:R-:W-:Y:S05]  /*3e40*/  @P3 BRA `(.L_x_644) ;  /* 0x0000000000a43947 */ /* 0x001fea0003800000 */
[----:B------:R-:W-:Y:S01]  /*3e50*/  SHF.R.U64 R94, R86, 0x10, R87 ;  /* 0x00000010565e7819 */ /* 0x000fe20000001257 */
[----:B--2---:R-:W-:Y:S01]  /*3e60*/  HADD2.F32 R120, -RZ, R43.H0_H0 ;  /* 0x2000002bff787230 */ /* 0x004fe20000004100 */
[----:B------:R-:W-:Y:S01]  /*3e70*/  SHF.R.U32.HI R95, RZ, 0x10, R93 ;  /* 0x00000010ff5f7819 */ /* 0x000fe2000001165d */
[----:B------:R-:W-:Y:S01]  /*3e80*/  HADD2.F32 R127, -RZ, R165.H1_H1 ;  /* 0x300000a5ff7f7230 */ /* 0x000fe20000004100 */
[----:B------:R-:W-:Y:S01]  /*3e90*/  SHF.R.U32.HI R86, RZ, 0x10, R87 ;  /* 0x00000010ff567819 */ /* 0x000fe20000011657 */
[----:B------:R-:W-:Y:S01]  /*3ea0*/  HADD2.F32 R94, -RZ, R94.H0_H0 ;  /* 0x2000005eff5e7230 */ /* 0x000fe20000004100 */
[----:B------:R-:W-:Y:S01]  /*3eb0*/  SHF.R.U64 R87, R92, 0x10, R93 ;  /* 0x000000105c577819 */ /* 0x000fe2000000125d */
[----:B------:R-:W-:Y:S02]  /*3ec0*/  HADD2.F32 R95, -RZ, R95.H0_H0 ;  /* 0x2000005fff5f7230 */ /* 0x000fe40000004100 */
[----:B------:R-:W-:Y:S02]  /*3ed0*/  HADD2.F32 R92, -RZ, R43.H1_H1 ;  /* 0x3000002bff5c7230 */ /* 0x000fe40000004100 */
[----:B------:R-:W-:-:S02]  /*3ee0*/  HADD2.F32 R126, -RZ, R87.H0_H0 ;  /* 0x20000057ff7e7230 */ /* 0x000fc40000004100 */
[--C-:B------:R-:W-:Y:S02]  /*3ef0*/  HADD2.F32 R87, -RZ, R41.reuse.H1_H1 ;  /* 0x30000029ff577230 */ /* 0x100fe40000004100 */
[-C--:B------:R-:W-:Y:S01]  /*3f00*/  FMUL.FTZ R43, R92, R95.reuse ;  /* 0x0000005f5c2b7220 */ /* 0x080fe20000410000 */
[----:B------:R-:W-:Y:S02]  /*3f10*/  HADD2.F32 R41, -RZ, R41.H0_H0 ;  /* 0x20000029ff297230 */ /* 0x000fe40000004100 */
[C---:B------:R-:W-:Y:S01]  /*3f20*/  FMUL.FTZ R95, R120.reuse, R95 ;  /* 0x0000005f785f7220 */ /* 0x040fe20000410000 */
[----:B------:R-:W-:Y:S02]  /*3f30*/  HADD2.F32 R93, -RZ, R86.H0_H0 ;  /* 0x20000056ff5d7230 */ /* 0x000fe40000004100 */
[-C--:B------:R-:W-:Y:S01]  /*3f40*/  FMUL.FTZ R86, R87, R126.reuse ;  /* 0x0000007e57567220 */ /* 0x080fe20000410000 */
[----:B------:R-:W-:Y:S02]  /*3f50*/  FMUL.FTZ R126, R41, R126 ;  /* 0x0000007e297e7220 */ /* 0x000fe40000410000 */
[-C--:B------:R-:W-:Y:S01]  /*3f60*/  FFMA.FTZ R43, R120, R93.reuse, -R43 ;  /* 0x0000005d782b7223 */ /* 0x080fe2000001082b */
[----:B------:R-:W-:Y:S01]  /*3f70*/  FFMA.FTZ R92, R92, R93, R95 ;  /* 0x0000005d5c5c7223 */ /* 0x000fe2000001005f */
[----:B------:R-:W-:-:S02]  /*3f80*/  HADD2.F32 R93, -RZ, R168.H1_H1 ;  /* 0x300000a8ff5d7230 */ /* 0x000fc40000004100 */
[-C--:B------:R-:W-:Y:S01]  /*3f90*/  FFMA.FTZ R41, R41, R94.reuse, -R86 ;  /* 0x0000005e29297223 */ /* 0x080fe20000010856 */
[--C-:B------:R-:W-:Y:S02]  /*3fa0*/  HADD2.F32 R95, -RZ, R40.reuse.H1_H1 ;  /* 0x30000028ff5f7230 */ /* 0x100fe40000004100 */
[----:B------:R-:W-:Y:S01]  /*3fb0*/  FFMA.FTZ R86, R87, R94, R126 ;  /* 0x0000005e57567223 */ /* 0x000fe2000001007e */
[----:B------:R-:W-:Y:S01]  /*3fc0*/  HADD2.F32 R120, -RZ, R40.H0_H0 ;  /* 0x20000028ff787230 */ /* 0x000fe20000004100 */
[----:B------:R-:W-:Y:S01]  /*3fd0*/  F2FP.F16.F32.PACK_AB R43, R92, R43 ;  /* 0x0000002b5c2b723e */ /* 0x000fe200000000ff */
[----:B------:R-:W-:Y:S02]  /*3fe0*/  HADD2.F32 R87, -RZ, R169.H0_H0 ;  /* 0x200000a9ff577230 */ /* 0x000fe40000004100 */
[-C--:B------:R-:W-:Y:S01]  /*3ff0*/  FMUL.FTZ R121, R95, R93.reuse ;  /* 0x0000005d5f797220 */ /* 0x080fe20000410000 */
[--C-:B------:R-:W-:Y:S02]  /*4000*/  HADD2.F32 R40, -RZ, R42.reuse.H1_H1 ;  /* 0x3000002aff287230 */ /* 0x100fe40000004100 */
[----:B------:R-:W-:Y:S01]  /*4010*/  FMUL.FTZ R126, R120, R93 ;  /* 0x0000005d787e7220 */ /* 0x000fe20000410000 */
[----:B------:R-:W-:Y:S01]  /*4020*/  HADD2.F32 R94, -RZ, R165.H0_H0 ;  /* 0x200000a5ff5e7230 */ /* 0x000fe20000004100 */
[----:B------:R-:W-:Y:S01]  /*4030*/  F2FP.F16.F32.PACK_AB R41, R86, R41 ;  /* 0x000000295629723e */ /* 0x000fe200000000ff */
[----:B------:R-:W-:-:S02]  /*4040*/  HADD2.F32 R42, -RZ, R42.H0_H0 ;  /* 0x2000002aff2a7230 */ /* 0x000fc40000004100 */
[-C--:B------:R-:W-:Y:S01]  /*4050*/  FMUL.FTZ R93, R40, R87.reuse ;  /* 0x00000057285d7220 */ /* 0x080fe20000410000 */
[-C--:B------:R-:W-:Y:S01]  /*4060*/  FFMA.FTZ R121, R120, R94.reuse, -R121 ;  /* 0x0000005e78797223 */ /* 0x080fe20000010879 */
[----:B------:R-:W-:Y:S01]  /*4070*/  FFMA.FTZ R126, R95, R94, R126 ;  /* 0x0000005e5f7e7223 */ /* 0x000fe2000001007e */
[C---:B------:R-:W-:Y:S01]  /*4080*/  FMUL.FTZ R87, R42.reuse, R87 ;  /* 0x000000572a577220 */ /* 0x040fe20000410000 */
[----:B------:R-:W-:-:S03]  /*4090*/  FFMA.FTZ R93, R42, R127, -R93 ;  /* 0x0000007f2a5d7223 */ /* 0x000fc6000001085d */
[----:B------:R-:W-:Y:S01]  /*40a0*/  FFMA.FTZ R40, R40, R127, R87 ;  /* 0x0000007f28287223 */ /* 0x000fe20000010057 */
[----:B------:R-:W-:-:S04]  /*40b0*/  F2FP.F16.F32.PACK_AB R126, R126, R121 ;  /* 0x000000797e7e723e */ /* 0x000fc800000000ff */
[----:B------:R-:W-:Y:S01]  /*40c0*/  F2FP.F16.F32.PACK_AB R42, R40, R93 ;  /* 0x0000005d282a723e */ /* 0x000fe200000000ff */
[----:B------:R-:W-:-:S07]  /*40d0*/  IMAD.MOV.U32 R40, RZ, RZ, R126 ;  /* 0x000000ffff287224 */ /* 0x000fce00078e007e */
.L_x_644:
[----:B------:R-:W-:Y:S05]  /*40e0*/  BSYNC B3 ;  /* 0x0000000000037941 */ /* 0x000fea0003800000 */
.L_x_643:
[----:B--2---:R4:W-:Y:S02]  /*40f0*/  STG.E.128 desc[UR40][R52.64+0x80], R40 ;  /* 0x0000802834007986 */ /* 0x0049e4000c101d28 */
.L_x_642:
[----:B------:R-:W-:Y:S05]  /*4100*/  BSYNC B2 ;  /* 0x0000000000027941 */ /* 0x000fea0003800000 */
.L_x_641:
[----:B------:R-:W-:Y:S01]  /*4110*/  ISETP.NE.AND P3, PT, R8, RZ, PT ;  /* 0x000000ff0800720c */ /* 0x000fe20003f65270 */
[----:B------:R-:W-:-:S12]  /*4120*/  BSSY B2, `(.L_x_645) ;  /* 0x0000031000027945 */ /* 0x000fd80003800000 */
[----:B------:R-:W-:Y:S05]  /*4130*/  @!P3 BRA `(.L_x_646) ;  /* 0x0000000000bcb947 */ /* 0x000fea0003800000 */
[----:B0-234-:R0:W2:Y:S01]  /*4140*/  LDS.128 R40, [R50+0x4000] ;  /* 0x0040000032287984 */ /* 0x01d0a20000000c00 */
[----:B------:R-:W-:Y:S01]  /*4150*/  ISETP.GE.AND P3, PT, R189, R117, PT ;  /* 0x00000075bd00720c */ /* 0x000fe20003f66270 */
[----:B------:R-:W-:-:S12]  /*4160*/  BSSY B3, `(.L_x_647) ;  /* 0x000002b000037945 */ /* 0x000fd80003800000 */
[----:B0-----:R-:W-:Y:S05]  /*4170*/  @P3 BRA `(.L_x_648) ;  /* 0x0000000000a43947 */ /* 0x001fea0003800000 */
[----:B------:R-:W-:Y:S01]  /*4180*/  SHF.R.U64 R86, R82, 0x10, R83 ;  /* 0x0000001052567819 */ /* 0x000fe20000001253 */
[----:B--2---:R-:W-:Y:S01]  /*4190*/  HADD2.F32 R92, -RZ, R43.H0_H0 ;  /* 0x2000002bff5c7230 */ /* 0x004fe20000004100 */
[----:B------:R-:W-:Y:S01]  /*41a0*/  SHF.R.U32.HI R87, RZ, 0x10, R85 ;  /* 0x00000010ff577819 */ /* 0x000fe20000011655 */
[----:B------:R-:W-:Y:S01]  /*41b0*/  HADD2.F32 R95, -RZ, R164.H0_H0 ;  /* 0x200000a4ff5f7230 */ /* 0x000fe20000004100 */
        /* <DEDUP_REMOVED lines=23> */
[----:B------:R-:W-:Y:S02]  /*4330*/  HADD2.F32 R40, -RZ, R42.H1_H1 ;  /* 0x3000002aff287230 */ /* 0x000fe40000004100 */
[----:B------:R-:W-:Y:S01]  /*4340*/  FMUL.FTZ R94, R92, R85 ;  /* 0x000000555c5e7220 */ /* 0x000fe20000410000 */
[----:B------:R-:W-:Y:S01]  /*4350*/  HADD2.F32 R86, -RZ, R164.H1_H1 ;  /* 0x300000a4ff567230 */ /* 0x000fe20000004100 */
        /* <DEDUP_REMOVED lines=11> */
.L_x_648:
[----:B------:R-:W-:Y:S05]  /*4410*/  BSYNC B3 ;  /* 0x0000000000037941 */ /* 0x000fea0003800000 */
.L_x_647:
[----:B--2---:R0:W-:Y:S02]  /*4420*/  STG.E.128 desc[UR40][R52.64+0xc0], R40 ;  /* 0x0000c02834007986 */ /* 0x0041e4000c101d28 */
.L_x_646:
[----:B------:R-:W-:Y:S05]  /*4430*/  BSYNC B2 ;  /* 0x0000000000027941 */ /* 0x000fea0003800000 */
.L_x_645:
[----:B------:R-:W-:Y:S01]  /*4440*/  ISETP.NE.AND P3, PT, R7, RZ, PT ;  /* 0x000000ff0700720c */ /* 0x000fe20003f65270 */
[----:B------:R-:W-:-:S12]  /*4450*/  BSSY B2, `(.L_x_649) ;  /* 0x0000031000027945 */ /* 0x000fd80003800000 */
[----:B------:R-:W-:Y:S05]  /*4460*/  @!P3 BRA `(.L_x_650) ;  /* 0x0000000000bcb947 */ /* 0x000fea0003800000 */
[----:B0-234-:R0:W2:Y:S01]  /*4470*/  LDS.128 R40, [R51+0x8000] ;  /* 0x0080000033287984 */ /* 0x01d0a20000000c00 */
[----:B------:R-:W-:Y:S01]  /*4480*/  ISETP.GE.AND P3, PT, R188, R117, PT ;  /* 0x00000075bc00720c */ /* 0x000fe20003f66270 */
[----:B------:R-:W-:-:S12]  /*4490*/  BSSY B3, `(.L_x_651) ;  /* 0x000002b000037945 */ /* 0x000fd80003800000 */
[----:B0-----:R-:W-:Y:S05]  /*44a0*/  @P3 BRA `(.L_x_652) ;  /* 0x0000000000a43947 */ /* 0x001fea0003800000 */
[--C-:B------:R-:W-:Y:S01]  /*44b0*/  SHF.R.U64 R80, R80, 0x10, R81.reuse ;  /* 0x0000001050507819 */ /* 0x100fe20000001251 */
[----:B--2---:R-:W-:Y:S01]  /*44c0*/  HADD2.F32 R83, -RZ, R41.H1_H1 ;  /* 0x30000029ff537230 */ /* 0x004fe20000004100 */
[----:B------:R-:W-:Y:S01]  /*44d0*/  SHF.R.U32.HI R81, RZ, 0x10, R81 ;  /* 0x00000010ff517819 */ /* 0x000fe20000011651 */
[----:B------:R-:W-:Y:S01]  /*44e0*/  HADD2.F32 R82, -RZ, R43.H1_H1 ;  /* 0x3000002bff527230 */ /* 0x000fe20000004100 */
[--C-:B------:R-:W-:Y:S01]  /*44f0*/  SHF.R.U64 R78, R78, 0x10, R79.reuse ;  /* 0x000000104e4e7819 */ /* 0x100fe2000000124f */
[----:B------:R-:W-:Y:S01]  /*4500*/  HADD2.F32 R80, -RZ, R80.H0_H0 ;  /* 0x20000050ff507230 */ /* 0x000fe20000004100 */
[----:B------:R-:W-:Y:S01]  /*4510*/  SHF.R.U32.HI R79, RZ, 0x10, R79 ;  /* 0x00000010ff4f7819 */ /* 0x000fe2000001164f */
[----:B------:R-:W-:Y:S02]  /*4520*/  HADD2.F32 R81, -RZ, R81.H0_H0 ;  /* 0x20000051ff517230 */ /* 0x000fe40000004100 */
[----:B------:R-:W-:Y:S02]  /*4530*/  HADD2.F32 R41, -RZ, R41.H0_H0 ;  /* 0x20000029ff297230 */ /* 0x000fe40000004100 */
[----:B------:R-:W-:Y:S01]  /*4540*/  FMUL.FTZ R86, R83, R80 ;  /* 0x0000005053567220 */ /* 0x000fe20000410000 */
[----:B------:R-:W-:-:S02]  /*4550*/  HADD2.F32 R84, -RZ, R43.H0_H0 ;  /* 0x2000002bff547230 */ /* 0x000fc40000004100 */
[-C--:B------:R-:W-:Y:S01]  /*4560*/  FMUL.FTZ R43, R82, R81.reuse ;  /* 0x00000051522b7220 */ /* 0x080fe20000410000 */
[----:B------:R-:W-:Y:S02]  /*4570*/  HADD2.F32 R78, -RZ, R78.H0_H0 ;  /* 0x2000004eff4e7230 */ /* 0x000fe40000004100 */
[C---:B------:R-:W-:Y:S01]  /*4580*/  FMUL.FTZ R80, R41.reuse, R80 ;  /* 0x0000005029507220 */ /* 0x040fe20000410000 */
[----:B------:R-:W-:Y:S02]  /*4590*/  HADD2.F32 R79, -RZ, R79.H0_H0 ;  /* 0x2000004fff4f7230 */ /* 0x000fe40000004100 */
[C---:B------:R-:W-:Y:S01]  /*45a0*/  FMUL.FTZ R81, R84.reuse, R81 ;  /* 0x0000005154517220 */ /* 0x040fe20000410000 */
[-C--:B------:R-:W-:Y:S01]  /*45b0*/  FFMA.FTZ R86, R41, R78.reuse, -R86 ;  /* 0x0000004e29567223 */ /* 0x080fe20000010856 */
[----:B------:R-:W-:Y:S01]  /*45c0*/  FFMA.FTZ R83, R83, R78, R80 ;  /* 0x0000004e53537223 */ /* 0x000fe20000010050 */
[-C--:B------:R-:W-:Y:S01]  /*45d0*/  FFMA.FTZ R43, R84, R79.reuse, -R43 ;  /* 0x0000004f542b7223 */ /* 0x080fe2000001082b */
[----:B------:R-:W-:Y:S01]  /*45e0*/  FFMA.FTZ R82, R82, R79, R81 ;  /* 0x0000004f52527223 */ /* 0x000fe20000010051 */
[----:B------:R-:W-:-:S02]  /*45f0*/  HADD2.F32 R79, -RZ, R159.H0_H0 ;  /* 0x2000009fff4f7230 */ /* 0x000fc40000004100 */
[--C-:B------:R-:W-:Y:S02]  /*4600*/  HADD2.F32 R78, -RZ, R40.reuse.H1_H1 ;  /* 0x30000028ff4e7230 */ /* 0x100fe40000004100 */
[----:B------:R-:W-:Y:S01]  /*4610*/  HADD2.F32 R80, -RZ, R40.H0_H0 ;  /* 0x20000028ff507230 */ /* 0x000fe20000004100 */
[----:B------:R-:W-:Y:S01]  /*4620*/  F2FP.F16.F32.PACK_AB R43, R82, R43 ;  /* 0x0000002b522b723e */ /* 0x000fe200000000ff */
[----:B------:R-:W-:Y:S02]  /*4630*/  HADD2.F32 R159, -RZ, R159.H1_H1 ;  /* 0x3000009fff9f7230 */ /* 0x000fe40000004100 */
[-C--:B------:R-:W-:Y:S01]  /*4640*/  FMUL.FTZ R85, R78, R79.reuse ;  /* 0x0000004f4e557220 */ /* 0x080fe20000410000 */
[--C-:B------:R-:W-:Y:S02]  /*4650*/  HADD2.F32 R40, -RZ, R42.reuse.H1_H1 ;  /* 0x3000002aff287230 */ /* 0x100fe40000004100 */
[----:B------:R-:W-:Y:S01]  /*4660*/  FMUL.FTZ R87, R80, R79 ;  /* 0x0000004f50577220 */ /* 0x000fe20000410000 */
[----:B------:R-:W-:-:S02]  /*4670*/  HADD2.F32 R42, -RZ, R42.H0_H0 ;  /* 0x2000002aff2a7230 */ /* 0x000fc40000004100 */
[--C-:B------:R-:W-:Y:S02]  /*4680*/  HADD2.F32 R41, -RZ, R158.reuse.H1_H1 ;  /* 0x3000009eff297230 */ /* 0x100fe40000004100 */
[-C--:B------:R-:W-:Y:S01]  /*4690*/  FMUL.FTZ R79, R40, R159.reuse ;  /* 0x0000009f284f7220 */ /* 0x080fe20000410000 */
[----:B------:R-:W-:Y:S02]  /*46a0*/  HADD2.F32 R81, -RZ, R158.H0_H0 ;  /* 0x2000009eff517230 */ /* 0x000fe40000004100 */
[----:B------:R-:W-:Y:S01]  /*46b0*/  FMUL.FTZ R159, R42, R159 ;  /* 0x0000009f2a9f7220 */ /* 0x000fe20000410000 */
[-C--:B------:R-:W-:Y:S01]  /*46c0*/  FFMA.FTZ R80, R80, R41.reuse, -R85 ;  /* 0x0000002950507223 */ /* 0x080fe20000010855 */
[----:B------:R-:W-:Y:S01]  /*46d0*/  FFMA.FTZ R87, R78, R41, R87 ;  /* 0x000000294e577223 */ /* 0x000fe20000010057 */
[-C--:B------:R-:W-:Y:S01]  /*46e0*/  FFMA.FTZ R79, R42, R81.reuse, -R79 ;  /* 0x000000512a4f7223 */ /* 0x080fe2000001084f */
[----:B------:R-:W-:Y:S01]  /*46f0*/  FFMA.FTZ R40, R40, R81, R159 ;  /* 0x0000005128287223 */ /* 0x000fe2000001009f */
[----:B------:R-:W-:-:S02]  /*4700*/  F2FP.F16.F32.PACK_AB R41, R83, R86 ;  /* 0x000000565329723e */ /* 0x000fc400000000ff */
[----:B------:R-:W-:Y:S02]  /*4710*/  F2FP.F16.F32.PACK_AB R80, R87, R80 ;  /* 0x000000505750723e */ /* 0x000fe400000000ff */
[----:B------:R-:W-:Y:S02]  /*4720*/  F2FP.F16.F32.PACK_AB R42, R40, R79 ;  /* 0x0000004f282a723e */ /* 0x000fe400000000ff */
[----:B------:R-:W-:-:S07]  /*4730*/  MOV R40, R80 ;  /* 0x0000005000287202 */ /* 0x000fce0000000f00 */
.L_x_652:
[----:B------:R-:W-:Y:S05]  /*4740*/  BSYNC B3 ;  /* 0x0000000000037941 */ /* 0x000fea0003800000 */
.L_x_651:
[----:B--2---:R0:W-:Y:S02]  /*4750*/  STG.E.128 desc[UR40][R52.64+0x100], R40 ;  /* 0x0001002834007986 */ /* 0x0041e4000c101d28 */
.L_x_650:
[----:B------:R-:W-:Y:S05]  /*4760*/  BSYNC B2 ;  /* 0x0000000000027941 */ /* 0x000fea0003800000 */
.L_x_649:
[----:B------:R-:W-:-:S13]  /*4770*/  ISETP.NE.AND P3, PT, R6, RZ, PT ;  /* 0x000000ff0600720c */ /* 0x000fda0003f65270 */
[----:B------:R-:W-:Y:S05]  /*4780*/  @!P3 BRA `(.L_x_632) ;  /* 0x0000000000bcb947 */ /* 0x000fea0003800000 */
[----:B0-234-:R0:W2:Y:S01]  /*4790*/  LDS.128 R40, [R50+0x8000] ;  /* 0x0080000032287984 */ /* 0x01d0a20000000c00 */
[----:B------:R-:W-:Y:S01]  /*47a0*/  ISETP.GE.AND P3, PT, R190, R117, PT ;  /* 0x00000075be00720c */ /* 0x000fe20003f66270 */
[----:B------:R-:W-:-:S12]  /*47b0*/  BSSY B2, `(.L_x_653) ;  /* 0x000002b000027945 */ /* 0x000fd80003800000 */
[----:B0-----:R-:W-:Y:S05]  /*47c0*/  @P3 BRA `(.L_x_654) ;  /* 0x0000000000a43947 */ /* 0x001fea0003800000 */
[----:B------:R-:W-:Y:S02]  /*47d0*/  SHF.R.U64 R78, R74, 0x10, R75 ;  /* 0x000000104a4e7819 */ /* 0x000fe4000000124b */
[----:B------:R-:W-:Y:S02]  /*47e0*/  SHF.R.U64 R80, R76, 0x10, R77 ;  /* 0x000000104c507819 */ /* 0x000fe4000000124d */
[----:B------:R-:W-:Y:S01]  /*47f0*/  SHF.R.U32.HI R74, RZ, 0x10, R75 ;  /* 0x00000010ff4a7819 */ /* 0x000fe2000001164b */
[----:B--2---:R-:W-:Y:S01]  /*4800*/  IMAD.MOV.U32 R75, RZ, RZ, R43 ;  /* 0x000000ffff4b7224 */ /* 0x004fe200078e002b */
[----:B------:R-:W-:Y:S01]  /*4810*/  SHF.R.U32.HI R79, RZ, 0x10, R77 ;  /* 0x00000010ff4f7819 */ /* 0x000fe2000001164d */
[----:B------:R-:W-:Y:S02]  /*4820*/  HADD2.F32 R80, -RZ, R80.H0_H0 ;  /* 0x20000050ff507230 */ /* 0x000fe40000004100 */
[--C-:B------:R-:W-:Y:S02]  /*4830*/  HADD2.F32 R43, -RZ, R41.reuse.H1_H1 ;  /* 0x30000029ff2b7230 */ /* 0x100fe40000004100 */
[----:B------:R-:W-:-:S02]  /*4840*/  HADD2.F32 R41, -RZ, R41.H0_H0 ;  /* 0x20000029ff297230 */ /* 0x000fc40000004100 */
[----:B------:R-:W-:Y:S02]  /*4850*/  HADD2.F32 R79, -RZ, R79.H0_H0 ;  /* 0x2000004fff4f7230 */ /* 0x000fe40000004100 */
[--C-:B------:R-:W-:Y:S02]  /*4860*/  HADD2.F32 R76, -RZ, R75.reuse.H1_H1 ;  /* 0x3000004bff4c7230 */ /* 0x100fe40000004100 */
[----:B------:R-:W-:Y:S02]  /*4870*/  HADD2.F32 R75, -RZ, R75.H0_H0 ;  /* 0x2000004bff4b7230 */ /* 0x000fe40000004100 */
[----:B------:R-:W-:Y:S02]  /*4880*/  HADD2.F32 R78, -RZ, R78.H0_H0 ;  /* 0x2000004eff4e7230 */ /* 0x000fe40000004100 */
[-C--:B------:R-:W-:Y:S01]  /*4890*/  FMUL.FTZ R82, R76, R79.reuse ;  /* 0x0000004f4c527220 */ /* 0x080fe20000410000 */
[----:B------:R-:W-:Y:S02]  /*48a0*/  HADD2.F32 R77, -RZ, R74.H0_H0 ;  /* 0x2000004aff4d7230 */ /* 0x000fe40000004100 */
[-C--:B------:R-:W-:Y:S01]  /*48b0*/  FMUL.FTZ R74, R43, R80.reuse ;  /* 0x000000502b4a7220 */ /* 0x080fe20000410000 */
[----:B------:R-:W-:Y:S01]  /*48c0*/  FMUL.FTZ R80, R41, R80 ;  /* 0x0000005029507220 */ /* 0x000fe20000410000 */
[----:B------:R-:W-:-:S02]  /*48d0*/  FMUL.FTZ R79, R75, R79 ;  /* 0x0000004f4b4f7220 */ /* 0x000fc40000410000 */
[-C--:B------:R-:W-:Y:S01]  /*48e0*/  FFMA.FTZ R41, R41, R78.reuse, -R74 ;  /* 0x0000004e29297223 */ /* 0x080fe2000001084a */
[----:B------:R-:W-:Y:S01]  /*48f0*/  FFMA.FTZ R74, R43, R78, R80 ;  /* 0x0000004e2b4a7223 */ /* 0x000fe20000010050 */
[-C--:B------:R-:W-:Y:S01]  /*4900*/  FFMA.FTZ R43, R75, R77.reuse, -R82 ;  /* 0x0000004d4b2b7223 */ /* 0x080fe20000010852 */
[----:B------:R-:W-:Y:S01]  /*4910*/  FFMA.FTZ R76, R76, R77, R79 ;  /* 0x0000004d4c4c7223 */ /* 0x000fe2000001004f */
[--C-:B------:R-:W-:Y:S02]  /*4920*/  HADD2.F32 R75, -RZ, R40.reuse.H1_H1 ;  /* 0x30000028ff4b7230 */ /* 0x100fe40000004100 */
[----:B------:R-:W-:Y:S01]  /*4930*/  HADD2.F32 R79, -RZ, R155.H0_H0 ;  /* 0x2000009bff4f7230 */ /* 0x000fe20000004100 */
[----:B------:R-:W-:Y:S01]  /*4940*/  F2FP.F16.F32.PACK_AB R41, R74, R41 ;  /* 0x000000294a29723e */ /* 0x000fe200000000ff */
[----:B------:R-:W-:Y:S01]  /*4950*/  HADD2.F32 R40, -RZ, R40.H0_H0 ;  /* 0x20000028ff287230 */ /* 0x000fe20000004100 */
[----:B------:R-:W-:Y:S01]  /*4960*/  F2FP.F16.F32.PACK_AB R43, R76, R43 ;  /* 0x0000002b4c2b723e */ /* 0x000fe200000000ff */
[----:B------:R-:W-:-:S02]  /*4970*/  HADD2.F32 R77, -RZ, R42.H1_H1 ;  /* 0x3000002aff4d7230 */ /* 0x000fc40000004100 */
[-C--:B------:R-:W-:Y:S01]  /*4980*/  FMUL.FTZ R81, R75, R79.reuse ;  /* 0x0000004f4b517220 */ /* 0x080fe20000410000 */
[----:B------:R-:W-:Y:S02]  /*4990*/  HADD2.F32 R155, -RZ, R155.H1_H1 ;  /* 0x3000009bff9b7230 */ /* 0x000fe40000004100 */
[----:B------:R-:W-:Y:S01]  /*49a0*/  FMUL.FTZ R80, R40, R79 ;  /* 0x0000004f28507220 */ /* 0x000fe20000410000 */
[----:B------:R-:W-:Y:S02]  /*49b0*/  HADD2.F32 R42, -RZ, R42.H0_H0 ;  /* 0x2000002aff2a7230 */ /* 0x000fe40000004100 */
[--C-:B------:R-:W-:Y:S02]  /*49c0*/  HADD2.F32 R78, -RZ, R154.reuse.H0_H0 ;  /* 0x2000009aff4e7230 */ /* 0x100fe40000004100 */
[-C--:B------:R-:W-:Y:S01]  /*49d0*/  FMUL.FTZ R79, R77, R155.reuse ;  /* 0x0000009b4d4f7220 */ /* 0x080fe20000410000 */
[----:B------:R-:W-:Y:S02]  /*49e0*/  HADD2.F32 R154, -RZ, R154.H1_H1 ;  /* 0x3000009aff9a7230 */ /* 0x000fe40000004100 */
[----:B------:R-:W-:Y:S01]  /*49f0*/  FMUL.FTZ R82, R42, R155 ;  /* 0x0000009b2a527220 */ /* 0x000fe20000410000 */
[-C--:B------:R-:W-:Y:S01]  /*4a00*/  FFMA.FTZ R81, R40, R78.reuse, -R81 ;  /* 0x0000004e28517223 */ /* 0x080fe20000010851 */
[----:B------:R-:W-:Y:S01]  /*4a10*/  FFMA.FTZ R80, R75, R78, R80 ;  /* 0x0000004e4b507223 */ /* 0x000fe20000010050 */
[-C--:B------:R-:W-:Y:S01]  /*4a20*/  FFMA.FTZ R79, R42, R154.reuse, -R79 ;  /* 0x0000009a2a4f7223 */ /* 0x080fe2000001084f */
[----:B------:R-:W-:-:S03]  /*4a30*/  FFMA.FTZ R82, R77, R154, R82 ;  /* 0x0000009a4d527223 */ /* 0x000fc60000010052 */
[----:B------:R-:W-:Y:S02]  /*4a40*/  F2FP.F16.F32.PACK_AB R40, R80, R81 ;  /* 0x000000515028723e */ /* 0x000fe400000000ff */
[----:B------:R-:W-:-:S07]  /*4a50*/  F2FP.F16.F32.PACK_AB R42, R82, R79 ;  /* 0x0000004f522a723e */ /* 0x000fce00000000ff */
.L_x_654:
[----:B------:R-:W-:Y:S05]  /*4a60*/  BSYNC B2 ;  /* 0x0000000000027941 */ /* 0x000fea0003800000 */
.L_x_653:
[----:B--2---:R0:W-:Y:S02]  /*4a70*/  STG.E.128 desc[UR40][R52.64+0x140], R40 ;  /* 0x0001402834007986 */ /* 0x0041e4000c101d28 */
.L_x_632:
[----:B------:R-:W-:Y:S05]  /*4a80*/  BSYNC B1 ;  /* 0x0000000000017941 */ /* 0x000fea0003800000 */
.L_x_631:
[----:B------:R-:W-:Y:S05]  /*4a90*/  @P4 BRA `(.L_x_655) ;  /* 0x0000005000784947 */ /* 0x000fea0003800000 */
        /* <DEDUP_REMOVED lines=8> */
[----:B--2---:R-:W-:Y:S01]  /*4b20*/  IMAD.MOV.U32 R52, RZ, RZ, R42 ;  /* 0x000000ffff347224 */ /* 0x004fe200078e002a */
[----:B------:R-:W-:Y:S01]  /*4b30*/  SHF.R.U32.HI R75, RZ, 0x10, R71 ;  /* 0x00000010ff4b7819 */ /* 0x000fe20000011647 */
[--C-:B------:R-:W-:Y:S01]  /*4b40*/  HADD2.F32 R42, -RZ, R41.reuse.H1_H1 ;  /* 0x30000029ff2a7230 */ /* 0x100fe20000004100 */
[--C-:B------:R-:W-:Y:S01]  /*4b50*/  SHF.R.U64 R71, R72, 0x10, R73.reuse ;  /* 0x0000001048477819 */ /* 0x100fe20000001249 */
[----:B------:R-:W-:Y:S01]  /*4b60*/  HADD2.F32 R41, -RZ, R41.H0_H0 ;  /* 0x20000029ff297230 */ /* 0x000fe20000004100 */
[----:B------:R-:W-:Y:S01]  /*4b70*/  SHF.R.U32.HI R74, RZ, 0x10, R73 ;  /* 0x00000010ff4a7819 */ /* 0x000fe20000011649 */
[----:B------:R-:W-:Y:S02]  /*4b80*/  HADD2.F32 R70, -RZ, R70.H0_H0 ;  /* 0x20000046ff467230 */ /* 0x000fe40000004100 */
[----:B------:R-:W-:Y:S02]  /*4b90*/  HADD2.F32 R71, -RZ, R71.H0_H0 ;  /* 0x20000047ff477230 */ /* 0x000fe40000004100 */
[----:B------:R-:W-:-:S02]  /*4ba0*/  HADD2.F32 R74, -RZ, R74.H0_H0 ;  /* 0x2000004aff4a7230 */ /* 0x000fc40000004100 */
[--C-:B------:R-:W-:Y:S02]  /*4bb0*/  HADD2.F32 R53, -RZ, R43.reuse.H1_H1 ;  /* 0x3000002bff357230 */ /* 0x100fe40000004100 */
[CC--:B------:R-:W-:Y:S01]  /*4bc0*/  FMUL.FTZ R76, R42.reuse, R71.reuse ;  /* 0x000000472a4c7220 */ /* 0x0c0fe20000410000 */
[C---:B------:R-:W-:Y:S01]  /*4bd0*/  FMUL.FTZ R71, R41.reuse, R71 ;  /* 0x0000004729477220 */ /* 0x040fe20000410000 */
[----:B------:R-:W-:Y:S02]  /*4be0*/  HADD2.F32 R43, -RZ, R43.H0_H0 ;  /* 0x2000002bff2b7230 */ /* 0x000fe40000004100 */
[-C--:B------:R-:W-:Y:S01]  /*4bf0*/  FFMA.FTZ R76, R41, R70.reuse, -R76 ;  /* 0x00000046294c7223 */ /* 0x080fe2000001084c */
[----:B------:R-:W-:Y:S01]  /*4c00*/  FFMA.FTZ R73, R42, R70, R71 ;  /* 0x000000462a497223 */ /* 0x000fe20000010047 */
[----:B------:R-:W-:Y:S02]  /*4c10*/  HADD2.F32 R72, -RZ, R75.H0_H0 ;  /* 0x2000004bff487230 */ /* 0x000fe40000004100 */
[----:B------:R-:W-:Y:S01]  /*4c20*/  FMUL.FTZ R78, R53, R74 ;  /* 0x0000004a354e7220 */ /* 0x000fe20000410000 */
[----:B------:R-:W-:-:S02]  /*4c30*/  HADD2.F32 R70, -RZ, R163.H0_H0 ;  /* 0x200000a3ff467230 */ /* 0x000fc40000004100 */
[C---:B------:R-:W-:Y:S01]  /*4c40*/  FMUL.FTZ R74, R43.reuse, R74 ;  /* 0x0000004a2b4a7220 */ /* 0x040fe20000410000 */
[----:B------:R-:W-:Y:S02]  /*4c50*/  HADD2.F32 R163, -RZ, R163.H1_H1 ;  /* 0x300000a3ffa37230 */ /* 0x000fe40000004100 */
[-C--:B------:R-:W-:Y:S01]  /*4c60*/  FFMA.FTZ R78, R43, R72.reuse, -R78 ;  /* 0x000000482b4e7223 */ /* 0x080fe2000001084e */
[----:B------:R-:W-:Y:S02]  /*4c70*/  HADD2.F32 R41, -RZ, R40.H1_H1 ;  /* 0x30000028ff297230 */ /* 0x000fe40000004100 */
[----:B------:R-:W-:Y:S01]  /*4c80*/  FFMA.FTZ R77, R53, R72, R74 ;  /* 0x00000048354d7223 */ /* 0x000fe2000001004a */
[----:B------:R-:W-:Y:S02]  /*4c90*/  HADD2.F32 R42, -RZ, R52.H1_H1 ;  /* 0x30000034ff2a7230 */ /* 0x000fe40000004100 */
[----:B------:R-:W-:Y:S02]  /*4ca0*/  HADD2.F32 R40, -RZ, R40.H0_H0 ;  /* 0x20000028ff287230 */ /* 0x000fe40000004100 */
[----:B------:R-:W-:Y:S01]  /*4cb0*/  FMUL.FTZ R71, R41, R70 ;  /* 0x0000004629477220 */ /* 0x000fe20000410000 */
[----:B------:R-:W-:-:S02]  /*4cc0*/  HADD2.F32 R52, -RZ, R52.H0_H0 ;  /* 0x20000034ff347230 */ /* 0x000fc40000004100 */
[-C--:B------:R-:W-:Y:S01]  /*4cd0*/  FMUL.FTZ R75, R42, R163.reuse ;  /* 0x000000a32a4b7220 */ /* 0x080fe20000410000 */
[----:B------:R-:W-:Y:S02]  /*4ce0*/  HADD2.F32 R43, -RZ, R160.H0_H0 ;  /* 0x200000a0ff2b7230 */ /* 0x000fe40000004100 */
[----:B------:R-:W-:Y:S01]  /*4cf0*/  FMUL.FTZ R70, R40, R70 ;  /* 0x0000004628467220 */ /* 0x000fe20000410000 */
        /* <DEDUP_REMOVED lines=9> */
[----:B------:R-:W-:-:S07]  /*4d90*/  F2FP.F16.F32.PACK_AB R42, R42, R75 ;  /* 0x0000004b2a2a723e */ /* 0x000fce00000000ff */
.L_x_659:
[----:B------:R-:W-:Y:S05]  /*4da0*/  BSYNC B2 ;  /* 0x0000000000027941 */ /* 0x000fea0003800000 */
.L_x_658:
[----:B--2---:R0:W-:Y:S02]  /*4db0*/  STG.E.128 desc[UR40][R48.64], R40 ;  /* 0x0000002830007986 */ /* 0x0041e4000c101d28 */
.L_x_657:
[----:B------:R-:W-:Y:S05]  /*4dc0*/  BSYNC B1 ;  /* 0x0000000000017941 */ /* 0x000fea0003800000 */
.L_x_656:
        /* <DEDUP_REMOVED lines=8> */
[--C-:B--2---:R-:W-:Y:S01]  /*4e50*/  HADD2.F32 R53, -RZ, R43.reuse.H1_H1 ;  /* 0x3000002bff357230 */ /* 0x104fe20000004100 */
[----:B------:R-:W-:Y:S01]  /*4e60*/  SHF.R.U32.HI R71, RZ, 0x10, R67 ;  /* 0x00000010ff477819 */ /* 0x000fe20000011643 */
[----:B------:R-:W-:Y:S01]  /*4e70*/  HADD2.F32 R43, -RZ, R43.H0_H0 ;  /* 0x2000002bff2b7230 */ /* 0x000fe20000004100 */
[--C-:B------:R-:W-:Y:S01]  /*4e80*/  SHF.R.U64 R67, R68, 0x10, R69.reuse ;  /* 0x0000001044437819 */ /* 0x100fe20000001245 */
[----:B------:R-:W-:Y:S01]  /*4e90*/  HADD2.F32 R66, -RZ, R66.H0_H0 ;  /* 0x20000042ff427230 */ /* 0x000fe20000004100 */
[----:B------:R-:W-:Y:S01]  /*4ea0*/  MOV R52, R42 ;  /* 0x0000002a00347202 */ /* 0x000fe20000000f00 */
[----:B------:R-:W-:Y:S01]  /*4eb0*/  HADD2.F32 R42, -RZ, R41.H1_H1 ;  /* 0x30000029ff2a7230 */ /* 0x000fe20000004100 */
[----:B------:R-:W-:Y:S01]  /*4ec0*/  SHF.R.U32.HI R70, RZ, 0x10, R69 ;  /* 0x00000010ff467819 */ /* 0x000fe20000011645 */
[----:B------:R-:W-:Y:S02]  /*4ed0*/  HADD2.F32 R67, -RZ, R67.H0_H0 ;  /* 0x20000043ff437230 */ /* 0x000fe40000004100 */
[----:B------:R-:W-:-:S02]  /*4ee0*/  HADD2.F32 R41, -RZ, R41.H0_H0 ;  /* 0x20000029ff297230 */ /* 0x000fc40000004100 */
[----:B------:R-:W-:Y:S02]  /*4ef0*/  HADD2.F32 R70, -RZ, R70.H0_H0 ;  /* 0x20000046ff467230 */ /* 0x000fe40000004100 */
[CC--:B------:R-:W-:Y:S01]  /*4f00*/  FMUL.FTZ R72, R42.reuse, R67.reuse ;  /* 0x000000432a487220 */ /* 0x0c0fe20000410000 */
[----:B------:R-:W-:Y:S02]  /*4f10*/  HADD2.F32 R68, -RZ, R71.H0_H0 ;  /* 0x20000047ff447230 */ /* 0x000fe40000004100 */
[----:B------:R-:W-:Y:S01]  /*4f20*/  FMUL.FTZ R67, R41, R67 ;  /* 0x0000004329437220 */ /* 0x000fe20000410000 */
[----:B------:R-:W-:Y:S01]  /*4f30*/  FMUL.FTZ R74, R53, R70 ;  /* 0x00000046354a7220 */ /* 0x000fe20000410000 */
[-C--:B------:R-:W-:Y:S02]  /*4f40*/  FFMA.FTZ R72, R41, R66.reuse, -R72 ;  /* 0x0000004229487223 */ /* 0x080fe40000010848 */
[----:B------:R-:W-:Y:S01]  /*4f50*/  FFMA.FTZ R71, R42, R66, R67 ;  /* 0x000000422a477223 */ /* 0x000fe20000010043 */
[----:B------:R-:W-:Y:S01]  /*4f60*/  FMUL.FTZ R70, R43, R70 ;  /* 0x000000462b467220 */ /* 0x000fe20000410000 */
[----:B------:R-:W-:-:S02]  /*4f70*/  HADD2.F32 R66, -RZ, R162.H0_H0 ;  /* 0x200000a2ff427230 */ /* 0x000fc40000004100 */
[-C--:B------:R-:W-:Y:S01]  /*4f80*/  FFMA.FTZ R74, R43, R68.reuse, -R74 ;  /* 0x000000442b4a7223 */ /* 0x080fe2000001084a */
[----:B------:R-:W-:Y:S02]  /*4f90*/  HADD2.F32 R67, -RZ, R162.H1_H1 ;  /* 0x300000a2ff437230 */ /* 0x000fe40000004100 */
[----:B------:R-:W-:Y:S01]  /*4fa0*/  FFMA.FTZ R75, R53, R68, R70 ;  /* 0x00000044354b7223 */ /* 0x000fe20000010046 */
[----:B------:R-:W-:Y:S02]  /*4fb0*/  HADD2.F32 R41, -RZ, R40.H1_H1 ;  /* 0x30000028ff297230 */ /* 0x000fe40000004100 */
[----:B------:R-:W-:Y:S02]  /*4fc0*/  HADD2.F32 R42, -RZ, R52.H1_H1 ;  /* 0x30000034ff2a7230 */ /* 0x000fe40000004100 */
[----:B------:R-:W-:Y:S02]  /*4fd0*/  HADD2.F32 R40, -RZ, R40.H0_H0 ;  /* 0x20000028ff287230 */ /* 0x000fe40000004100 */
[----:B------:R-:W-:Y:S01]  /*4fe0*/  FMUL.FTZ R69, R41, R66 ;  /* 0x0000004229457220 */ /* 0x000fe20000410000 */
[----:B------:R-:W-:-:S02]  /*4ff0*/  HADD2.F32 R52, -RZ, R52.H0_H0 ;  /* 0x20000034ff347230 */ /* 0x000fc40000004100 */
[-C--:B------:R-:W-:Y:S01]  /*5000*/  FMUL.FTZ R73, R42, R67.reuse ;  /* 0x000000432a497220 */ /* 0x080fe20000410000 */
[----:B------:R-:W-:Y:S02]  /*5010*/  HADD2.F32 R43, -RZ, R147.H1_H1 ;  /* 0x30000093ff2b7230 */ /* 0x000fe40000004100 */
        /* <DEDUP_REMOVED lines=11> */
.L_x_663:
[----:B------:R-:W-:Y:S05]  /*50d0*/  BSYNC B2 ;  /* 0x0000000000027941 */ /* 0x000fea0003800000 */
.L_x_662:
[----:B--2---:R0:W-:Y:S02]  /*50e0*/  STG.E.128 desc[UR40][R48.64+0x40], R40 ;  /* 0x0000402830007986 */ /* 0x0041e4000c101d28 */
.L_x_661:
[----:B------:R-:W-:Y:S05]  /*50f0*/  BSYNC B1 ;  /* 0x0000000000017941 */ /* 0x000fea0003800000 */
.L_x_660:
        /* <DEDUP_REMOVED lines=19> */
[----:B------:R-:W-:Y:S02]  /*5230*/  HADD2.F32 R43, -RZ, R43.H0_H0 ;  /* 0x2000002bff2b7230 */ /* 0x000fe40000004100 */
[----:B------:R-:W-:Y:S01]  /*5240*/  FMUL.FTZ R63, R41, R63 ;  /* 0x0000003f293f7220 */ /* 0x000fe20000410000 */
[----:B------:R-:W-:Y:S02]  /*5250*/  HADD2.F32 R64, -RZ, R67.H0_H0 ;  /* 0x20000043ff407230 */ /* 0x000fe40000004100 */
[----:B------:R-:W-:Y:S01]  /*5260*/  FMUL.FTZ R70, R53, R66 ;  /* 0x0000004235467220 */ /* 0x000fe20000410000 */
[-C--:B------:R-:W-:Y:S01]  /*5270*/  FFMA.FTZ R68, R41, R62.reuse, -R68 ;  /* 0x0000003e29447223 */ /* 0x080fe20000010844 */
[----:B------:R-:W-:Y:S01]  /*5280*/  FFMA.FTZ R63, R42, R62, R63 ;  /* 0x0000003e2a3f7223 */ /* 0x000fe2000001003f */
[----:B------:R-:W-:Y:S01]  /*5290*/  FMUL.FTZ R66, R43, R66 ;  /* 0x000000422b427220 */ /* 0x000fe20000410000 */
[----:B------:R-:W-:-:S02]  /*52a0*/  HADD2.F32 R160, -RZ, R160.H1_H1 ;  /* 0x300000a0ffa07230 */ /* 0x000fc40000004100 */
        /* <DEDUP_REMOVED lines=21> */
.L_x_667:
[----:B------:R-:W-:Y:S05]  /*5400*/  BSYNC B2 ;  /* 0x0000000000027941 */ /* 0x000fea0003800000 */
.L_x_666:
[----:B--2---:R0:W-:Y:S02]  /*5410*/  STG.E.128 desc[UR40][R48.64+0x80], R40 ;  /* 0x0000802830007986 */ /* 0x0041e4000c101d28 */
.L_x_665:
[----:B------:R-:W-:Y:S05]  /*5420*/  BSYNC B1 ;  /* 0x0000000000017941 */ /* 0x000fea0003800000 */
.L_x_664:
        /* <DEDUP_REMOVED lines=31> */
[----:B------:R-:W-:Y:S02]  /*5620*/  HADD2.F32 R133, -RZ, R133.H0_H0 ;  /* 0x20000085ff857230 */ /* 0x000fe40000004100 */
[----:B------:R-:W-:Y:S02]  /*5630*/  HADD2.F32 R40, -RZ, R40.H0_H0 ;  /* 0x20000028ff287230 */ /* 0x000fe40000004100 */
[----:B------:R-:W-:Y:S01]  /*5640*/  FMUL.FTZ R65, R42, R59 ;  /* 0x0000003b2a417220 */ /* 0x000fe20000410000 */
[----:B------:R-:W-:-:S02]  /*5650*/  HADD2.F32 R52, -RZ, R52.H0_H0 ;  /* 0x20000034ff347230 */ /* 0x000fc40000004100 */
[CC--:B------:R-:W-:Y:S01]  /*5660*/  FMUL.FTZ R61, R41.reuse, R133.reuse ;  /* 0x00000085293d7220 */ /* 0x0c0fe20000410000 */
[--C-:B------:R-:W-:Y:S02]  /*5670*/  HADD2.F32 R43, -RZ, R132.reuse.H1_H1 ;  /* 0x30000084ff2b7230 */ /* 0x100fe40000004100 */
        /* <DEDUP_REMOVED lines=11> */
.L_x_671:
[----:B------:R-:W-:Y:S05]  /*5730*/  BSYNC B2 ;  /* 0x0000000000027941 */ /* 0x000fea0003800000 */
.L_x_670:
[----:B--2---:R0:W-:Y:S02]  /*5740*/  STG.E.128 desc[UR40][R48.64+0xc0], R40 ;  /* 0x0000c02830007986 */ /* 0x0041e4000c101d28 */
.L_x_669:
[----:B------:R-:W-:Y:S05]  /*5750*/  BSYNC B1 ;  /* 0x0000000000017941 */ /* 0x000fea0003800000 */
.L_x_668:
        /* <DEDUP_REMOVED lines=13> */
[----:B------:R-:W-:Y:S01]  /*5830*/  SHF.R.U32.HI R56, RZ, 0x10, R57 ;  /* 0x00000010ff387819 */ /* 0x000fe20000011639 */
[----:B------:R-:W-:Y:S01]  /*5840*/  HADD2.F32 R54, -RZ, R54.H0_H0 ;  /* 0x20000036ff367230 */ /* 0x000fe20000004100 */
[----:B------:R-:W-:Y:S01]  /*5850*/  MOV R51, R42 ;  /* 0x0000002a00337202 */ /* 0x000fe20000000f00 */
[----:B------:R-:W-:Y:S02]  /*5860*/  HADD2.F32 R55, -RZ, R55.H0_H0 ;  /* 0x20000037ff377230 */ /* 0x000fe40000004100 */
[----:B------:R-:W-:-:S02]  /*5870*/  HADD2.F32 R56, -RZ, R56.H0_H0 ;  /* 0x20000038ff387230 */ /* 0x000fc40000004100 */
[--C-:B------:R-:W-:Y:S02]  /*5880*/  HADD2.F32 R42, -RZ, R41.reuse.H1_H1 ;  /* 0x30000029ff2a7230 */ /* 0x100fe40000004100 */
[----:B------:R-:W-:Y:S02]  /*5890*/  HADD2.F32 R41, -RZ, R41.H0_H0 ;  /* 0x20000029ff297230 */ /* 0x000fe40000004100 */
[-C--:B------:R-:W-:Y:S01]  /*58a0*/  FMUL.FTZ R57, R43, R56.reuse ;  /* 0x000000382b397220 */ /* 0x080fe20000410000 */
[----:B------:R-:W-:Y:S01]  /*58b0*/  FMUL.FTZ R60, R52, R56 ;  /* 0x00000038343c7220 */ /* 0x000fe20000410000 */
[-C--:B------:R-:W-:Y:S01]  /*58c0*/  FMUL.FTZ R58, R42, R55.reuse ;  /* 0x000000372a3a7220 */ /* 0x080fe20000410000 */
[C---:B------:R-:W-:Y:S01]  /*58d0*/  FMUL.FTZ R55, R41.reuse, R55 ;  /* 0x0000003729377220 */ /* 0x040fe20000410000 */
[----:B------:R-:W-:Y:S02]  /*58e0*/  FFMA.FTZ R57, R52, R54, R57 ;  /* 0x0000003634397223 */ /* 0x000fe40000010039 */
[----:B------:R-:W-:Y:S01]  /*58f0*/  FFMA.FTZ R58, R41, R53, -R58 ;  /* 0x00000035293a7223 */ /* 0x000fe2000001083a */
[----:B------:R-:W-:-:S02]  /*5900*/  HADD2.F32 R52, -RZ, R91.H0_H0 ;  /* 0x2000005bff347230 */ /* 0x000fc40000004100 */
[----:B------:R-:W-:Y:S01]  /*5910*/  FFMA.FTZ R55, R42, R53, R55 ;  /* 0x000000352a377223 */ /* 0x000fe20000010037 */
[----:B------:R-:W-:Y:S02]  /*5920*/  HADD2.F32 R91, -RZ, R91.H1_H1 ;  /* 0x3000005bff5b7230 */ /* 0x000fe40000004100 */
[----:B------:R-:W-:Y:S01]  /*5930*/  FFMA.FTZ R60, R43, R54, -R60 ;  /* 0x000000362b3c7223 */ /* 0x000fe2000001083c */
[--C-:B------:R-:W-:Y:S02]  /*5940*/  HADD2.F32 R41, -RZ, R40.reuse.H1_H1 ;  /* 0x30000028ff297230 */ /* 0x100fe40000004100 */
[--C-:B------:R-:W-:Y:S02]  /*5950*/  HADD2.F32 R42, -RZ, R51.reuse.H1_H1 ;  /* 0x30000033ff2a7230 */ /* 0x100fe40000004100 */
[----:B------:R-:W-:Y:S02]  /*5960*/  HADD2.F32 R40, -RZ, R40.H0_H0 ;  /* 0x20000028ff287230 */ /* 0x000fe40000004100 */
[----:B------:R-:W-:Y:S01]  /*5970*/  FMUL.FTZ R53, R41, R52 ;  /* 0x0000003429357220 */ /* 0x000fe20000410000 */
[----:B------:R-:W-:-:S02]  /*5980*/  HADD2.F32 R51, -RZ, R51.H0_H0 ;  /* 0x20000033ff337230 */ /* 0x000fc40000004100 */
[-C--:B------:R-:W-:Y:S01]  /*5990*/  FMUL.FTZ R54, R42, R91.reuse ;  /* 0x0000005b2a367220 */ /* 0x080fe20000410000 */
[--C-:B------:R-:W-:Y:S02]  /*59a0*/  HADD2.F32 R43, -RZ, R90.reuse.H1_H1 ;  /* 0x3000005aff2b7230 */ /* 0x100fe40000004100 */
[C---:B------:R-:W-:Y:S01]  /*59b0*/  FMUL.FTZ R52, R40.reuse, R52 ;  /* 0x0000003428347220 */ /* 0x040fe20000410000 */
        /* <DEDUP_REMOVED lines=10> */
.L_x_675:
[----:B------:R-:W-:Y:S05]  /*5a60*/  BSYNC B2 ;  /* 0x0000000000027941 */ /* 0x000fea0003800000 */
.L_x_674:
[----:B--2---:R0:W-:Y:S02]  /*5a70*/  STG.E.128 desc[UR40][R48.64+0x100], R40 ;  /* 0x0001002830007986 */ /* 0x0041e4000c101d28 */
.L_x_673:
[----:B------:R-:W-:Y:S05]  /*5a80*/  BSYNC B1 ;  /* 0x0000000000017941 */ /* 0x000fea0003800000 */
.L_x_672:
[----:B------:R-:W-:-:S13]  /*5a90*/  ISETP.NE.AND P3, PT, R6, RZ, PT ;  /* 0x000000ff0600720c */ /* 0x000fda0003f65270 */
        /* <DEDUP_REMOVED lines=46> */
.L_x_677:
[----:B------:R-:W-:Y:S05]  /*5d80*/  BSYNC B1 ;  /* 0x0000000000017941 */ /* 0x000fea0003800000 */
.L_x_676:
[----:B--2---:R0:W-:Y:S01]  /*5d90*/  STG.E.128 desc[UR40][R48.64+0x140], R40 ;  /* 0x0001402830007986 */ /* 0x0041e2000c101d28 */
[----:B------:R-:W-:Y:S05]  /*5da0*/  BRA `(.L_x_655) ;  /* 0x0000003c00b47947 */ /* 0x000fea0003800000 */
.L_x_623:
[----:B------:R-:W-:Y:S01]  /*5db0*/  ISETP.GE.AND P4, PT, R17, R4, PT ;  /* 0x000000041100720c */ /* 0x000fe20003f86270 */
[----:B------:R-:W-:Y:S01]  /*5dc0*/  BSSY B1, `(.L_x_678) ;  /* 0x000002e000017945 */ /* 0x000fe20003800000 */
[----:B------:R-:W-:Y:S02]  /*5dd0*/  CS2R R66, SRZ ;  /* 0x0000000000427805 */ /* 0x000fe4000001ff00 */
[----:B0-----:R-:W-:Y:S02]  /*5de0*/  CS2R R42, SRZ ;  /* 0x00000000002a7805 */ /* 0x001fe4000001ff00 */
        /* <DEDUP_REMOVED lines=14> */
[----:B------:R-:W-:Y:S02]  /*5ed0*/  IADD3 R40, P3, R108, R88, RZ ;  /* 0x000000586c287210 */ /* 0x000fe40007f7e0ff */
[----:B------:R-:W-:Y:S02]  /*5ee0*/  CS2R R50, SRZ ;  /* 0x0000000000327805 */ /* 0x000fe4000001ff00 */
[----:B------:R-:W-:Y:S01]  /*5ef0*/  CS2R R48, SRZ ;  /* 0x0000000000307805 */ /* 0x000fe2000001ff00 */
[----:B------:R-:W-:Y:S01]  /*5f00*/  IMAD.X R42, R0, 0x1, R28, P2 ;  /* 0x00000001002a7824 */ /* 0x000fe200010e061c */
[----:B------:R-:W-:Y:S02]  /*5f10*/  LEA R64, P2, R41, UR4, 0x1 ;  /* 0x0000000429407c11 */ /* 0x000fe4000f8408ff */
[----:B------:R-:W-:-:S02]  /*5f20*/  CS2R R62, SRZ ;  /* 0x00000000003e7805 */ /* 0x000fc4000001ff00 */
[----:B------:R-:W-:Y:S02]  /*5f30*/  CS2R R60, SRZ ;  /* 0x00000000003c7805 */ /* 0x000fe4000001ff00 */
[----:B------:R-:W-:Y:S01]  /*5f40*/  LEA.HI.X R65, R41, UR5, R42, 0x1, P2 ;  /* 0x0000000529417c11 */ /* 0x000fe200090f0c2a */
[----:B------:R-:W-:Y:S01]  /*5f50*/  ULDC.64 UR4, c[0x0][0x400] ;  /* 0x0001000000047ab9 */ /* 0x000fe20000000a00 */
[----:B------:R-:W-:Y:S02]  /*5f60*/  ISETP.GE.AND P2, PT, R18, R117, PT ;  /* 0x000000751200720c */ /* 0x000fe40003f46270 */
[----:B------:R-:W-:Y:S02]  /*5f70*/  IADD3.X R41, R3, R30, RZ, P3, !PT ;  /* 0x0000001e03297210 */ /* 0x000fe40001ffe4ff */
[----:B------:R-:W-:-:S04]  /*5f80*/  LEA R68, P3, R40, UR4, 0x1 ;  /* 0x0000000428447c11 */ /* 0x000fc8000f8608ff */
[----:B------:R-:W-:Y:S02]  /*5f90*/  LEA.HI.X R69, R40, UR5, R41, 0x1, P3 ;  /* 0x0000000528457c11 */ /* 0x000fe400098f0c29 */
[----:B------:R-:W-:-:S03]  /*5fa0*/  ISETP.GE.AND P3, PT, R101, R117, PT ;  /* 0x000000756500720c */ /* 0x000fc60003f66270 */
[----:B------:R0:W5:Y:S04]  /*5fb0*/  @!P2 LDG.E.128 R48, desc[UR40][R64.64] ;  /* 0x000000284030a981 */ /* 0x000168000c1e1d00 */
[----:B------:R0:W5:Y:S01]  /*5fc0*/  @!P2 LDG.E.128 R60, desc[UR40][R68.64] ;  /* 0x00000028443ca981 */ /* 0x000162000c1e1d00 */
[----:B------:R-:W-:Y:S02]  /*5fd0*/  ISETP.GE.AND P2, PT, R100, R117, PT ;  /* 0x000000756400720c */ /* 0x000fe40003f46270 */
        /* <DEDUP_REMOVED lines=8> */
[----:B------:R0:W5:Y:S04]  /*6060*/  @!P3 LDG.E.128 R44, desc[UR40][R64.64+0x40] ;  /* 0x00004028402cb981 */ /* 0x000168000c1e1d00 */
[----:B------:R0:W5:Y:S04]  /*6070*/  @!P2 LDG.E.128 R40, desc[UR40][R64.64+0x80] ;  /* 0x000080284028a981 */ /* 0x000168000c1e1d00 */
[----:B------:R0:W5:Y:S04]  /*6080*/  @!P3 LDG.E.128 R56, desc[UR40][R68.64+0x40] ;  /* 0x000040284438b981 */ /* 0x000168000c1e1d00 */
[----:B------:R0:W5:Y:S02]  /*6090*/  @!P2 LDG.E.128 R52, desc[UR40][R68.64+0x80] ;  /* 0x000080284434a981 */ /* 0x000164000c1e1d00 */
.L_x_679:
[----:B------:R-:W-:Y:S05]  /*60a0*/  BSYNC B1 ;  /* 0x0000000000017941 */ /* 0x000fea0003800000 */
.L_x_678:
[----:B------:R-:W-:Y:S01]  /*60b0*/  ISETP.GE.AND P3, PT, R205, R4, PT ;  /* 0x00000004cd00720c */ /* 0x000fe20003f66270 */
[----:B------:R-:W-:Y:S01]  /*60c0*/  BSSY B1, `(.L_x_680) ;  /* 0x000002e000017945 */ /* 0x000fe20003800000 */
[----:B0-----:R-:W-:Y:S02]  /*60d0*/  CS2R R64, SRZ ;  /* 0x0000000000407805 */ /* 0x001fe4000001ff00 */
        /* <DEDUP_REMOVED lines=17> */
[----:B------:R-:W-:Y:S02]  /*61f0*/  IADD3.X R65, R28, R0, R35, P2, P5 ;  /* 0x000000001c417210 */ /* 0x000fe400017ea423 */
[----:B------:R-:W-:Y:S02]  /*6200*/  CS2R R72, SRZ ;  /* 0x0000000000487805 */ /* 0x000fe4000001ff00 */
[----:B------:R-:W-:Y:S02]  /*6210*/  IADD3 R0, P2, P5, R108, R88, R36 ;  /* 0x000000586c007210 */ /* 0x000fe40007d5e024 */
[----:B------:R-:W-:-:S02]  /*6220*/  CS2R R86, SRZ ;  /* 0x0000000000567805 */ /* 0x000fc4000001ff00 */
[----:B------:R-:W-:Y:S02]  /*6230*/  CS2R R84, SRZ ;  /* 0x0000000000547805 */ /* 0x000fe4000001ff00 */
[----:B------:R-:W-:Y:S02]  /*6240*/  IADD3.X R3, R30, R3, R38, P2, P5 ;  /* 0x000000031e037210 */ /* 0x000fe400017ea426 */
[----:B------:R-:W-:-:S04]  /*6250*/  LEA R88, P2, R90, UR4, 0x1 ;  /* 0x000000045a587c11 */ /* 0x000fc8000f8408ff */
[----:B------:R-:W-:Y:S02]  /*6260*/  LEA.HI.X R89, R90, UR5, R65, 0x1, P2 ;  /* 0x000000055a597c11 */ /* 0x000fe400090f0c41 */
[----:B------:R-:W-:-:S04]  /*6270*/  LEA R90, P2, R0, UR6, 0x1 ;  /* 0x00000006005a7c11 */ /* 0x000fc8000f8408ff */
[----:B------:R-:W-:Y:S02]  /*6280*/  LEA.HI.X R91, R0, UR7, R3, 0x1, P2 ;  /* 0x00000007005b7c11 */ /* 0x000fe400090f0c03 */
[----:B------:R-:W-:Y:S02]  /*6290*/  ISETP.GE.AND P2, PT, R18, R117, PT ;  /* 0x000000751200720c */ /* 0x000fe40003f46270 */
[----:B------:R-:W-:Y:S02]  /*62a0*/  CS2R R70, SRZ ;  /* 0x0000000000467805 */ /* 0x000fe4000001ff00 */
[----:B------:R-:W-:Y:S02]  /*62b0*/  CS2R R68, SRZ ;  /* 0x0000000000447805 */ /* 0x000fe4000001ff00 */
[----:B------:R-:W-:Y:S02]  /*62c0*/  CS2R R82, SRZ ;  /* 0x0000000000527805 */ /* 0x000fe4000001ff00 */
[----:B------:R-:W-:-:S05]  /*62d0*/  CS2R R80, SRZ ;  /* 0x0000000000507805 */ /* 0x000fca000001ff00 */
[----:B------:R0:W5:Y:S04]  /*62e0*/  @!P2 LDG.E.128 R72, desc[UR40][R88.64] ;  /* 0x000000285848a981 */ /* 0x000168000c1e1d00 */
[----:B------:R0:W5:Y:S01]  /*62f0*/  @!P2 LDG.E.128 R84, desc[UR40][R90.64] ;  /* 0x000000285a54a981 */ /* 0x000162000c1e1d00 */
[----:B------:R-:W-:Y:S02]  /*6300*/  ISETP.GE.AND P2, PT, R101, R117, PT ;  /* 0x000000756500720c */ /* 0x000fe40003f46270 */
[----:B------:R-:W-:Y:S02]  /*6310*/  CS2R R66, SRZ ;  /* 0x0000000000427805 */ /* 0x000fe4000001ff00 */
[----:B------:R-:W-:Y:S02]  /*6320*/  CS2R R64, SRZ ;  /* 0x0000000000407805 */ /* 0x000fe4000001ff00 */
[----:B------:R-:W-:-:S02]  /*6330*/  CS2R R78, SRZ ;  /* 0x00000000004e7805 */ /* 0x000fc4000001ff00 */
[----:B------:R-:W-:-:S05]  /*6340*/  CS2R R76, SRZ ;  /* 0x00000000004c7805 */ /* 0x000fca000001ff00 */
[----:B------:R0:W5:Y:S04]  /*6350*/  @!P2 LDG.E.128 R68, desc[UR40][R88.64+0x40] ;  /* 0x000040285844a981 */ /* 0x000168000c1e1d00 */
[----:B------:R0:W5:Y:S01]  /*6360*/  @!P2 LDG.E.128 R80, desc[UR40][R90.64+0x40] ;  /* 0x000040285a50a981 */ /* 0x000162000c1e1d00 */
[----:B------:R-:W-:-:S13]  /*6370*/  ISETP.GE.AND P2, PT, R100, R117, PT ;  /* 0x000000756400720c */ /* 0x000fda0003f46270 */
[----:B------:R0:W5:Y:S04]  /*6380*/  @!P2 LDG.E.128 R64, desc[UR40][R88.64+0x80] ;  /* 0x000080285840a981 */ /* 0x000168000c1e1d00 */
[----:B------:R0:W5:Y:S02]  /*6390*/  @!P2 LDG.E.128 R76, desc[UR40][R90.64+0x80] ;  /* 0x000080285a4ca981 */ /* 0x000164000c1e1d00 */
.L_x_681:
[----:B------:R-:W-:Y:S05]  /*63a0*/  BSYNC B1 ;  /* 0x0000000000017941 */ /* 0x000fea0003800000 */
.L_x_680:
[----:B------:R-:W-:Y:S01]  /*63b0*/  IMAD.MOV.U32 R3, RZ, RZ, R41 ;  /* 0x000000ffff037224 */ /* 0x000fe200078e0029 */
[----:B------:R-:W-:Y:S01]  /*63c0*/  MOV R0, R40 ;  /* 0x0000002800007202 */ /* 0x000fe20000000f00 */
[----:B0-----:R-:W-:Y:S01]  /*63d0*/  IMAD.MOV.U32 R88, RZ, RZ, R46 ;  /* 0x000000ffff587224 */ /* 0x001fe200078e002e */
        /* <DEDUP_REMOVED lines=18> */
[----:B------:R-:W-:Y:S01]  /*6500*/  PRMT R173, R89, 0x7610, R173 ;  /* 0x0000761059ad7816 */ /* 0x000fe200000000ad */
[----:B------:R-:W-:Y:S01]  /*6510*/  IMAD.MOV.U32 R89, RZ, RZ, R58 ;  /* 0x000000ffff597224 */ /* 0x000fe200078e003a */
[----:B------:R-:W-:Y:S02]  /*6520*/  MOV R3, R52 ;  /* 0x0000003400037202 */ /* 0x000fe40000000f00 */
[----:B------:R-:W-:Y:S02]  /*6530*/  PRMT R173, R173, 0x5410, R0 ;  /* 0x00005410adad7816 */ /* 0x000fe40000000000 */
[----:B------:R-:W-:Y:S01]  /*6540*/  PRMT R174, R3, 0x5410, R88 ;  /* 0x0000541003ae7816 */ /* 0x000fe20000000058 */
[----:B------:R-:W-:Y:S01]  /*6550*/  IMAD.MOV.U32 R3, RZ, RZ, R56 ;  /* 0x000000ffff037224 */ /* 0x000fe200078e0038 */
[----:B------:R-:W-:Y:S01]  /*6560*/  PRMT R175, R175, 0x5410, R89 ;  /* 0x00005410afaf7816 */ /* 0x000fe20000000059 */
[----:B------:R-:W-:Y:S01]  /*6570*/  IMAD.MOV.U32 R88, RZ, RZ, R57 ;  /* 0x000000ffff587224 */ /* 0x000fe200078e0039 */
[----:B------:R-:W-:-:S02]  /*6580*/  MOV R89, R62 ;  /* 0x0000003e00597202 */ /* 0x000fc40000000f00 */
[----:B------:R-:W-:Y:S02]  /*6590*/  MOV R0, R59 ;  /* 0x0000003b00007202 */ /* 0x000fe40000000f00 */
[----:B------:R-:W-:Y:S01]  /*65a0*/  PRMT R176, R176, 0x5410, R3 ;  /* 0x00005410b0b07816 */ /* 0x000fe20000000003 */
[----:B------:R-:W-:Y:S01]  /*65b0*/  IMAD.MOV.U32 R3, RZ, RZ, R63 ;  /* 0x000000ffff037224 */ /* 0x000fe200078e003f */
[----:B------:R-:W-:Y:S01]  /*65c0*/  PRMT R180, R88, 0x5410, R89 ;  /* 0x0000541058b47816 */ /* 0x000fe20000000059 */
[----:B------:R-:W-:Y:S01]  /*65d0*/  IMAD.MOV.U32 R88, RZ, RZ, R60 ;  /* 0x000000ffff587224 */ /* 0x000fe200078e003c */
[----:B------:R-:W-:Y:S01]  /*65e0*/  PRMT R177, R177, 0x5410, R0 ;  /* 0x00005410b1b17816 */ /* 0x000fe20000000000 */
[----:B-----5:R-:W-:Y:S01]  /*65f0*/  IMAD.MOV.U32 R0, RZ, RZ, R66 ;  /* 0x000000ffff007224 */ /* 0x020fe200078e0042 */
[----:B------:R-:W-:Y:S02]  /*6600*/  MOV R89, R61 ;  /* 0x0000003d00597202 */ /* 0x000fe40000000f00 */
        /* <DEDUP_REMOVED lines=24> */
[----:B------:R-:W-:Y:S01]  /*6790*/  IMAD.MOV.U32 R89, RZ, RZ, R75 ;  /* 0x000000ffff597224 */ /* 0x000fe200078e004b */
[----:B------:R-:W-:Y:S02]  /*67a0*/  MOV R88, R76 ;  /* 0x0000004c00587202 */ /* 0x000fe40000000f00 */
[----:B------:R-:W-:-:S02]  /*67b0*/  PLOP3.LUT P2, PT, PT, PT, UP0, 0x80, 0x0 ;  /* 0x000000000000781c */ /* 0x000fc40003f4f008 */
[----:B------:R-:W-:Y:S01]  /*67c0*/  PRMT R155, R88, 0x5410, R3 ;  /* 0x00005410589b7816 */ /* 0x000fe20000000003 */
[----:B------:R-:W-:Y:S01]  /*67d0*/  IMAD.MOV.U32 R3, RZ, RZ, R80 ;  /* 0x000000ffff037224 */ /* 0x000fe200078e0050 */
        /* <DEDUP_REMOVED lines=9> */
[----:B------:R-:W-:-:S02]  /*6870*/  PRMT R154, R154, 0x5410, R89 ;  /* 0x000054109a9a7816 */ /* 0x000fc40000000059 */
[----:B------:R-:W-:Y:S02]  /*6880*/  MOV R89, R86 ;  /* 0x0000005600597202 */ /* 0x000fe40000000f00 */
[----:B------:R-:W-:Y:S02]  /*6890*/  MOV R0, R85 ;  /* 0x0000005500007202 */ /* 0x000fe40000000f00 */
[----:B------:R-:W-:Y:S02]  /*68a0*/  PRMT R171, R93, 0x5410, R94 ;  /* 0x000054105dab7816 */ /* 0x000fe4000000005e */
[----:B------:R-:W-:Y:S02]  /*68b0*/  PRMT R169, R89, 0x5410, R88 ;  /* 0x0000541059a97816 */ /* 0x000fe40000000058 */
[----:B------:R-:W-:Y:S01]  /*68c0*/  PRMT R170, R3, 0x5410, R0 ;  /* 0x0000541003aa7816 */ /* 0x000fe20000000000 */
[----:B------:R-:W-:Y:S06]  /*68d0*/  @!P2 BRA `(.L_x_682) ;  /* 0x000000000004a947 */ /* 0x000fec0003800000 */
[----:B------:R-:W-:Y:S01]  /*68e0*/  BPT.TRAP 0x1 ;  /* 0x000000040000795c */ /* 0x000fe20000300000 */
.L_x_682:
[----:B------:R-:W-:Y:S01]  /*68f0*/  IMAD R3, R16, 0x8, R2 ;  /* 0x0000000810037824 */ /* 0x000fe200078e0202 */
[----:B------:R-:W-:Y:S01]  /*6900*/  SHF.L.U32 R0, R184, 0x1f, RZ ;  /* 0x0000001fb8007819 */ /* 0x000fe200000006ff */
[----:B------:R-:W0:Y:S01]  /*6910*/  LDC R147, c[0x0][0x2f4] ;  /* 0x0000bd00ff937b82 */ /* 0x000e220000000800 */
[----:B------:R-:W-:Y:S01]  /*6920*/  BSSY B1, `(.L_x_683) ;  /* 0x0000005000017945 */ /* 0x000fe20003800000 */
[----:B------:R-:W-:Y:S01]  /*6930*/  IMAD.MOV.U32 R127, RZ, RZ, R92 ;  /* 0x000000ffff7f7224 */ /* 0x000fe200078e005c */
[----:B------:R-:W1:Y:S05]  /*6940*/  SYNCS.PHASECHK.TRANS64.TRYWAIT P5, [R3+URZ+0x34890], R0 ;  /* 0x03489000030075a7 */ /* 0x000e6a00080a017f */
[----:B------:R-:W2:Y:S01]  /*6950*/  LDC.64 R128, c[0x0][0x300] ;  /* 0x0000c000ff807b82 */ /* 0x000ea20000000a00 */
[----:B-1----:R-:W-:Y:S05]  /*6960*/  @!P5 BRA `(.L_x_684) ;  /* 0x0000018c003cd947 */ /* 0x002fea0003800000 */
.L_x_979:
[----:B------:R-:W-:Y:S05]  /*6970*/  BSYNC B1 ;  /* 0x0000000000017941 */ /* 0x000fea0003800000 */
.L_x_683:
[----:B------:R-:W-:Y:S01]  /*6980*/  BSSY B1, `(.L_x_685) ;  /* 0x0000182000017945 */ /* 0x000fe20003800000 */
[----:B0-----:R-:W-:-:S03]  /*6990*/  IADD3 R148, -R122, R147, RZ ;  /* 0x000000937a947210 */ /* 0x001fc60007ffe1ff */
[----:B------:R-:W-:Y:S05]  /*69a0*/  @P4 BRA `(.L_x_686) ;  /* 0x0000001400fc4947 */ /* 0x000fea0003800000 */
[----:B------:R-:W-:Y:S01]  /*69b0*/  ISETP.NE.AND P4, PT, R14, RZ, PT ;  /* 0x000000ff0e00720c */ /* 0x000fe20003f85270 */
[-C--:B--2---:R-:W-:Y:S01]  /*69c0*/  IMAD R156, R145, R128.reuse, RZ ;  /* 0x00000080919c7224 */ /* 0x084fe200078e02ff */
[----:B------:R-:W-:Y:S01]  /*69d0*/  BSSY B2, `(.L_x_687) ;  /* 0x0000082000027945 */ /* 0x000fe20003800000 */
[----:B------:R-:W-:-:S04]  /*69e0*/  IMAD.WIDE.U32 R132, R17, R128, R126 ;  /* 0x0000008011847225 */ /* 0x000fc800078e007e */
[----:B------:R-:W-:-:S04]  /*69f0*/  IMAD R156, R17, R129, R156 ;  /* 0x00000081119c7224 */ /* 0x000fc800078e029c */
[----:B------:R-:W-:Y:S02]  /*6a00*/  IMAD.IADD R156, R156, 0x1, R133 ;  /* 0x000000019c9c7824 */ /* 0x000fe400078e0285 */
[----:B------:R-:W-:Y:S05]  /*6a10*/  @!P4 BRA `(.L_x_688) ;  /* 0x0000000400f4c947 */ /* 0x000fea0003800000 */
[----:B------:R-:W-:Y:S01]  /*6a20*/  SEL R88, R122, R148, !P0 ;  /* 0x000000947a587207 */ /* 0x000fe20004000000 */
[----:B------:R-:W-:Y:S01]  /*6a30*/  BSSY B3, `(.L_x_689) ;  /* 0x000006f000037945 */ /* 0x000fe20003800000 */
[----:B------:R-:W-:Y:S02]  /*6a40*/  ISETP.GE.AND P4, PT, R18, R117, PT ;  /* 0x000000751200720c */ /* 0x000fe40003f86270 */
[----:B------:R-:W-:-:S04]  /*6a50*/  SHF.R.S32.HI R89, RZ, 0x1f, R88 ;  /* 0x0000001fff597819 */ /* 0x000fc80000011458 */
[----:B------:R-:W-:-:S04]  /*6a60*/  LEA.HI R89, R89, R88, RZ, 0x4 ;  /* 0x0000005859597211 */ /* 0x000fc800078f20ff */
[----:B------:R-:W-:-:S04]  /*6a70*/  LEA.HI.SX32 R160, R89, R114, 0x1c ;  /* 0x0000007259a07211 */ /* 0x000fc800078fe2ff */
[----:B------:R-:W-:-:S04]  /*6a80*/  SHF.R.S32.HI R88, RZ, 0x1f, R160 ;  /* 0x0000001fff587819 */ /* 0x000fc800000114a0 */
[----:B------:R-:W-:Y:S02]  /*6a90*/  LEA.HI R88, R88, R160, RZ, 0x3 ;  /* 0x000000a058587211 */ /* 0x000fe400078f18ff */
[----:B------:R-:W-:-:S03]  /*6aa0*/  SHF.L.U32 R160, R160, 0x3, RZ ;  /* 0x00000003a0a07819 */ /* 0x000fc600000006ff */
[----:B------:R-:W-:Y:S01]  /*6ab0*/  IMAD.SHL.U32 R88, R88, 0x400, RZ ;  /* 0x0000040058587824 */ /* 0x000fe200078e00ff */
[----:B------:R-:W-:-:S04]  /*6ac0*/  LOP3.LUT R89, R191, 0x38, R160, 0xf8, !PT ;  /* 0x00000038bf597812 */ /* 0x000fc800078ef8a0 */
[----:B------:R-:W-:Y:S02]  /*6ad0*/  LOP3.LUT R88, R88, 0x7fffe000, RZ, 0xc0, !PT ;  /* 0x7fffe00058587812 */ /* 0x000fe400078ec0ff */
[----:B------:R-:W-:-:S03]  /*6ae0*/  LOP3.LUT R89, R89, R193, RZ, 0x3c, !PT ;  /* 0x000000c159597212 */ /* 0x000fc600078e3cff */
[----:B------:R-:W-:-:S04]  /*6af0*/  IMAD R88, R192, 0x200, R88 ;  /* 0x00000200c0587824 */ /* 0x000fc800078e0258 */
[----:B------:R-:W-:-:S04]  /*6b00*/  IMAD.IADD R88, R88, 0x1, R89 ;  /* 0x0000000158587824 */ /* 0x000fc800078e0259 */
[C---:B------:R-:W-:Y:S02]  /*6b10*/  IMAD R92, R16.reuse, 0x6000, R88 ;  /* 0x00006000105c7824 */ /* 0x040fe400078e0258 */
[----:B------:R-:W-:Y:S02]  /*6b20*/  IMAD R88, R16, 0x6000, R143 ;  /* 0x0000600010587824 */ /* 0x000fe400078e028f */
[----:B------:R-:W-:-:S03]  /*6b30*/  IMAD R92, R92, 0x2, R2 ;  /* 0x000000025c5c7824 */ /* 0x000fc600078e0202 */
[----:B------:R-:W-:-:S03]  /*6b40*/  LEA R88, R88, R2, 0x1 ;  /* 0x0000000258587211 */ /* 0x000fc600078e08ff */
[----:B------:R-:W0:Y:S04]  /*6b50*/  LDS.128 R92, [R92+0x1c400] ;  /* 0x01c400005c5c7984 */ /* 0x000e280000000c00 */
[----:B------:R-:W2:Y:S01]  /*6b60*/  LDS.128 R88, [R88+0x1c400] ;  /* 0x01c4000058587984 */ /* 0x000ea20000000c00 */
[----:B------:R-:W-:Y:S05]  /*6b70*/  @P4 BRA `(.L_x_690) ;  /* 0x0000000400684947 */ /* 0x000fea0003800000 */
[----:B0-----:R-:W-:Y:S01]  /*6b80*/  IMAD.MOV.U32 R163, RZ, RZ, R93 ;  /* 0x000000ffffa37224 */ /* 0x001fe200078e005d */
[----:B--2---:R-:W-:Y:S01]  /*6b90*/  MOV R162, R89 ;  /* 0x0000005900a27202 */ /* 0x004fe20000000f00 */
[----:B------:R-:W-:Y:S01]  /*6ba0*/  HADD2.F32 R161, -RZ, R161.H0_H0 ;  /* 0x200000a1ffa17230 */ /* 0x000fe20000004100 */
[--C-:B------:R-:W-:Y:S01]  /*6bb0*/  SHF.R.U64 R48, R48, 0x10, R49.reuse ;  /* 0x0000001030307819 */ /* 0x100fe20000001231 */
[----:B------:R-:W-:Y:S01]  /*6bc0*/  HADD2.F32 R164, -RZ, R164.H0_H0 ;  /* 0x200000a4ffa47230 */ /* 0x000fe20000004100 */
[----:B------:R-:W-:Y:S01]  /*6bd0*/  SHF.R.U32.HI R49, RZ, 0x10, R49 ;  /* 0x00000010ff317819 */ /* 0x000fe20000011631 */
[----:B------:R-:W-:Y:S01]  /*6be0*/  HADD2.F32 R89, -RZ, R163.H0_H0 ;  /* 0x200000a3ff597230 */ /* 0x000fe20000004100 */
[----:B------:R-:W-:Y:S01]  /*6bf0*/  SHF.R.U64 R50, R50, 0x10, R51 ;  /* 0x0000001032327819 */ /* 0x000fe20000001233 */
[----:B------:R-:W-:Y:S02]  /*6c00*/  HADD2.F32 R165, -RZ, R162.H0_H0 ;  /* 0x200000a2ffa57230 */ /* 0x000fe40000004100 */
[----:B------:R-:W-:-:S02]  /*6c10*/  HADD2.F32 R49, -RZ, R49.H0_H0 ;  /* 0x20000031ff317230 */ /* 0x000fc40000004100 */
[-C--:B------:R-:W-:Y:S01]  /*6c20*/  FMUL.FTZ R93, R89, R161.reuse ;  /* 0x000000a1595d7220 */ /* 0x080fe20000410000 */
[----:B------:R-:W-:Y:S02]  /*6c30*/  HADD2.F32 R50, -RZ, R50.H0_H0 ;  /* 0x20000032ff327230 */ /* 0x000fe40000004100 */
[C---:B------:R-:W-:Y:S01]  /*6c40*/  FMUL.FTZ R161, R165.reuse, R161 ;  /* 0x000000a1a5a17220 */ /* 0x040fe20000410000 */
[----:B------:R-:W-:-:S03]  /*6c50*/  FFMA.FTZ R93, R165, R164, -R93 ;  /* 0x000000a4a55d7223 */ /* 0x000fc6000001085d */
[----:B------:R-:W-:Y:S01]  /*6c60*/  FFMA.FTZ R89, R89, R164, R161 ;  /* 0x000000a459597223 */ /* 0x000fe200000100a1 */
[--C-:B------:R-:W-:Y:S02]  /*6c70*/  SHF.R.U32.HI R164, RZ, 0x10, R61.reuse ;  /* 0x00000010ffa47819 */ /* 0x100fe4000001163d */
[----:B------:R-:W-:Y:S01]  /*6c80*/  SHF.R.U64 R161, R60, 0x10, R61 ;  /* 0x000000103ca17819 */ /* 0x000fe2000000123d */
[----:B------:R-:W-:Y:S02]  /*6c90*/  HADD2.F32 R60, -RZ, R163.H1_H1 ;  /* 0x300000a3ff3c7230 */ /* 0x000fe40000004100 */
[----:B------:R-:W-:Y:S02]  /*6ca0*/  HADD2.F32 R164, -RZ, R164.H0_H0 ;  /* 0x200000a4ffa47230 */ /* 0x000fe40000004100 */
[----:B------:R-:W-:Y:S02]  /*6cb0*/  HADD2.F32 R61, -RZ, R162.H1_H1 ;  /* 0x300000a2ff3d7230 */ /* 0x000fe40000004100 */
[----:B------:R-:W-:-:S02]  /*6cc0*/  HADD2.F32 R161, -RZ, R161.H0_H0 ;  /* 0x200000a1ffa17230 */ /* 0x000fc40000004100 */
[-C--:B------:R-:W-:Y:S01]  /*6cd0*/  FMUL.FTZ R162, R60, R164.reuse ;  /* 0x000000a43ca27220 */ /* 0x080fe20000410000 */
[----:B------:R-:W-:-:S03]  /*6ce0*/  FMUL.FTZ R164, R61, R164 ;  /* 0x000000a43da47220 */ /* 0x000fc60000410000 */
[-C--:B------:R-:W-:Y:S01]  /*6cf0*/  FFMA.FTZ R61, R61, R49.reuse, -R162 ;  /* 0x000000313d3d7223 */ /* 0x080fe200000108a2 */
[----:B------:R-:W-:Y:S02]  /*6d00*/  HADD2.F32 R162, -RZ, R179.H0_H0 ;  /* 0x200000b3ffa27230 */ /* 0x000fe40000004100 */
[----:B------:R-:W-:Y:S01]  /*6d10*/  FFMA.FTZ R49, R60, R49, R164 ;  /* 0x000000313c317223 */ /* 0x000fe200000100a4 */
[----:B------:R-:W-:Y:S02]  /*6d20*/  IMAD.MOV.U32 R60, RZ, RZ, R91 ;  /* 0x000000ffff3c7224 */ /* 0x000fe400078e005b */
[----:B------:R-:W-:Y:S01]  /*6d30*/  HADD2.F32 R164, -RZ, R181.H0_H0 ;  /* 0x200000b5ffa47230 */ /* 0x000fe20000004100 */
[----:B------:R-:W-:Y:S01]  /*6d40*/  F2FP.F16.F32.PACK_AB R61, R61, R93 ;  /* 0x0000005d3d3d723e */ /* 0x000fe200000000ff */
[----:B------:R-:W-:Y:S01]  /*6d50*/  HADD2.F32 R91, -RZ, R95.H0_H0 ;  /* 0x2000005fff5b7230 */ /* 0x000fe20000004100 */
[----:B------:R-:W-:Y:S01]  /*6d60*/  F2FP.F16.F32.PACK_AB R49, R49, R89 ;  /* 0x000000593131723e */ /* 0x000fe200000000ff */
[--C-:B------:R-:W-:Y:S01]  /*6d70*/  HADD2.F32 R163, -RZ, R60.reuse.H0_H0 ;  /* 0x2000003cffa37230 */ /* 0x100fe20000004100 */
[----:B------:R-:W-:Y:S01]  /*6d80*/  MOV R89, R61 ;  /* 0x0000003d00597202 */ /* 0x000fe20000000f00 */
[----:B------:R-:W-:-:S02]  /*6d90*/  HADD2.F32 R60, -RZ, R60.H1_H1 ;  /* 0x3000003cff3c7230 */ /* 0x000fc40000004100 */
[----:B------:R-:W-:Y:S01]  /*6da0*/  FMUL.FTZ R165, R91, R164 ;  /* 0x000000a45ba57220 */ /* 0x000fe20000410000 */
[----:B------:R-:W-:-:S03]  /*6db0*/  IMAD.MOV.U32 R93, RZ, RZ, R49 ;  /* 0x000000ffff5d7224 */ /* 0x000fc600078e0031 */
[C---:B------:R-:W-:Y:S01]  /*6dc0*/  FFMA.FTZ R165, R163.reuse, R162, -R165 ;  /* 0x000000a2a3a57223 */ /* 0x040fe200000108a5 */
[----:B------:R-:W-:Y:S01]  /*6dd0*/  FMUL.FTZ R163, R163, R164 ;  /* 0x000000a4a3a37220 */ /* 0x000fe20000410000 */
[----:B------:R-:W-:-:S03]  /*6de0*/  HADD2.F32 R164, -RZ, R181.H1_H1 ;  /* 0x300000b5ffa47230 */ /* 0x000fc60000004100 */
[----:B------:R-:W-:Y:S01]  /*6df0*/  FFMA.FTZ R163, R91, R162, R163 ;  /* 0x000000a25ba37223 */ /* 0x000fe200000100a3 */
[----:B------:R-:W-:Y:S02]  /*6e00*/  SHF.R.U32.HI R91, RZ, 0x10, R51 ;  /* 0x00000010ff5b7819 */ /* 0x000fe40000011633 */
[--C-:B------:R-:W-:Y:S01]  /*6e10*/  SHF.R.U64 R51, R62, 0x10, R63.reuse ;  /* 0x000000103e337819 */ /* 0x100fe2000000123f */
[----:B------:R-:W-:Y:S01]  /*6e20*/  HADD2.F32 R62, -RZ, R95.H1_H1 ;  /* 0x3000005fff3e7230 */ /* 0x000fe20000004100 */
[----:B------:R-:W-:Y:S01]  /*6e30*/  SHF.R.U32.HI R63, RZ, 0x10, R63 ;  /* 0x00000010ff3f7819 */ /* 0x000fe2000001163f */
[----:B------:R-:W-:Y:S02]  /*6e40*/  HADD2.F32 R95, -RZ, R91.H0_H0 ;  /* 0x2000005bff5f7230 */ /* 0x000fe40000004100 */
[----:B------:R-:W-:Y:S02]  /*6e50*/  HADD2.F32 R51, -RZ, R51.H0_H0 ;  /* 0x20000033ff337230 */ /* 0x000fe40000004100 */
[----:B------:R-:W-:-:S05]  /*6e60*/  HADD2.F32 R63, -RZ, R63.H0_H0 ;  /* 0x2000003fff3f7230 */ /* 0x000fca0000004100 */
[----:B------:R-:W-:-:S04]  /*6e70*/  FMUL.FTZ R91, R62, R63 ;  /* 0x0000003f3e5b7220 */ /* 0x000fc80000410000 */
[C---:B------:R-:W-:Y:S01]  /*6e80*/  FFMA.FTZ R91, R60.reuse, R95, -R91 ;  /* 0x0000005f3c5b7223 */ /* 0x040fe2000001085b */
[----:B------:R-:W-:Y:S01]  /*6e90*/  FMUL.FTZ R60, R60, R63 ;  /* 0x0000003f3c3c7220 */ /* 0x000fe20000410000 */
[----:B------:R-:W-:-:S03]  /*6ea0*/  HADD2.F32 R63, -RZ, R179.H1_H1 ;  /* 0x300000b3ff3f7230 */ /* 0x000fc60000004100 */
[----:B------:R-:W-:Y:S01]  /*6eb0*/  FFMA.FTZ R60, R62, R95, R60 ;  /* 0x0000005f3e3c7223 */ /* 0x000fe2000001003c */
[----:B------:R-:W-:Y:S01]  /*6ec0*/  HADD2.F32 R62, -RZ, R92.H0_H0 ;  /* 0x2000005cff3e7230 */ /* 0x000fe20000004100 */
[----:B------:R-:W-:Y:S01]  /*6ed0*/  F2FP.F16.F32.PACK_AB R91, R91, R165 ;  /* 0x000000a55b5b723e */ /* 0x000fe200000000ff */
[--C-:B------:R-:W-:Y:S02]  /*6ee0*/  HADD2.F32 R95, -RZ, R88.reuse.H0_H0 ;  /* 0x20000058ff5f7230 */ /* 0x100fe40000004100 */
[----:B------:R-:W-:Y:S02]  /*6ef0*/  HADD2.F32 R88, -RZ, R88.H1_H1 ;  /* 0x30000058ff587230 */ /* 0x000fe40000004100 */
[-C--:B------:R-:W-:Y:S01]  /*6f00*/  FMUL.FTZ R162, R62, R164.reuse ;  /* 0x000000a43ea27220 */ /* 0x080fe20000410000 */
[----:B------:R-:W-:Y:S01]  /*6f10*/  F2FP.F16.F32.PACK_AB R60, R60, R163 ;  /* 0x000000a33c3c723e */ /* 0x000fe200000000ff */
[C---:B------:R-:W-:Y:S02]  /*6f20*/  FMUL.FTZ R164, R95.reuse, R164 ;  /* 0x000000a45fa47220 */ /* 0x040fe40000410000 */
[----:B------:R-:W-:-:S02]  /*6f30*/  FFMA.FTZ R162, R95, R63, -R162 ;  /* 0x0000003f5fa27223 */ /* 0x000fc400000108a2 */
[----:B------:R-:W-:Y:S01]  /*6f40*/  FFMA.FTZ R164, R62, R63, R164 ;  /* 0x0000003f3ea47223 */ /* 0x000fe200000100a4 */
[----:B------:R-:W-:Y:S02]  /*6f50*/  HADD2.F32 R62, -RZ, R92.H1_H1 ;  /* 0x3000005cff3e7230 */ /* 0x000fe40000004100 */
[----:B------:R-:W-:Y:S02]  /*6f60*/  HADD2.F32 R63, -RZ, R48.H0_H0 ;  /* 0x20000030ff3f7230 */ /* 0x000fe40000004100 */
[--C-:B------:R-:W-:Y:S02]  /*6f70*/  HADD2.F32 R92, -RZ, R90.reuse.H0_H0 ;  /* 0x2000005aff5c7230 */ /* 0x100fe40000004100 */
[-C--:B------:R-:W-:Y:S01]  /*6f80*/  FMUL.FTZ R48, R62, R161.reuse ;  /* 0x000000a13e307220 */ /* 0x080fe20000410000 */
[C---:B------:R-:W-:Y:S01]  /*6f90*/  FMUL.FTZ R161, R88.reuse, R161 ;  /* 0x000000a158a17220 */ /* 0x040fe20000410000 */
[----:B------:R-:W-:Y:S02]  /*6fa0*/  HADD2.F32 R90, -RZ, R90.H1_H1 ;  /* 0x3000005aff5a7230 */ /* 0x000fe40000004100 */
[-C--:B------:R-:W-:Y:S01]  /*6fb0*/  FFMA.FTZ R48, R88, R63.reuse, -R48 ;  /* 0x0000003f58307223 */ /* 0x080fe20000010830 */
[----:B------:R-:W-:Y:S01]  /*6fc0*/  FFMA.FTZ R62, R62, R63, R161 ;  /* 0x0000003f3e3e7223 */ /* 0x000fe200000100a1 */
[----:B------:R-:W-:-:S02]  /*6fd0*/  HADD2.F32 R161, -RZ, R180.H1_H1 ;  /* 0x300000b4ffa17230 */ /* 0x000fc40000004100 */
[----:B------:R-:W-:Y:S01]  /*6fe0*/  HADD2.F32 R63, -RZ, R94.H0_H0 ;  /* 0x2000005eff3f7230 */ /* 0x000fe20000004100 */
[----:B------:R-:W-:Y:S01]  /*6ff0*/  F2FP.F16.F32.PACK_AB R48, R48, R162 ;  /* 0x000000a23030723e */ /* 0x000fe200000000ff */
[----:B------:R-:W-:Y:S01]  /*7000*/  HADD2.F32 R88, -RZ, R178.H1_H1 ;  /* 0x300000b2ff587230 */ /* 0x000fe20000004100 */
[----:B------:R-:W-:Y:S01]  /*7010*/  F2FP.F16.F32.PACK_AB R62, R62, R164 ;  /* 0x000000a43e3e723e */ /* 0x000fe200000000ff */
[----:B------:R-:W-:Y:S02]  /*7020*/  HADD2.F32 R94, -RZ, R94.H1_H1 ;  /* 0x3000005eff5e7230 */ /* 0x000fe40000004100 */
[-C--:B------:R-:W-:Y:S01]  /*7030*/  FMUL.FTZ R95, R63, R161.reuse ;  /* 0x000000a13f5f7220 */ /* 0x080fe20000410000 */
[----:B------:R-:W-:-:S03]  /*7040*/  FMUL.FTZ R161, R92, R161 ;  /* 0x000000a15ca17220 */ /* 0x000fc60000410000 */
[-C--:B------:R-:W-:Y:S01]  /*7050*/  FFMA.FTZ R95, R92, R88.reuse, -R95 ;  /* 0x000000585c5f7223 */ /* 0x080fe2000001085f */
[----:B------:R-:W-:Y:S01]  /*7060*/  FFMA.FTZ R161, R63, R88, R161 ;  /* 0x000000583fa17223 */ /* 0x000fe200000100a1 */
[-C--:B------:R-:W-:Y:S01]  /*7070*/  FMUL.FTZ R63, R94, R51.reuse ;  /* 0x000000335e3f7220 */ /* 0x080fe20000410000 */
[C---:B------:R-:W-:Y:S01]  /*7080*/  FMUL.FTZ R51, R90.reuse, R51 ;  /* 0x000000335a337220 */ /* 0x040fe20000410000 */
[----:B------:R-:W-:Y:S02]  /*7090*/  IMAD.MOV.U32 R88, RZ, RZ, R48 ;  /* 0x000000ffff587224 */ /* 0x000fe400078e0030 */
[-C--:B------:R-:W-:Y:S01]  /*70a0*/  FFMA.FTZ R63, R90, R50.reuse, -R63 ;  /* 0x000000325a3f7223 */ /* 0x080fe2000001083f */
[----:B------:R-:W-:Y:S01]  /*70b0*/  FFMA.FTZ R51, R94, R50, R51 ;  /* 0x000000325e337223 */ /* 0x000fe20000010033 */
[----:B------:R-:W-:-:S03]  /*70c0*/  IMAD.MOV.U32 R92, RZ, RZ, R62 ;  /* 0x000000ffff5c7224 */ /* 0x000fc600078e003e */
[----:B------:R-:W-:Y:S01]  /*70d0*/  F2FP.F16.F32.PACK_AB R63, R63, R95 ;  /* 0x0000005f3f3f723e */ /* 0x000fe200000000ff */
[----:B------:R-:W-:Y:S01]  /*70e0*/  IMAD.MOV.U32 R95, RZ, RZ, R60 ;  /* 0x000000ffff5f7224 */ /* 0x000fe200078e003c */
[----:B------:R-:W-:Y:S02]  /*70f0*/  F2FP.F16.F32.PACK_AB R51, R51, R161 ;  /* 0x000000a13333723e */ /* 0x000fe400000000ff */
[----:B------:R-:W-:-:S03]  /*7100*/  MOV R90, R63 ;  /* 0x0000003f005a7202 */ /* 0x000fc60000000f00 */
[----:B------:R-:W-:-:S07]  /*7110*/  IMAD.MOV.U32 R94, RZ, RZ, R51 ;  /* 0x000000ffff5e7224 */ /* 0x000fce00078e0033 */
.L_x_690:
[----:B------:R-:W-:Y:S05]  /*7120*/  BSYNC B3 ;  /* 0x0000000000037941 */ /* 0x000fea0003800000 */
.L_x_689:
[----:B------:R-:W-:-:S13]  /*7130*/  ISETP.GE.AND P4, PT, R160, R147, PT ;  /* 0x00000093a000720c */ /* 0x000fda0003f86270 */
[--C-:B------:R-:W-:Y:S02]  /*7140*/  @!P4 SHF.R.S32.HI R51, RZ, 0x1f, R160.reuse ;  /* 0x0000001fff33c819 */ /* 0x100fe400000114a0 */
[----:B------:R-:W-:-:S04]  /*7150*/  @!P4 IADD3 R160, P5, P6, R102, R132, R160 ;  /* 0x0000008466a0c210 */ /* 0x000fc80007ebe0a0 */
[----:B------:R-:W-:Y:S02]  /*7160*/  @!P4 IADD3.X R51, R97, R156, R51, P5, P6 ;  /* 0x0000009c6133c210 */ /* 0x000fe40002fec433 */
[----:B------:R-:W-:-:S04]  /*7170*/  IADD3 R49, P5, P6, R102, R132, R27 ;  /* 0x0000008466317210 */ /* 0x000fc80007ebe01b */
[----:B------:R-:W-:Y:S02]  /*7180*/  IADD3.X R50, R97, R156, R13, P5, P6 ;  /* 0x0000009c61327210 */ /* 0x000fe40002fec40d */
[----:B------:R-:W-:-:S04]  /*7190*/  LEA R48, P5, R49, R120, 0x1 ;  /* 0x0000007831307211 */ /* 0x000fc800078a08ff */
[----:B------:R-:W-:Y:S02]  /*71a0*/  LEA.HI.X R49, R49, R121, R50, 0x1, P5 ;  /* 0x0000007931317211 */ /* 0x000fe400028f0c32 */
[----:B------:R-:W-:-:S03]  /*71b0*/  @!P4 LEA R50, P5, R160, R120, 0x1 ;  /* 0x00000078a032c211 */ /* 0x000fc600078a08ff */
[----:B--2---:R2:W-:Y:S01]  /*71c0*/  STG.E.128 desc[UR40][R48.64], R88 ;  /* 0x0000005830007986 */ /* 0x0045e2000c101d28 */
[----:B------:R-:W-:-:S05]  /*71d0*/  @!P4 LEA.HI.X R51, R160, R121, R51, 0x1, P5 ;  /* 0x00000079a033c211 */ /* 0x000fca00028f0c33 */
[----:B0-----:R2:W-:Y:S04]  /*71e0*/  @!P4 STG.E.128 desc[UR40][R50.64], R92 ;  /* 0x0000005c3200c986 */ /* 0x0015e8000c101d28 */
.L_x_688:
[----:B------:R-:W-:Y:S05]  /*71f0*/  BSYNC B2 ;  /* 0x0000000000027941 */ /* 0x000fea0003800000 */
.L_x_687:
[----:B------:R-:W-:Y:S01]  /*7200*/  ISETP.NE.AND P4, PT, R10, RZ, PT ;  /* 0x000000ff0a00720c */ /* 0x000fe20003f85270 */
[----:B------:R-:W-:-:S12]  /*7210*/  BSSY B2, `(.L_x_691) ;  /* 0x0000080000027945 */ /* 0x000fd80003800000 */
[----:B------:R-:W-:Y:S05]  /*7220*/  @!P4 BRA `(.L_x_692) ;  /* 0x0000000400f8c947 */ /* 0x000fea0003800000 */
[----:B--2---:R-:W-:Y:S01]  /*7230*/  SEL R48, R122, R148, !P1 ;  /* 0x000000947a307207 */ /* 0x004fe20004800000 */
[----:B------:R-:W-:Y:S01]  /*7240*/  BSSY B3, `(.L_x_693) ;  /* 0x000007a000037945 */ /* 0x000fe20003800000 */
[----:B------:R-:W-:Y:S02]  /*7250*/  IADD3 R60, P4, P5, R102, R132, R21 ;  /* 0x00000084663c7210 */ /* 0x000fe40007d9e015 */
[----:B------:R-:W-:Y:S02]  /*7260*/  SHF.R.S32.HI R49, RZ, 0x1f, R48 ;  /* 0x0000001fff317819 */ /* 0x000fe40000011430 */
[----:B------:R-:W-:Y:S02]  /*7270*/  IADD3.X R61, R97, R156, R12, P4, P5 ;  /* 0x0000009c613d7210 */ /* 0x000fe400027ea40c */
[----:B------:R-:W-:-:S04]  /*7280*/  LEA.HI R48, R49, R48, RZ, 0x4 ;  /* 0x0000003031307211 */ /* 0x000fc800078f20ff */
[----:B------:R-:W-:-:S04]  /*7290*/  LEA.HI.SX32 R48, R48, R26, 0x1c ;  /* 0x0000001a30307211 */ /* 0x000fc800078fe2ff */
[----:B------:R-:W-:-:S04]  /*72a0*/  SHF.L.U32 R49, R48, 0x3, RZ ;  /* 0x0000000330317819 */ /* 0x000fc800000006ff */
[----:B------:R-:W-:-:S13]  /*72b0*/  ISETP.GE.AND P4, PT, R49, R147, PT ;  /* 0x000000933100720c */ /* 0x000fda0003f86270 */
[--C-:B------:R-:W-:Y:S02]  /*72c0*/  @!P4 SHF.R.S32.HI R51, RZ, 0x1f, R49.reuse ;  /* 0x0000001fff33c819 */ /* 0x100fe40000011431 */
[--C-:B------:R-:W-:Y:S02]  /*72d0*/  @!P4 IADD3 R50, P5, P6, R102, R132, R49.reuse ;  /* 0x000000846632c210 */ /* 0x100fe40007ebe031 */
[----:B------:R-:W-:Y:S02]  /*72e0*/  LOP3.LUT R49, R191, 0x38, R49, 0xf8, !PT ;  /* 0x00000038bf317812 */ /* 0x000fe400078ef831 */
[----:B------:R-:W-:Y:S02]  /*72f0*/  @!P4 IADD3.X R51, R97, R156, R51, P5, P6 ;  /* 0x0000009c6133c210 */ /* 0x000fe40002fec433 */
[----:B------:R-:W-:Y:S02]  /*7300*/  LEA R88, P5, R60, R120, 0x1 ;  /* 0x000000783c587211 */ /* 0x000fe400078a08ff */
[----:B------:R-:W-:-:S02]  /*7310*/  LOP3.LUT R49, R49, R193, RZ, 0x3c, !PT ;  /* 0x000000c131317212 */ /* 0x000fc400078e3cff */
[----:B------:R-:W-:Y:S02]  /*7320*/  LEA.HI.X R89, R60, R121, R61, 0x1, P5 ;  /* 0x000000793c597211 */ /* 0x000fe400028f0c3d */
[----:B------:R-:W-:-:S04]  /*7330*/  @!P4 LEA R90, P5, R50, R120, 0x1 ;  /* 0x00000078325ac211 */ /* 0x000fc800078a08ff */
[----:B------:R-:W-:Y:S02]  /*7340*/  @!P4 LEA.HI.X R91, R50, R121, R51, 0x1, P5 ;  /* 0x00000079325bc211 */ /* 0x000fe400028f0c33 */
[----:B------:R-:W-:Y:S02]  /*7350*/  SHF.R.S32.HI R50, RZ, 0x1f, R48 ;  /* 0x0000001fff327819 */ /* 0x000fe40000011430 */
[----:B------:R-:W-:Y:S02]  /*7360*/  ISETP.GE.AND P5, PT, R101, R117, PT ;  /* 0x000000756500720c */ /* 0x000fe40003fa6270 */
[----:B------:R-:W-:-:S05]  /*7370*/  LEA.HI R48, R50, R48, RZ, 0x3 ;  /* 0x0000003032307211 */ /* 0x000fca00078f18ff */
[----:B------:R-:W-:-:S05]  /*7380*/  IMAD.SHL.U32 R48, R48, 0x400, RZ ;  /* 0x0000040030307824 */ /* 0x000fca00078e00ff */
[----:B------:R-:W-:-:S05]  /*7390*/  LOP3.LUT R48, R48, 0x7fffe000, RZ, 0xc0, !PT ;  /* 0x7fffe00030307812 */ /* 0x000fca00078ec0ff */
[----:B------:R-:W-:-:S05]  /*73a0*/  IMAD R48, R192, 0x200, R48 ;  /* 0x00000200c0307824 */ /* 0x000fca00078e0230 */
[----:B------:R-:W-:Y:S01]  /*73b0*/  IADD3 R49, R48, R49, RZ ;  /* 0x0000003130317210 */ /* 0x000fe20007ffe0ff */
[----:B------:R-:W-:-:S04]  /*73c0*/  IMAD R48, R16, 0x6000, R142 ;  /* 0x0000600010307824 */ /* 0x000fc800078e028e */
[----:B------:R-:W-:Y:S02]  /*73d0*/  IMAD R60, R16, 0x6000, R49 ;  /* 0x00006000103c7824 */ /* 0x000fe400078e0231 */
[--C-:B------:R-:W-:Y:S02]  /*73e0*/  IMAD R48, R48, 0x2, R2.reuse ;  /* 0x0000000230307824 */ /* 0x100fe400078e0202 */
[----:B------:R-:W-:-:S04]  /*73f0*/  IMAD R60, R60, 0x2, R2 ;  /* 0x000000023c3c7824 */ /* 0x000fc800078e0202 */
[----:B------:R-:W0:Y:S04]  /*7400*/  LDS.128 R48, [R48+0x1c400] ;  /* 0x01c4000030307984 */ /* 0x000e280000000c00 */
[----:B------:R-:W2:Y:S01]  /*7410*/  LDS.128 R60, [R60+0x1c400] ;  /* 0x01c400003c3c7984 */ /* 0x000ea20000000c00 */
[----:B------:R-:W-:Y:S05]  /*7420*/  @P5 BRA `(.L_x_694) ;  /* 0x00000004006c5947 */ /* 0x000fea0003800000 */
[----:B--2---:R-:W-:Y:S01]  /*7430*/  MOV R94, R61 ;  /* 0x0000003d005e7202 */ /* 0x004fe20000000f00 */
[----:B0-----:R-:W-:Y:S01]  /*7440*/  IMAD.MOV.U32 R61, RZ, RZ, R49 ;  /* 0x000000ffff3d7224 */ /* 0x001fe200078e0031 */
[----:B------:R-:W-:Y:S01]  /*7450*/  SHF.R.U64 R56, R56, 0x10, R57 ;  /* 0x0000001038387819 */ /* 0x000fe20000001239 */
[----:B------:R-:W-:Y:S01]  /*7460*/  HADD2.F32 R95, -RZ, R180.H0_H0 ;  /* 0x200000b4ff5f7230 */ /* 0x000fe20000004100 */
[----:B------:R-:W-:Y:S01]  /*7470*/  SHF.R.U64 R44, R44, 0x10, R45 ;  /* 0x000000102c2c7819 */ /* 0x000fe2000000122d */
[----:B------:R-:W-:Y:S01]  /*7480*/  HADD2.F32 R92, -RZ, R94.H0_H0 ;  /* 0x2000005eff5c7230 */ /* 0x000fe20000004100 */
[----:B------:R-:W-:Y:S01]  /*7490*/  SHF.R.U64 R58, R58, 0x10, R59 ;  /* 0x000000103a3a7819 */ /* 0x000fe2000000123b */
[--C-:B------:R-:W-:Y:S01]  /*74a0*/  HADD2.F32 R93, -RZ, R61.reuse.H0_H0 ;  /* 0x2000003dff5d7230 */ /* 0x100fe20000004100 */
[----:B------:R-:W-:Y:S01]  /*74b0*/  SHF.R.U64 R46, R46, 0x10, R47 ;  /* 0x000000102e2e7819 */ /* 0x000fe2000000122f */
[----:B------:R-:W-:Y:S02]  /*74c0*/  HADD2.F32 R49, -RZ, R178.H0_H0 ;  /* 0x200000b2ff317230 */ /* 0x000fe40000004100 */
[----:B------:R-:W-:Y:S01]  /*74d0*/  FMUL.FTZ R160, R92, R95 ;  /* 0x0000005f5ca07220 */ /* 0x000fe20000410000 */
[----:B------:R-:W-:-:S02]  /*74e0*/  HADD2.F32 R61, -RZ, R61.H1_H1 ;  /* 0x3000003dff3d7230 */ /* 0x000fc40000004100 */
[C---:B------:R-:W-:Y:S01]  /*74f0*/  FMUL.FTZ R95, R93.reuse, R95 ;  /* 0x0000005f5d5f7220 */ /* 0x040fe20000410000 */
[----:B------:R-:W-:Y:S02]  /*7500*/  HADD2.F32 R161, -RZ, R177.H1_H1 ;  /* 0x300000b1ffa17230 */ /* 0x000fe40000004100 */
[-C--:B------:R-:W-:Y:S01]  /*7510*/  FFMA.FTZ R93, R93, R49.reuse, -R160 ;  /* 0x000000315d5d7223 */ /* 0x080fe200000108a0 */
[----:B------:R-:W-:Y:S02]  /*7520*/  HADD2.F32 R56, -RZ, R56.H0_H0 ;  /* 0x20000038ff387230 */ /* 0x000fe40000004100 */
[----:B------:R-:W-:Y:S01]  /*7530*/  FFMA.FTZ R92, R92, R49, R95 ;  /* 0x000000315c5c7223 */ /* 0x000fe2000001005f */
[----:B------:R-:W-:Y:S01]  /*7540*/  SHF.R.U32.HI R95, RZ, 0x10, R57 ;  /* 0x00000010ff5f7819 */ /* 0x000fe20000011639 */
[----:B------:R-:W-:Y:S01]  /*7550*/  HADD2.F32 R49, -RZ, R94.H1_H1 ;  /* 0x3000005eff317230 */ /* 0x000fe20000004100 */
[----:B------:R-:W-:Y:S01]  /*7560*/  SHF.R.U32.HI R94, RZ, 0x10, R45 ;  /* 0x00000010ff5e7819 */ /* 0x000fe2000001162d */
[----:B------:R-:W-:-:S02]  /*7570*/  HADD2.F32 R163, -RZ, R176.H1_H1 ;  /* 0x300000b0ffa37230 */ /* 0x000fc40000004100 */
[----:B------:R-:W-:Y:S02]  /*7580*/  HADD2.F32 R95, -RZ, R95.H0_H0 ;  /* 0x2000005fff5f7230 */ /* 0x000fe40000004100 */
[----:B------:R-:W-:Y:S02]  /*7590*/  HADD2.F32 R94, -RZ, R94.H0_H0 ;  /* 0x2000005eff5e7230 */ /* 0x000fe40000004100 */
[----:B------:R-:W-:Y:S02]  /*75a0*/  HADD2.F32 R44, -RZ, R44.H0_H0 ;  /* 0x2000002cff2c7230 */ /* 0x000fe40000004100 */
[-C--:B------:R-:W-:Y:S01]  /*75b0*/  FMUL.FTZ R160, R49, R95.reuse ;  /* 0x0000005f31a07220 */ /* 0x080fe20000410000 */
[C---:B------:R-:W-:Y:S01]  /*75c0*/  FMUL.FTZ R95, R61.reuse, R95 ;  /* 0x0000005f3d5f7220 */ /* 0x040fe20000410000 */
[----:B------:R-:W-:Y:S02]  /*75d0*/  HADD2.F32 R57, -RZ, R176.H0_H0 ;  /* 0x200000b0ff397230 */ /* 0x000fe40000004100 */
[-C--:B------:R-:W-:Y:S01]  /*75e0*/  FFMA.FTZ R61, R61, R94.reuse, -R160 ;  /* 0x0000005e3d3d7223 */ /* 0x080fe200000108a0 */
[----:B------:R-:W-:Y:S01]  /*75f0*/  FFMA.FTZ R49, R49, R94, R95 ;  /* 0x0000005e31317223 */ /* 0x000fe2000001005f */
[----:B------:R-:W-:-:S02]  /*7600*/  IMAD.MOV.U32 R94, RZ, RZ, R63 ;  /* 0x000000ffff5e7224 */ /* 0x000fc400078e003f */
[----:B------:R-:W-:Y:S01]  /*7610*/  HADD2.F32 R63, -RZ, R51.H0_H0 ;  /* 0x20000033ff3f7230 */ /* 0x000fe20000004100 */
[----:B------:R-:W-:Y:S01]  /*7620*/  F2FP.F16.F32.PACK_AB R61, R61, R93 ;  /* 0x0000005d3d3d723e */ /* 0x000fe200000000ff */
[----:B------:R-:W-:Y:S01]  /*7630*/  HADD2.F32 R160, -RZ, R177.H0_H0 ;  /* 0x200000b1ffa07230 */ /* 0x000fe20000004100 */
[----:B------:R-:W-:Y:S01]  /*7640*/  F2FP.F16.F32.PACK_AB R92, R49, R92 ;  /* 0x0000005c315c723e */ /* 0x000fe200000000ff */
[--C-:B------:R-:W-:Y:S02]  /*7650*/  HADD2.F32 R95, -RZ, R94.reuse.H0_H0 ;  /* 0x2000005eff5f7230 */ /* 0x100fe40000004100 */
[----:B------:R-:W-:Y:S02]  /*7660*/  HADD2.F32 R94, -RZ, R94.H1_H1 ;  /* 0x3000005eff5e7230 */ /* 0x000fe40000004100 */
[----:B------:R-:W-:Y:S02]  /*7670*/  HADD2.F32 R51, -RZ, R51.H1_H1 ;  /* 0x30000033ff337230 */ /* 0x000fe40000004100 */
[-C--:B------:R-:W-:Y:S01]  /*7680*/  FMUL.FTZ R162, R95, R161.reuse ;  /* 0x000000a15fa27220 */ /* 0x080fe20000410000 */
[----:B------:R-:W-:Y:S01]  /*7690*/  FMUL.FTZ R161, R63, R161 ;  /* 0x000000a13fa17220 */ /* 0x000fe20000410000 */
[----:B------:R-:W-:-:S02]  /*76a0*/  HADD2.F32 R58, -RZ, R58.H0_H0 ;  /* 0x2000003aff3a7230 */ /* 0x000fc40000004100 */
[-C--:B------:R-:W-:Y:S01]  /*76b0*/  FFMA.FTZ R63, R63, R160.reuse, -R162 ;  /* 0x000000a03f3f7223 */ /* 0x080fe200000108a2 */
[----:B------:R-:W-:Y:S01]  /*76c0*/  FFMA.FTZ R161, R95, R160, R161 ;  /* 0x000000a05fa17223 */ /* 0x000fe200000100a1 */
[----:B------:R-:W-:Y:S01]  /*76d0*/  SHF.R.U32.HI R95, RZ, 0x10, R59 ;  /* 0x00000010ff5f7819 */ /* 0x000fe2000001163b */
[----:B------:R-:W-:Y:S01]  /*76e0*/  HADD2.F32 R59, -RZ, R175.H1_H1 ;  /* 0x300000afff3b7230 */ /* 0x000fe20000004100 */
[----:B------:R-:W-:Y:S01]  /*76f0*/  SHF.R.U32.HI R160, RZ, 0x10, R47 ;  /* 0x00000010ffa07819 */ /* 0x000fe2000001162f */
[----:B------:R-:W-:Y:S02]  /*7700*/  HADD2.F32 R46, -RZ, R46.H0_H0 ;  /* 0x2000002eff2e7230 */ /* 0x000fe40000004100 */
[----:B------:R-:W-:Y:S02]  /*7710*/  HADD2.F32 R95, -RZ, R95.H0_H0 ;  /* 0x2000005fff5f7230 */ /* 0x000fe40000004100 */
[----:B------:R-:W-:Y:S02]  /*7720*/  HADD2.F32 R160, -RZ, R160.H0_H0 ;  /* 0x200000a0ffa07230 */ /* 0x000fe40000004100 */
[----:B------:R-:W-:-:S02]  /*7730*/  IMAD.MOV.U32 R49, RZ, RZ, R61 ;  /* 0x000000ffff317224 */ /* 0x000fc400078e003d */
[CC--:B------:R-:W-:Y:S01]  /*7740*/  FMUL.FTZ R162, R94.reuse, R95.reuse ;  /* 0x0000005f5ea27220 */ /* 0x0c0fe20000410000 */
[C---:B------:R-:W-:Y:S01]  /*7750*/  FMUL.FTZ R95, R51.reuse, R95 ;  /* 0x0000005f335f7220 */ /* 0x040fe20000410000 */
[----:B------:R-:W-:Y:S02]  /*7760*/  MOV R61, R92 ;  /* 0x0000005c003d7202 */ /* 0x000fe40000000f00 */
[-C--:B------:R-:W-:Y:S01]  /*7770*/  FFMA.FTZ R162, R51, R160.reuse, -R162 ;  /* 0x000000a033a27223 */ /* 0x080fe200000108a2 */
[----:B------:R-:W-:Y:S01]  /*7780*/  FFMA.FTZ R95, R94, R160, R95 ;  /* 0x000000a05e5f7223 */ /* 0x000fe2000001005f */
[----:B------:R-:W-:Y:S02]  /*7790*/  HADD2.F32 R51, -RZ, R60.H0_H0 ;  /* 0x2000003cff337230 */ /* 0x000fe40000004100 */
[----:B------:R-:W-:Y:S01]  /*77a0*/  HADD2.F32 R94, -RZ, R48.H0_H0 ;  /* 0x20000030ff5e7230 */ /* 0x000fe20000004100 */
[----:B------:R-:W-:Y:S01]  /*77b0*/  F2FP.F16.F32.PACK_AB R63, R162, R63 ;  /* 0x0000003fa23f723e */ /* 0x000fe200000000ff */
[----:B------:R-:W-:-:S02]  /*77c0*/  HADD2.F32 R60, -RZ, R60.H1_H1 ;  /* 0x3000003cff3c7230 */ /* 0x000fc40000004100 */
[-C--:B------:R-:W-:Y:S01]  /*77d0*/  FMUL.FTZ R160, R51, R163.reuse ;  /* 0x000000a333a07220 */ /* 0x080fe20000410000 */
[----:B------:R-:W-:Y:S02]  /*77e0*/  HADD2.F32 R48, -RZ, R48.H1_H1 ;  /* 0x30000030ff307230 */ /* 0x000fe40000004100 */
[----:B------:R-:W-:Y:S01]  /*77f0*/  FMUL.FTZ R163, R94, R163 ;  /* 0x000000a35ea37220 */ /* 0x000fe20000410000 */
[----:B------:R-:W-:Y:S01]  /*7800*/  F2FP.F16.F32.PACK_AB R95, R95, R161 ;  /* 0x000000a15f5f723e */ /* 0x000fe200000000ff */
[-C--:B------:R-:W-:Y:S01]  /*7810*/  FMUL.FTZ R45, R60, R56.reuse ;  /* 0x000000383c2d7220 */ /* 0x080fe20000410000 */
[-C--:B------:R-:W-:Y:S01]  /*7820*/  FFMA.FTZ R160, R94, R57.reuse, -R160 ;  /* 0x000000395ea07223 */ /* 0x080fe200000108a0 */
[C---:B------:R-:W-:Y:S01]  /*7830*/  FMUL.FTZ R56, R48.reuse, R56 ;  /* 0x0000003830387220 */ /* 0x040fe20000410000 */
[----:B------:R-:W-:Y:S01]  /*7840*/  FFMA.FTZ R163, R51, R57, R163 ;  /* 0x0000003933a37223 */ /* 0x000fe200000100a3 */
[----:B------:R-:W-:Y:S01]  /*7850*/  FFMA.FTZ R45, R48, R44, -R45 ;  /* 0x0000002c302d7223 */ /* 0x000fe2000001082d */
[----:B------:R-:W-:-:S02]  /*7860*/  HADD2.F32 R51, -RZ, R50.H0_H0 ;  /* 0x20000032ff337230 */ /* 0x000fc40000004100 */
[----:B------:R-:W-:Y:S01]  /*7870*/  FFMA.FTZ R56, R60, R44, R56 ;  /* 0x0000002c3c387223 */ /* 0x000fe20000010038 */
[--C-:B------:R-:W-:Y:S02]  /*7880*/  HADD2.F32 R44, -RZ, R62.reuse.H0_H0 ;  /* 0x2000003eff2c7230 */ /* 0x100fe40000004100 */
[----:B------:R-:W-:Y:S01]  /*7890*/  HADD2.F32 R48, -RZ, R175.H0_H0 ;  /* 0x200000afff307230 */ /* 0x000fe20000004100 */
[----:B------:R-:W-:Y:S01]  /*78a0*/  F2FP.F16.F32.PACK_AB R45, R45, R160 ;  /* 0x000000a02d2d723e */ /* 0x000fe200000000ff */
[----:B------:R-:W-:Y:S02]  /*78b0*/  HADD2.F32 R62, -RZ, R62.H1_H1 ;  /* 0x3000003eff3e7230 */ /* 0x000fe40000004100 */
[-C--:B------:R-:W-:Y:S01]  /*78c0*/  FMUL.FTZ R57, R44, R59.reuse ;  /* 0x0000003b2c397220 */ /* 0x080fe20000410000 */
[C---:B------:R-:W-:Y:S01]  /*78d0*/  FMUL.FTZ R59, R51.reuse, R59 ;  /* 0x0000003b333b7220 */ /* 0x040fe20000410000 */
[----:B------:R-:W-:Y:S01]  /*78e0*/  HADD2.F32 R50, -RZ, R50.H1_H1 ;  /* 0x30000032ff327230 */ /* 0x000fe20000004100 */
[----:B------:R-:W-:Y:S01]  /*78f0*/  F2FP.F16.F32.PACK_AB R56, R56, R163 ;  /* 0x000000a33838723e */ /* 0x000fe200000000ff */
[-C--:B------:R-:W-:Y:S01]  /*7900*/  FFMA.FTZ R57, R51, R48.reuse, -R57 ;  /* 0x0000003033397223 */ /* 0x080fe20000010839 */
[----:B------:R-:W-:Y:S01]  /*7910*/  FFMA.FTZ R59, R44, R48, R59 ;  /* 0x000000302c3b7223 */ /* 0x000fe2000001003b */
[-C--:B------:R-:W-:Y:S01]  /*7920*/  FMUL.FTZ R44, R62, R58.reuse ;  /* 0x0000003a3e2c7220 */ /* 0x080fe20000410000 */
[C---:B------:R-:W-:Y:S01]  /*7930*/  FMUL.FTZ R58, R50.reuse, R58 ;  /* 0x0000003a323a7220 */ /* 0x040fe20000410000 */
[----:B------:R-:W-:Y:S01]  /*7940*/  IMAD.MOV.U32 R51, RZ, RZ, R63 ;  /* 0x000000ffff337224 */ /* 0x000fe200078e003f */
[----:B------:R-:W-:Y:S01]  /*7950*/  MOV R48, R45 ;  /* 0x0000002d00307202 */ /* 0x000fe20000000f00 */
[-C--:B------:R-:W-:Y:S01]  /*7960*/  FFMA.FTZ R44, R50, R46.reuse, -R44 ;  /* 0x0000002e322c7223 */ /* 0x080fe2000001082c */
[----:B------:R-:W-:Y:S01]  /*7970*/  FFMA.FTZ R58, R62, R46, R58 ;  /* 0x0000002e3e3a7223 */ /* 0x000fe2000001003a */
[----:B------:R-:W-:-:S02]  /*7980*/  IMAD.MOV.U32 R60, RZ, RZ, R56 ;  /* 0x000000ffff3c7224 */ /* 0x000fc400078e0038 */
[----:B------:R-:W-:Y:S01]  /*7990*/  IMAD.MOV.U32 R63, RZ, RZ, R95 ;  /* 0x000000ffff3f7224 */ /* 0x000fe200078e005f */
[----:B------:R-:W-:Y:S02]  /*79a0*/  F2FP.F16.F32.PACK_AB R44, R44, R57 ;  /* 0x000000392c2c723e */ /* 0x000fe400000000ff */
[----:B------:R-:W-:-:S03]  /*79b0*/  F2FP.F16.F32.PACK_AB R58, R58, R59 ;  /* 0x0000003b3a3a723e */ /* 0x000fc600000000ff */
[----:B------:R-:W-:Y:S01]  /*79c0*/  IMAD.MOV.U32 R50, RZ, RZ, R44 ;  /* 0x000000ffff327224 */ /* 0x000fe200078e002c */
[----:B------:R-:W-:-:S07]  /*79d0*/  MOV R62, R58 ;  /* 0x0000003a003e7202 */ /* 0x000fce0000000f00 */
.L_x_694:
[----:B------:R-:W-:Y:S05]  /*79e0*/  BSYNC B3 ;  /* 0x0000000000037941 */ /* 0x000fea0003800000 */
.L_x_693:
[----:B0-----:R0:W-:Y:S04]  /*79f0*/  STG.E.128 desc[UR40][R88.64], R48 ;  /* 0x0000003058007986 */ /* 0x0011e8000c101d28 */
[----:B--2---:R0:W-:Y:S02]  /*7a00*/  @!P4 STG.E.128 desc[UR40][R90.64], R60 ;  /* 0x0000003c5a00c986 */ /* 0x0041e4000c101d28 */
.L_x_692:
[----:B------:R-:W-:Y:S05]  /*7a10*/  BSYNC B2 ;  /* 0x0000000000027941 */ /* 0x000fea0003800000 */
.L_x_691:
[----:B------:R-:W-:-:S13]  /*7a20*/  ISETP.NE.AND P4, PT, R9, RZ, PT ;  /* 0x000000ff0900720c */ /* 0x000fda0003f85270 */
[----:B------:R-:W-:Y:S05]  /*7a30*/  @!P4 BRA `(.L_x_686) ;  /* 0x0000000400d8c947 */ /* 0x000fea0003800000 */
[----:B------:R-:W3:Y:S01]  /*7a40*/  LDL R44, [R1+0x10] ;  /* 0x00001000012c7983 */ /* 0x000ee20000100800 */
[----:B------:R-:W-:Y:S01]  /*7a50*/  IADD3 R47, P4, P5, R102, R132, R15 ;  /* 0x00000084662f7210 */ /* 0x000fe20007d9e00f */
[----:B------:R-:W-:Y:S03]  /*7a60*/  BSSY B2, `(.L_x_695) ;  /* 0x0000071000027945 */ /* 0x000fe60003800000 */
[----:B------:R-:W-:Y:S02]  /*7a70*/  IADD3.X R46, R97, R156, R11, P4, P5 ;  /* 0x0000009c612e7210 */ /* 0x000fe400027ea40b */
[----:B---3--:R-:W-:-:S04]  /*7a80*/  LOP3.LUT P6, RZ, R44, 0x1, RZ, 0xc0, !PT ;  /* 0x000000012cff7812 */ /* 0x008fc800078cc0ff */
[----:B------:R-:W-:-:S04]  /*7a90*/  SEL R44, R122, R148, !P6 ;  /* 0x000000947a2c7207 */ /* 0x000fc80007000000 */
[----:B------:R-:W-:-:S04]  /*7aa0*/  SHF.R.S32.HI R45, RZ, 0x1f, R44 ;  /* 0x0000001fff2d7819 */ /* 0x000fc8000001142c */
[----:B------:R-:W-:-:S04]  /*7ab0*/  LEA.HI R45, R45, R44, RZ, 0x4 ;  /* 0x0000002c2d2d7211 */ /* 0x000fc800078f20ff */
[----:B------:R-:W-:-:S05]  /*7ac0*/  LEA.HI.SX32 R45, R45, R20, 0x1c ;  /* 0x000000142d2d7211 */ /* 0x000fca00078fe2ff */
[----:B------:R-:W-:-:S05]  /*7ad0*/  IMAD.SHL.U32 R44, R45, 0x8, RZ ;  /* 0x000000082d2c7824 */ /* 0x000fca00078e00ff */
[----:B------:R-:W-:-:S13]  /*7ae0*/  ISETP.GE.AND P4, PT, R44, R147, PT ;  /* 0x000000932c00720c */ /* 0x000fda0003f86270 */
[--C-:B0-2---:R-:W-:Y:S02]  /*7af0*/  @!P4 SHF.R.S32.HI R48, RZ, 0x1f, R44.reuse ;  /* 0x0000001fff30c819 */ /* 0x105fe4000001142c */
[--C-:B------:R-:W-:Y:S02]  /*7b00*/  @!P4 IADD3 R132, P5, P6, R102, R132, R44.reuse ;  /* 0x000000846684c210 */ /* 0x100fe40007ebe02c */
[----:B------:R-:W-:Y:S02]  /*7b10*/  LOP3.LUT R44, R191, 0x38, R44, 0xf8, !PT ;  /* 0x00000038bf2c7812 */ /* 0x000fe400078ef82c */
[----:B------:R-:W-:Y:S02]  /*7b20*/  @!P4 IADD3.X R156, R97, R156, R48, P5, P6 ;  /* 0x0000009c619cc210 */ /* 0x000fe40002fec430 */
[----:B------:R-:W-:Y:S02]  /*7b30*/  LEA R56, P5, R47, R120, 0x1 ;  /* 0x000000782f387211 */ /* 0x000fe400078a08ff */
[----:B------:R-:W-:-:S02]  /*7b40*/  LOP3.LUT R44, R44, R193, RZ, 0x3c, !PT ;  /* 0x000000c12c2c7212 */ /* 0x000fc400078e3cff */
[----:B------:R-:W-:Y:S01]  /*7b50*/  LEA.HI.X R57, R47, R121, R46, 0x1, P5 ;  /* 0x000000792f397211 */ /* 0x000fe200028f0c2e */
[----:B------:R-:W-:Y:S01]  /*7b60*/  IMAD R47, R16, 0x6000, R140 ;  /* 0x00006000102f7824 */ /* 0x000fe200078e028c */
[----:B------:R-:W-:Y:S02]  /*7b70*/  SHF.R.S32.HI R46, RZ, 0x1f, R45 ;  /* 0x0000001fff2e7819 */ /* 0x000fe4000001142d */
[----:B------:R-:W-:Y:S02]  /*7b80*/  @!P4 LEA R58, P5, R132, R120, 0x1 ;  /* 0x00000078843ac211 */ /* 0x000fe400078a08ff */
[----:B------:R-:W-:Y:S02]  /*7b90*/  LEA.HI R45, R46, R45, RZ, 0x3 ;  /* 0x0000002d2e2d7211 */ /* 0x000fe400078f18ff */
[----:B------:R-:W-:Y:S02]  /*7ba0*/  @!P4 LEA.HI.X R59, R132, R121, R156, 0x1, P5 ;  /* 0x00000079843bc211 */ /* 0x000fe400028f0c9c */
[----:B------:R-:W-:-:S02]  /*7bb0*/  SHF.L.U32 R45, R45, 0xa, RZ ;  /* 0x0000000a2d2d7819 */ /* 0x000fc400000006ff */
[----:B------:R-:W-:Y:S02]  /*7bc0*/  ISETP.GE.AND P5, PT, R100, R117, PT ;  /* 0x000000756400720c */ /* 0x000fe40003fa6270 */
[----:B------:R-:W-:-:S05]  /*7bd0*/  LOP3.LUT R45, R45, 0x7fffe000, RZ, 0xc0, !PT ;  /* 0x7fffe0002d2d7812 */ /* 0x000fca00078ec0ff */
[----:B------:R-:W-:-:S04]  /*7be0*/  IMAD R45, R192, 0x200, R45 ;  /* 0x00000200c02d7824 */ /* 0x000fc800078e022d */
[----:B------:R-:W-:Y:S01]  /*7bf0*/  IMAD.IADD R45, R45, 0x1, R44 ;  /* 0x000000012d2d7824 */ /* 0x000fe200078e022c */
[----:B------:R-:W-:-:S03]  /*7c00*/  LEA R44, R47, R2, 0x1 ;  /* 0x000000022f2c7211 */ /* 0x000fc600078e08ff */
[----:B------:R-:W-:-:S04]  /*7c10*/  IMAD R45, R16, 0x6000, R45 ;  /* 0x00006000102d7824 */ /* 0x000fc800078e022d */
[----:B------:R-:W-:Y:S02]  /*7c20*/  IMAD R48, R45, 0x2, R2 ;  /* 0x000000022d307824 */ /* 0x000fe400078e0202 */
[----:B------:R-:W0:Y:S04]  /*7c30*/  LDS.128 R44, [R44+0x1c400] ;  /* 0x01c400002c2c7984 */ /* 0x000e280000000c00 */
[----:B------:R-:W2:Y:S01]  /*7c40*/  LDS.128 R48, [R48+0x1c400] ;  /* 0x01c4000030307984 */ /* 0x000ea20000000c00 */
[----:B------:R-:W-:Y:S05]  /*7c50*/  @P5 BRA `(.L_x_696) ;  /* 0x0000000400445947 */ /* 0x000fea0003800000 */
[--C-:B------:R-:W-:Y:S01]  /*7c60*/  SHF.R.U64 R40, R40, 0x10, R41.reuse ;  /* 0x0000001028287819 */ /* 0x100fe20000001229 */
[--C-:B--2---:R-:W-:Y:S01]  /*7c70*/  HADD2.F32 R62, -RZ, R49.reuse.H0_H0 ;  /* 0x20000031ff3e7230 */ /* 0x104fe20000004100 */
[----:B------:R-:W-:Y:S01]  /*7c80*/  SHF.R.U32.HI R60, RZ, 0x10, R41 ;  /* 0x00000010ff3c7819 */ /* 0x000fe20000011629 */
[----:B------:R-:W-:Y:S01]  /*7c90*/  HADD2.F32 R63, -RZ, R49.H1_H1 ;  /* 0x30000031ff3f7230 */ /* 0x000fe20000004100 */
[--C-:B------:R-:W-:Y:S01]  /*7ca0*/  SHF.R.U64 R41, R52, 0x10, R53.reuse ;  /* 0x0000001034297819 */ /* 0x100fe20000001235 */
[----:B------:R-:W-:Y:S01]  /*7cb0*/  HADD2.F32 R61, -RZ, R174.H1_H1 ;  /* 0x300000aeff3d7230 */ /* 0x000fe20000004100 */
[----:B------:R-:W-:Y:S01]  /*7cc0*/  SHF.R.U32.HI R52, RZ, 0x10, R53 ;  /* 0x00000010ff347819 */ /* 0x000fe20000011635 */
[----:B0-----:R-:W-:Y:S01]  /*7cd0*/  HADD2.F32 R49, -RZ, R45.H0_H0 ;  /* 0x2000002dff317230 */ /* 0x001fe20000004100 */
[--C-:B------:R-:W-:Y:S01]  /*7ce0*/  SHF.R.U64 R53, R54, 0x10, R55.reuse ;  /* 0x0000001036357819 */ /* 0x100fe20000001237 */
[----:B------:R-:W-:Y:S01]  /*7cf0*/  HADD2.F32 R88, -RZ, R60.H0_H0 ;  /* 0x2000003cff587230 */ /* 0x000fe20000004100 */
[----:B------:R-:W-:Y:S01]  /*7d00*/  SHF.R.U32.HI R54, RZ, 0x10, R55 ;  /* 0x00000010ff367819 */ /* 0x000fe20000011637 */
[----:B------:R-:W-:-:S02]  /*7d10*/  HADD2.F32 R55, -RZ, R172.H1_H1 ;  /* 0x300000acff377230 */ /* 0x000fc40000004100 */
[-C--:B------:R-:W-:Y:S01]  /*7d20*/  FMUL.FTZ R60, R62, R61.reuse ;  /* 0x0000003d3e3c7220 */ /* 0x080fe20000410000 */
[----:B------:R-:W-:Y:S02]  /*7d30*/  HADD2.F32 R52, -RZ, R52.H0_H0 ;  /* 0x20000034ff347230 */ /* 0x000fe40000004100 */
[C---:B------:R-:W-:Y:S01]  /*7d40*/  FMUL.FTZ R89, R49.reuse, R61 ;  /* 0x0000003d31597220 */ /* 0x040fe20000410000 */
[----:B------:R-:W-:Y:S01]  /*7d50*/  HADD2.F32 R45, -RZ, R45.H1_H1 ;  /* 0x3000002dff2d7230 */ /* 0x000fe20000004100 */
[----:B------:R-:W-:Y:S01]  /*7d60*/  SHF.R.U64 R42, R42, 0x10, R43 ;  /* 0x000000102a2a7819 */ /* 0x000fe2000000122b */
[-C--:B------:R-:W-:Y:S01]  /*7d70*/  FFMA.FTZ R60, R49, R55.reuse, -R60 ;  /* 0x00000037313c7223 */ /* 0x080fe2000001083c */
[-C--:B------:R-:W-:Y:S01]  /*7d80*/  FMUL.FTZ R61, R63, R52.reuse ;  /* 0x000000343f3d7220 */ /* 0x080fe20000410000 */
[----:B------:R-:W-:Y:S01]  /*7d90*/  FFMA.FTZ R89, R62, R55, R89 ;  /* 0x000000373e597223 */ /* 0x000fe20000010059 */
[----:B------:R-:W-:Y:S01]  /*7da0*/  SHF.R.U32.HI R43, RZ, 0x10, R43 ;  /* 0x00000010ff2b7819 */ /* 0x000fe2000001162b */
[----:B------:R-:W-:Y:S01]  /*7db0*/  FMUL.FTZ R52, R45, R52 ;  /* 0x000000342d347220 */ /* 0x000fe20000410000 */
[----:B------:R-:W-:-:S02]  /*7dc0*/  HADD2.F32 R55, -RZ, R51.H0_H0 ;  /* 0x20000033ff377230 */ /* 0x000fc40000004100 */
[-C--:B------:R-:W-:Y:S01]  /*7dd0*/  FFMA.FTZ R61, R45, R88.reuse, -R61 ;  /* 0x000000582d3d7223 */ /* 0x080fe2000001083d */
[----:B------:R-:W-:Y:S02]  /*7de0*/  HADD2.F32 R62, -RZ, R51.H1_H1 ;  /* 0x30000033ff3e7230 */ /* 0x000fe40000004100 */
[----:B------:R-:W-:Y:S01]  /*7df0*/  FFMA.FTZ R52, R63, R88, R52 ;  /* 0x000000583f347223 */ /* 0x000fe20000010034 */
[----:B------:R-:W-:Y:S02]  /*7e00*/  HADD2.F32 R49, -RZ, R173.H1_H1 ;  /* 0x300000adff317230 */ /* 0x000fe40000004100 */
[----:B------:R-:W-:Y:S01]  /*7e10*/  HADD2.F32 R51, -RZ, R47.H0_H0 ;  /* 0x2000002fff337230 */ /* 0x000fe20000004100 */
[----:B------:R-:W-:Y:S01]  /*7e20*/  F2FP.F16.F32.PACK_AB R60, R61, R60 ;  /* 0x0000003c3d3c723e */ /* 0x000fe200000000ff */
[----:B------:R-:W-:Y:S02]  /*7e30*/  HADD2.F32 R54, -RZ, R54.H0_H0 ;  /* 0x20000036ff367230 */ /* 0x000fe40000004100 */
[----:B------:R-:W-:-:S02]  /*7e40*/  HADD2.F32 R63, -RZ, R43.H0_H0 ;  /* 0x2000002bff3f7230 */ /* 0x000fc40000004100 */
[-C--:B------:R-:W-:Y:S01]  /*7e50*/  FMUL.FTZ R43, R55, R49.reuse ;  /* 0x00000031372b7220 */ /* 0x080fe20000410000 */
[----:B------:R-:W-:Y:S02]  /*7e60*/  HADD2.F32 R47, -RZ, R47.H1_H1 ;  /* 0x3000002fff2f7230 */ /* 0x000fe40000004100 */
[----:B------:R-:W-:Y:S01]  /*7e70*/  FMUL.FTZ R88, R51, R49 ;  /* 0x0000003133587220 */ /* 0x000fe20000410000 */
[-C--:B------:R-:W-:Y:S01]  /*7e80*/  FMUL.FTZ R49, R62, R54.reuse ;  /* 0x000000363e317220 */ /* 0x080fe20000410000 */
[----:B------:R-:W-:Y:S02]  /*7e90*/  HADD2.F32 R45, -RZ, R171.H1_H1 ;  /* 0x300000abff2d7230 */ /* 0x000fe40000004100 */
[C---:B------:R-:W-:Y:S01]  /*7ea0*/  FMUL.FTZ R54, R47.reuse, R54 ;  /* 0x000000362f367220 */ /* 0x040fe20000410000 */
[----:B------:R-:W-:Y:S01]  /*7eb0*/  FFMA.FTZ R49, R47, R63, -R49 ;  /* 0x0000003f2f317223 */ /* 0x000fe20000010831 */
[----:B------:R-:W-:Y:S02]  /*7ec0*/  HADD2.F32 R174, -RZ, R174.H0_H0 ;  /* 0x200000aeffae7230 */ /* 0x000fe40000004100 */
[----:B------:R-:W-:Y:S01]  /*7ed0*/  FFMA.FTZ R43, R51, R45, -R43 ;  /* 0x0000002d332b7223 */ /* 0x000fe2000001082b */
[----:B------:R-:W-:-:S02]  /*7ee0*/  HADD2.F32 R47, -RZ, R48.H0_H0 ;  /* 0x20000030ff2f7230 */ /* 0x000fc40000004100 */
[----:B------:R-:W-:Y:S01]  /*7ef0*/  FFMA.FTZ R88, R55, R45, R88 ;  /* 0x0000002d37587223 */ /* 0x000fe20000010058 */
[----:B------:R-:W-:Y:S02]  /*7f00*/  HADD2.F32 R41, -RZ, R41.H0_H0 ;  /* 0x20000029ff297230 */ /* 0x000fe40000004100 */
[----:B------:R-:W-:Y:S01]  /*7f10*/  FFMA.FTZ R54, R62, R63, R54 ;  /* 0x0000003f3e367223 */ /* 0x000fe20000010036 */
[----:B------:R-:W-:Y:S02]  /*7f20*/  HADD2.F32 R48, -RZ, R48.H1_H1 ;  /* 0x30000030ff307230 */ /* 0x000fe40000004100 */
[----:B------:R-:W-:Y:S02]  /*7f30*/  HADD2.F32 R172, -RZ, R172.H0_H0 ;  /* 0x200000acffac7230 */ /* 0x000fe40000004100 */
[----:B------:R-:W-:Y:S02]  /*7f40*/  HADD2.F32 R45, -RZ, R44.H0_H0 ;  /* 0x2000002cff2d7230 */ /* 0x000fe40000004100 */
[----:B------:R-:W-:Y:S01]  /*7f50*/  FMUL.FTZ R55, R48, R41 ;  /* 0x0000002930377220 */ /* 0x000fe20000410000 */
[----:B------:R-:W-:-:S02]  /*7f60*/  HADD2.F32 R51, -RZ, R40.H0_H0 ;  /* 0x20000028ff337230 */ /* 0x000fc40000004100 */
[-C--:B------:R-:W-:Y:S01]  /*7f70*/  FMUL.FTZ R40, R47, R174.reuse ;  /* 0x000000ae2f287220 */ /* 0x080fe20000410000 */
[----:B------:R-:W-:Y:S02]  /*7f80*/  HADD2.F32 R44, -RZ, R44.H1_H1 ;  /* 0x3000002cff2c7230 */ /* 0x000fe40000004100 */
[C---:B------:R-:W-:Y:S01]  /*7f90*/  FMUL.FTZ R174, R45.reuse, R174 ;  /* 0x000000ae2dae7220 */ /* 0x040fe20000410000 */
[----:B------:R-:W-:Y:S02]  /*7fa0*/  HADD2.F32 R173, -RZ, R173.H0_H0 ;  /* 0x200000adffad7230 */ /* 0x000fe40000004100 */
[----:B------:R-:W-:Y:S01]  /*7fb0*/  FFMA.FTZ R40, R45, R172, -R40 ;  /* 0x000000ac2d287223 */ /* 0x000fe20000010828 */
[----:B------:R-:W-:Y:S02]  /*7fc0*/  HADD2.F32 R45, -RZ, R50.H0_H0 ;  /* 0x20000032ff2d7230 */ /* 0x000fe40000004100 */
[C---:B------:R-:W-:Y:S01]  /*7fd0*/  FMUL.FTZ R41, R44.reuse, R41 ;  /* 0x000000292c297220 */ /* 0x040fe20000410000 */
[----:B------:R-:W-:Y:S01]  /*7fe0*/  FFMA.FTZ R55, R44, R51, -R55 ;  /* 0x000000332c377223 */ /* 0x000fe20000010837 */
[----:B------:R-:W-:-:S02]  /*7ff0*/  HADD2.F32 R44, -RZ, R46.H0_H0 ;  /* 0x2000002eff2c7230 */ /* 0x000fc40000004100 */
[----:B------:R-:W-:Y:S01]  /*8000*/  FFMA.FTZ R174, R47, R172, R174 ;  /* 0x000000ac2fae7223 */ /* 0x000fe200000100ae */
[----:B------:R-:W-:Y:S02]  /*8010*/  HADD2.F32 R53, -RZ, R53.H0_H0 ;  /* 0x20000035ff357230 */ /* 0x000fe40000004100 */
[----:B------:R-:W-:Y:S01]  /*8020*/  FFMA.FTZ R41, R48, R51, R41 ;  /* 0x0000003330297223 */ /* 0x000fe20000010029 */
[----:B------:R-:W-:Y:S01]  /*8030*/  HADD2.F32 R50, -RZ, R50.H1_H1 ;  /* 0x30000032ff327230 */ /* 0x000fe20000004100 */
[----:B------:R-:W-:Y:S01]  /*8040*/  F2FP.F16.F32.PACK_AB R51, R54, R88 ;  /* 0x000000583633723e */ /* 0x000fe200000000ff */
[----:B------:R-:W-:Y:S02]  /*8050*/  HADD2.F32 R46, -RZ, R46.H1_H1 ;  /* 0x3000002eff2e7230 */ /* 0x000fe40000004100 */
[----:B------:R-:W-:Y:S02]  /*8060*/  HADD2.F32 R47, -RZ, R42.H0_H0 ;  /* 0x2000002aff2f7230 */ /* 0x000fe40000004100 */
[----:B------:R-:W-:Y:S01]  /*8070*/  FMUL.FTZ R42, R45, R173 ;  /* 0x000000ad2d2a7220 */ /* 0x000fe20000410000 */
[----:B------:R-:W-:-:S02]  /*8080*/  HADD2.F32 R171, -RZ, R171.H0_H0 ;  /* 0x200000abffab7230 */ /* 0x000fc40000004100 */
[----:B------:R-:W-:Y:S01]  /*8090*/  FMUL.FTZ R173, R44, R173 ;  /* 0x000000ad2cad7220 */ /* 0x000fe20000410000 */
[-C--:B------:R-:W-:Y:S01]  /*80a0*/  FMUL.FTZ R48, R50, R53.reuse ;  /* 0x0000003532307220 */ /* 0x080fe20000410000 */
[----:B------:R-:W-:Y:S02]  /*80b0*/  FMUL.FTZ R53, R46, R53 ;  /* 0x000000352e357220 */ /* 0x000fe40000410000 */
[-C--:B------:R-:W-:Y:S01]  /*80c0*/  FFMA.FTZ R173, R45, R171.reuse, R173 ;  /* 0x000000ab2dad7223 */ /* 0x080fe200000100ad */
[----:B------:R-:W-:Y:S01]  /*80d0*/  FFMA.FTZ R42, R44, R171, -R42 ;  /* 0x000000ab2c2a7223 */ /* 0x000fe2000001082a */
[-C--:B------:R-:W-:Y:S01]  /*80e0*/  FFMA.FTZ R45, R46, R47.reuse, -R48 ;  /* 0x0000002f2e2d7223 */ /* 0x080fe20000010830 */
[----:B------:R-:W-:Y:S01]  /*80f0*/  FFMA.FTZ R50, R50, R47, R53 ;  /* 0x0000002f32327223 */ /* 0x000fe20000010035 */
[----:B------:R-:W-:Y:S02]  /*8100*/  F2FP.F16.F32.PACK_AB R47, R49, R43 ;  /* 0x0000002b312f723e */ /* 0x000fe400000000ff */
[----:B------:R-:W-:-:S02]  /*8110*/  F2FP.F16.F32.PACK_AB R49, R52, R89 ;  /* 0x000000593431723e */ /* 0x000fc400000000ff */
[----:B------:R-:W-:Y:S01]  /*8120*/  F2FP.F16.F32.PACK_AB R46, R45, R42 ;  /* 0x0000002a2d2e723e */ /* 0x000fe200000000ff */
[----:B------:R-:W-:Y:S01]  /*8130*/  IMAD.MOV.U32 R45, RZ, RZ, R60 ;  /* 0x000000ffff2d7224 */ /* 0x000fe200078e003c */
[----:B------:R-:W-:Y:S02]  /*8140*/  F2FP.F16.F32.PACK_AB R44, R55, R40 ;  /* 0x00000028372c723e */ /* 0x000fe400000000ff */
[----:B------:R-:W-:Y:S02]  /*8150*/  F2FP.F16.F32.PACK_AB R48, R41, R174 ;  /* 0x000000ae2930723e */ /* 0x000fe400000000ff */
[----:B------:R-:W-:-:S07]  /*8160*/  F2FP.F16.F32.PACK_AB R50, R50, R173 ;  /* 0x000000ad3232723e */ /* 0x000fce00000000ff */
.L_x_696:
[----:B------:R-:W-:Y:S05]  /*8170*/  BSYNC B2 ;  /* 0x0000000000027941 */ /* 0x000fea0003800000 */
.L_x_695:
[----:B0-----:R3:W-:Y:S04]  /*8180*/  STG.E.128 desc[UR40][R56.64], R44 ;  /* 0x0000002c38007986 */ /* 0x0017e8000c101d28 */
[----:B--2---:R3:W-:Y:S02]  /*8190*/  @!P4 STG.E.128 desc[UR40][R58.64], R48 ;  /* 0x000000303a00c986 */ /* 0x0047e4000c101d28 */
.L_x_686:
[----:B------:R-:W-:Y:S05]  /*81a0*/  BSYNC B1 ;  /* 0x0000000000017941 */ /* 0x000fea0003800000 */
.L_x_685:
[-C--:B--2---:R-:W-:Y:S02]  /*81b0*/  IMAD R40, R146, R128.reuse, RZ ;  /* 0x0000008092287224 */ /* 0x084fe400078e02ff */
[----:B------:R-:W-:-:S04]  /*81c0*/  IMAD.WIDE.U32 R126, R205, R128, R126 ;  /* 0x00000080cd7e7225 */ /* 0x000fc800078e007e */
[----:B------:R-:W-:Y:S01]  /*81d0*/  IMAD R129, R205, R129, R40 ;  /* 0x00000081cd817224 */ /* 0x000fe200078e0228 */
[----:B------:R-:W-:Y:S06]  /*81e0*/  @P3 BRA `(.L_x_655) ;  /* 0x0000001800a43947 */ /* 0x000fec0003800000 */
[----:B------:R-:W-:Y:S01]  /*81f0*/  ISETP.NE.AND P3, PT, R14, RZ, PT ;  /* 0x000000ff0e00720c */ /* 0x000fe20003f65270 */
[----:B------:R-:W-:Y:S01]  /*8200*/  BSSY B1, `(.L_x_697) ;  /* 0x0000078000017945 */ /* 0x000fe20003800000 */
[----:B------:R-:W-:-:S11]  /*8210*/  IADD3 R52, R127, R129, RZ ;  /* 0x000000817f347210 */ /* 0x000fd60007ffe0ff */
[----:B------:R-:W-:Y:S05]  /*8220*/  @!P3 BRA `(.L_x_698) ;  /* 0x0000000400d4b947 */ /* 0x000fea0003800000 */
[----:B------:R-:W-:Y:S01]  /*8230*/  SEL R40, R122, R148, !P0 ;  /* 0x000000947a287207 */ /* 0x000fe20004000000 */
[----:B------:R-:W-:Y:S01]  /*8240*/  BSSY B2, `(.L_x_699) ;  /* 0x0000071000027945 */ /* 0x000fe20003800000 */
[----:B---3--:R-:W-:Y:S02]  /*8250*/  IADD3 R44, P3, P4, R102, R126, R27 ;  /* 0x0000007e662c7210 */ /* 0x008fe40007c7e01b */
[----:B------:R-:W-:Y:S02]  /*8260*/  SHF.R.S32.HI R41, RZ, 0x1f, R40 ;  /* 0x0000001fff297819 */ /* 0x000fe40000011428 */
[----:B------:R-:W-:Y:S02]  /*8270*/  IADD3.X R46, R97, R52, R13, P3, P4 ;  /* 0x00000034612e7210 */ /* 0x000fe40001fe840d */
[----:B------:R-:W-:-:S04]  /*8280*/  LEA.HI R41, R41, R40, RZ, 0x4 ;  /* 0x0000002829297211 */ /* 0x000fc800078f20ff */
[----:B------:R-:W-:-:S04]  /*8290*/  LEA.HI.SX32 R41, R41, R114, 0x1c ;  /* 0x0000007229297211 */ /* 0x000fc800078fe2ff */
[----:B0-----:R-:W-:Y:S01]  /*82a0*/  SHF.R.S32.HI R48, RZ, 0x1f, R41 ;  /* 0x0000001fff307819 */ /* 0x001fe20000011429 */
[----:B------:R-:W-:-:S03]  /*82b0*/  IMAD.SHL.U32 R40, R41, 0x8, RZ ;  /* 0x0000000829287824 */ /* 0x000fc600078e00ff */
[----:B------:R-:W-:Y:S02]  /*82c0*/  LEA.HI R48, R48, R41, RZ, 0x3 ;  /* 0x0000002930307211 */ /* 0x000fe400078f18ff */
[----:B------:R-:W-:Y:S02]  /*82d0*/  ISETP.GE.AND P3, PT, R40, R147, PT ;  /* 0x000000932800720c */ /* 0x000fe40003f66270 */
[----:B------:R-:W-:Y:S01]  /*82e0*/  LOP3.LUT R41, R185, 0x38, R40, 0xf8, !PT ;  /* 0x00000038b9297812 */ /* 0x000fe200078ef828 */
[----:B------:R-:W-:-:S05]  /*82f0*/  IMAD.SHL.U32 R48, R48, 0x400, RZ ;  /* 0x0000040030307824 */ /* 0x000fca00078e00ff */
[----:B------:R-:W-:-:S05]  /*8300*/  LOP3.LUT R43, R48, 0x7fffe000, RZ, 0xc0, !PT ;  /* 0x7fffe000302b7812 */ /* 0x000fca00078ec0ff */
[--C-:B------:R-:W-:Y:S02]  /*8310*/  @!P3 SHF.R.S32.HI R45, RZ, 0x1f, R40.reuse ;  /* 0x0000001fff2db819 */ /* 0x100fe40000011428 */
[----:B------:R-:W-:Y:S02]  /*8320*/  @!P3 IADD3 R42, P4, P5, R102, R126, R40 ;  /* 0x0000007e662ab210 */ /* 0x000fe40007d9e028 */
[----:B------:R-:W-:Y:S01]  /*8330*/  LOP3.LUT R40, R41, R230, RZ, 0x3c, !PT ;  /* 0x000000e629287212 */ /* 0x000fe200078e3cff */
[----:B------:R-:W-:Y:S01]  /*8340*/  IMAD R41, R16, 0x6000, R141 ;  /* 0x0000600010297824 */ /* 0x000fe200078e028d */
[----:B------:R-:W-:Y:S02]  /*8350*/  @!P3 IADD3.X R45, R97, R52, R45, P4, P5 ;  /* 0x00000034612db210 */ /* 0x000fe400027ea42d */
[----:B------:R-:W-:Y:S02]  /*8360*/  IADD3 R43, R40, R43, R195 ;  /* 0x0000002b282b7210 */ /* 0x000fe40007ffe0c3 */
[----:B------:R-:W-:-:S02]  /*8370*/  LEA R48, P4, R44, R120, 0x1 ;  /* 0x000000782c307211 */ /* 0x000fc400078808ff */
[----:B------:R-:W-:Y:S01]  /*8380*/  LEA R41, R41, R2, 0x1 ;  /* 0x0000000229297211 */ /* 0x000fe200078e08ff */
[----:B------:R-:W-:Y:S01]  /*8390*/  IMAD R43, R16, 0x6000, R43 ;  /* 0x00006000102b7824 */ /* 0x000fe200078e022b */
[----:B------:R-:W-:Y:S02]  /*83a0*/  LEA.HI.X R49, R44, R121, R46, 0x1, P4 ;  /* 0x000000792c317211 */ /* 0x000fe400020f0c2e */
[----:B------:R-:W-:Y:S01]  /*83b0*/  @!P3 LEA R50, P4, R42, R120, 0x1 ;  /* 0x000000782a32b211 */ /* 0x000fe200078808ff */
[----:B------:R-:W-:-:S03]  /*83c0*/  IMAD R44, R43, 0x2, R2 ;  /* 0x000000022b2c7824 */ /* 0x000fc600078e0202 */
[----:B------:R-:W-:Y:S02]  /*83d0*/  @!P3 LEA.HI.X R51, R42, R121, R45, 0x1, P4 ;  /* 0x000000792a33b211 */ /* 0x000fe400020f0c2d */
[----:B------:R-:W0:Y:S01]  /*83e0*/  LDS.128 R40, [R41+0x1c400] ;  /* 0x01c4000029287984 */ /* 0x000e220000000c00 */
[----:B------:R-:W-:-:S03]  /*83f0*/  ISETP.GE.AND P4, PT, R18, R117, PT ;  /* 0x000000751200720c */ /* 0x000fc60003f86270 */
[----:B------:R-:W2:Y:S10]  /*8400*/  LDS.128 R44, [R44+0x1c400] ;  /* 0x01c400002c2c7984 */ /* 0x000eb40000000c00 */
[----:B------:R-:W-:Y:S05]  /*8410*/  @P4 BRA `(.L_x_700) ;  /* 0x00000004004c4947 */ /* 0x000fea0003800000 */
[----:B------:R-:W-:Y:S01]  /*8420*/  SHF.R.U64 R54, R84, 0x10, R85 ;  /* 0x0000001054367819 */ /* 0x000fe20000001255 */
[----:B--2---:R-:W-:Y:S01]  /*8430*/  IMAD.MOV.U32 R60, RZ, RZ, R45 ;  /* 0x000000ffff3c7224 */ /* 0x004fe200078e002d */
[----:B------:R-:W-:Y:S01]  /*8440*/  SHF.R.U32.HI R84, RZ, 0x10, R85 ;  /* 0x00000010ff547819 */ /* 0x000fe20000011655 */
[----:B------:R-:W-:Y:S01]  /*8450*/  HADD2.F32 R59, -RZ, R170.H1_H1 ;  /* 0x300000aaff3b7230 */ /* 0x000fe20000004100 */
[--C-:B------:R-:W-:Y:S01]  /*8460*/  SHF.R.U64 R53, R72, 0x10, R73.reuse ;  /* 0x0000001048357819 */ /* 0x100fe20000001249 */
[--C-:B0-----:R-:W-:Y:S01]  /*8470*/  HADD2.F32 R57, -RZ, R41.reuse.H1_H1 ;  /* 0x30000029ff397230 */ /* 0x101fe20000004100 */
[----:B------:R-:W-:Y:S01]  /*8480*/  SHF.R.U32.HI R72, RZ, 0x10, R73 ;  /* 0x00000010ff487819 */ /* 0x000fe20000011649 */
[--C-:B------:R-:W-:Y:S01]  /*8490*/  HADD2.F32 R62, -RZ, R60.reuse.H0_H0 ;  /* 0x2000003cff3e7230 */ /* 0x100fe20000004100 */
[----:B------:R-:W-:Y:S01]  /*84a0*/  MOV R45, R43 ;  /* 0x0000002b002d7202 */ /* 0x000fe20000000f00 */
[----:B------:R-:W-:Y:S01]  /*84b0*/  HADD2.F32 R60, -RZ, R60.H1_H1 ;  /* 0x3000003cff3c7230 */ /* 0x000fe20000004100 */
[----:B------:R-:W-:Y:S01]  /*84c0*/  SHF.R.U64 R56, R86, 0x10, R87 ;  /* 0x0000001056387819 */ /* 0x000fe20000001257 */
[----:B------:R-:W-:Y:S01]  /*84d0*/  HADD2.F32 R84, -RZ, R84.H0_H0 ;  /* 0x20000054ff547230 */ /* 0x000fe20000004100 */
[----:B------:R-:W-:Y:S01]  /*84e0*/  SHF.R.U64 R55, R74, 0x10, R75 ;  /* 0x000000104a377819 */ /* 0x000fe2000000124b */
[----:B------:R-:W-:Y:S01]  /*84f0*/  HADD2.F32 R43, -RZ, R168.H1_H1 ;  /* 0x300000a8ff2b7230 */ /* 0x000fe20000004100 */
[----:B------:R-:W-:Y:S01]  /*8500*/  SHF.R.U32.HI R86, RZ, 0x10, R87 ;  /* 0x00000010ff567819 */ /* 0x000fe20000011657 */
[----:B------:R-:W-:-:S02]  /*8510*/  HADD2.F32 R58, -RZ, R41.H0_H0 ;  /* 0x20000029ff3a7230 */ /* 0x000fc40000004100 */
[-C--:B------:R-:W-:Y:S01]  /*8520*/  FMUL.FTZ R41, R62, R59.reuse ;  /* 0x0000003b3e297220 */ /* 0x080fe20000410000 */
[----:B------:R-:W-:Y:S02]  /*8530*/  HADD2.F32 R72, -RZ, R72.H0_H0 ;  /* 0x20000048ff487230 */ /* 0x000fe40000004100 */
[-C--:B------:R-:W-:Y:S01]  /*8540*/  FMUL.FTZ R88, R60, R84.reuse ;  /* 0x000000543c587220 */ /* 0x080fe20000410000 */
[C---:B------:R-:W-:Y:S01]  /*8550*/  FMUL.FTZ R61, R57.reuse, R84 ;  /* 0x00000054393d7220 */ /* 0x040fe20000410000 */
[C---:B------:R-:W-:Y:S01]  /*8560*/  FMUL.FTZ R59, R58.reuse, R59 ;  /* 0x0000003b3a3b7220 */ /* 0x040fe20000410000 */
[----:B------:R-:W-:Y:S01]  /*8570*/  FFMA.FTZ R41, R58, R43, -R41 ;  /* 0x0000002b3a297223 */ /* 0x000fe20000010829 */
[----:B------:R-:W-:Y:S01]  /*8580*/  SHF.R.U32.HI R74, RZ, 0x10, R75 ;  /* 0x00000010ff4a7819 */ /* 0x000fe2000001164b */
[-C--:B------:R-:W-:Y:S01]  /*8590*/  FFMA.FTZ R58, R57, R72.reuse, -R88 ;  /* 0x00000048393a7223 */ /* 0x080fe20000010858 */
[----:B------:R-:W-:Y:S01]  /*85a0*/  FFMA.FTZ R60, R60, R72, R61 ;  /* 0x000000483c3c7223 */ /* 0x000fe2000001003d */
[----:B------:R-:W-:-:S02]  /*85b0*/  HADD2.F32 R88, -RZ, R169.H1_H1 ;  /* 0x300000a9ff587230 */ /* 0x000fc40000004100 */
[----:B------:R-:W-:Y:S01]  /*85c0*/  FFMA.FTZ R43, R62, R43, R59 ;  /* 0x0000002b3e2b7223 */ /* 0x000fe2000001003b */
[--C-:B------:R-:W-:Y:S01]  /*85d0*/  HADD2.F32 R57, -RZ, R47.reuse.H0_H0 ;  /* 0x2000002fff397230 */ /* 0x100fe20000004100 */
[----:B------:R-:W-:Y:S01]  /*85e0*/  F2FP.F16.F32.PACK_AB R41, R58, R41 ;  /* 0x000000293a29723e */ /* 0x000fe200000000ff */
[----:B------:R-:W-:Y:S02]  /*85f0*/  HADD2.F32 R72, -RZ, R47.H1_H1 ;  /* 0x3000002fff487230 */ /* 0x000fe40000004100 */
[----:B------:R-:W-:Y:S02]  /*8600*/  HADD2.F32 R47, -RZ, R45.H0_H0 ;  /* 0x2000002dff2f7230 */ /* 0x000fe40000004100 */
[----:B------:R-:W-:Y:S02]  /*8610*/  HADD2.F32 R61, -RZ, R86.H0_H0 ;  /* 0x20000056ff3d7230 */ /* 0x000fe40000004100 */
[----:B------:R-:W-:Y:S02]  /*8620*/  HADD2.F32 R84, -RZ, R167.H1_H1 ;  /* 0x300000a7ff547230 */ /* 0x000fe40000004100 */
[----:B------:R-:W-:-:S02]  /*8630*/  HADD2.F32 R62, -RZ, R45.H1_H1 ;  /* 0x3000002dff3e7230 */ /* 0x000fc40000004100 */
[-C--:B------:R-:W-:Y:S01]  /*8640*/  FMUL.FTZ R63, R72, R61.reuse ;  /* 0x0000003d483f7220 */ /* 0x080fe20000410000 */
[----:B------:R-:W-:Y:S02]  /*8650*/  HADD2.F32 R59, -RZ, R74.H0_H0 ;  /* 0x2000004aff3b7230 */ /* 0x000fe40000004100 */
[-C--:B------:R-:W-:Y:S01]  /*8660*/  FMUL.FTZ R74, R57, R88.reuse ;  /* 0x00000058394a7220 */ /* 0x080fe20000410000 */
[C---:B------:R-:W-:Y:S01]  /*8670*/  FMUL.FTZ R88, R47.reuse, R88 ;  /* 0x000000582f587220 */ /* 0x040fe20000410000 */
[----:B------:R-:W-:Y:S01]  /*8680*/  FMUL.FTZ R61, R62, R61 ;  /* 0x0000003d3e3d7220 */ /* 0x000fe20000410000 */
[----:B------:R-:W-:Y:S02]  /*8690*/  HADD2.F32 R170, -RZ, R170.H0_H0 ;  /* 0x200000aaffaa7230 */ /* 0x000fe40000004100 */
[-C--:B------:R-:W-:Y:S01]  /*86a0*/  FFMA.FTZ R45, R47, R84.reuse, -R74 ;  /* 0x000000542f2d7223 */ /* 0x080fe2000001084a */
[----:B------:R-:W-:Y:S01]  /*86b0*/  FFMA.FTZ R47, R57, R84, R88 ;  /* 0x00000054392f7223 */ /* 0x000fe20000010058 */
[----:B------:R-:W-:-:S02]  /*86c0*/  HADD2.F32 R84, -RZ, R54.H0_H0 ;  /* 0x20000036ff547230 */ /* 0x000fc40000004100 */
[-C--:B------:R-:W-:Y:S01]  /*86d0*/  FFMA.FTZ R62, R62, R59.reuse, -R63 ;  /* 0x0000003b3e3e7223 */ /* 0x080fe2000001083f */
[----:B------:R-:W-:Y:S02]  /*86e0*/  HADD2.F32 R54, -RZ, R40.H0_H0 ;  /* 0x20000028ff367230 */ /* 0x000fe40000004100 */
[----:B------:R-:W-:Y:S01]  /*86f0*/  FFMA.FTZ R72, R72, R59, R61 ;  /* 0x0000003b48487223 */ /* 0x000fe2000001003d */
[----:B------:R-:W-:Y:S02]  /*8700*/  HADD2.F32 R59, -RZ, R44.H0_H0 ;  /* 0x2000002cff3b7230 */ /* 0x000fe40000004100 */
[----:B------:R-:W-:Y:S01]  /*8710*/  HADD2.F32 R168, -RZ, R168.H0_H0 ;  /* 0x200000a8ffa87230 */ /* 0x000fe20000004100 */
[----:B------:R-:W-:Y:S01]  /*8720*/  F2FP.F16.F32.PACK_AB R62, R62, R45 ;  /* 0x0000002d3e3e723e */ /* 0x000fe200000000ff */
[----:B------:R-:W-:Y:S02]  /*8730*/  HADD2.F32 R61, -RZ, R44.H1_H1 ;  /* 0x3000002cff3d7230 */ /* 0x000fe40000004100 */
[----:B------:R-:W-:Y:S01]  /*8740*/  FMUL.FTZ R44, R54, R170 ;  /* 0x000000aa362c7220 */ /* 0x000fe20000410000 */
[----:B------:R-:W-:-:S02]  /*8750*/  HADD2.F32 R74, -RZ, R53.H0_H0 ;  /* 0x20000035ff4a7230 */ /* 0x000fc40000004100 */
[C---:B------:R-:W-:Y:S01]  /*8760*/  FMUL.FTZ R53, R59.reuse, R170 ;  /* 0x000000aa3b357220 */ /* 0x040fe20000410000 */
[----:B------:R-:W-:Y:S02]  /*8770*/  HADD2.F32 R57, -RZ, R40.H1_H1 ;  /* 0x30000028ff397230 */ /* 0x000fe40000004100 */
[----:B------:R-:W-:Y:S01]  /*8780*/  FFMA.FTZ R44, R59, R168, R44 ;  /* 0x000000a83b2c7223 */ /* 0x000fe2000001002c */
[----:B------:R-:W-:Y:S02]  /*8790*/  HADD2.F32 R59, -RZ, R56.H0_H0 ;  /* 0x20000038ff3b7230 */ /* 0x000fe40000004100 */
[----:B------:R-:W-:Y:S01]  /*87a0*/  FMUL.FTZ R86, R61, R84 ;  /* 0x000000543d567220 */ /* 0x000fe20000410000 */
[----:B------:R-:W-:Y:S01]  /*87b0*/  FFMA.FTZ R40, R54, R168, -R53 ;  /* 0x000000a836287223 */ /* 0x000fe20000010835 */
[----:B------:R-:W-:Y:S02]  /*87c0*/  HADD2.F32 R56, -RZ, R46.H0_H0 ;  /* 0x2000002eff387230 */ /* 0x000fe40000004100 */
[----:B------:R-:W-:Y:S01]  /*87d0*/  FMUL.FTZ R84, R57, R84 ;  /* 0x0000005439547220 */ /* 0x000fe20000410000 */
[----:B------:R-:W-:-:S02]  /*87e0*/  HADD2.F32 R169, -RZ, R169.H0_H0 ;  /* 0x200000a9ffa97230 */ /* 0x000fc40000004100 */
[-C--:B------:R-:W-:Y:S01]  /*87f0*/  FFMA.FTZ R53, R57, R74.reuse, -R86 ;  /* 0x0000004a39357223 */ /* 0x080fe20000010856 */
[----:B------:R-:W-:Y:S02]  /*8800*/  HADD2.F32 R54, -RZ, R42.H0_H0 ;  /* 0x2000002aff367230 */ /* 0x000fe40000004100 */
[----:B------:R-:W-:Y:S01]  /*8810*/  FFMA.FTZ R57, R61, R74, R84 ;  /* 0x0000004a3d397223 */ /* 0x000fe20000010054 */
[----:B------:R-:W-:Y:S02]  /*8820*/  HADD2.F32 R46, -RZ, R46.H1_H1 ;  /* 0x3000002eff2e7230 */ /* 0x000fe40000004100 */
[-C--:B------:R-:W-:Y:S01]  /*8830*/  FMUL.FTZ R61, R56, R169.reuse ;  /* 0x000000a9383d7220 */ /* 0x080fe20000410000 */
[----:B------:R-:W-:Y:S02]  /*8840*/  HADD2.F32 R42, -RZ, R42.H1_H1 ;  /* 0x3000002aff2a7230 */ /* 0x000fe40000004100 */
[----:B------:R-:W-:Y:S01]  /*8850*/  FMUL.FTZ R169, R54, R169 ;  /* 0x000000a936a97220 */ /* 0x000fe20000410000 */
[----:B------:R-:W-:-:S02]  /*8860*/  HADD2.F32 R167, -RZ, R167.H0_H0 ;  /* 0x200000a7ffa77230 */ /* 0x000fc40000004100 */
[-C--:B------:R-:W-:Y:S01]  /*8870*/  FMUL.FTZ R63, R46, R59.reuse ;  /* 0x0000003b2e3f7220 */ /* 0x080fe20000410000 */
[----:B------:R-:W-:Y:S02]  /*8880*/  HADD2.F32 R55, -RZ, R55.H0_H0 ;  /* 0x20000037ff377230 */ /* 0x000fe40000004100 */
[----:B------:R-:W-:Y:S01]  /*8890*/  FMUL.FTZ R59, R42, R59 ;  /* 0x0000003b2a3b7220 */ /* 0x000fe20000410000 */
[----:B------:R-:W-:Y:S01]  /*88a0*/  F2FP.F16.F32.PACK_AB R45, R60, R43 ;  /* 0x0000002b3c2d723e */ /* 0x000fe200000000ff */
[-C--:B------:R-:W-:Y:S01]  /*88b0*/  FFMA.FTZ R61, R54, R167.reuse, -R61 ;  /* 0x000000a7363d7223 */ /* 0x080fe2000001083d */
[----:B------:R-:W-:Y:S01]  /*88c0*/  FFMA.FTZ R169, R56, R167, R169 ;  /* 0x000000a738a97223 */ /* 0x000fe200000100a9 */
[-C--:B------:R-:W-:Y:S01]  /*88d0*/  FFMA.FTZ R42, R42, R55.reuse, -R63 ;  /* 0x000000372a2a7223 */ /* 0x080fe2000001083f */
[----:B------:R-:W-:Y:S01]  /*88e0*/  FFMA.FTZ R46, R46, R55, R59 ;  /* 0x000000372e2e7223 */ /* 0x000fe2000001003b */
[----:B------:R-:W-:Y:S01]  /*88f0*/  F2FP.F16.F32.PACK_AB R47, R72, R47 ;  /* 0x0000002f482f723e */ /* 0x000fe200000000ff */
[----:B------:R-:W-:Y:S01]  /*8900*/  IMAD.MOV.U32 R43, RZ, RZ, R62 ;  /* 0x000000ffff2b7224 */ /* 0x000fe200078e003e */
[----:B------:R-:W-:-:S02]  /*8910*/  F2FP.F16.F32.PACK_AB R40, R53, R40 ;  /* 0x000000283528723e */ /* 0x000fc400000000ff */
[----:B------:R-:W-:Y:S02]  /*8920*/  F2FP.F16.F32.PACK_AB R44, R57, R44 ;  /* 0x0000002c392c723e */ /* 0x000fe400000000ff */
[----:B------:R-:W-:Y:S02]  /*8930*/  F2FP.F16.F32.PACK_AB R42, R42, R61 ;  /* 0x0000003d2a2a723e */ /* 0x000fe400000000ff */
[----:B------:R-:W-:-:S07]  /*8940*/  F2FP.F16.F32.PACK_AB R46, R46, R169 ;  /* 0x000000a92e2e723e */ /* 0x000fce00000000ff */
.L_x_700:
[----:B------:R-:W-:Y:S05]  /*8950*/  BSYNC B2 ;  /* 0x0000000000027941 */ /* 0x000fea0003800000 */
.L_x_699:
[----:B0-----:R4:W-:Y:S04]  /*8960*/  STG.E.128 desc[UR40][R48.64], R40 ;  /* 0x0000002830007986 */ /* 0x0019e8000c101d28 */
[----:B--2---:R4:W-:Y:S02]  /*8970*/  @!P3 STG.E.128 desc[UR40][R50.64], R44 ;  /* 0x0000002c3200b986 */ /* 0x0049e4000c101d28 */
.L_x_698:
[----:B------:R-:W-:Y:S05]  /*8980*/  BSYNC B1 ;  /* 0x0000000000017941 */ /* 0x000fea0003800000 */
.L_x_697:
[----:B------:R-:W-:Y:S01]  /*8990*/  ISETP.NE.AND P3, PT, R10, RZ, PT ;  /* 0x000000ff0a00720c */ /* 0x000fe20003f65270 */
[----:B------:R-:W-:-:S12]  /*89a0*/  BSSY B1, `(.L_x_701) ;  /* 0x0000078000017945 */ /* 0x000fd80003800000 */
[----:B------:R-:W-:Y:S05]  /*89b0*/  @!P3 BRA `(.L_x_702) ;  /* 0x0000000400d8b947 */ /* 0x000fea0003800000 */
[----:B----4-:R-:W-:Y:S01]  /*89c0*/  SEL R40, R122, R148, !P1 ;  /* 0x000000947a287207 */ /* 0x010fe20004800000 */
        /* <DEDUP_REMOVED lines=10> */
[----:B------:R-:W-:Y:S02]  /*8a70*/  LOP3.LUT R41, R185, 0x38, R40, 0xf8, !PT ;  /* 0x00000038b9297812 */ /* 0x000fe400078ef828 */
[----:B------:R-:W-:-:S04]  /*8a80*/  SHF.L.U32 R48, R48, 0xa, RZ ;  /* 0x0000000a30307819 */ /* 0x000fc800000006ff */
[----:B------:R-:W-:-:S05]  /*8a90*/  LOP3.LUT R43, R48, 0x7fffe000, RZ, 0xc0, !PT ;  /* 0x7fffe000302b7812 */ /* 0x000fca00078ec0ff */
[--C-:B------:R-:W-:Y:S02]  /*8aa0*/  @!P3 SHF.R.S32.HI R45, RZ, 0x1f, R40.reuse ;  /* 0x0000001fff2db819 */ /* 0x100fe40000011428 */
[----:B------:R-:W-:Y:S02]  /*8ab0*/  @!P3 IADD3 R42, P4, P5, R102, R126, R40 ;  /* 0x0000007e662ab210 */ /* 0x000fe40007d9e028 */
[----:B------:R-:W-:Y:S01]  /*8ac0*/  LOP3.LUT R40, R41, R230, RZ, 0x3c, !PT ;  /* 0x000000e629287212 */ /* 0x000fe200078e3cff */
[----:B------:R-:W-:Y:S01]  /*8ad0*/  IMAD R41, R16, 0x6000, R139 ;  /* 0x0000600010297824 */ /* 0x000fe200078e028b */
[----:B------:R-:W-:Y:S02]  /*8ae0*/  @!P3 IADD3.X R45, R97, R52, R45, P4, P5 ;  /* 0x00000034612db210 */ /* 0x000fe400027ea42d */
[----:B------:R-:W-:Y:S01]  /*8af0*/  IADD3 R43, R40, R43, R195 ;  /* 0x0000002b282b7210 */ /* 0x000fe20007ffe0c3 */
[----:B------:R-:W-:Y:S01]  /*8b00*/  IMAD R41, R41, 0x2, R2 ;  /* 0x0000000229297824 */ /* 0x000fe200078e0202 */
[----:B------:R-:W-:-:S03]  /*8b10*/  LEA R48, P4, R44, R120, 0x1 ;  /* 0x000000782c307211 */ /* 0x000fc600078808ff */
        /* <DEDUP_REMOVED lines=9> */
[----:B--2---:R-:W-:Y:S01]  /*8bb0*/  MOV R57, R45 ;  /* 0x0000002d00397202 */ /* 0x004fe20000000f00 */
[----:B------:R-:W-:Y:S01]  /*8bc0*/  IMAD.MOV.U32 R59, RZ, RZ, R47 ;  /* 0x000000ffff3b7224 */ /* 0x000fe200078e002f */
[----:B------:R-:W-:Y:S01]  /*8bd0*/  SHF.R.U32.HI R63, RZ, 0x10, R81 ;  /* 0x00000010ff3f7819 */ /* 0x000fe20000011651 */
[----:B0-----:R-:W-:Y:S01]  /*8be0*/  IMAD.MOV.U32 R45, RZ, RZ, R43 ;  /* 0x000000ffff2d7224 */ /* 0x001fe200078e002b */
[--C-:B------:R-:W-:Y:S01]  /*8bf0*/  SHF.R.U32.HI R61, RZ, 0x10, R69.reuse ;  /* 0x00000010ff3d7819 */ /* 0x100fe20000011645 */
[----:B------:R-:W-:Y:S01]  /*8c00*/  HADD2.F32 R62, -RZ, R166.H1_H1 ;  /* 0x300000a6ff3e7230 */ /* 0x000fe20000004100 */
[----:B------:R-:W-:Y:S01]  /*8c10*/  SHF.R.U64 R53, R68, 0x10, R69 ;  /* 0x0000001044357819 */ /* 0x000fe20000001245 */
[----:B------:R-:W-:Y:S01]  /*8c20*/  HADD2.F32 R47, -RZ, R57.H0_H0 ;  /* 0x20000039ff2f7230 */ /* 0x000fe20000004100 */
[--C-:B------:R-:W-:Y:S01]  /*8c30*/  SHF.R.U64 R56, R82, 0x10, R83.reuse ;  /* 0x0000001052387819 */ /* 0x100fe20000001253 */
[----:B------:R-:W-:Y:S01]  /*8c40*/  HADD2.F32 R43, -RZ, R41.H0_H0 ;  /* 0x20000029ff2b7230 */ /* 0x000fe20000004100 */
[----:B------:R-:W-:Y:S01]  /*8c50*/  SHF.R.U32.HI R82, RZ, 0x10, R83 ;  /* 0x00000010ff527819 */ /* 0x000fe20000011653 */
[----:B------:R-:W-:-:S02]  /*8c60*/  HADD2.F32 R63, -RZ, R63.H0_H0 ;  /* 0x2000003fff3f7230 */ /* 0x000fc40000004100 */
[-C--:B------:R-:W-:Y:S01]  /*8c70*/  FMUL.FTZ R68, R47, R62.reuse ;  /* 0x0000003e2f447220 */ /* 0x080fe20000410000 */
[----:B------:R-:W-:Y:S02]  /*8c80*/  HADD2.F32 R58, -RZ, R41.H1_H1 ;  /* 0x30000029ff3a7230 */ /* 0x000fe40000004100 */
[C---:B------:R-:W-:Y:S01]  /*8c90*/  FMUL.FTZ R62, R43.reuse, R62 ;  /* 0x0000003e2b3e7220 */ /* 0x040fe20000410000 */
[----:B------:R-:W-:Y:S01]  /*8ca0*/  HADD2.F32 R60, -RZ, R158.H1_H1 ;  /* 0x3000009eff3c7230 */ /* 0x000fe20000004100 */
[--C-:B------:R-:W-:Y:S01]  /*8cb0*/  SHF.R.U64 R54, R70, 0x10, R71.reuse ;  /* 0x0000001046367819 */ /* 0x100fe20000001247 */
[----:B------:R-:W-:Y:S02]  /*8cc0*/  HADD2.F32 R57, -RZ, R57.H1_H1 ;  /* 0x30000039ff397230 */ /* 0x000fe40000004100 */
[-C--:B------:R-:W-:Y:S01]  /*8cd0*/  FMUL.FTZ R72, R58, R63.reuse ;  /* 0x0000003f3a487220 */ /* 0x080fe20000410000 */
[----:B------:R-:W-:Y:S02]  /*8ce0*/  HADD2.F32 R61, -RZ, R61.H0_H0 ;  /* 0x2000003dff3d7230 */ /* 0x000fe40000004100 */
[-C--:B------:R-:W-:Y:S01]  /*8cf0*/  FFMA.FTZ R41, R43, R60.reuse, -R68 ;  /* 0x0000003c2b297223 */ /* 0x080fe20000010844 */
[----:B------:R-:W-:Y:S01]  /*8d00*/  FFMA.FTZ R43, R47, R60, R62 ;  /* 0x0000003c2f2b7223 */ /* 0x000fe2000001003e */
[C---:B------:R-:W-:Y:S01]  /*8d10*/  FMUL.FTZ R69, R57.reuse, R63 ;  /* 0x0000003f39457220 */ /* 0x040fe20000410000 */
[----:B------:R-:W-:Y:S01]  /*8d20*/  SHF.R.U32.HI R70, RZ, 0x10, R71 ;  /* 0x00000010ff467819 */ /* 0x000fe20000011647 */
[----:B------:R-:W-:Y:S01]  /*8d30*/  FFMA.FTZ R60, R57, R61, R72 ;  /* 0x0000003d393c7223 */ /* 0x000fe20000010048 */
[----:B------:R-:W-:-:S02]  /*8d40*/  HADD2.F32 R72, -RZ, R159.H1_H1 ;  /* 0x3000009fff487230 */ /* 0x000fc40000004100 */
[----:B------:R-:W-:Y:S01]  /*8d50*/  FFMA.FTZ R58, R58, R61, -R69 ;  /* 0x0000003d3a3a7223 */ /* 0x000fe20000010845 */
[--C-:B------:R-:W-:Y:S01]  /*8d60*/  HADD2.F32 R57, -RZ, R59.reuse.H0_H0 ;  /* 0x2000003bff397230 */ /* 0x100fe20000004100 */
[----:B------:R-:W-:Y:S01]  /*8d70*/  SHF.R.U64 R55, R80, 0x10, R81 ;  /* 0x0000001050377819 */ /* 0x000fe20000001251 */
[----:B------:R-:W-:Y:S02]  /*8d80*/  HADD2.F32 R59, -RZ, R59.H1_H1 ;  /* 0x3000003bff3b7230 */ /* 0x000fe40000004100 */
[--C-:B------:R-:W-:Y:S02]  /*8d90*/  HADD2.F32 R47, -RZ, R45.reuse.H0_H0 ;  /* 0x2000002dff2f7230 */ /* 0x100fe40000004100 */
[----:B------:R-:W-:Y:S01]  /*8da0*/  FMUL.FTZ R74, R57, R72 ;  /* 0x00000048394a7220 */ /* 0x000fe20000410000 */
[----:B------:R-:W-:Y:S01]  /*8db0*/  HADD2.F32 R82, -RZ, R82.H0_H0 ;  /* 0x20000052ff527230 */ /* 0x000fe20000004100 */
[----:B------:R-:W-:Y:S01]  /*8dc0*/  F2FP.F16.F32.PACK_AB R41, R58, R41 ;  /* 0x000000293a29723e */ /* 0x000fe200000000ff */
[----:B------:R-:W-:-:S02]  /*8dd0*/  HADD2.F32 R62, -RZ, R45.H1_H1 ;  /* 0x3000002dff3e7230 */ /* 0x000fc40000004100 */
[----:B------:R-:W-:Y:S01]  /*8de0*/  FMUL.FTZ R72, R47, R72 ;  /* 0x000000482f487220 */ /* 0x000fe20000410000 */
[----:B------:R-:W-:Y:S02]  /*8df0*/  HADD2.F32 R68, -RZ, R157.H1_H1 ;  /* 0x3000009dff447230 */ /* 0x000fe40000004100 */
[-C--:B------:R-:W-:Y:S01]  /*8e00*/  FMUL.FTZ R61, R59, R82.reuse ;  /* 0x000000523b3d7220 */ /* 0x080fe20000410000 */
[----:B------:R-:W-:Y:S02]  /*8e10*/  HADD2.F32 R70, -RZ, R70.H0_H0 ;  /* 0x20000046ff467230 */ /* 0x000fe40000004100 */
[----:B------:R-:W-:Y:S01]  /*8e20*/  FMUL.FTZ R82, R62, R82 ;  /* 0x000000523e527220 */ /* 0x000fe20000410000 */
[----:B------:R-:W-:Y:S02]  /*8e30*/  HADD2.F32 R166, -RZ, R166.H0_H0 ;  /* 0x200000a6ffa67230 */ /* 0x000fe40000004100 */
[-C--:B------:R-:W-:Y:S01]  /*8e40*/  FFMA.FTZ R45, R47, R68.reuse, -R74 ;  /* 0x000000442f2d7223 */ /* 0x080fe2000001084a */
[----:B------:R-:W-:Y:S01]  /*8e50*/  FFMA.FTZ R47, R57, R68, R72 ;  /* 0x00000044392f7223 */ /* 0x000fe20000010048 */
[----:B------:R-:W-:Y:S01]  /*8e60*/  FFMA.FTZ R68, R59, R70, R82 ;  /* 0x000000463b447223 */ /* 0x000fe20000010052 */
[----:B------:R-:W-:-:S02]  /*8e70*/  HADD2.F32 R59, -RZ, R55.H0_H0 ;  /* 0x20000037ff3b7230 */ /* 0x000fc40000004100 */
[----:B------:R-:W-:Y:S01]  /*8e80*/  FFMA.FTZ R62, R62, R70, -R61 ;  /* 0x000000463e3e7223 */ /* 0x000fe2000001083d */
[----:B------:R-:W-:Y:S02]  /*8e90*/  HADD2.F32 R57, -RZ, R44.H0_H0 ;  /* 0x2000002cff397230 */ /* 0x000fe40000004100 */
[----:B------:R-:W-:Y:S01]  /*8ea0*/  HADD2.F32 R55, -RZ, R40.H0_H0 ;  /* 0x20000028ff377230 */ /* 0x000fe20000004100 */
[----:B------:R-:W-:Y:S01]  /*8eb0*/  F2FP.F16.F32.PACK_AB R47, R68, R47 ;  /* 0x0000002f442f723e */ /* 0x000fe200000000ff */
[----:B------:R-:W-:Y:S02]  /*8ec0*/  HADD2.F32 R44, -RZ, R44.H1_H1 ;  /* 0x3000002cff2c7230 */ /* 0x000fe40000004100 */
[-C--:B------:R-:W-:Y:S01]  /*8ed0*/  FMUL.FTZ R70, R57, R166.reuse ;  /* 0x000000a639467220 */ /* 0x080fe20000410000 */
[----:B------:R-:W-:Y:S02]  /*8ee0*/  HADD2.F32 R40, -RZ, R40.H1_H1 ;  /* 0x30000028ff287230 */ /* 0x000fe40000004100 */
[----:B------:R-:W-:Y:S01]  /*8ef0*/  FMUL.FTZ R166, R55, R166 ;  /* 0x000000a637a67220 */ /* 0x000fe20000410000 */
[----:B------:R-:W-:-:S02]  /*8f00*/  HADD2.F32 R53, -RZ, R53.H0_H0 ;  /* 0x20000035ff357230 */ /* 0x000fc40000004100 */
[-C--:B------:R-:W-:Y:S01]  /*8f10*/  FMUL.FTZ R61, R44, R59.reuse ;  /* 0x0000003b2c3d7220 */ /* 0x080fe20000410000 */
[----:B------:R-:W-:Y:S02]  /*8f20*/  HADD2.F32 R158, -RZ, R158.H0_H0 ;  /* 0x2000009eff9e7230 */ /* 0x000fe40000004100 */
[C---:B------:R-:W-:Y:S01]  /*8f30*/  FMUL.FTZ R59, R40.reuse, R59 ;  /* 0x0000003b283b7220 */ /* 0x040fe20000410000 */
[----:B------:R-:W-:Y:S02]  /*8f40*/  HADD2.F32 R159, -RZ, R159.H0_H0 ;  /* 0x2000009fff9f7230 */ /* 0x000fe40000004100 */
[-C--:B------:R-:W-:Y:S01]  /*8f50*/  FFMA.FTZ R61, R40, R53.reuse, -R61 ;  /* 0x00000035283d7223 */ /* 0x080fe2000001083d */
[----:B------:R-:W-:Y:S02]  /*8f60*/  HADD2.F32 R40, -RZ, R42.H0_H0 ;  /* 0x2000002aff287230 */ /* 0x000fe40000004100 */
[----:B------:R-:W-:Y:S01]  /*8f70*/  FFMA.FTZ R59, R44, R53, R59 ;  /* 0x000000352c3b7223 */ /* 0x000fe2000001003b */
[----:B------:R-:W-:Y:S01]  /*8f80*/  FFMA.FTZ R70, R55, R158, -R70 ;  /* 0x0000009e37467223 */ /* 0x000fe20000010846 */
[----:B------:R-:W-:-:S02]  /*8f90*/  HADD2.F32 R44, -RZ, R46.H0_H0 ;  /* 0x2000002eff2c7230 */ /* 0x000fc40000004100 */
[----:B------:R-:W-:Y:S01]  /*8fa0*/  FFMA.FTZ R166, R57, R158, R166 ;  /* 0x0000009e39a67223 */ /* 0x000fe200000100a6 */
[----:B------:R-:W-:Y:S01]  /*8fb0*/  HADD2.F32 R55, -RZ, R56.H0_H0 ;  /* 0x20000038ff377230 */ /* 0x000fe20000004100 */
[----:B------:R-:W-:Y:S01]  /*8fc0*/  F2FP.F16.F32.PACK_AB R62, R62, R45 ;  /* 0x0000002d3e3e723e */ /* 0x000fe200000000ff */
[----:B------:R-:W-:Y:S02]  /*8fd0*/  HADD2.F32 R46, -RZ, R46.H1_H1 ;  /* 0x3000002eff2e7230 */ /* 0x000fe40000004100 */
[-C--:B------:R-:W-:Y:S01]  /*8fe0*/  FMUL.FTZ R57, R44, R159.reuse ;  /* 0x0000009f2c397220 */ /* 0x080fe20000410000 */
[----:B------:R-:W-:Y:S02]  /*8ff0*/  HADD2.F32 R42, -RZ, R42.H1_H1 ;  /* 0x3000002aff2a7230 */ /* 0x000fe40000004100 */
[----:B------:R-:W-:Y:S01]  /*9000*/  FMUL.FTZ R159, R40, R159 ;  /* 0x0000009f289f7220 */ /* 0x000fe20000410000 */
[----:B------:R-:W-:Y:S02]  /*9010*/  HADD2.F32 R157, -RZ, R157.H0_H0 ;  /* 0x2000009dff9d7230 */ /* 0x000fe40000004100 */
[----:B------:R-:W-:Y:S01]  /*9020*/  FMUL.FTZ R63, R46, R55 ;  /* 0x000000372e3f7220 */ /* 0x000fe20000410000 */
[----:B------:R-:W-:-:S02]  /*9030*/  HADD2.F32 R53, -RZ, R54.H0_H0 ;  /* 0x20000036ff357230 */ /* 0x000fc40000004100 */
[----:B------:R-:W-:Y:S01]  /*9040*/  FMUL.FTZ R55, R42, R55 ;  /* 0x000000372a377220 */ /* 0x000fe20000410000 */
[----:B------:R-:W-:Y:S01]  /*9050*/  F2FP.F16.F32.PACK_AB R45, R60, R43 ;  /* 0x0000002b3c2d723e */ /* 0x000fe200000000ff */
[-C--:B------:R-:W-:Y:S01]  /*9060*/  FFMA.FTZ R57, R40, R157.reuse, -R57 ;  /* 0x0000009d28397223 */ /* 0x080fe20000010839 */
[----:B------:R-:W-:Y:S01]  /*9070*/  FFMA.FTZ R159, R44, R157, R159 ;  /* 0x0000009d2c9f7223 */ /* 0x000fe2000001009f */
[-C--:B------:R-:W-:Y:S01]  /*9080*/  FFMA.FTZ R42, R42, R53.reuse, -R63 ;  /* 0x000000352a2a7223 */ /* 0x080fe2000001083f */
[----:B------:R-:W-:Y:S01]  /*9090*/  FFMA.FTZ R46, R46, R53, R55 ;  /* 0x000000352e2e7223 */ /* 0x000fe20000010037 */
[----:B------:R-:W-:Y:S02]  /*90a0*/  F2FP.F16.F32.PACK_AB R40, R61, R70 ;  /* 0x000000463d28723e */ /* 0x000fe400000000ff */
[----:B------:R-:W-:Y:S02]  /*90b0*/  F2FP.F16.F32.PACK_AB R44, R59, R166 ;  /* 0x000000a63b2c723e */ /* 0x000fe400000000ff */
[----:B------:R-:W-:-:S02]  /*90c0*/  F2FP.F16.F32.PACK_AB R42, R42, R57 ;  /* 0x000000392a2a723e */ /* 0x000fc400000000ff */
[----:B------:R-:W-:Y:S02]  /*90d0*/  F2FP.F16.F32.PACK_AB R46, R46, R159 ;  /* 0x0000009f2e2e723e */ /* 0x000fe400000000ff */
[----:B------:R-:W-:-:S07]  /*90e0*/  MOV R43, R62 ;  /* 0x0000003e002b7202 */ /* 0x000fce0000000f00 */
.L_x_704:
[----:B------:R-:W-:Y:S05]  /*90f0*/  BSYNC B2 ;  /* 0x0000000000027941 */ /* 0x000fea0003800000 */
.L_x_703:
[----:B0-----:R0:W-:Y:S04]  /*9100*/  STG.E.128 desc[UR40][R48.64], R40 ;  /* 0x0000002830007986 */ /* 0x0011e8000c101d28 */
[----:B--2---:R0:W-:Y:S02]  /*9110*/  @!P3 STG.E.128 desc[UR40][R50.64], R44 ;  /* 0x0000002c3200b986 */ /* 0x0041e4000c101d28 */
.L_x_702:
[----:B------:R-:W-:Y:S05]  /*9120*/  BSYNC B1 ;  /* 0x0000000000017941 */ /* 0x000fea0003800000 */
.L_x_701:
[----:B------:R-:W-:-:S13]  /*9130*/  ISETP.NE.AND P3, PT, R9, RZ, PT ;  /* 0x000000ff0900720c */ /* 0x000fda0003f65270 */
[----:B------:R-:W-:Y:S05]  /*9140*/  @!P3 BRA `(.L_x_655) ;  /* 0x0000000800ccb947 */ /* 0x000fea0003800000 */
[----:B0---4-:R-:W2:Y:S01]  /*9150*/  LDL R40, [R1+0x10] ;  /* 0x0000100001287983 */ /* 0x011ea20000100800 */
[----:B------:R-:W-:Y:S01]  /*9160*/  BSSY B1, `(.L_x_705) ;  /* 0x0000071000017945 */ /* 0x000fe20003800000 */
[----:B--2---:R-:W-:-:S04]  /*9170*/  LOP3.LUT P4, RZ, R40, 0x1, RZ, 0xc0, !PT ;  /* 0x0000000128ff7812 */ /* 0x004fc8000788c0ff */
[----:B------:R-:W-:Y:S02]  /*9180*/  SEL R148, R122, R148, !P4 ;  /* 0x000000947a947207 */ /* 0x000fe40006000000 */
[----:B---3--:R-:W-:Y:S02]  /*9190*/  IADD3 R49, P3, P4, R102, R126, R15 ;  /* 0x0000007e66317210 */ /* 0x008fe40007c7e00f */
[----:B------:R-:W-:Y:S02]  /*91a0*/  SHF.R.S32.HI R41, RZ, 0x1f, R148 ;  /* 0x0000001fff297819 */ /* 0x000fe40000011494 */
[----:B------:R-:W-:Y:S02]  /*91b0*/  IADD3.X R54, R97, R52, R11, P3, P4 ;  /* 0x0000003461367210 */ /* 0x000fe40001fe840b */
[----:B------:R-:W-:Y:S02]  /*91c0*/  LEA.HI R41, R41, R148, RZ, 0x4 ;  /* 0x0000009429297211 */ /* 0x000fe400078f20ff */
[----:B------:R-:W-:-:S02]  /*91d0*/  ISETP.GE.AND P4, PT, R100, R117, PT ;  /* 0x000000756400720c */ /* 0x000fc40003f86270 */
[----:B------:R-:W-:Y:S02]  /*91e0*/  LEA.HI.SX32 R41, R41, R20, 0x1c ;  /* 0x0000001429297211 */ /* 0x000fe400078fe2ff */
[----:B------:R-:W-:Y:S02]  /*91f0*/  LEA R48, P3, R49, R120, 0x1 ;  /* 0x0000007831307211 */ /* 0x000fe400078608ff */
[----:B------:R-:W-:Y:S01]  /*9200*/  SHF.R.S32.HI R40, RZ, 0x1f, R41 ;  /* 0x0000001fff287819 */ /* 0x000fe20000011429 */
[----:B------:R-:W-:Y:S01]  /*9210*/  IMAD.SHL.U32 R50, R41, 0x8, RZ ;  /* 0x0000000829327824 */ /* 0x000fe200078e00ff */
[----:B------:R-:W-:Y:S02]  /*9220*/  LEA.HI.X R49, R49, R121, R54, 0x1, P3 ;  /* 0x0000007931317211 */ /* 0x000fe400018f0c36 */
[----:B------:R-:W-:Y:S02]  /*9230*/  LEA.HI R40, R40, R41, RZ, 0x3 ;  /* 0x0000002928287211 */ /* 0x000fe400078f18ff */
[----:B------:R-:W-:-:S03]  /*9240*/  LOP3.LUT R41, R185, 0x38, R50, 0xf8, !PT ;  /* 0x00000038b9297812 */ /* 0x000fc600078ef832 */
[----:B------:R-:W-:Y:S01]  /*9250*/  IMAD.SHL.U32 R42, R40, 0x400, RZ ;  /* 0x00000400282a7824 */ /* 0x000fe200078e00ff */
[----:B------:R-:W-:Y:S01]  /*9260*/  LOP3.LUT R40, R41, R230, RZ, 0x3c, !PT ;  /* 0x000000e629287212 */ /* 0x000fe200078e3cff */
[----:B------:R-:W-:-:S03]  /*9270*/  IMAD R41, R16, 0x6000, R138 ;  /* 0x0000600010297824 */ /* 0x000fc600078e028a */
[----:B------:R-:W-:Y:S02]  /*9280*/  LOP3.LUT R42, R42, 0x7fffe000, RZ, 0xc0, !PT ;  /* 0x7fffe0002a2a7812 */ /* 0x000fe400078ec0ff */
[----:B------:R-:W-:Y:S02]  /*9290*/  LEA R41, R41, R2, 0x1 ;  /* 0x0000000229297211 */ /* 0x000fe400078e08ff */
[----:B------:R-:W-:-:S05]  /*92a0*/  IADD3 R43, R40, R42, R195 ;  /* 0x0000002a282b7210 */ /* 0x000fca0007ffe0c3 */
[----:B------:R-:W-:-:S04]  /*92b0*/  IMAD R43, R16, 0x6000, R43 ;  /* 0x00006000102b7824 */ /* 0x000fc800078e022b */
[----:B------:R-:W-:Y:S02]  /*92c0*/  IMAD R44, R43, 0x2, R2 ;  /* 0x000000022b2c7824 */ /* 0x000fe400078e0202 */
[----:B------:R-:W0:Y:S04]  /*92d0*/  LDS.128 R40, [R41+0x1c400] ;  /* 0x01c4000029287984 */ /* 0x000e280000000c00 */
[----:B------:R-:W2:Y:S01]  /*92e0*/  LDS.128 R44, [R44+0x1c400] ;  /* 0x01c400002c2c7984 */ /* 0x000ea20000000c00 */
[----:B------:R-:W-:Y:S05]  /*92f0*/  @P4 BRA `(.L_x_706) ;  /* 0x00000004005c4947 */ /* 0x000fea0003800000 */
[----:B0-----:R-:W-:Y:S01]  /*9300*/  IMAD.MOV.U32 R56, RZ, RZ, R40 ;  /* 0x000000ffff387224 */ /* 0x001fe200078e0028 */
[----:B--2---:R-:W-:Y:S01]  /*9310*/  MOV R40, R45 ;  /* 0x0000002d00287202 */ /* 0x004fe20000000f00 */
[----:B------:R-:W-:Y:S01]  /*9320*/  IMAD.MOV.U32 R57, RZ, RZ, R44 ;  /* 0x000000ffff397224 */ /* 0x000fe200078e002c */
[----:B------:R-:W-:Y:S01]  /*9330*/  SHF.R.U32.HI R62, RZ, 0x10, R77 ;  /* 0x00000010ff3e7819 */ /* 0x000fe2000001164d */
[----:B------:R-:W-:Y:S01]  /*9340*/  HADD2.F32 R61, -RZ, R155.H1_H1 ;  /* 0x3000009bff3d7230 */ /* 0x000fe20000004100 */
[----:B------:R-:W-:Y:S01]  /*9350*/  MOV R58, R47 ;  /* 0x0000002f003a7202 */ /* 0x000fe20000000f00 */
[--C-:B------:R-:W-:Y:S01]  /*9360*/  HADD2.F32 R44, -RZ, R40.reuse.H0_H0 ;  /* 0x20000028ff2c7230 */ /* 0x100fe20000004100 */
[--C-:B------:R-:W-:Y:S01]  /*9370*/  SHF.R.U32.HI R60, RZ, 0x10, R65.reuse ;  /* 0x00000010ff3c7819 */ /* 0x100fe20000011641 */
[----:B------:R-:W-:Y:S01]  /*9380*/  HADD2.F32 R47, -RZ, R40.H1_H1 ;  /* 0x30000028ff2f7230 */ /* 0x000fe20000004100 */
[----:B------:R-:W-:Y:S01]  /*9390*/  SHF.R.U64 R54, R64, 0x10, R65 ;  /* 0x0000001040367819 */ /* 0x000fe20000001241 */
[----:B------:R-:W-:Y:S01]  /*93a0*/  IMAD.MOV.U32 R45, RZ, RZ, R43 ;  /* 0x000000ffff2d7224 */ /* 0x000fe200078e002b */
[----:B------:R-:W-:Y:S01]  /*93b0*/  SHF.R.U32.HI R63, RZ, 0x10, R79 ;  /* 0x00000010ff3f7819 */ /* 0x000fe2000001164f */
[--C-:B------:R-:W-:Y:S01]  /*93c0*/  HADD2.F32 R40, -RZ, R41.reuse.H0_H0 ;  /* 0x20000029ff287230 */ /* 0x100fe20000004100 */
[--C-:B------:R-:W-:Y:S01]  /*93d0*/  SHF.R.U64 R51, R66, 0x10, R67.reuse ;  /* 0x0000001042337819 */ /* 0x100fe20000001243 */
[----:B------:R-:W-:Y:S01]  /*93e0*/  HADD2.F32 R62, -RZ, R62.H0_H0 ;  /* 0x2000003eff3e7230 */ /* 0x000fe20000004100 */
[----:B------:R-:W-:Y:S01]  /*93f0*/  SHF.R.U32.HI R66, RZ, 0x10, R67 ;  /* 0x00000010ff427819 */ /* 0x000fe20000011643 */
[----:B------:R-:W-:-:S02]  /*9400*/  HADD2.F32 R43, -RZ, R41.H1_H1 ;  /* 0x30000029ff2b7230 */ /* 0x000fc40000004100 */
[-C--:B------:R-:W-:Y:S01]  /*9410*/  FMUL.FTZ R41, R44, R61.reuse ;  /* 0x0000003d2c297220 */ /* 0x080fe20000410000 */
[----:B------:R-:W-:Y:S02]  /*9420*/  HADD2.F32 R59, -RZ, R153.H1_H1 ;  /* 0x30000099ff3b7230 */ /* 0x000fe40000004100 */
[C---:B------:R-:W-:Y:S01]  /*9430*/  FMUL.FTZ R61, R40.reuse, R61 ;  /* 0x0000003d283d7220 */ /* 0x040fe20000410000 */
[----:B------:R-:W-:Y:S02]  /*9440*/  HADD2.F32 R60, -RZ, R60.H0_H0 ;  /* 0x2000003cff3c7230 */ /* 0x000fe40000004100 */
[-C--:B------:R-:W-:Y:S01]  /*9450*/  FMUL.FTZ R64, R47, R62.reuse ;  /* 0x0000003e2f407220 */ /* 0x080fe20000410000 */
[----:B------:R-:W-:Y:S01]  /*9460*/  FMUL.FTZ R62, R43, R62 ;  /* 0x0000003e2b3e7220 */ /* 0x000fe20000410000 */
[-C--:B------:R-:W-:Y:S01]  /*9470*/  FFMA.FTZ R40, R40, R59.reuse, -R41 ;  /* 0x0000003b28287223 */ /* 0x080fe20000010829 */
[----:B------:R-:W-:Y:S01]  /*9480*/  FFMA.FTZ R41, R44, R59, R61 ;  /* 0x0000003b2c297223 */ /* 0x000fe2000001003d */
[----:B------:R-:W-:-:S02]  /*9490*/  HADD2.F32 R59, -RZ, R58.H0_H0 ;  /* 0x2000003aff3b7230 */ /* 0x000fc40000004100 */
[-C--:B------:R-:W-:Y:S01]  /*94a0*/  FFMA.FTZ R44, R47, R60.reuse, R62 ;  /* 0x0000003c2f2c7223 */ /* 0x080fe2000001003e */
[----:B------:R-:W-:Y:S02]  /*94b0*/  HADD2.F32 R62, -RZ, R154.H1_H1 ;  /* 0x3000009aff3e7230 */ /* 0x000fe40000004100 */
[----:B------:R-:W-:Y:S01]  /*94c0*/  FFMA.FTZ R43, R43, R60, -R64 ;  /* 0x0000003c2b2b7223 */ /* 0x000fe20000010840 */
[----:B------:R-:W-:Y:S01]  /*94d0*/  HADD2.F32 R47, -RZ, R45.H0_H0 ;  /* 0x2000002dff2f7230 */ /* 0x000fe20000004100 */
[----:B------:R-:W-:Y:S01]  /*94e0*/  SHF.R.U64 R55, R76, 0x10, R77 ;  /* 0x000000104c377819 */ /* 0x000fe2000000124d */
[----:B------:R-:W-:Y:S02]  /*94f0*/  HADD2.F32 R58, -RZ, R58.H1_H1 ;  /* 0x3000003aff3a7230 */ /* 0x000fe40000004100 */
[-C--:B------:R-:W-:Y:S01]  /*9500*/  FMUL.FTZ R64, R59, R62.reuse ;  /* 0x0000003e3b407220 */ /* 0x080fe20000410000 */
[----:B------:R-:W-:Y:S02]  /*9510*/  HADD2.F32 R63, -RZ, R63.H0_H0 ;  /* 0x2000003fff3f7230 */ /* 0x000fe40000004100 */
[----:B------:R-:W-:Y:S01]  /*9520*/  FMUL.FTZ R62, R47, R62 ;  /* 0x0000003e2f3e7220 */ /* 0x000fe20000410000 */
[----:B------:R-:W-:Y:S01]  /*9530*/  HADD2.F32 R45, -RZ, R45.H1_H1 ;  /* 0x3000002dff2d7230 */ /* 0x000fe20000004100 */
[----:B------:R-:W-:Y:S01]  /*9540*/  SHF.R.U64 R53, R78, 0x10, R79 ;  /* 0x000000104e357819 */ /* 0x000fe2000000124f */
[----:B------:R-:W-:Y:S01]  /*9550*/  HADD2.F32 R60, -RZ, R152.H1_H1 ;  /* 0x30000098ff3c7230 */ /* 0x000fe20000004100 */
[----:B------:R-:W-:Y:S01]  /*9560*/  F2FP.F16.F32.PACK_AB R43, R43, R40 ;  /* 0x000000282b2b723e */ /* 0x000fe200000000ff */
[----:B------:R-:W-:-:S02]  /*9570*/  HADD2.F32 R61, -RZ, R66.H0_H0 ;  /* 0x20000042ff3d7230 */ /* 0x000fc40000004100 */
[CC--:B------:R-:W-:Y:S01]  /*9580*/  FMUL.FTZ R66, R58.reuse, R63.reuse ;  /* 0x0000003f3a427220 */ /* 0x0c0fe20000410000 */
[----:B------:R-:W-:Y:S01]  /*9590*/  FMUL.FTZ R67, R45, R63 ;  /* 0x0000003f2d437220 */ /* 0x000fe20000410000 */
[-C--:B------:R-:W-:Y:S01]  /*95a0*/  FFMA.FTZ R63, R47, R60.reuse, -R64 ;  /* 0x0000003c2f3f7223 */ /* 0x080fe20000010840 */
[----:B------:R-:W-:Y:S01]  /*95b0*/  FFMA.FTZ R65, R59, R60, R62 ;  /* 0x0000003c3b417223 */ /* 0x000fe2000001003e */
[-C--:B------:R-:W-:Y:S01]  /*95c0*/  FFMA.FTZ R66, R45, R61.reuse, -R66 ;  /* 0x0000003d2d427223 */ /* 0x080fe20000010842 */
[----:B------:R-:W-:Y:S02]  /*95d0*/  HADD2.F32 R60, -RZ, R155.H0_H0 ;  /* 0x2000009bff3c7230 */ /* 0x000fe40000004100 */
[----:B------:R-:W-:Y:S01]  /*95e0*/  FFMA.FTZ R68, R58, R61, R67 ;  /* 0x0000003d3a447223 */ /* 0x000fe20000010043 */
[----:B------:R-:W-:Y:S02]  /*95f0*/  HADD2.F32 R47, -RZ, R57.H0_H0 ;  /* 0x20000039ff2f7230 */ /* 0x000fe40000004100 */
[----:B------:R-:W-:Y:S01]  /*9600*/  HADD2.F32 R45, -RZ, R56.H0_H0 ;  /* 0x20000038ff2d7230 */ /* 0x000fe20000004100 */
[----:B------:R-:W-:Y:S01]  /*9610*/  F2FP.F16.F32.PACK_AB R63, R66, R63 ;  /* 0x0000003f423f723e */ /* 0x000fe200000000ff */
[----:B------:R-:W-:-:S02]  /*9620*/  HADD2.F32 R58, -RZ, R153.H0_H0 ;  /* 0x20000099ff3a7230 */ /* 0x000fc40000004100 */
[-C--:B------:R-:W-:Y:S01]  /*9630*/  FMUL.FTZ R62, R47, R60.reuse ;  /* 0x0000003c2f3e7220 */ /* 0x080fe20000410000 */
[----:B------:R-:W-:Y:S02]  /*9640*/  HADD2.F32 R55, -RZ, R55.H0_H0 ;  /* 0x20000037ff377230 */ /* 0x000fe40000004100 */
[C---:B------:R-:W-:Y:S01]  /*9650*/  FMUL.FTZ R60, R45.reuse, R60 ;  /* 0x0000003c2d3c7220 */ /* 0x040fe20000410000 */
[----:B------:R-:W-:Y:S02]  /*9660*/  HADD2.F32 R57, -RZ, R57.H1_H1 ;  /* 0x30000039ff397230 */ /* 0x000fe40000004100 */
[-C--:B------:R-:W-:Y:S01]  /*9670*/  FFMA.FTZ R62, R45, R58.reuse, -R62 ;  /* 0x0000003a2d3e7223 */ /* 0x080fe2000001083e */
[----:B------:R-:W-:Y:S02]  /*9680*/  HADD2.F32 R56, -RZ, R56.H1_H1 ;  /* 0x30000038ff387230 */ /* 0x000fe40000004100 */
[----:B------:R-:W-:Y:S01]  /*9690*/  FFMA.FTZ R60, R47, R58, R60 ;  /* 0x0000003a2f3c7223 */ /* 0x000fe2000001003c */
[----:B------:R-:W-:-:S02]  /*96a0*/  HADD2.F32 R54, -RZ, R54.H0_H0 ;  /* 0x20000036ff367230 */ /* 0x000fc40000004100 */
[CC--:B------:R-:W-:Y:S01]  /*96b0*/  FMUL.FTZ R59, R57.reuse, R55.reuse ;  /* 0x00000037393b7220 */ /* 0x0c0fe20000410000 */
[----:B------:R-:W-:Y:S02]  /*96c0*/  HADD2.F32 R47, -RZ, R46.H0_H0 ;  /* 0x2000002eff2f7230 */ /* 0x000fe40000004100 */
[C---:B------:R-:W-:Y:S01]  /*96d0*/  FMUL.FTZ R64, R56.reuse, R55 ;  /* 0x0000003738407220 */ /* 0x040fe20000410000 */
[----:B------:R-:W-:Y:S02]  /*96e0*/  HADD2.F32 R154, -RZ, R154.H0_H0 ;  /* 0x2000009aff9a7230 */ /* 0x000fe40000004100 */
[-C--:B------:R-:W-:Y:S01]  /*96f0*/  FFMA.FTZ R59, R56, R54.reuse, -R59 ;  /* 0x00000036383b7223 */ /* 0x080fe2000001083b */
[----:B------:R-:W-:Y:S02]  /*9700*/  HADD2.F32 R53, -RZ, R53.H0_H0 ;  /* 0x20000035ff357230 */ /* 0x000fe40000004100 */
[----:B------:R-:W-:Y:S01]  /*9710*/  FFMA.FTZ R57, R57, R54, R64 ;  /* 0x0000003639397223 */ /* 0x000fe20000010040 */
[----:B------:R-:W-:-:S02]  /*9720*/  HADD2.F32 R45, -RZ, R42.H0_H0 ;  /* 0x2000002aff2d7230 */ /* 0x000fc40000004100 */
[----:B------:R-:W-:Y:S01]  /*9730*/  FMUL.FTZ R54, R47, R154 ;  /* 0x0000009a2f367220 */ /* 0x000fe20000410000 */
[----:B------:R-:W-:Y:S01]  /*9740*/  HADD2.F32 R46, -RZ, R46.H1_H1 ;  /* 0x3000002eff2e7230 */ /* 0x000fe20000004100 */
[----:B------:R-:W-:Y:S01]  /*9750*/  F2FP.F16.F32.PACK_AB R40, R59, R62 ;  /* 0x0000003e3b28723e */ /* 0x000fe200000000ff */
[----:B------:R-:W-:Y:S02]  /*9760*/  HADD2.F32 R42, -RZ, R42.H1_H1 ;  /* 0x3000002aff2a7230 */ /* 0x000fe40000004100 */
[C---:B------:R-:W-:Y:S01]  /*9770*/  FMUL.FTZ R154, R45.reuse, R154 ;  /* 0x0000009a2d9a7220 */ /* 0x040fe20000410000 */
[----:B------:R-:W-:Y:S02]  /*9780*/  HADD2.F32 R152, -RZ, R152.H0_H0 ;  /* 0x20000098ff987230 */ /* 0x000fe40000004100 */
[-C--:B------:R-:W-:Y:S01]  /*9790*/  FMUL.FTZ R55, R46, R53.reuse ;  /* 0x000000352e377220 */ /* 0x080fe20000410000 */
[----:B------:R-:W-:Y:S02]  /*97a0*/  HADD2.F32 R51, -RZ, R51.H0_H0 ;  /* 0x20000033ff337230 */ /* 0x000fe40000004100 */
[C---:B------:R-:W-:Y:S01]  /*97b0*/  FMUL.FTZ R53, R42.reuse, R53 ;  /* 0x000000352a357220 */ /* 0x040fe20000410000 */
[-C--:B------:R-:W-:Y:S01]  /*97c0*/  FFMA.FTZ R54, R45, R152.reuse, -R54 ;  /* 0x000000982d367223 */ /* 0x080fe20000010836 */
[----:B------:R-:W-:Y:S01]  /*97d0*/  FFMA.FTZ R154, R47, R152, R154 ;  /* 0x000000982f9a7223 */ /* 0x000fe2000001009a */
[-C--:B------:R-:W-:Y:S01]  /*97e0*/  FFMA.FTZ R55, R42, R51.reuse, -R55 ;  /* 0x000000332a377223 */ /* 0x080fe20000010837 */
[----:B------:R-:W-:Y:S01]  /*97f0*/  FFMA.FTZ R53, R46, R51, R53 ;  /* 0x000000332e357223 */ /* 0x000fe20000010035 */
[----:B------:R-:W-:Y:S01]  /*9800*/  F2FP.F16.F32.PACK_AB R45, R44, R41 ;  /* 0x000000292c2d723e */ /* 0x000fe200000000ff */
[----:B------:R-:W-:Y:S01]  /*9810*/  IMAD.MOV.U32 R41, RZ, RZ, R43 ;  /* 0x000000ffff297224 */ /* 0x000fe200078e002b */
[----:B------:R-:W-:Y:S01]  /*9820*/  F2FP.F16.F32.PACK_AB R47, R68, R65 ;  /* 0x00000041442f723e */ /* 0x000fe200000000ff */
[----:B------:R-:W-:Y:S01]  /*9830*/  IMAD.MOV.U32 R43, RZ, RZ, R63 ;  /* 0x000000ffff2b7224 */ /* 0x000fe200078e003f */
[----:B------:R-:W-:-:S02]  /*9840*/  F2FP.F16.F32.PACK_AB R44, R57, R60 ;  /* 0x0000003c392c723e */ /* 0x000fc400000000ff */
[----:B------:R-:W-:Y:S02]  /*9850*/  F2FP.F16.F32.PACK_AB R42, R55, R54 ;  /* 0x00000036372a723e */ /* 0x000fe400000000ff */
[----:B------:R-:W-:-:S07]  /*9860*/  F2FP.F16.F32.PACK_AB R46, R53, R154 ;  /* 0x0000009a352e723e */ /* 0x000fce00000000ff */
.L_x_706:
[----:B------:R-:W-:Y:S05]  /*9870*/  BSYNC B1 ;  /* 0x0000000000017941 */ /* 0x000fea0003800000 */
.L_x_705:
[----:B0-----:R0:W-:Y:S01]  /*9880*/  STG.E.128 desc[UR40][R48.64], R40 ;  /* 0x0000002830007986 */ /* 0x0011e2000c101d28 */
[----:B------:R-:W-:-:S13]  /*9890*/  ISETP.GE.AND P3, PT, R50, R147, PT ;  /* 0x000000933200720c */ /* 0x000fda0003f66270 */
[----:B------:R-:W-:Y:S05]  /*98a0*/  @P3 BRA `(.L_x_655) ;  /* 0x0000000000f43947 */ /* 0x000fea0003800000 */
[--C-:B------:R-:W-:Y:S02]  /*98b0*/  IADD3 R126, P3, P4, R102, R126, R50.reuse ;  /* 0x0000007e667e7210 */ /* 0x100fe40007c7e032 */
[----:B------:R-:W-:-:S04]  /*98c0*/  SHF.R.S32.HI R50, RZ, 0x1f, R50 ;  /* 0x0000001fff327819 */ /* 0x000fc80000011432 */
[----:B------:R-:W-:Y:S02]  /*98d0*/  IADD3.X R52, R97, R52, R50, P3, P4 ;  /* 0x0000003461347210 */ /* 0x000fe40001fe8432 */
[----:B------:R-:W-:-:S04]  /*98e0*/  LEA R120, P3, R126, R120, 0x1 ;  /* 0x000000787e787211 */ /* 0x000fc800078608ff */
[----:B------:R-:W-:-:S05]  /*98f0*/  LEA.HI.X R121, R126, R121, R52, 0x1, P3 ;  /* 0x000000797e797211 */ /* 0x000fca00018f0c34 */
[----:B--2---:R2:W-:Y:S01]  /*9900*/  STG.E.128 desc[UR40][R120.64], R44 ;  /* 0x0000002c78007986 */ /* 0x0045e2000c101d28 */
[----:B------:R-:W-:Y:S05]  /*9910*/  BRA `(.L_x_655) ;  /* 0x0000000000d87947 */ /* 0x000fea0003800000 */
.L_x_622:
[----:B------:R-:W-:-:S06]  /*9920*/  UISETP.NE.AND UP0, UPT, UR46, 0x3, UPT ;  /* 0x000000032e00788c */ /* 0x000fcc000bf05270 */
[----:B------:R-:W-:-:S13]  /*9930*/  PLOP3.LUT P2, PT, PT, PT, UP0, 0x80, 0x0 ;  /* 0x000000000000781c */ /* 0x000fda0003f4f008 */
[----:B------:R-:W-:Y:S05]  /*9940*/  @!P2 BRA `(.L_x_707) ;  /* 0x000000000004a947 */ /* 0x000fea0003800000 */
[----:B------:R-:W-:Y:S01]  /*9950*/  BPT.TRAP 0x1 ;  /* 0x000000040000795c */ /* 0x000fe20000300000 */
.L_x_707:
[----:B------:R-:W-:Y:S01]  /*9960*/  LEA R3, R16, R2, 0x3 ;  /* 0x0000000210037211 */ /* 0x000fe200078e18ff */
[----:B------:R-:W-:Y:S01]  /*9970*/  IMAD R4, R24, -0x80, R25 ;  /* 0xffffff8018047824 */ /* 0x000fe200078e0219 */
[----:B------:R-:W-:Y:S01]  /*9980*/  SHF.L.U32 R0, R184, 0x1f, RZ ;  /* 0x0000001fb8007819 */ /* 0x000fe200000006ff */
[----:B------:R-:W-:Y:S03]  /*9990*/  BSSY B1, `(.L_x_708) ;  /* 0x0000005000017945 */ /* 0x000fe60003800000 */
[----:B------:R-:W1:Y:S01]  /*99a0*/  SYNCS.PHASECHK.TRANS64.TRYWAIT P4, [R3+URZ+0x34890], R0 ;  /* 0x03489000030075a7 */ /* 0x000e62000808017f */
[----:B------:R-:W-:-:S04]  /*99b0*/  VIMNMX R4, R4, 0x80, PT ;  /* 0x0000008004047848 */ /* 0x000fc80003fe0100 */
[----:B------:R-:W-:Y:S01]  /*99c0*/  ISETP.GE.AND P3, PT, R17, R4, PT ;  /* 0x000000041100720c */ /* 0x000fe20003f66270 */
[----:B-1----:R-:W-:-:S12]  /*99d0*/  @!P4 BRA `(.L_x_709) ;  /* 0x0000015c0034c947 */ /* 0x002fd80003800000 */
.L_x_980:
[----:B------:R-:W-:Y:S05]  /*99e0*/  BSYNC B1 ;  /* 0x0000000000017941 */ /* 0x000fea0003800000 */
.L_x_708:
[----:B------:R-:W-:Y:S04]  /*99f0*/  BSSY B1, `(.L_x_710) ;  /* 0x0000014000017945 */ /* 0x000fe80003800000 */
[----:B------:R-:W-:Y:S05]  /*9a00*/  @P3 BRA `(.L_x_711) ;  /* 0x0000000000483947 */ /* 0x000fea0003800000 */
[----:B------:R-:W-:Y:S02]  /*9a10*/  ISETP.NE.AND P4, PT, R14, RZ, PT ;  /* 0x000000ff0e00720c */ /* 0x000fe40003f85270 */
[----:B------:R-:W-:-:S11]  /*9a20*/  ISETP.NE.AND P3, PT, R10, RZ, PT ;  /* 0x000000ff0a00720c */ /* 0x000fd60003f65270 */
[----:B0-----:R-:W0:Y:S04]  /*9a30*/  @P4 LDS.128 R40, [R51] ;  /* 0x0000000033284984 */ /* 0x001e280000000c00 */
[----:B------:R-:W2:Y:S04]  /*9a40*/  @P3 LDS.128 R44, [R50] ;  /* 0x00000000322c3984 */ /* 0x000ea80000000c00 */
[----:B0-----:R-:W-:Y:S01]  /*9a50*/  @P4 STG.E.128 desc[UR40][R52.64], R40 ;  /* 0x0000002834004986 */ /* 0x001fe2000c101d28 */
[----:B------:R-:W-:-:S03]  /*9a60*/  ISETP.NE.AND P4, PT, R9, RZ, PT ;  /* 0x000000ff0900720c */ /* 0x000fc60003f85270 */
[----:B--2---:R-:W-:Y:S01]  /*9a70*/  @P3 STG.E.128 desc[UR40][R52.64+0x40], R44 ;  /* 0x0000402c34003986 */ /* 0x004fe2000c101d28 */
[----:B------:R-:W-:-:S09]  /*9a80*/  ISETP.NE.AND P3, PT, R8, RZ, PT ;  /* 0x000000ff0800720c */ /* 0x000fd20003f65270 */
[----:B------:R-:W0:Y:S04]  /*9a90*/  @P4 LDS.128 R40, [R51+0x4000] ;  /* 0x0040000033284984 */ /* 0x000e280000000c00 */
[----:B------:R-:W2:Y:S04]  /*9aa0*/  @P3 LDS.128 R44, [R50+0x4000] ;  /* 0x00400000322c3984 */ /* 0x000ea80000000c00 */
[----:B0-----:R-:W-:Y:S01]  /*9ab0*/  @P4 STG.E.128 desc[UR40][R52.64+0x80], R40 ;  /* 0x0000802834004986 */ /* 0x001fe2000c101d28 */
[----:B------:R-:W-:-:S03]  /*9ac0*/  ISETP.NE.AND P4, PT, R6, RZ, PT ;  /* 0x000000ff0600720c */ /* 0x000fc60003f85270 */
[----:B--2---:R-:W-:Y:S01]  /*9ad0*/  @P3 STG.E.128 desc[UR40][R52.64+0xc0], R44 ;  /* 0x0000c02c34003986 */ /* 0x004fe2000c101d28 */
[----:B------:R-:W-:-:S09]  /*9ae0*/  ISETP.NE.AND P3, PT, R7, RZ, PT ;  /* 0x000000ff0700720c */ /* 0x000fd20003f65270 */
[----:B------:R-:W0:Y:S04]  /*9af0*/  @P4 LDS.128 R44, [R50+0x8000] ;  /* 0x00800000322c4984 */ /* 0x000e280000000c00 */
[----:B------:R-:W2:Y:S04]  /*9b00*/  @P3 LDS.128 R40, [R51+0x8000] ;  /* 0x0080000033283984 */ /* 0x000ea80000000c00 */
[----:B0-----:R3:W-:Y:S04]  /*9b10*/  @P4 STG.E.128 desc[UR40][R52.64+0x140], R44 ;  /* 0x0001402c34004986 */ /* 0x0017e8000c101d28 */
[----:B--2---:R3:W-:Y:S02]  /*9b20*/  @P3 STG.E.128 desc[UR40][R52.64+0x100], R40 ;  /* 0x0001002834003986 */ /* 0x0047e4000c101d28 */
.L_x_711:
[----:B------:R-:W-:Y:S05]  /*9b30*/  BSYNC B1 ;  /* 0x0000000000017941 */ /* 0x000fea0003800000 */
.L_x_710:
[----:B------:R-:W-:-:S13]  /*9b40*/  ISETP.GE.AND P3, PT, R205, R4, PT ;  /* 0x00000004cd00720c */ /* 0x000fda0003f66270 */
[----:B------:R-:W-:Y:S05]  /*9b50*/  @P3 BRA `(.L_x_655) ;  /* 0x0000000000483947 */ /* 0x000fea0003800000 */
[----:B------:R-:W-:Y:S02]  /*9b60*/  ISETP.NE.AND P4, PT, R14, RZ, PT ;  /* 0x000000ff0e00720c */ /* 0x000fe40003f85270 */
[----:B------:R-:W-:-:S11]  /*9b70*/  ISETP.NE.AND P3, PT, R9, RZ, PT ;  /* 0x000000ff0900720c */ /* 0x000fd60003f65270 */
[----:B0--3--:R-:W0:Y:S04]  /*9b80*/  @P4 LDS.128 R40, [R51+0x2000] ;  /* 0x0020000033284984 */ /* 0x009e280000000c00 */
[----:B------:R-:W2:Y:S04]  /*9b90*/  @P3 LDS.128 R44, [R51+0x6000] ;  /* 0x00600000332c3984 */ /* 0x000ea80000000c00 */
        /* <DEDUP_REMOVED lines=14> */
.L_x_655:
[----:B------:R-:W-:Y:S05]  /*9c80*/  BSYNC B0 ;  /* 0x0000000000007941 */ /* 0x000fea0003800000 */
.L_x_621:
[----:B0-234-:R-:W0:Y:S01]  /*9c90*/  S2R R40, SR_TID.X ;  /* 0x0000000000287919 */ /* 0x01de220000002100 */
[----:B------:R-:W-:Y:S01]  /*9ca0*/  @!PT LDS RZ, [RZ] ;  /* 0x00000000fffff984 */ /* 0x000fe20000000800 */
[----:B------:R-:W-:Y:S01]  /*9cb0*/  @!PT LDS RZ, [RZ] ;  /* 0x00000000fffff984 */ /* 0x000fe20000000800 */
[----:B------:R-:W-:Y:S01]  /*9cc0*/  @!PT LDS RZ, [RZ] ;  /* 0x00000000fffff984 */ /* 0x000fe20000000800 */
[----:B------:R-:W-:Y:S01]  /*9cd0*/  @!PT LDS RZ, [RZ] ;  /* 0x00000000fffff984 */ /* 0x000fe20000000800 */
[----:B------:R2:W-:Y:S06]  /*9ce0*/  MEMBAR.ALL.CTA ;  /* 0x0000000000007992 */ /* 0x0005ec0000008000 */
[----:B--2---:R-:W2:Y:S01]  /*9cf0*/  FENCE.VIEW.ASYNC.S ;  /* 0x00000000000073c6 */ /* 0x004ea20000000000 */
[----:B------:R-:W-:Y:S05]  /*9d00*/  WARPSYNC.ALL ;  /* 0x0000000000007948 */ /* 0x000fea0003800000 */
[----:B------:R-:W-:Y:S01]  /*9d10*/  BSSY B0, `(.L_x_712) ;  /* 0x0000009000007945 */ /* 0x000fe20003800000 */
[----:B0-----:R-:W-:Y:S01]  /*9d20*/  LOP3.LUT R40, R40, 0x7f, RZ, 0xc0, !PT ;  /* 0x0000007f28287812 */ /* 0x001fe200078ec0ff */
[----:B--2---:R0:W-:Y:S03]  /*9d30*/  BAR.SYNC.DEFER_BLOCKING R151, 0x80 ;  /* 0x000200970000751d */ /* 0x0041e60000010000 */
[----:B------:R-:W-:-:S13]  /*9d40*/  ISETP.NE.AND P3, PT, R40, RZ, PT ;  /* 0x000000ff2800720c */ /* 0x000fda0003f65270 */
[----:B------:R-:W-:-:S05]  /*9d50*/  @!P3 VIADD R40, R3, 0x348a0 ;  /* 0x000348a00328b836 */ /* 0x000fca0000000000 */
[----:B------:R-:W-:-:S04]  /*9d60*/  @!P3 PRMT R40, RZ, 0x654, R40 ;  /* 0x00000654ff28b816 */ /* 0x000fc80000000028 */
[----:B------:R0:W-:Y:S01]  /*9d70*/  @!P3 SYNCS.ARRIVE.TRANS64.RED.A1T0 RZ, [R40+URZ], RZ ;  /* 0x000000ff28ffb9a7 */ /* 0x0001e2000810043f */
[----:B------:R-:W-:Y:S05]  /*9d80*/  @!P2 BRA `(.L_x_713) ;  /* 0x000000000004a947 */ /* 0x000fea0003800000 */
[----:B------:R-:W-:Y:S01]  /*9d90*/  BPT.TRAP 0x1 ;  /* 0x000000040000795c */ /* 0x000fe20000300000 */
.L_x_713:
[----:B------:R-:W-:Y:S05]  /*9da0*/  BSYNC B0 ;  /* 0x0000000000007941 */ /* 0x000fea0003800000 */
.L_x_712:
[----:B------:R-:W2:Y:S01]  /*9db0*/  SYNCS.PHASECHK.TRANS64.TRYWAIT P4, [R3+URZ+0x348b0], R0 ;  /* 0x0348b000030075a7 */ /* 0x000ea2000808017f */
[----:B0-----:R-:W-:Y:S01]  /*9dc0*/  IMAD R40, R16, 0x4000, R32 ;  /* 0x0000400010287824 */ /* 0x001fe200078e0220 */
[----:B------:R-:W-:Y:S01]  /*9dd0*/  ULDC UR47, c[0x0][0x320] ;  /* 0x0000c800002f7ab9 */ /* 0x000fe20000000800 */
[----:B------:R-:W-:Y:S01]  /*9de0*/  ULDC.64 UR44, c[0x0][0x328] ;  /* 0x0000ca00002c7ab9 */ /* 0x000fe20000000a00 */
[----:B------:R-:W-:Y:S01]  /*9df0*/  ULDC.64 UR42, c[0x0][0x318] ;  /* 0x0000c600002a7ab9 */ /* 0x000fe20000000a00 */
[----:B------:R-:W-:Y:S01]  /*9e00*/  BSSY B0, `(.L_x_714) ;  /* 0x0000004000007945 */ /* 0x000fe20003800000 */
[----:B------:R-:W-:Y:S02]  /*9e10*/  ISETP.GE.AND P2, PT, R17, R4, PT ;  /* 0x000000041100720c */ /* 0x000fe40003f46270 */
[----:B------:R-:W-:Y:S01]  /*9e20*/  IADD3 R42, R124, R40, RZ ;  /* 0x000000287c2a7210 */ /* 0x000fe20007ffe0ff */
[----:B--2---:R-:W-:Y:S10]  /*9e30*/  @!P4 BRA `(.L_x_715) ;  /* 0x000001580030c947 */ /* 0x004ff40003800000 */
.L_x_981:
[----:B------:R-:W-:Y:S05]  /*9e40*/  BSYNC B0 ;  /* 0x0000000000007941 */ /* 0x000fea0003800000 */
.L_x_714:
[----:B------:R-:W-:Y:S01]  /*9e50*/  BSSY B0, `(.L_x_716) ;  /* 0x0000019000007945 */ /* 0x000fe20003800000 */
[----:B01----:R-:W-:Y:S02]  /*9e60*/  IMAD R0, R40, 0x2, R115 ;  /* 0x0000000228007824 */ /* 0x003fe400078e0273 */
[----:B------:R-:W-:-:S04]  /*9e70*/  IMAD.WIDE R48, R24, 0x80, R118 ;  /* 0x0000008018307825 */ /* 0x000fc800078e0276 */
[----:B------:R-:W-:Y:S01]  /*9e80*/  IMAD R52, R42, 0x2, R115 ;  /* 0x000000022a347824 */ /* 0x000fe200078e0273 */
[----:B------:R-:W-:Y:S06]  /*9e90*/  @P2 BRA `(.L_x_717) ;  /* 0x0000000000502947 */ /* 0x000fec0003800000 */
[----:B------:R-:W-:Y:S01]  /*9ea0*/  MOV R40, R104 ;  /* 0x0000006800287202 */ /* 0x000fe20000000f00 */
[----:B------:R-:W-:Y:S01]  /*9eb0*/  IMAD R43, R49, UR44, RZ ;  /* 0x0000002c312b7c24 */ /* 0x000fe2000f8e02ff */
[----:B------:R-:W-:Y:S01]  /*9ec0*/  ISETP.GE.AND P4, PT, R18, UR47, PT ;  /* 0x0000002f12007c0c */ /* 0x000fe2000bf86270 */
[----:B------:R-:W-:Y:S02]  /*9ed0*/  IMAD.MOV.U32 R41, RZ, RZ, R5 ;  /* 0x000000ffff297224 */ /* 0x000fe400078e0005 */
[C---:B------:R-:W-:Y:S02]  /*9ee0*/  IMAD R43, R48.reuse, UR45, R43 ;  /* 0x0000002d302b7c24 */ /* 0x040fe4000f8e022b */
[----:B------:R-:W-:-:S04]  /*9ef0*/  IMAD.WIDE.U32 R40, R48, UR44, R40 ;  /* 0x0000002c30287c25 */ /* 0x000fc8000f8e0028 */
[----:B------:R-:W-:Y:S01]  /*9f00*/  IMAD.IADD R41, R41, 0x1, R43 ;  /* 0x0000000129297824 */ /* 0x000fe200078e022b */
[----:B------:R-:W-:-:S04]  /*9f10*/  LEA R50, P2, R40, UR42, 0x1 ;  /* 0x0000002a28327c11 */ /* 0x000fc8000f8408ff */
[----:B------:R-:W-:Y:S02]  /*9f20*/  LEA.HI.X R51, R40, UR43, R41, 0x1, P2 ;  /* 0x0000002b28337c11 */ /* 0x000fe400090f0c29 */
[----:B------:R-:W-:Y:S01]  /*9f30*/  ISETP.GE.AND P2, PT, R101, UR47, PT ;  /* 0x0000002f65007c0c */ /* 0x000fe2000bf46270 */
[----:B------:R-:W0:-:S12]  /*9f40*/  @!P4 LDS.128 R40, [R0] ;  /* 0x000000000028c984 */ /* 0x000e180000000c00 */
[----:B------:R-:W1:Y:S04]  /*9f50*/  @!P2 LDS.128 R44, [R52] ;  /* 0x00000000342ca984 */ /* 0x000e680000000c00 */
[----:B0-----:R-:W-:Y:S01]  /*9f60*/  @!P4 STG.E.128 desc[UR40][R50.64], R40 ;  /* 0x000000283200c986 */ /* 0x001fe2000c101d28 */
[----:B------:R-:W-:-:S03]  /*9f70*/  ISETP.GE.AND P4, PT, R100, UR47, PT ;  /* 0x0000002f64007c0c */ /* 0x000fc6000bf86270 */
[----:B-1----:R-:W-:Y:S01]  /*9f80*/  @!P2 STG.E.128 desc[UR40][R50.64+0x40], R44 ;  /* 0x0000402c3200a986 */ /* 0x002fe2000c101d28 */
[----:B------:R-:W-:-:S09]  /*9f90*/  ISETP.GE.AND P2, PT, R99, UR47, PT ;  /* 0x0000002f63007c0c */ /* 0x000fd2000bf46270 */
[----:B------:R-:W0:Y:S04]  /*9fa0*/  @!P4 LDS.128 R40, [R0+0x4000] ;  /* 0x004000000028c984 */ /* 0x000e280000000c00 */
[----:B------:R-:W1:Y:S04]  /*9fb0*/  @!P2 LDS.128 R44, [R52+0x4000] ;  /* 0x00400000342ca984 */ /* 0x000e680000000c00 */
[----:B0-----:R0:W-:Y:S04]  /*9fc0*/  @!P4 STG.E.128 desc[UR40][R50.64+0x80], R40 ;  /* 0x000080283200c986 */ /* 0x0011e8000c101d28 */
[----:B-1----:R0:W-:Y:S02]  /*9fd0*/  @!P2 STG.E.128 desc[UR40][R50.64+0xc0], R44 ;  /* 0x0000c02c3200a986 */ /* 0x0021e4000c101d28 */
.L_x_717:
[----:B------:R-:W-:Y:S05]  /*9fe0*/  BSYNC B0 ;  /* 0x0000000000007941 */ /* 0x000fea0003800000 */
.L_x_716:
[----:B------:R-:W-:Y:S01]  /*9ff0*/  ISETP.GE.AND P2, PT, R205, R4, PT ;  /* 0x00000004cd00720c */ /* 0x000fe20003f46270 */
[----:B------:R-:W-:-:S12]  /*a000*/  BSSY B0, `(.L_x_718) ;  /* 0x0000017000007945 */ /* 0x000fd80003800000 */
[----:B------:R-:W-:Y:S05]  /*a010*/  @P2 BRA `(.L_x_719) ;  /* 0x0000000000542947 */ /* 0x000fea0003800000 */
[----:B0-----:R-:W-:Y:S01]  /*a020*/  IADD3 R43, P2, R48, 0x40, RZ ;  /* 0x00000040302b7810 */ /* 0x001fe20007f5e0ff */
[----:B------:R-:W-:Y:S01]  /*a030*/  IMAD.MOV.U32 R4, RZ, RZ, R104 ;  /* 0x000000ffff047224 */ /* 0x000fe200078e0068 */
[----:B------:R-:W-:Y:S02]  /*a040*/  ISETP.GE.AND P4, PT, R18, UR47, PT ;  /* 0x0000002f12007c0c */ /* 0x000fe4000bf86270 */
[----:B------:R-:W-:Y:S01]  /*a050*/  IADD3.X R48, RZ, R49, RZ, P2, !PT ;  /* 0x00000031ff307210 */ /* 0x000fe200017fe4ff */
[----:B------:R-:W-:-:S04]  /*a060*/  IMAD.WIDE.U32 R40, R43, UR44, R4 ;  /* 0x0000002c2b287c25 */ /* 0x000fc8000f8e0004 */
[----:B------:R-:W-:-:S04]  /*a070*/  IMAD R48, R48, UR44, RZ ;  /* 0x0000002c30307c24 */ /* 0x000fc8000f8e02ff */
[----:B------:R-:W-:Y:S01]  /*a080*/  IMAD R43, R43, UR45, R48 ;  /* 0x0000002d2b2b7c24 */ /* 0x000fe2000f8e0230 */
[----:B------:R-:W-:-:S03]  /*a090*/  LEA R48, P2, R40, UR42, 0x1 ;  /* 0x0000002a28307c11 */ /* 0x000fc6000f8408ff */
[----:B------:R-:W-:-:S05]  /*a0a0*/  IMAD.IADD R41, R41, 0x1, R43 ;  /* 0x0000000129297824 */ /* 0x000fca00078e022b */
[----:B------:R-:W-:Y:S02]  /*a0b0*/  LEA.HI.X R49, R40, UR43, R41, 0x1, P2 ;  /* 0x0000002b28317c11 */ /* 0x000fe400090f0c29 */
[----:B------:R-:W-:Y:S01]  /*a0c0*/  ISETP.GE.AND P2, PT, R100, UR47, PT ;  /* 0x0000002f64007c0c */ /* 0x000fe2000bf46270 */
[----:B------:R-:W0:-:S12]  /*a0d0*/  @!P4 LDS.128 R40, [R0+0x2000] ;  /* 0x002000000028c984 */ /* 0x000e180000000c00 */
[----:B------:R-:W1:Y:S04]  /*a0e0*/  @!P2 LDS.128 R44, [R0+0x6000] ;  /* 0x00600000002ca984 */ /* 0x000e680000000c00 */
        /* <DEDUP_REMOVED lines=8> */
.L_x_719:
[----:B------:R-:W-:Y:S05]  /*a170*/  BSYNC B0 ;  /* 0x0000000000007941 */ /* 0x000fea0003800000 */
.L_x_718:
[----:B------:R-:W3:Y:S01]  /*a180*/  LDL R0, [R1+0x10] ;  /* 0x0000100001007983 */ /* 0x000ee20000100800 */
[----:B------:R-:W-:Y:S01]  /*a190*/  @!P3 IADD3 R3, R3, 0x348c0, RZ ;  /* 0x000348c00303b810 */ /* 0x000fe20007ffe0ff */
[----:B------:R-:W-:Y:S01]  /*a1a0*/  VIADD R16, R16, 0x1 ;  /* 0x0000000110107836 */ /* 0x000fe20000000000 */
[----:B------:R-:W-:Y:S01]  /*a1b0*/  PLOP3.LUT P2, PT, PT, PT, PT, 0x8, 0x0 ;  /* 0x000000000000781c */ /* 0x000fe20003f4e170 */
[----:B------:R-:W-:Y:S01]  /*a1c0*/  @!PT LDS RZ, [RZ] ;  /* 0x00000000fffff984 */ /* 0x000fe20000000800 */
[----:B------:R-:W-:Y:S01]  /*a1d0*/  @!PT LDS RZ, [RZ] ;  /* 0x00000000fffff984 */ /* 0x000fe20000000800 */
[----:B------:R-:W-:Y:S01]  /*a1e0*/  @!PT LDS RZ, [RZ] ;  /* 0x00000000fffff984 */ /* 0x000fe20000000800 */
[----:B------:R-:W-:Y:S01]  /*a1f0*/  @!PT LDS RZ, [RZ] ;  /* 0x00000000fffff984 */ /* 0x000fe20000000800 */
[----:B------:R1:W-:Y:S06]  /*a200*/  MEMBAR.ALL.CTA ;  /* 0x0000000000007992 */ /* 0x0003ec0000008000 */
[----:B-1----:R-:W1:Y:S01]  /*a210*/  FENCE.VIEW.ASYNC.S ;  /* 0x00000000000073c6 */ /* 0x002e620000000000 */
[----:B------:R-:W-:Y:S01]  /*a220*/  @!P3 PRMT R3, RZ, 0x654, R3 ;  /* 0x00000654ff03b816 */ /* 0x000fe20000000003 */
[----:B-1----:R1:W-:Y:S06]  /*a230*/  BAR.SYNC.DEFER_BLOCKING R151, 0x80 ;  /* 0x000200970000751d */ /* 0x0023ec0000010000 */
[----:B------:R4:W-:Y:S01]  /*a240*/  @!P3 SYNCS.ARRIVE.TRANS64.RED.A1T0 RZ, [R3+URZ], RZ ;  /* 0x000000ff03ffb9a7 */ /* 0x0009e2000810043f */
[----:B------:R-:W-:-:S04]  /*a250*/  ISETP.NE.AND P3, PT, R16, 0x2, PT ;  /* 0x000000021000780c */ /* 0x000fc80003f65270 */
[----:B------:R-:W-:Y:S02]  /*a260*/  SEL R16, R16, RZ, P3 ;  /* 0x000000ff10107207 */ /* 0x000fe40001800000 */
[----:B----4-:R-:W-:-:S04]  /*a270*/  SEL R3, RZ, 0x1, P3 ;  /* 0x00000001ff037807 */ /* 0x010fc80001800000 */
[----:B------:R-:W-:Y:S02]  /*a280*/  LOP3.LUT R184, R184, R3, RZ, 0x3c, !PT ;  /* 0x00000003b8b87212 */ /* 0x000fe400078e3cff */
[----:B---3--:R-:W-:-:S13]  /*a290*/  LOP3.LUT P4, RZ, R0, 0x2, RZ, 0xc0, !PT ;  /* 0x0000000200ff7812 */ /* 0x008fda000788c0ff */
[----:B-1----:R-:W-:Y:S05]  /*a2a0*/  @P4 BRA `(.L_x_720) ;  /* 0xffffff84003c4947 */ /* 0x002fea000383ffff */
.L_x_616:
[----:B------:R-:W-:Y:S01]  /*a2b0*/  BSSY B0, `(.L_x_721) ;  /* 0x000002a000007945 */ /* 0x000fe20003800000 */
[----:B------:R-:W-:Y:S02]  /*a2c0*/  ISETP.GE.AND P1, PT, R150, 0x1, PT ;  /* 0x000000019600780c */ /* 0x000fe40003f26270 */
[----:B------:R-:W-:Y:S02]  /*a2d0*/  CS2R R88, SRZ ;  /* 0x0000000000587805 */ /* 0x000fe4000001ff00 */
[----:B------:R-:W-:Y:S02]  /*a2e0*/  PLOP3.LUT P0, PT, PT, PT, PT, 0x80, 0x0 ;  /* 0x000000000000781c */ /* 0x000fe40003f0f070 */
        /* <DEDUP_REMOVED lines=20> */
[----:B0-----:R-:W-:-:S02]  /*a430*/  CS2R R50, SRZ ;  /* 0x0000000000327805 */ /* 0x001fc4000001ff00 */
[----:B--2---:R-:W-:Y:S02]  /*a440*/  CS2R R48, SRZ ;  /* 0x0000000000307805 */ /* 0x004fe4000001ff00 */
[----:B------:R-:W-:Y:S02]  /*a450*/  CS2R R46, SRZ ;  /* 0x00000000002e7805 */ /* 0x000fe4000001ff00 */
[----:B------:R-:W-:Y:S02]  /*a460*/  CS2R R44, SRZ ;  /* 0x00000000002c7805 */ /* 0x000fe4000001ff00 */
[----:B------:R-:W-:Y:S02]  /*a470*/  CS2R R42, SRZ ;  /* 0x00000000002a7805 */ /* 0x000fe4000001ff00 */
[----:B------:R-:W-:Y:S02]  /*a480*/  CS2R R40, SRZ ;  /* 0x0000000000287805 */ /* 0x000fe4000001ff00 */
[----:B------:R-:W-:Y:S01]  /*a490*/  CS2R R36, SRZ ;  /* 0x0000000000247805 */ /* 0x000fe2000001ff00 */
[----:B------:R-:W-:Y:S01]  /*a4a0*/  IMAD.MOV.U32 R91, RZ, RZ, RZ ;  /* 0x000000ffff5b7224 */ /* 0x000fe200078e00ff */
[----:B------:R-:W-:Y:S01]  /*a4b0*/  MOV R0, RZ ;  /* 0x000000ff00007202 */ /* 0x000fe20000000f00 */
[----:B------:R-:W-:Y:S01]  /*a4c0*/  IMAD.MOV.U32 R26, RZ, RZ, RZ ;  /* 0x000000ffff1a7224 */ /* 0x000fe200078e00ff */
[----:B------:R-:W-:Y:S01]  /*a4d0*/  MOV R3, RZ ;  /* 0x000000ff00037202 */ /* 0x000fe20000000f00 */
[----:B------:R-:W-:Y:S01]  /*a4e0*/  IMAD.MOV.U32 R93, RZ, RZ, RZ ;  /* 0x000000ffff5d7224 */ /* 0x000fe200078e00ff */
[----:B------:R-:W-:Y:S01]  /*a4f0*/  MOV R95, RZ ;  /* 0x000000ff005f7202 */ /* 0x000fe20000000f00 */
[----:B------:R-:W-:-:S02]  /*a500*/  IMAD.MOV.U32 R10, RZ, RZ, RZ ;  /* 0x000000ffff0a7224 */ /* 0x000fc400078e00ff */
[----:B------:R-:W-:Y:S01]  /*a510*/  IMAD.MOV.U32 R28, RZ, RZ, RZ ;  /* 0x000000ffff1c7224 */ /* 0x000fe200078e00ff */
[----:B------:R-:W-:Y:S06]  /*a520*/  @P2 BRA `(.L_x_722) ;  /* 0x0000000000082947 */ /* 0x000fec0003800000 */
[----:B------:R-:W0:Y:S02]  /*a530*/  FENCE.VIEW.ASYNC.G ;  /* 0x00000000000073c6 */ /* 0x000e240000000100 */
[----:B0-----:R-:W-:Y:S06]  /*a540*/  BAR.ARV 0xc, 0x180 ;  /* 0x0306000000007b1d */ /* 0x001fec0000002000 */
.L_x_722:
[----:B------:R-:W-:Y:S05]  /*a550*/  BSYNC B0 ;  /* 0x0000000000007941 */ /* 0x000fea0003800000 */
.L_x_721:
[----:B------:R-:W-:Y:S02]  /*a560*/  IMAD.MOV.U32 R11, RZ, RZ, RZ ;  /* 0x000000ffff0b7224 */ /* 0x000fe400078e00ff */
[----:B------:R-:W-:Y:S01]  /*a570*/  IMAD.MOV.U32 R24, RZ, RZ, RZ ;  /* 0x000000ffff187224 */ /* 0x000fe200078e00ff */
[----:B------:R-:W-:Y:S06]  /*a580*/  @!P1 BRA `(.L_x_723) ;  /* 0x000000b800809947 */ /* 0x000fec0003800000 */
[----:B------:R-:W0:Y:S02]  /*a590*/  SHFL.IDX PT, R0, R231, RZ, 0x1f ;  /* 0x00001fffe7007589 */ /* 0x000e2400000e0000 */
[----:B0-----:R-:W-:-:S04]  /*a5a0*/  LEA.HI R3, R0, R0, RZ, 0x1 ;  /* 0x0000000000037211 */ /* 0x001fc800078f08ff */
[----:B------:R-:W-:-:S04]  /*a5b0*/  LOP3.LUT R3, R3, 0x1e, RZ, 0xc0, !PT ;  /* 0x0000001e03037812 */ /* 0x000fc800078ec0ff */
[----:B------:R-:W-:Y:S01]  /*a5c0*/  IADD3 R3, R0, -R3, RZ ;  /* 0x8000000300037210 */ /* 0x000fe20007ffe0ff */
[----:B------:R-:W-:-:S03]  /*a5d0*/  IMAD.U32 R0, RZ, RZ, UR60 ;  /* 0x0000003cff007e24 */ /* 0x000fc6000f8e00ff */
[----:B------:R-:W-:Y:S02]  /*a5e0*/  LEA R3, R3, UR60, 0xd ;  /* 0x0000003c03037c11 */ /* 0x000fe4000f8e68ff */
[----:B------:R-:W-:Y:S02]  /*a5f0*/  LOP3.LUT P0, RZ, R0, 0x3ff, RZ, 0xc0, !PT ;  /* 0x000003ff00ff7812 */ /* 0x000fe4000780c0ff */
[----:B------:R-:W-:Y:S02]  /*a600*/  SHF.R.U32.HI R3, RZ, 0x4, R3 ;  /* 0x00000004ff037819 */ /* 0x000fe40000011603 */
[----:B------:R-:W-:Y:S02]  /*a610*/  P2R R24, PR, RZ, 0x1 ;  /* 0x00000001ff187803 */ /* 0x000fe40000000000 */
[----:B------:R-:W-:-:S07]  /*a620*/  LOP3.LUT R36, R3, 0x3fff, RZ, 0xc0, !PT ;  /* 0x00003fff03247812 */ /* 0x000fce00078ec0ff */
[----:B------:R-:W-:Y:S05]  /*a630*/  @!P0 BRA `(.L_x_724) ;  /* 0x0000000000408947 */ /* 0x000fea0003800000 */
[----:B------:R-:W-:Y:S01]  /*a640*/  MOV R0, 0x0 ;  /* 0x0000000000007802 */ /* 0x000fe20000000f00 */
[----:B------:R-:W-:Y:S01]  /*a650*/  ULDC.64 UR4, c[0x4][0xb8] ;  /* 0x01002e0000047ab9 */ /* 0x000fe20000000a00 */
[----:B------:R-:W-:Y:S01]  /*a660*/  ULDC.64 UR6, c[0x4][0xc0] ;  /* 0x0100300000067ab9 */ /* 0x000fe20000000a00 */
[----:B------:R-:W-:Y:S01]  /*a670*/  IMAD.U32 R4, RZ, RZ, UR4 ;  /* 0x00000004ff047e24 */ /* 0x000fe2000f8e00ff */
[----:B------:R0:W1:Y:S01]  /*a680*/  LDC.64 R14, c[0x4][R0] ;  /* 0x01000000000e7b82 */ /* 0x0000620000000a00 */
[----:B------:R-:W-:Y:S01]  /*a690*/  MOV R5, UR5 ;  /* 0x0000000500057c02 */ /* 0x000fe20008000f00 */
        /* <DEDUP_REMOVED lines=10> */
.L_x_724:
[----:B------:R-:W-:Y:S02]  /*a740*/  ULDC UR4, c[0x0][0x3f4] ;  /* 0x0000fd0000047ab9 */ /* 0x000fe40000000800 */
[----:B------:R-:W-:-:S13]  /*a750*/  ISETP.LT.AND P0, PT, RZ, UR4, PT ;  /* 0x00000004ff007c0c */ /* 0x000fda000bf01270 */
[----:B------:R-:W-:Y:S05]  /*a760*/  @P0 BRA `(.L_x_725) ;  /* 0x00000000003c0947 */ /* 0x000fea0003800000 */
[----:B------:R-:W-:-:S04]  /*a770*/  LEA.HI R0, R204, R204, RZ, 0x1 ;  /* 0x000000cccc007211 */ /* 0x000fc800078f08ff */
[----:B------:R-:W-:-:S05]  /*a780*/  LOP3.LUT R3, R0, 0xfffffffe, RZ, 0xc0, !PT ;  /* 0xfffffffe00037812 */ /* 0x000fca00078ec0ff */
[----:B------:R-:W-:-:S05]  /*a790*/  IMAD.IADD R3, R204, 0x1, -R3 ;  /* 0x00000001cc037824 */ /* 0x000fca00078e0a03 */
[----:B------:R-:W-:-:S04]  /*a7a0*/  SHF.L.U32 R3, R3, 0x1f, RZ ;  /* 0x0000001f03037819 */ /* 0x000fc800000006ff */
[----:B------:R0:W1:Y:S03]  /*a7b0*/  SYNCS.PHASECHK.TRANS64.TRYWAIT P0, [R2+URZ+0x34800], R3 ;  /* 0x03480003020075a7 */ /* 0x000066000800017f */
[----:B-1----:R-:W-:Y:S05]  /*a7c0*/  @!P0 NANOSLEEP.SYNCS 0x989680 ;  /* 0x009896800000895d */ /* 0x002fea0003900000 */
[----:B------:R-:W1:Y:S01]  /*a7d0*/  @!P0 SYNCS.PHASECHK.TRANS64 P0, [R2+URZ+0x34800], R3 ;  /* 0x03480003020085a7 */ /* 0x000e62000800007f */
[----:B------:R-:W-:Y:S04]  /*a7e0*/  BSSY B0, `(.L_x_726) ;  /* 0x0000006000007945 */ /* 0x000fe80003800000 */
[----:B-1----:R-:W-:Y:S05]  /*a7f0*/  @P0 BRA `(.L_x_727) ;  /* 0x0000000000100947 */ /* 0x002fea0003800000 */
.L_x_728:
[----:B-1----:R1:W2:Y:S02]  /*a800*/  SYNCS.PHASECHK.TRANS64.TRYWAIT P0, [R2+URZ+0x34800], R3 ;  /* 0x03480003020075a7 */ /* 0x0022a4000800017f */
[----:B--2---:R-:W-:Y:S05]  /*a810*/  @!P0 NANOSLEEP.SYNCS 0x989680 ;  /* 0x009896800000895d */ /* 0x004fea0003900000 */
[----:B------:R-:W2:Y:S02]  /*a820*/  @!P0 SYNCS.PHASECHK.TRANS64 P0, [R2+URZ+0x34800], R3 ;  /* 0x03480003020085a7 */ /* 0x000ea4000800007f */
[----:B--2---:R-:W-:Y:S05]  /*a830*/  @!P0 BRA `(.L_x_728) ;  /* 0xfffffffc00f08947 */ /* 0x004fea000383ffff */
.L_x_727:
[----:B------:R-:W-:Y:S05]  /*a840*/  BSYNC B0 ;  /* 0x0000000000007941 */ /* 0x000fea0003800000 */
.L_x_726:
[----:B------:R-:W-:Y:S05]  /*a850*/  BRA `(.L_x_729) ;  /* 0x0000005800487947 */ /* 0x000fea0003800000 */
.L_x_725:
[----:B-----5:R-:W-:Y:S01]  /*a860*/  SHF.R.S32.HI R0, RZ, 0x1f, R144 ;  /* 0x0000001fff007819 */ /* 0x020fe20000011490 */
[----:B------:R-:W-:Y:S01]  /*a870*/  ULDC.64 UR4, c[0x0][0x3f8] ;  /* 0x0000fe0000047ab9 */ /* 0x000fe20000000a00 */
[----:B------:R-:W-:Y:S01]  /*a880*/  ULDC.64 UR6, c[0x0][0x408] ;  /* 0x0001020000067ab9 */ /* 0x000fe20000000a00 */
[----:B------:R-:W-:Y:S01]  /*a890*/  ISETP.NE.AND P2, PT, R24, RZ, PT ;  /* 0x000000ff1800720c */ /* 0x000fe20003f45270 */
[----:B------:R-:W-:-:S04]  /*a8a0*/  IMAD.WIDE.U32 R4, R144, UR4, RZ ;  /* 0x0000000490047c25 */ /* 0x000fc8000f8e00ff */
[C---:B------:R-:W-:Y:S02]  /*a8b0*/  IMAD R3, R0.reuse, UR4, RZ ;  /* 0x0000000400037c24 */ /* 0x040fe4000f8e02ff */
[----:B------:R-:W-:Y:S02]  /*a8c0*/  IMAD R9, R0, UR6, RZ ;  /* 0x0000000600097c24 */ /* 0x000fe4000f8e02ff */
[C---:B------:R-:W-:Y:S01]  /*a8d0*/  IMAD R3, R144.reuse, UR5, R3 ;  /* 0x0000000590037c24 */ /* 0x040fe2000f8e0203 */
[----:B------:R-:W-:Y:S01]  /*a8e0*/  ULDC.64 UR4, c[0x0][0x3e8] ;  /* 0x0000fa0000047ab9 */ /* 0x000fe20000000a00 */
[----:B------:R-:W-:Y:S01]  /*a8f0*/  IMAD.WIDE.U32 R6, R144, UR6, RZ ;  /* 0x0000000690067c25 */ /* 0x000fe2000f8e00ff */
[----:B------:R-:W-:Y:S02]  /*a900*/  LEA R24, P0, R4, UR4, 0x1 ;  /* 0x0000000404187c11 */ /* 0x000fe4000f8008ff */
[----:B------:R-:W-:Y:S01]  /*a910*/  IADD3 R25, R3, R5, RZ ;  /* 0x0000000503197210 */ /* 0x000fe20007ffe0ff */
[----:B------:R-:W-:Y:S01]  /*a920*/  IMAD R9, R144, UR7, R9 ;  /* 0x0000000790097c24 */ /* 0x000fe2000f8e0209 */
[----:B------:R-:W-:-:S02]  /*a930*/  ULDC.64 UR6, c[0x0][0x400] ;  /* 0x0001000000067ab9 */ /* 0x000fc40000000a00 */
[----:B------:R-:W-:Y:S01]  /*a940*/  LEA R26, P1, R6, UR6, 0x1 ;  /* 0x00000006061a7c11 */ /* 0x000fe2000f8208ff */
[----:B------:R-:W-:Y:S01]  /*a950*/  IMAD.IADD R27, R9, 0x1, R7 ;  /* 0x00000001091b7824 */ /* 0x000fe200078e0207 */
[----:B------:R-:W-:-:S04]  /*a960*/  LEA.HI.X R25, R4, UR5, R25, 0x1, P0 ;  /* 0x0000000504197c11 */ /* 0x000fc800080f0c19 */
[----:B------:R-:W-:Y:S01]  /*a970*/  LEA.HI.X R27, R6, UR7, R27, 0x1, P1 ;  /* 0x00000007061b7c11 */ /* 0x000fe200088f0c1b */
[----:B------:R-:W-:Y:S06]  /*a980*/  @!P2 BRA `(.L_x_730) ;  /* 0x000000000040a947 */ /* 0x000fec0003800000 */
        /* <DEDUP_REMOVED lines=15> */
[----:B-1----:R-:W-:Y:S05]  /*aa80*/  CALL.ABS.NOINC R14 ;  /* 0x000000000e007343 */ /* 0x002fea0003c00000 */
.L_x_730:
[----:B------:R-:W-:Y:S01]  /*aa90*/  ULDC.U8 UR4, c[0x0][0x410] ;  /* 0x0001040000047ab9 */ /* 0x000fe20000000000 */
[----:B------:R-:W-:Y:S01]  /*aaa0*/  BSSY B0, `(.L_x_731) ;  /* 0x0000565000007945 */ /* 0x000fe20003800000 */
[----:B------:R-:W-:Y:S01]  /*aab0*/  ISETP.NE.AND P0, PT, RZ, UR4, PT ;  /* 0x00000004ff007c0c */ /* 0x000fe2000bf05270 */
[----:B------:R-:W-:-:S12]  /*aac0*/  IMAD R6, R125, 0x80, R17 ;  /* 0x000000807d067824 */ /* 0x000fd800078e0211 */
[----:B------:R-:W-:Y:S05]  /*aad0*/  @!P0 BRA `(.L_x_732) ;  /* 0x0000002800a08947 */ /* 0x000fea0003800000 */
[----:B------:R-:W-:-:S03]  /*aae0*/  UMOV UR4, 0xffffffff ;  /* 0xffffffff00047882 */ /* 0x000fc60000000000 */
[----:B------:R-:W-:Y:S05]  /*aaf0*/  BRA.DIV UR4, `(.L_x_733) ;  /* 0x0000014e04147947 */ /* 0x000fea000b800000 */
[----:B------:R0:W1:Y:S04]  /*ab00*/  SHFL.IDX PT, R0, R25, RZ, 0x1c1f ;  /* 0x001c1fff19007589 */ /* 0x00006800000e0000 */
[----:B------:R0:W2:Y:S04]  /*ab10*/  SHFL.IDX PT, R3, R24, RZ, 0x1c1f ;  /* 0x001c1fff18037589 */ /* 0x0000a800000e0000 */
[----:B------:R0:W3:Y:S04]  /*ab20*/  SHFL.IDX PT, R4, R27, RZ, 0x1c1f ;  /* 0x001c1fff1b047589 */ /* 0x0000e800000e0000 */
[----:B------:R0:W4:Y:S02]  /*ab30*/  SHFL.IDX PT, R5, R26, RZ, 0x1c1f ;  /* 0x001c1fff1a057589 */ /* 0x00012400000e0000 */
.L_x_987:
[----:B------:R-:W-:Y:S01]  /*ab40*/  ULDC UR4, c[0x0][0x448] ;  /* 0x0001120000047ab9 */ /* 0x000fe20000000800 */
[----:B------:R-:W-:Y:S01]  /*ab50*/  LOP3.LUT R8, R191, 0x18, R18, 0xf8, !PT ;  /* 0x00000018bf087812 */ /* 0x000fe200078ef812 */
[----:B------:R-:W-:Y:S01]  /*ab60*/  IMAD R52, R149, UR4, RZ ;  /* 0x0000000495347c24 */ /* 0x000fe2000f8e02ff */
[----:B------:R-:W-:Y:S01]  /*ab70*/  BSSY B1, `(.L_x_734) ;  /* 0x000004f000017945 */ /* 0x000fe20003800000 */
[----:B------:R-:W-:Y:S02]  /*ab80*/  LOP3.LUT P0, RZ, R213, 0x4, RZ, 0xc0, !PT ;  /* 0x00000004d5ff7812 */ /* 0x000fe4000780c0ff */
[----:B------:R-:W-:Y:S02]  /*ab90*/  CS2R R20, SRZ ;  /* 0x0000000000147805 */ /* 0x000fe4000001ff00 */
[----:B------:R-:W-:Y:S02]  /*aba0*/  LOP3.LUT R9, R8, R193, RZ, 0x3c, !PT ;  /* 0x000000c108097212 */ /* 0x000fe400078e3cff */
[----:B------:R-:W-:-:S02]  /*abb0*/  CS2R R10, SRZ ;  /* 0x00000000000a7805 */ /* 0x000fc4000001ff00 */
[----:B------:R-:W-:Y:S01]  /*abc0*/  ISETP.GE.AND P1, PT, R6, R52, PT ;  /* 0x000000340600720c */ /* 0x000fe20003f26270 */
[----:B------:R-:W-:Y:S01]  /*abd0*/  IMAD R52, R125, -0x80, R52 ;  /* 0xffffff807d347824 */ /* 0x000fe200078e0234 */
[----:B------:R-:W-:Y:S02]  /*abe0*/  LEA R9, R192, R9, 0x9 ;  /* 0x00000009c0097211 */ /* 0x000fe400078e48ff */
[----:B------:R-:W-:Y:S02]  /*abf0*/  CS2R R6, SRZ ;  /* 0x0000000000067805 */ /* 0x000fe4000001ff00 */
[----:B------:R-:W-:Y:S02]  /*ac00*/  CS2R R14, SRZ ;  /* 0x00000000000e7805 */ /* 0x000fe4000001ff00 */
[----:B0-----:R-:W-:Y:S02]  /*ac10*/  CS2R R24, SRZ ;  /* 0x0000000000187805 */ /* 0x001fe4000001ff00 */
[----:B------:R-:W-:Y:S01]  /*ac20*/  CS2R R12, SRZ ;  /* 0x00000000000c7805 */ /* 0x000fe2000001ff00 */
[----:B------:R-:W-:Y:S01]  /*ac30*/  IMAD R9, R9, 0x2, R2 ;  /* 0x0000000209097824 */ /* 0x000fe200078e0202 */
[----:B------:R-:W-:-:S02]  /*ac40*/  CS2R R28, SRZ ;  /* 0x00000000001c7805 */ /* 0x000fc4000001ff00 */
[----:B------:R-:W-:Y:S02]  /*ac50*/  CS2R R30, SRZ ;  /* 0x00000000001e7805 */ /* 0x000fe4000001ff00 */
[----:B------:R-:W-:Y:S02]  /*ac60*/  CS2R R32, SRZ ;  /* 0x0000000000207805 */ /* 0x000fe4000001ff00 */
[----:B------:R-:W-:Y:S02]  /*ac70*/  CS2R R34, SRZ ;  /* 0x0000000000227805 */ /* 0x000fe4000001ff00 */
[----:B------:R-:W-:Y:S01]  /*ac80*/  CS2R R38, SRZ ;  /* 0x0000000000267805 */ /* 0x000fe2000001ff00 */
[C---:B------:R-:W-:Y:S01]  /*ac90*/  VIADD R37, R9.reuse, 0x10400 ;  /* 0x0001040009257836 */ /* 0x040fe20000000000 */
[----:B------:R-:W-:Y:S02]  /*aca0*/  IADD3 R8, R9, 0x10440, RZ ;  /* 0x0001044009087810 */ /* 0x000fe40007ffe0ff */
[----:B------:R-:W-:Y:S01]  /*acb0*/  CS2R R26, SRZ ;  /* 0x00000000001a7805 */ /* 0x000fe2000001ff00 */
[----:B------:R-:W-:Y:S06]  /*acc0*/  @P1 BRA `(.L_x_735) ;  /* 0x0000000000e41947 */ /* 0x000fec0003800000 */
[----:B------:R-:W-:Y:S01]  /*acd0*/  ULDC UR4, c[0x0][0x3f4] ;  /* 0x0000fd0000047ab9 */ /* 0x000fe20000000800 */
[----:B------:R-:W-:Y:S02]  /*ace0*/  CS2R R28, SRZ ;  /* 0x00000000001c7805 */ /* 0x000fe4000001ff00 */
[----:B------:R-:W-:Y:S02]  /*acf0*/  ISETP.GE.AND P2, PT, R22, UR4, PT ;  /* 0x0000000416007c0c */ /* 0x000fe4000bf46270 */
[----:B------:R-:W-:Y:S02]  /*ad00*/  CS2R R6, SRZ ;  /* 0x0000000000067805 */ /* 0x000fe4000001ff00 */
[----:B------:R-:W-:Y:S02]  /*ad10*/  ISETP.GE.AND P3, PT, R187, UR4, PT ;  /* 0x00000004bb007c0c */ /* 0x000fe4000bf66270 */
[----:B------:R-:W-:Y:S02]  /*ad20*/  CS2R R30, SRZ ;  /* 0x00000000001e7805 */ /* 0x000fe4000001ff00 */
[----:B------:R-:W-:-:S05]  /*ad30*/  ISETP.GE.AND P4, PT, R186, UR4, PT ;  /* 0x00000004ba007c0c */ /* 0x000fca000bf86270 */
[----:B----4-:R-:W-:Y:S01]  /*ad40*/  @!P2 MOV R12, R5 ;  /* 0x00000005000ca202 */ /* 0x010fe20000000f00 */
[----:B--2---:R-:W-:-:S03]  /*ad50*/  @!P2 IMAD.MOV.U32 R10, RZ, RZ, R3 ;  /* 0x000000ffff0aa224 */ /* 0x004fc600078e0003 */
[----:B------:R-:W-:Y:S01]  /*ad60*/  @!P3 IADD3 R14, P1, R3, R216, RZ ;  /* 0x000000d8030eb210 */ /* 0x000fe20007f3e0ff */
[----:B-1----:R-:W-:Y:S02]  /*ad70*/  @!P2 IMAD.MOV.U32 R11, RZ, RZ, R0 ;  /* 0x000000ffff0ba224 */ /* 0x002fe400078e0000 */
[----:B---3--:R-:W-:Y:S02]  /*ad80*/  @!P2 IMAD.MOV.U32 R13, RZ, RZ, R4 ;  /* 0x000000ffff0da224 */ /* 0x008fe400078e0004 */
[----:B------:R-:W-:-:S04]  /*ad90*/  @!P2 IMAD.WIDE R10, R22, 0x2, R10 ;  /* 0x00000002160aa825 */ /* 0x000fc800078e020a */
[----:B------:R-:W-:Y:S01]  /*ada0*/  @!P2 IMAD.WIDE R12, R22, 0x2, R12 ;  /* 0x00000002160ca825 */ /* 0x000fe200078e020c */
[----:B------:R0:W5:Y:S03]  /*adb0*/  @!P2 LD.E.64 R28, desc[UR40][R10.64] ;  /* 0x000000280a1ca980 */ /* 0x000166000c101b00 */
[----:B------:R-:W-:Y:S01]  /*adc0*/  @!P3 IMAD.X R15, R0, 0x1, R215, P1 ;  /* 0x00000001000fb824 */ /* 0x000fe200008e06d7 */
[----:B------:R-:W5:Y:S01]  /*add0*/  @!P2 LD.E.64 R6, desc[UR40][R12.64] ;  /* 0x000000280c06a980 */ /* 0x000f62000c101b00 */
[----:B------:R-:W-:Y:S02]  /*ade0*/  @!P3 IADD3 R24, P1, R5, R216, RZ ;  /* 0x000000d80518b210 */ /* 0x000fe40007f3e0ff */
[----:B------:R-:W-:Y:S02]  /*adf0*/  ISETP.GE.AND P2, PT, R189, UR4, PT ;  /* 0x00000004bd007c0c */ /* 0x000fe4000bf46270 */
[----:B------:R-:W-:-:S02]  /*ae00*/  CS2R R20, SRZ ;  /* 0x0000000000147805 */ /* 0x000fc4000001ff00 */
[-C--:B------:R-:W-:Y:S02]  /*ae10*/  @!P4 IADD3 R26, P5, R3, R218.reuse, RZ ;  /* 0x000000da031ac210 */ /* 0x080fe40007fbe0ff */
[----:B------:R-:W-:Y:S02]  /*ae20*/  @!P4 IADD3 R40, P6, R5, R218, RZ ;  /* 0x000000da0528c210 */ /* 0x000fe40007fde0ff */
[----:B------:R-:W-:Y:S02]  /*ae30*/  CS2R R32, SRZ ;  /* 0x0000000000207805 */ /* 0x000fe4000001ff00 */
[----:B------:R-:W-:Y:S02]  /*ae40*/  @!P3 IADD3.X R25, R4, R215, RZ, P1, !PT ;  /* 0x000000d70419b210 */ /* 0x000fe40000ffe4ff */
[----:B0-----:R-:W-:Y:S01]  /*ae50*/  CS2R R10, SRZ ;  /* 0x00000000000a7805 */ /* 0x001fe2000001ff00 */
[--C-:B------:R-:W-:Y:S01]  /*ae60*/  @!P4 IMAD.X R27, R0, 0x1, R217.reuse, P5 ;  /* 0x00000001001bc824 */ /* 0x100fe200028e06d9 */
[----:B------:R0:W5:Y:S01]  /*ae70*/  @!P3 LD.E.64 R30, desc[UR40][R14.64] ;  /* 0x000000280e1eb980 */ /* 0x000162000c101b00 */
[----:B------:R-:W-:Y:S01]  /*ae80*/  @!P4 IMAD.X R41, R4, 0x1, R217, P6 ;  /* 0x000000010429c824 */ /* 0x000fe200030e06d9 */
[----:B------:R-:W-:-:S02]  /*ae90*/  ISETP.GE.AND P1, PT, R188, UR4, PT ;  /* 0x00000004bc007c0c */ /* 0x000fc4000bf26270 */
[----:B------:R-:W5:Y:S01]  /*aea0*/  @!P3 LD.E.64 R20, desc[UR40][R24.64] ;  /* 0x000000281814b980 */ /* 0x000f62000c101b00 */
[----:B------:R-:W-:Y:S02]  /*aeb0*/  ISETP.GE.AND P3, PT, R190, UR4, PT ;  /* 0x00000004be007c0c */ /* 0x000fe4000bf66270 */
[-C--:B------:R-:W-:Y:S01]  /*aec0*/  @!P2 IADD3 R44, P5, R5, R220.reuse, RZ ;  /* 0x000000dc052ca210 */ /* 0x080fe20007fbe0ff */
[----:B------:R-:W5:Y:S04]  /*aed0*/  @!P4 LD.E.64 R32, desc[UR40][R26.64] ;  /* 0x000000281a20c980 */ /* 0x000f68000c101b00 */
[----:B------:R1:W5:Y:S01]  /*aee0*/  @!P4 LD.E.64 R10, desc[UR40][R40.64] ;  /* 0x00000028280ac980 */ /* 0x000362000c101b00 */
[----:B------:R-:W-:Y:S02]  /*aef0*/  @!P2 IADD3 R42, P4, R3, R220, RZ ;  /* 0x000000dc032aa210 */ /* 0x000fe40007f9e0ff */
[----:B------:R-:W-:-:S02]  /*af00*/  CS2R R34, SRZ ;  /* 0x0000000000227805 */ /* 0x000fc4000001ff00 */
[----:B0-----:R-:W-:Y:S01]  /*af10*/  CS2R R14, SRZ ;  /* 0x00000000000e7805 */ /* 0x001fe2000001ff00 */
[----:B------:R-:W-:Y:S01]  /*af20*/  @!P2 IMAD.X R45, R4, 0x1, R219, P5 ;  /* 0x00000001042da824 */ /* 0x000fe200028e06db */
[----:B------:R-:W-:Y:S02]  /*af30*/  @!P2 IADD3.X R43, R0, R219, RZ, P4, !PT ;  /* 0x000000db002ba210 */ /* 0x000fe400027fe4ff */
[C---:B------:R-:W-:Y:S02]  /*af40*/  @!P1 IADD3 R46, P6, R3.reuse, R222, RZ ;  /* 0x000000de032e9210 */ /* 0x040fe40007fde0ff */
[----:B------:R0:W5:Y:S01]  /*af50*/  @!P2 LD.E.64 R14, desc[UR40][R44.64] ;  /* 0x000000282c0ea980 */ /* 0x000162000c101b00 */
[-C--:B------:R-:W-:Y:S02]  /*af60*/  @!P3 IADD3 R48, P4, R3, R224.reuse, RZ ;  /* 0x000000e00330b210 */ /* 0x080fe40007f9e0ff */
[C---:B------:R-:W-:Y:S01]  /*af70*/  @!P3 IADD3 R50, P5, R5.reuse, R224, RZ ;  /* 0x000000e00532b210 */ /* 0x040fe20007fbe0ff */
[----:B------:R0:W5:Y:S01]  /*af80*/  @!P2 LD.E.64 R34, desc[UR40][R42.64] ;  /* 0x000000282a22a980 */ /* 0x000162000c101b00 */
[----:B-1----:R-:W-:-:S02]  /*af90*/  @!P1 IADD3 R40, P2, R5, R222, RZ ;  /* 0x000000de05289210 */ /* 0x002fc40007f5e0ff */
[----:B------:R-:W-:Y:S02]  /*afa0*/  CS2R R38, SRZ ;  /* 0x0000000000267805 */ /* 0x000fe4000001ff00 */
[----:B------:R-:W-:Y:S02]  /*afb0*/  CS2R R24, SRZ ;  /* 0x0000000000187805 */ /* 0x000fe4000001ff00 */
[----:B------:R-:W-:Y:S02]  /*afc0*/  CS2R R26, SRZ ;  /* 0x00000000001a7805 */ /* 0x000fe4000001ff00 */
[----:B------:R-:W-:Y:S01]  /*afd0*/  CS2R R12, SRZ ;  /* 0x00000000000c7805 */ /* 0x000fe2000001ff00 */
[----:B------:R-:W-:Y:S01]  /*afe0*/  @!P1 IMAD.X R47, R0, 0x1, R221, P6 ;  /* 0x00000001002f9824 */ /* 0x000fe200030e06dd */
[----:B------:R-:W-:Y:S01]  /*aff0*/  @!P1 IADD3.X R41, R4, R221, RZ, P2, !PT ;  /* 0x000000dd04299210 */ /* 0x000fe200017fe4ff */
[--C-:B------:R-:W-:Y:S02]  /*b000*/  @!P3 IMAD.X R49, R0, 0x1, R223.reuse, P4 ;  /* 0x000000010031b824 */ /* 0x100fe400020e06df */
[----:B------:R-:W-:Y:S01]  /*b010*/  @!P3 IMAD.X R51, R4, 0x1, R223, P5 ;  /* 0x000000010433b824 */ /* 0x000fe200028e06df */
[----:B------:R0:W5:Y:S04]  /*b020*/  @!P1 LD.E.64 R38, desc[UR40][R46.64] ;  /* 0x000000282e269980 */ /* 0x000168000c101b00 */
[----:B------:R0:W5:Y:S04]  /*b030*/  @!P1 LD.E.64 R24, desc[UR40][R40.64] ;  /* 0x0000002828189980 */ /* 0x000168000c101b00 */
[----:B------:R0:W5:Y:S04]  /*b040*/  @!P3 LD.E.64 R26, desc[UR40][R48.64] ;  /* 0x00000028301ab980 */ /* 0x000168000c101b00 */
[----:B------:R0:W5:Y:S02]  /*b050*/  @!P3 LD.E.64 R12, desc[UR40][R50.64] ;  /* 0x00000028320cb980 */ /* 0x000164000c101b00 */
.L_x_735:
[----:B------:R-:W-:Y:S05]  /*b060*/  BSYNC B1 ;  /* 0x0000000000017941 */ /* 0x000fea0003800000 */
.L_x_734:
[----:B-1---5:R-:W-:Y:S01]  /*b070*/  IMAD.MOV.U32 R0, RZ, RZ, R28 ;  /* 0x000000ffff007224 */ /* 0x022fe200078e001c */
[----:B------:R-:W-:Y:S01]  /*b080*/  SHF.R.U64 R53, R34, 0x10, R35 ;  /* 0x0000001022357819 */ /* 0x000fe20000001223 */
[----:B--2---:R-:W-:Y:S01]  /*b090*/  IMAD.MOV.U32 R3, RZ, RZ, R29 ;  /* 0x000000ffff037224 */ /* 0x004fe200078e001d */
[--C-:B------:R-:W-:Y:S01]  /*b0a0*/  SHF.R.U32.HI R54, RZ, 0x10, R35.reuse ;  /* 0x00000010ff367819 */ /* 0x100fe20000011623 */
[----:B0-----:R-:W-:Y:S01]  /*b0b0*/  IMAD.MOV.U32 R44, RZ, RZ, R35 ;  /* 0x000000ffff2c7224 */ /* 0x001fe200078e0023 */
[----:B------:R-:W-:Y:S01]  /*b0c0*/  @P0 IADD3 R8, R37, -0x40, RZ ;  /* 0xffffffc025080810 */ /* 0x000fe20007ffe0ff */
[----:B------:R-:W-:Y:S01]  /*b0d0*/  IMAD.MOV.U32 R45, RZ, RZ, R39 ;  /* 0x000000ffff2d7224 */ /* 0x000fe200078e0027 */
[----:B------:R-:W-:Y:S01]  /*b0e0*/  PRMT R35, R0, 0x5410, R3 ;  /* 0x0000541000237816 */ /* 0x000fe20000000003 */
[----:B---3--:R-:W-:Y:S01]  /*b0f0*/  IMAD.MOV.U32 R4, RZ, RZ, R7 ;  /* 0x000000ffff047224 */ /* 0x008fe200078e0007 */
[----:B------:R-:W-:Y:S01]  /*b100*/  LEA.HI R0, R204, R204, RZ, 0x1 ;  /* 0x000000cccc007211 */ /* 0x000fe200078f08ff */
[----:B------:R-:W-:Y:S01]  /*b110*/  IMAD.MOV.U32 R43, RZ, RZ, R34 ;  /* 0x000000ffff2b7224 */ /* 0x000fe200078e0022 */
[----:B------:R-:W-:Y:S01]  /*b120*/  SHF.R.U64 R37, R28, 0x10, R29 ;  /* 0x000000101c257819 */ /* 0x000fe2000000121d */
[--C-:B------:R-:W-:Y:S01]  /*b130*/  IMAD.MOV.U32 R28, RZ, RZ, R31.reuse ;  /* 0x000000ffff1c7224 */ /* 0x100fe200078e001f */
[----:B------:R-:W-:Y:S01]  /*b140*/  LOP3.LUT R3, R0, 0xfffffffe, RZ, 0xc0, !PT ;  /* 0xfffffffe00037812 */ /* 0x000fe200078ec0ff */
[----:B------:R-:W-:Y:S01]  /*b150*/  IMAD.MOV.U32 R40, RZ, RZ, R12 ;  /* 0x000000ffff287224 */ /* 0x000fe200078e000c */
[----:B----4-:R-:W-:Y:S01]  /*b160*/  MOV R5, R30 ;  /* 0x0000001e00057202 */ /* 0x010fe20000000f00 */
[----:B------:R-:W-:Y:S01]  /*b170*/  BSSY B1, `(.L_x_736) ;  /* 0x0000041000017945 */ /* 0x000fe20003800000 */
[----:B------:R-:W-:Y:S01]  /*b180*/  SHF.R.U64 R48, R30, 0x10, R31 ;  /* 0x000000101e307819 */ /* 0x000fe2000000121f */
[----:B------:R-:W-:Y:S01]  /*b190*/  IMAD.IADD R3, R204, 0x1, -R3 ;  /* 0x00000001cc037824 */ /* 0x000fe200078e0a03 */
[----:B------:R-:W-:Y:S01]  /*b1a0*/  SHF.R.U32.HI R49, RZ, 0x10, R31 ;  /* 0x00000010ff317819 */ /* 0x000fe2000001161f */
[----:B------:R-:W-:Y:S01]  /*b1b0*/  IMAD.MOV.U32 R30, RZ, RZ, R32 ;  /* 0x000000ffff1e7224 */ /* 0x000fe200078e0020 */
[----:B------:R-:W-:-:S02]  /*b1c0*/  PRMT R31, R5, 0x5410, R28 ;  /* 0x00005410051f7816 */ /* 0x000fc4000000001c */
[----:B------:R-:W-:Y:S02]  /*b1d0*/  SHF.L.U32 R5, R3, 0x1f, RZ ;  /* 0x0000001f03057819 */ /* 0x000fe400000006ff */
[--C-:B------:R-:W-:Y:S02]  /*b1e0*/  SHF.R.U64 R55, R38, 0x10, R39.reuse ;  /* 0x0000001026377819 */ /* 0x100fe40000001227 */
[----:B------:R-:W0:Y:S01]  /*b1f0*/  SYNCS.PHASECHK.TRANS64.TRYWAIT P0, [R2+URZ+0x34800], R5 ;  /* 0x03480005020075a7 */ /* 0x000e22000800017f */
[----:B------:R-:W-:Y:S01]  /*b200*/  SHF.R.U32.HI R56, RZ, 0x10, R39 ;  /* 0x00000010ff387819 */ /* 0x000fe20000011627 */
[----:B------:R-:W-:Y:S01]  /*b210*/  IMAD.MOV.U32 R39, RZ, RZ, R26 ;  /* 0x000000ffff277224 */ /* 0x000fe200078e001a */
[--C-:B------:R-:W-:Y:S02]  /*b220*/  SHF.R.U64 R26, R26, 0x10, R27.reuse ;  /* 0x000000101a1a7819 */ /* 0x100fe4000000121b */
[----:B------:R-:W-:Y:S02]  /*b230*/  SHF.R.U32.HI R57, RZ, 0x10, R27 ;  /* 0x00000010ff397819 */ /* 0x000fe4000001161b */
[----:B------:R-:W-:-:S02]  /*b240*/  SHF.R.U64 R58, R6, 0x10, R7 ;  /* 0x00000010063a7819 */ /* 0x000fc40000001207 */
[----:B------:R-:W-:Y:S02]  /*b250*/  SHF.R.U32.HI R59, RZ, 0x10, R7 ;  /* 0x00000010ff3b7819 */ /* 0x000fe40000011607 */
[----:B------:R-:W-:Y:S01]  /*b260*/  SHF.R.U32.HI R47, RZ, 0x10, R29 ;  /* 0x00000010ff2f7819 */ /* 0x000fe2000001161d */
[----:B------:R-:W-:Y:S01]  /*b270*/  IMAD.MOV.U32 R29, RZ, RZ, R10 ;  /* 0x000000ffff1d7224 */ /* 0x000fe200078e000a */
[----:B------:R-:W-:Y:S02]  /*b280*/  MOV R7, R11 ;  /* 0x0000000b00077202 */ /* 0x000fe40000000f00 */
[--C-:B------:R-:W-:Y:S01]  /*b290*/  SHF.R.U64 R62, R10, 0x10, R11.reuse ;  /* 0x000000100a3e7819 */ /* 0x100fe2000000120b */
[----:B------:R-:W-:Y:S01]  /*b2a0*/  IMAD.MOV.U32 R10, RZ, RZ, R14 ;  /* 0x000000ffff0a7224 */ /* 0x000fe200078e000e */
[----:B------:R-:W-:Y:S01]  /*b2b0*/  SHF.R.U32.HI R63, RZ, 0x10, R11 ;  /* 0x00000010ff3f7819 */ /* 0x000fe2000001160b */
[--C-:B------:R-:W-:Y:S01]  /*b2c0*/  IMAD.MOV.U32 R11, RZ, RZ, R15.reuse ;  /* 0x000000ffff0b7224 */ /* 0x100fe200078e000f */
[----:B------:R-:W-:Y:S01]  /*b2d0*/  MOV R34, R38 ;  /* 0x0000002600227202 */ /* 0x000fe20000000f00 */
[----:B------:R-:W-:Y:S01]  /*b2e0*/  IMAD.MOV.U32 R38, RZ, RZ, R6 ;  /* 0x000000ffff267224 */ /* 0x000fe200078e0006 */
[----:B------:R-:W-:Y:S01]  /*b2f0*/  SHF.R.U64 R64, R14, 0x10, R15 ;  /* 0x000000100e407819 */ /* 0x000fe2000000120f */
[----:B------:R-:W-:Y:S01]  /*b300*/  IMAD.MOV.U32 R6, RZ, RZ, R21 ;  /* 0x000000ffff067224 */ /* 0x000fe200078e0015 */
[----:B------:R-:W-:Y:S01]  /*b310*/  SHF.R.U32.HI R65, RZ, 0x10, R15 ;  /* 0x00000010ff417819 */ /* 0x000fe2000001160f */
[----:B------:R-:W-:Y:S01]  /*b320*/  IMAD.MOV.U32 R15, RZ, RZ, R25 ;  /* 0x000000ffff0f7224 */ /* 0x000fe200078e0019 */
[----:B------:R-:W-:-:S02]  /*b330*/  MOV R42, R33 ;  /* 0x00000021002a7202 */ /* 0x000fc40000000f00 */
[--C-:B------:R-:W-:Y:S02]  /*b340*/  SHF.R.U64 R50, R32, 0x10, R33.reuse ;  /* 0x0000001020327819 */ /* 0x100fe40000001221 */
[----:B------:R-:W-:Y:S02]  /*b350*/  SHF.R.U32.HI R51, RZ, 0x10, R33 ;  /* 0x00000010ff337819 */ /* 0x000fe40000011621 */
[----:B------:R-:W-:Y:S02]  /*b360*/  MOV R46, R27 ;  /* 0x0000001b002e7202 */ /* 0x000fe40000000f00 */
[----:B------:R-:W-:Y:S02]  /*b370*/  MOV R14, R24 ;  /* 0x00000018000e7202 */ /* 0x000fe40000000f00 */
[----:B------:R-:W-:Y:S02]  /*b380*/  PRMT R3, R26, 0x5410, R57 ;  /* 0x000054101a037816 */ /* 0x000fe40000000039 */
[----:B------:R-:W-:-:S02]  /*b390*/  MOV R33, R20 ;  /* 0x0000001400217202 */ /* 0x000fc40000000f00 */
[--C-:B------:R-:W-:Y:S02]  /*b3a0*/  SHF.R.U64 R60, R20, 0x10, R21.reuse ;  /* 0x00000010143c7819 */ /* 0x100fe40000001215 */
[----:B------:R-:W-:Y:S02]  /*b3b0*/  SHF.R.U32.HI R61, RZ, 0x10, R21 ;  /* 0x00000010ff3d7819 */ /* 0x000fe40000011615 */
[--C-:B------:R-:W-:Y:S02]  /*b3c0*/  SHF.R.U64 R66, R24, 0x10, R25.reuse ;  /* 0x0000001018427819 */ /* 0x100fe40000001219 */
[----:B------:R-:W-:Y:S02]  /*b3d0*/  SHF.R.U32.HI R67, RZ, 0x10, R25 ;  /* 0x00000010ff437819 */ /* 0x000fe40000011619 */
[----:B------:R-:W-:Y:S02]  /*b3e0*/  MOV R41, R13 ;  /* 0x0000000d00297202 */ /* 0x000fe40000000f00 */
[----:B------:R-:W-:-:S02]  /*b3f0*/  VIMNMX R26, R52, 0x80, PT ;  /* 0x00000080341a7848 */ /* 0x000fc40003fe0100 */
[--C-:B------:R-:W-:Y:S02]  /*b400*/  SHF.R.U64 R68, R12, 0x10, R13.reuse ;  /* 0x000000100c447819 */ /* 0x100fe4000000120d */
[----:B------:R-:W-:Y:S02]  /*b410*/  SHF.R.U32.HI R69, RZ, 0x10, R13 ;  /* 0x00000010ff457819 */ /* 0x000fe4000001160d */
[----:B------:R-:W-:Y:S02]  /*b420*/  PRMT R27, R30, 0x5410, R42 ;  /* 0x000054101e1b7816 */ /* 0x000fe4000000002a */
[----:B------:R-:W-:Y:S02]  /*b430*/  PRMT R12, R34, 0x5410, R45 ;  /* 0x00005410220c7816 */ /* 0x000fe4000000002d */
[----:B------:R-:W-:Y:S02]  /*b440*/  PRMT R0, R39, 0x5410, R46 ;  /* 0x0000541027007816 */ /* 0x000fe4000000002e */
[----:B------:R-:W-:-:S02]  /*b450*/  PRMT R24, R10, 0x5410, R11 ;  /* 0x000054100a187816 */ /* 0x000fc4000000000b */
[----:B------:R-:W-:Y:S02]  /*b460*/  PRMT R14, R14, 0x5410, R15 ;  /* 0x000054100e0e7816 */ /* 0x000fe4000000000f */
[----:B------:R-:W-:Y:S02]  /*b470*/  PRMT R37, R37, 0x5410, R47 ;  /* 0x0000541025257816 */ /* 0x000fe4000000002f */
        /* <DEDUP_REMOVED lines=12> */
[----:B------:R-:W-:Y:S02]  /*b540*/  ISETP.GE.AND P1, PT, R17, R26, PT ;  /* 0x0000001a1100720c */ /* 0x000fe40003f26270 */
[----:B------:R-:W-:Y:S02]  /*b550*/  PRMT R15, R66, 0x5410, R67 ;  /* 0x00005410420f7816 */ /* 0x000fe40000000043 */
[----:B------:R-:W-:Y:S01]  /*b560*/  PRMT R10, R40, 0x5410, R41 ;  /* 0x00005410280a7816 */ /* 0x000fe20000000029 */
[----:B0-----:R-:W-:Y:S08]  /*b570*/  @!P0 BRA `(.L_x_737) ;  /* 0x0000014000e88947 */ /* 0x001ff00003800000 */
.L_x_988:
[----:B------:R-:W-:Y:S05]  /*b580*/  BSYNC B1 ;  /* 0x0000000000017941 */ /* 0x000fea0003800000 */
.L_x_736:
[----:B------:R-:W-:Y:S01]  /*b590*/  BSSY B1, `(.L_x_738) ;  /* 0x00000fe000017945 */ /* 0x000fe20003800000 */
[----:B------:R-:W-:-:S03]  /*b5a0*/  PRMT R11, R68, 0x5410, R69 ;  /* 0x00005410440b7816 */ /* 0x000fc60000000045 */
[----:B------:R-:W-:Y:S05]  /*b5b0*/  @P1 BRA `(.L_x_739) ;  /* 0x0000000c00ec1947 */ /* 0x000fea0003800000 */
[----:B0-----:R-:W0:Y:S01]  /*b5c0*/  LDC R5, c[0x0][0x3f4] ;  /* 0x0000fd00ff057b82 */ /* 0x001e220000000800 */
[----:B------:R-:W-:Y:S01]  /*b5d0*/  BSSY B2, `(.L_x_740) ;  /* 0x000002e000027945 */ /* 0x000fe20003800000 */
[-C--:B0-----:R-:W-:Y:S02]  /*b5e0*/  ISETP.GE.AND P0, PT, R22, R5.reuse, PT ;  /* 0x000000051600720c */ /* 0x081fe40003f06270 */
[-C--:B------:R-:W-:Y:S02]  /*b5f0*/  ISETP.GE.AND P1, PT, R187, R5.reuse, PT ;  /* 0x00000005bb00720c */ /* 0x080fe40003f26270 */
[-C--:B------:R-:W-:Y:S02]  /*b600*/  ISETP.GE.AND P2, PT, R186, R5.reuse, PT ;  /* 0x00000005ba00720c */ /* 0x080fe40003f46270 */
[-C--:B------:R-:W-:Y:S02]  /*b610*/  ISETP.GE.AND P3, PT, R189, R5.reuse, PT ;  /* 0x00000005bd00720c */ /* 0x080fe40003f66270 */
[----:B------:R-:W-:-:S02]  /*b620*/  ISETP.GE.AND P4, PT, R188, R5, PT ;  /* 0x00000005bc00720c */ /* 0x000fc40003f86270 */
[----:B------:R-:W-:-:S03]  /*b630*/  ISETP.GE.AND P5, PT, R190, R5, PT ;  /* 0x00000005be00720c */ /* 0x000fc60003fa6270 */
[----:B------:R-:W-:Y:S10]  /*b640*/  @P0 BRA `(.L_x_741) ;  /* 0x0000000000980947 */ /* 0x000ff40003800000 */
[----:B------:R-:W0:Y:S01]  /*b650*/  LDS.128 R4, [R9+0x10400] ;  /* 0x0104000009047984 */ /* 0x000e220000000c00 */
[----:B------:R-:W-:Y:S02]  /*b660*/  HADD2.F32 R47, -RZ, R38.H0_H0 ;  /* 0x20000026ff2f7230 */ /* 0x000fe40000004100 */
[----:B------:R-:W-:Y:S02]  /*b670*/  HADD2.F32 R45, -RZ, R35.H0_H0 ;  /* 0x20000023ff2d7230 */ /* 0x000fe40000004100 */
[----:B------:R-:W-:Y:S02]  /*b680*/  HADD2.F32 R44, -RZ, R37.H0_H0 ;  /* 0x20000025ff2c7230 */ /* 0x000fe40000004100 */
[----:B------:R-:W-:Y:S02]  /*b690*/  HADD2.F32 R46, -RZ, R39.H0_H0 ;  /* 0x20000027ff2e7230 */ /* 0x000fe40000004100 */
[--C-:B0-----:R-:W-:Y:S02]  /*b6a0*/  HADD2.F32 R40, -RZ, R4.reuse.H0_H0 ;  /* 0x20000004ff287230 */ /* 0x101fe40000004100 */
[----:B------:R-:W-:-:S02]  /*b6b0*/  HADD2.F32 R4, -RZ, R4.H1_H1 ;  /* 0x30000004ff047230 */ /* 0x000fc40000004100 */
[--C-:B------:R-:W-:Y:S02]  /*b6c0*/  HADD2.F32 R41, -RZ, R5.reuse.H0_H0 ;  /* 0x20000005ff297230 */ /* 0x100fe40000004100 */
[----:B------:R-:W-:Y:S02]  /*b6d0*/  HADD2.F32 R5, -RZ, R5.H1_H1 ;  /* 0x30000005ff057230 */ /* 0x000fe40000004100 */
[C---:B------:R-:W-:Y:S01]  /*b6e0*/  FMUL.FTZ R49, R4.reuse, R47 ;  /* 0x0000002f04317220 */ /* 0x040fe20000410000 */
[-C--:B------:R-:W-:Y:S01]  /*b6f0*/  FMUL.FTZ R4, R4, R45.reuse ;  /* 0x0000002d04047220 */ /* 0x080fe20000410000 */
[--C-:B------:R-:W-:Y:S02]  /*b700*/  HADD2.F32 R42, -RZ, R6.reuse.H0_H0 ;  /* 0x20000006ff2a7230 */ /* 0x100fe40000004100 */
[----:B------:R-:W-:Y:S02]  /*b710*/  HADD2.F32 R43, -RZ, R7.H0_H0 ;  /* 0x20000007ff2b7230 */ /* 0x000fe40000004100 */
[C---:B------:R-:W-:Y:S01]  /*b720*/  FMUL.FTZ R50, R5.reuse, R46 ;  /* 0x0000002e05327220 */ /* 0x040fe20000410000 */
[C---:B------:R-:W-:Y:S01]  /*b730*/  FFMA.FTZ R49, R40.reuse, R45, -R49 ;  /* 0x0000002d28317223 */ /* 0x040fe20000010831 */
[----:B------:R-:W-:Y:S01]  /*b740*/  FFMA.FTZ R48, R40, R47, R4 ;  /* 0x0000002f28307223 */ /* 0x000fe20000010004 */
[----:B------:R-:W-:Y:S01]  /*b750*/  FMUL.FTZ R52, R5, R44 ;  /* 0x0000002c05347220 */ /* 0x000fe20000410000 */
[----:B------:R-:W-:-:S02]  /*b760*/  HADD2.F32 R6, -RZ, R6.H1_H1 ;  /* 0x30000006ff067230 */ /* 0x000fc40000004100 */
[C---:B------:R-:W-:Y:S01]  /*b770*/  FFMA.FTZ R50, R41.reuse, R44, -R50 ;  /* 0x0000002c29327223 */ /* 0x040fe20000010832 */
[----:B------:R-:W-:Y:S02]  /*b780*/  HADD2.F32 R7, -RZ, R7.H1_H1 ;  /* 0x30000007ff077230 */ /* 0x000fe40000004100 */
[----:B------:R-:W-:Y:S01]  /*b790*/  FFMA.FTZ R41, R41, R46, R52 ;  /* 0x0000002e29297223 */ /* 0x000fe20000010034 */
[----:B------:R-:W-:Y:S02]  /*b7a0*/  HADD2.F32 R45, -RZ, R38.H1_H1 ;  /* 0x30000026ff2d7230 */ /* 0x000fe40000004100 */
[----:B------:R-:W-:Y:S02]  /*b7b0*/  HADD2.F32 R5, -RZ, R35.H1_H1 ;  /* 0x30000023ff057230 */ /* 0x000fe40000004100 */
[----:B------:R-:W-:Y:S02]  /*b7c0*/  HADD2.F32 R40, -RZ, R39.H1_H1 ;  /* 0x30000027ff287230 */ /* 0x000fe40000004100 */
[----:B------:R-:W-:Y:S01]  /*b7d0*/  FMUL.FTZ R47, R6, R45 ;  /* 0x0000002d062f7220 */ /* 0x000fe20000410000 */
[----:B------:R-:W-:-:S02]  /*b7e0*/  HADD2.F32 R4, -RZ, R37.H1_H1 ;  /* 0x30000025ff047230 */ /* 0x000fc40000004100 */
[-C--:B------:R-:W-:Y:S01]  /*b7f0*/  FMUL.FTZ R44, R6, R5.reuse ;  /* 0x00000005062c7220 */ /* 0x080fe20000410000 */
[C---:B------:R-:W-:Y:S01]  /*b800*/  FMUL.FTZ R46, R7.reuse, R40 ;  /* 0x00000028072e7220 */ /* 0x040fe20000410000 */
[C---:B------:R-:W-:Y:S01]  /*b810*/  FFMA.FTZ R6, R42.reuse, R5, -R47 ;  /* 0x000000052a067223 */ /* 0x040fe2000001082f */
[-C--:B------:R-:W-:Y:S01]  /*b820*/  FMUL.FTZ R51, R7, R4.reuse ;  /* 0x0000000407337220 */ /* 0x080fe20000410000 */
[----:B------:R-:W-:Y:S01]  /*b830*/  FFMA.FTZ R45, R42, R45, R44 ;  /* 0x0000002d2a2d7223 */ /* 0x000fe2000001002c */
[C---:B------:R-:W-:Y:S01]  /*b840*/  FFMA.FTZ R7, R43.reuse, R4, -R46 ;  /* 0x000000042b077223 */ /* 0x040fe2000001082e */
[----:B------:R-:W-:Y:S01]  /*b850*/  F2FP.F16.F32.PACK_AB R4, R48, R49 ;  /* 0x000000313004723e */ /* 0x000fe200000000ff */
[----:B------:R-:W-:Y:S01]  /*b860*/  FFMA.FTZ R40, R43, R40, R51 ;  /* 0x000000282b287223 */ /* 0x000fe20000010033 */
[----:B------:R-:W-:Y:S02]  /*b870*/  F2FP.F16.F32.PACK_AB R5, R41, R50 ;  /* 0x000000322905723e */ /* 0x000fe400000000ff */
[----:B------:R-:W-:-:S02]  /*b880*/  F2FP.F16.F32.PACK_AB R6, R45, R6 ;  /* 0x000000062d06723e */ /* 0x000fc400000000ff */
[----:B------:R-:W-:-:S05]  /*b890*/  F2FP.F16.F32.PACK_AB R7, R40, R7 ;  /* 0x000000072807723e */ /* 0x000fca00000000ff */
[----:B------:R0:W-:Y:S02]  /*b8a0*/  STS.128 [R9+0x10400], R4 ;  /* 0x0104000409007388 */ /* 0x0001e40000000c00 */
.L_x_741:
[----:B------:R-:W-:Y:S05]  /*b8b0*/  BSYNC B2 ;  /* 0x0000000000027941 */ /* 0x000fea0003800000 */
.L_x_740:
[----:B------:R-:W-:Y:S04]  /*b8c0*/  BSSY B2, `(.L_x_742) ;  /* 0x0000028000027945 */ /* 0x000fe80003800000 */
[----:B------:R-:W-:Y:S05]  /*b8d0*/  @P1 BRA `(.L_x_743) ;  /* 0x0000000000981947 */ /* 0x000fea0003800000 */
[----:B0-----:R-:W0:Y:S01]  /*b8e0*/  LDS.128 R4, [R8] ;  /* 0x0000000008047984 */ /* 0x001e220000000c00 */
        /* <DEDUP_REMOVED lines=36> */
[----:B------:R1:W-:Y:S02]  /*bb30*/  STS.128 [R8], R4 ;  /* 0x0000000408007388 */ /* 0x0003e40000000c00 */
.L_x_743:
[----:B------:R-:W-:Y:S05]  /*bb40*/  BSYNC B2 ;  /* 0x0000000000027941 */ /* 0x000fea0003800000 */
.L_x_742:
[----:B------:R-:W-:Y:S04]  /*bb50*/  BSSY B2, `(.L_x_744) ;  /* 0x0000028000027945 */ /* 0x000fe80003800000 */
[----:B------:R-:W-:Y:S05]  /*bb60*/  @P2 BRA `(.L_x_745) ;  /* 0x0000000000982947 */ /* 0x000fea0003800000 */
[----:B01----:R-:W0:Y:S01]  /*bb70*/  LDS.128 R4, [R9+0x14400] ;  /* 0x0144000009047984 */ /* 0x003e220000000c00 */
        /* <DEDUP_REMOVED lines=37> */
.L_x_745:
[----:B------:R-:W-:Y:S05]  /*bdd0*/  BSYNC B2 ;  /* 0x0000000000027941 */ /* 0x000fea0003800000 */
.L_x_744:
[----:B------:R-:W-:Y:S04]  /*bde0*/  BSSY B2, `(.L_x_746) ;  /* 0x0000028000027945 */ /* 0x000fe80003800000 */
[----:B------:R-:W-:Y:S05]  /*bdf0*/  @P3 BRA `(.L_x_747) ;  /* 0x0000000000983947 */ /* 0x000fea0003800000 */
[----:B012---:R-:W0:Y:S01]  /*be00*/  LDS.128 R4, [R8+0x4000] ;  /* 0x0040000008047984 */ /* 0x007e220000000c00 */
        /* <DEDUP_REMOVED lines=37> */
.L_x_747:
[----:B------:R-:W-:Y:S05]  /*c060*/  BSYNC B2 ;  /* 0x0000000000027941 */ /* 0x000fea0003800000 */
.L_x_746:
[----:B------:R-:W-:Y:S04]  /*c070*/  BSSY B2, `(.L_x_748) ;  /* 0x0000028000027945 */ /* 0x000fe80003800000 */
[----:B------:R-:W-:Y:S05]  /*c080*/  @P4 BRA `(.L_x_749) ;  /* 0x0000000000984947 */ /* 0x000fea0003800000 */
[----:B0123--:R-:W0:Y:S01]  /*c090*/  LDS.128 R4, [R9+0x18400] ;  /* 0x0184000009047984 */ /* 0x00fe220000000c00 */
        /* <DEDUP_REMOVED lines=37> */
.L_x_749:
[----:B------:R-:W-:Y:S05]  /*c2f0*/  BSYNC B2 ;  /* 0x0000000000027941 */ /* 0x000fea0003800000 */
.L_x_748:
[----:B------:R-:W-:Y:S05]  /*c300*/  @P5 BRA `(.L_x_739) ;  /* 0x0000000000985947 */ /* 0x000fea0003800000 */
[----:B01234-:R-:W0:Y:S01]  /*c310*/  LDS.128 R4, [R8+0x8000] ;  /* 0x0080000008047984 */ /* 0x01fe220000000c00 */
        /* <DEDUP_REMOVED lines=37> */
.L_x_739:
[----:B------:R-:W-:Y:S05]  /*c570*/  BSYNC B1 ;  /* 0x0000000000017941 */ /* 0x000fea0003800000 */
.L_x_738:
[----:B------:R-:W-:-:S13]  /*c580*/  ISETP.GE.AND P0, PT, R205, R26, PT ;  /* 0x0000001acd00720c */ /* 0x000fda0003f06270 */
[----:B------:R-:W-:Y:S05]  /*c590*/  @P0 BRA `(.L_x_750) ;  /* 0x0000003800d40947 */ /* 0x000fea0003800000 */
[----:B01234-:R-:W0:Y:S01]  /*c5a0*/  LDC R5, c[0x0][0x3f4] ;  /* 0x0000fd00ff057b82 */ /* 0x01fe220000000800 */
        /* <DEDUP_REMOVED lines=9> */
[--C-:B------:R-:W-:Y:S02]  /*c640*/  HADD2.F32 R48, -RZ, R38.reuse.H0_H0 ;  /* 0x20000026ff307230 */ /* 0x100fe40000004100 */
[----:B------:R-:W-:Y:S02]  /*c650*/  HADD2.F32 R50, -RZ, R39.H0_H0 ;  /* 0x20000027ff327230 */ /* 0x000fe40000004100 */
[----:B------:R-:W-:Y:S02]  /*c660*/  HADD2.F32 R44, -RZ, R35.H0_H0 ;  /* 0x20000023ff2c7230 */ /* 0x000fe40000004100 */
[----:B------:R-:W-:Y:S02]  /*c670*/  HADD2.F32 R46, -RZ, R37.H0_H0 ;  /* 0x20000025ff2e7230 */ /* 0x000fe40000004100 */
[----:B------:R-:W-:Y:S02]  /*c680*/  HADD2.F32 R49, -RZ, R38.H1_H1 ;  /* 0x30000026ff317230 */ /* 0x000fe40000004100 */
[----:B0-----:R-:W-:-:S02]  /*c690*/  HADD2.F32 R26, -RZ, R4.H0_H0 ;  /* 0x20000004ff1a7230 */ /* 0x001fc40000004100 */
[----:B------:R-:W-:Y:S02]  /*c6a0*/  HADD2.F32 R4, -RZ, R4.H1_H1 ;  /* 0x30000004ff047230 */ /* 0x000fe40000004100 */
[--C-:B------:R-:W-:Y:S02]  /*c6b0*/  HADD2.F32 R40, -RZ, R5.reuse.H0_H0 ;  /* 0x20000005ff287230 */ /* 0x100fe40000004100 */
[----:B------:R-:W-:Y:S02]  /*c6c0*/  HADD2.F32 R5, -RZ, R5.H1_H1 ;  /* 0x30000005ff057230 */ /* 0x000fe40000004100 */
[-C--:B------:R-:W-:Y:S01]  /*c6d0*/  FMUL.FTZ R43, R48, R4.reuse ;  /* 0x00000004302b7220 */ /* 0x080fe20000410000 */
[----:B------:R-:W-:Y:S01]  /*c6e0*/  FMUL.FTZ R45, R44, R4 ;  /* 0x000000042c2d7220 */ /* 0x000fe20000410000 */
[----:B------:R-:W-:Y:S02]  /*c6f0*/  HADD2.F32 R41, -RZ, R6.H0_H0 ;  /* 0x20000006ff297230 */ /* 0x000fe40000004100 */
[-C--:B------:R-:W-:Y:S01]  /*c700*/  FMUL.FTZ R47, R50, R5.reuse ;  /* 0x00000005322f7220 */ /* 0x080fe20000410000 */
[----:B------:R-:W-:Y:S01]  /*c710*/  FFMA.FTZ R4, R44, R26, -R43 ;  /* 0x0000001a2c047223 */ /* 0x000fe2000001082b */
[----:B------:R-:W-:Y:S01]  /*c720*/  FMUL.FTZ R43, R46, R5 ;  /* 0x000000052e2b7220 */ /* 0x000fe20000410000 */
[----:B------:R-:W-:-:S02]  /*c730*/  HADD2.F32 R42, -RZ, R7.H0_H0 ;  /* 0x20000007ff2a7230 */ /* 0x000fc40000004100 */
[----:B------:R-:W-:Y:S01]  /*c740*/  FFMA.FTZ R5, R46, R40, -R47 ;  /* 0x000000282e057223 */ /* 0x000fe2000001082f */
[----:B------:R-:W-:Y:S02]  /*c750*/  HADD2.F32 R6, -RZ, R6.H1_H1 ;  /* 0x30000006ff067230 */ /* 0x000fe40000004100 */
[----:B------:R-:W-:Y:S01]  /*c760*/  FFMA.FTZ R45, R48, R26, R45 ;  /* 0x0000001a302d7223 */ /* 0x000fe2000001002d */
[----:B------:R-:W-:Y:S02]  /*c770*/  HADD2.F32 R7, -RZ, R7.H1_H1 ;  /* 0x30000007ff077230 */ /* 0x000fe40000004100 */
[----:B------:R-:W-:Y:S01]  /*c780*/  FFMA.FTZ R40, R50, R40, R43 ;  /* 0x0000002832287223 */ /* 0x000fe2000001002b */
[----:B------:R-:W-:Y:S02]  /*c790*/  HADD2.F32 R46, -RZ, R39.H1_H1 ;  /* 0x30000027ff2e7230 */ /* 0x000fe40000004100 */
[----:B------:R-:W-:Y:S01]  /*c7a0*/  FMUL.FTZ R26, R49, R6 ;  /* 0x00000006311a7220 */ /* 0x000fe20000410000 */
[----:B------:R-:W-:Y:S01]  /*c7b0*/  HADD2.F32 R47, -RZ, R35.H1_H1 ;  /* 0x30000023ff2f7230 */ /* 0x000fe20000004100 */
[----:B------:R-:W-:Y:S01]  /*c7c0*/  F2FP.F16.F32.PACK_AB R4, R45, R4 ;  /* 0x000000042d04723e */ /* 0x000fe200000000ff */
[----:B------:R-:W-:-:S02]  /*c7d0*/  HADD2.F32 R44, -RZ, R37.H1_H1 ;  /* 0x30000025ff2c7230 */ /* 0x000fc40000004100 */
[----:B------:R-:W-:Y:S01]  /*c7e0*/  FMUL.FTZ R35, R46, R7 ;  /* 0x000000072e237220 */ /* 0x000fe20000410000 */
[----:B------:R-:W-:Y:S01]  /*c7f0*/  F2FP.F16.F32.PACK_AB R5, R40, R5 ;  /* 0x000000052805723e */ /* 0x000fe200000000ff */
[C---:B------:R-:W-:Y:S01]  /*c800*/  FMUL.FTZ R38, R47.reuse, R6 ;  /* 0x000000062f267220 */ /* 0x040fe20000410000 */
[----:B------:R-:W-:Y:S01]  /*c810*/  FFMA.FTZ R6, R47, R41, -R26 ;  /* 0x000000292f067223 */ /* 0x000fe2000001081a */
[C---:B------:R-:W-:Y:S01]  /*c820*/  FMUL.FTZ R37, R44.reuse, R7 ;  /* 0x000000072c257220 */ /* 0x040fe20000410000 */
[-C--:B------:R-:W-:Y:S01]  /*c830*/  FFMA.FTZ R7, R44, R42.reuse, -R35 ;  /* 0x0000002a2c077223 */ /* 0x080fe20000010823 */
[----:B------:R-:W-:Y:S02]  /*c840*/  FFMA.FTZ R41, R49, R41, R38 ;  /* 0x0000002931297223 */ /* 0x000fe40000010026 */
[----:B------:R-:W-:-:S03]  /*c850*/  FFMA.FTZ R42, R46, R42, R37 ;  /* 0x0000002a2e2a7223 */ /* 0x000fc60000010025 */
[----:B------:R-:W-:Y:S02]  /*c860*/  F2FP.F16.F32.PACK_AB R6, R41, R6 ;  /* 0x000000062906723e */ /* 0x000fe400000000ff */
[----:B------:R-:W-:-:S05]  /*c870*/  F2FP.F16.F32.PACK_AB R7, R42, R7 ;  /* 0x000000072a07723e */ /* 0x000fca00000000ff */
[----:B------:R0:W-:Y:S02]  /*c880*/  STS.128 [R9+0x12400], R4 ;  /* 0x0124000409007388 */ /* 0x0001e40000000c00 */
.L_x_752:
[----:B------:R-:W-:Y:S05]  /*c890*/  BSYNC B1 ;  /* 0x0000000000017941 */ /* 0x000fea0003800000 */
.L_x_751:
[----:B------:R-:W-:Y:S04]  /*c8a0*/  BSSY B1, `(.L_x_753) ;  /* 0x0000028000017945 */ /* 0x000fe80003800000 */
[----:B------:R-:W-:Y:S05]  /*c8b0*/  @P1 BRA `(.L_x_754) ;  /* 0x0000000000981947 */ /* 0x000fea0003800000 */
[----:B0-----:R-:W0:Y:S01]  /*c8c0*/  LDS.128 R4, [R8+0x2000] ;  /* 0x0020000008047984 */ /* 0x001e220000000c00 */
        /* <DEDUP_REMOVED lines=8> */
[-C--:B------:R-:W-:Y:S01]  /*c950*/  FMUL.FTZ R39, R44, R4.reuse ;  /* 0x000000042c277220 */ /* 0x080fe20000410000 */
[C---:B------:R-:W-:Y:S01]  /*c960*/  FMUL.FTZ R41, R42.reuse, R4 ;  /* 0x000000042a297220 */ /* 0x040fe20000410000 */
[----:B------:R-:W-:Y:S02]  /*c970*/  HADD2.F32 R37, -RZ, R6.H0_H0 ;  /* 0x20000006ff257230 */ /* 0x000fe40000004100 */
[-C--:B------:R-:W-:Y:S01]  /*c980*/  FMUL.FTZ R40, R45, R5.reuse ;  /* 0x000000052d287220 */ /* 0x080fe20000410000 */
[-C--:B------:R-:W-:Y:S01]  /*c990*/  FFMA.FTZ R4, R42, R26.reuse, -R39 ;  /* 0x0000001a2a047223 */ /* 0x080fe20000010827 */
[----:B------:R-:W-:Y:S01]  /*c9a0*/  FFMA.FTZ R41, R44, R26, R41 ;  /* 0x0000001a2c297223 */ /* 0x000fe20000010029 */
[----:B------:R-:W-:Y:S01]  /*c9b0*/  FMUL.FTZ R26, R43, R5 ;  /* 0x000000052b1a7220 */ /* 0x000fe20000410000 */
[----:B------:R-:W-:-:S02]  /*c9c0*/  HADD2.F32 R38, -RZ, R7.H0_H0 ;  /* 0x20000007ff267230 */ /* 0x000fc40000004100 */
[-C--:B------:R-:W-:Y:S01]  /*c9d0*/  FFMA.FTZ R5, R43, R35.reuse, -R40 ;  /* 0x000000232b057223 */ /* 0x080fe20000010828 */
[----:B------:R-:W-:Y:S02]  /*c9e0*/  HADD2.F32 R6, -RZ, R6.H1_H1 ;  /* 0x30000006ff067230 */ /* 0x000fe40000004100 */
[----:B------:R-:W-:Y:S01]  /*c9f0*/  FFMA.FTZ R26, R45, R35, R26 ;  /* 0x000000232d1a7223 */ /* 0x000fe2000001001a */
[----:B------:R-:W-:Y:S01]  /*ca00*/  HADD2.F32 R7, -RZ, R7.H1_H1 ;  /* 0x30000007ff077230 */ /* 0x000fe20000004100 */
[----:B------:R-:W-:Y:S01]  /*ca10*/  F2FP.F16.F32.PACK_AB R4, R41, R4 ;  /* 0x000000042904723e */ /* 0x000fe200000000ff */
[----:B------:R-:W-:Y:S02]  /*ca20*/  HADD2.F32 R43, -RZ, R33.H1_H1 ;  /* 0x30000021ff2b7230 */ /* 0x000fe40000004100 */
[----:B------:R-:W-:Y:S01]  /*ca30*/  HADD2.F32 R42, -RZ, R34.H1_H1 ;  /* 0x30000022ff2a7230 */ /* 0x000fe20000004100 */
[----:B------:R-:W-:Y:S01]  /*ca40*/  F2FP.F16.F32.PACK_AB R5, R26, R5 ;  /* 0x000000051a05723e */ /* 0x000fe200000000ff */
[----:B------:R-:W-:-:S02]  /*ca50*/  HADD2.F32 R39, -RZ, R31.H1_H1 ;  /* 0x3000001fff277230 */ /* 0x000fc40000004100 */
[----:B------:R-:W-:Y:S02]  /*ca60*/  HADD2.F32 R40, -RZ, R32.H1_H1 ;  /* 0x30000020ff287230 */ /* 0x000fe40000004100 */
[-C--:B------:R-:W-:Y:S01]  /*ca70*/  FMUL.FTZ R32, R43, R6.reuse ;  /* 0x000000062b207220 */ /* 0x080fe20000410000 */
[-C--:B------:R-:W-:Y:S01]  /*ca80*/  FMUL.FTZ R31, R42, R7.reuse ;  /* 0x000000072a1f7220 */ /* 0x080fe20000410000 */
[C---:B------:R-:W-:Y:S01]  /*ca90*/  FMUL.FTZ R34, R39.reuse, R6 ;  /* 0x0000000627227220 */ /* 0x040fe20000410000 */
[C---:B------:R-:W-:Y:S01]  /*caa0*/  FMUL.FTZ R33, R40.reuse, R7 ;  /* 0x0000000728217220 */ /* 0x040fe20000410000 */
[-C--:B------:R-:W-:Y:S01]  /*cab0*/  FFMA.FTZ R6, R39, R37.reuse, -R32 ;  /* 0x0000002527067223 */ /* 0x080fe20000010820 */
[-C--:B------:R-:W-:Y:S01]  /*cac0*/  FFMA.FTZ R7, R40, R38.reuse, -R31 ;  /* 0x0000002628077223 */ /* 0x080fe2000001081f */
[----:B------:R-:W-:Y:S01]  /*cad0*/  FFMA.FTZ R37, R43, R37, R34 ;  /* 0x000000252b257223 */ /* 0x000fe20000010022 */
[----:B------:R-:W-:-:S04]  /*cae0*/  FFMA.FTZ R38, R42, R38, R33 ;  /* 0x000000262a267223 */ /* 0x000fc80000010021 */
[----:B------:R-:W-:Y:S02]  /*caf0*/  F2FP.F16.F32.PACK_AB R6, R37, R6 ;  /* 0x000000062506723e */ /* 0x000fe400000000ff */
[----:B------:R-:W-:-:S05]  /*cb00*/  F2FP.F16.F32.PACK_AB R7, R38, R7 ;  /* 0x000000072607723e */ /* 0x000fca00000000ff */
[----:B------:R1:W-:Y:S02]  /*cb10*/  STS.128 [R8+0x2000], R4 ;  /* 0x0020000408007388 */ /* 0x0003e40000000c00 */
.L_x_754:
[----:B------:R-:W-:Y:S05]  /*cb20*/  BSYNC B1 ;  /* 0x0000000000017941 */ /* 0x000fea0003800000 */
.L_x_753:
        /* <DEDUP_REMOVED lines=28> */
[-C--:B------:R-:W-:Y:S01]  /*ccf0*/  FMUL.FTZ R27, R38, R6.reuse ;  /* 0x00000006261b7220 */ /* 0x080fe20000410000 */
[----:B------:R-:W-:Y:S02]  /*cd00*/  HADD2.F32 R35, -RZ, R28.H1_H1 ;  /* 0x3000001cff237230 */ /* 0x000fe40000004100 */
[C---:B------:R-:W-:Y:S01]  /*cd10*/  FMUL.FTZ R29, R34.reuse, R6 ;  /* 0x00000006221d7220 */ /* 0x040fe20000410000 */
[-C--:B------:R-:W-:Y:S01]  /*cd20*/  FMUL.FTZ R28, R39, R7.reuse ;  /* 0x00000007271c7220 */ /* 0x080fe20000410000 */
[-C--:B------:R-:W-:Y:S01]  /*cd30*/  FFMA.FTZ R6, R34, R32.reuse, -R27 ;  /* 0x0000002022067223 */ /* 0x080fe2000001081b */
[C---:B------:R-:W-:Y:S01]  /*cd40*/  FMUL.FTZ R30, R35.reuse, R7 ;  /* 0x00000007231e7220 */ /* 0x040fe20000410000 */
[----:B------:R-:W-:Y:S01]  /*cd50*/  FFMA.FTZ R29, R38, R32, R29 ;  /* 0x00000020261d7223 */ /* 0x000fe2000001001d */
[-C--:B------:R-:W-:Y:S02]  /*cd60*/  FFMA.FTZ R7, R35, R33.reuse, -R28 ;  /* 0x0000002123077223 */ /* 0x080fe4000001081c */
[----:B------:R-:W-:-:S02]  /*cd70*/  FFMA.FTZ R30, R39, R33, R30 ;  /* 0x00000021271e7223 */ /* 0x000fc4000001001e */
[----:B------:R-:W-:-:S03]  /*cd80*/  F2FP.F16.F32.PACK_AB R6, R29, R6 ;  /* 0x000000061d06723e */ /* 0x000fc600000000ff */
[----:B------:R-:W-:-:S05]  /*cd90*/  F2FP.F16.F32.PACK_AB R7, R30, R7 ;  /* 0x000000071e07723e */ /* 0x000fca00000000ff */
[----:B------:R2:W-:Y:S02]  /*cda0*/  STS.128 [R9+0x16400], R4 ;  /* 0x0164000409007388 */ /* 0x0005e40000000c00 */
.L_x_756:
[----:B------:R-:W-:Y:S05]  /*cdb0*/  BSYNC B1 ;  /* 0x0000000000017941 */ /* 0x000fea0003800000 */
.L_x_755:
        /* <DEDUP_REMOVED lines=30> */
[C---:B------:R-:W-:Y:S01]  /*cfa0*/  FMUL.FTZ R25, R30.reuse, R6 ;  /* 0x000000061e197220 */ /* 0x040fe20000410000 */
[-C--:B------:R-:W-:Y:S01]  /*cfb0*/  FMUL.FTZ R20, R35, R7.reuse ;  /* 0x0000000723147220 */ /* 0x080fe20000410000 */
[C---:B------:R-:W-:Y:S01]  /*cfc0*/  FMUL.FTZ R24, R31.reuse, R7 ;  /* 0x000000071f187220 */ /* 0x040fe20000410000 */
[-C--:B------:R-:W-:Y:S01]  /*cfd0*/  FFMA.FTZ R6, R30, R28.reuse, -R21 ;  /* 0x0000001c1e067223 */ /* 0x080fe20000010815 */
[----:B------:R-:W-:Y:S01]  /*cfe0*/  FFMA.FTZ R25, R32, R28, R25 ;  /* 0x0000001c20197223 */ /* 0x000fe20000010019 */
[-C--:B------:R-:W-:Y:S01]  /*cff0*/  FFMA.FTZ R7, R31, R29.reuse, -R20 ;  /* 0x0000001d1f077223 */ /* 0x080fe20000010814 */
[----:B------:R-:W-:-:S03]  /*d000*/  FFMA.FTZ R24, R35, R29, R24 ;  /* 0x0000001d23187223 */ /* 0x000fc60000010018 */
[----:B------:R-:W-:Y:S02]  /*d010*/  F2FP.F16.F32.PACK_AB R6, R25, R6 ;  /* 0x000000061906723e */ /* 0x000fe400000000ff */
[----:B------:R-:W-:-:S05]  /*d020*/  F2FP.F16.F32.PACK_AB R7, R24, R7 ;  /* 0x000000071807723e */ /* 0x000fca00000000ff */
[----:B------:R3:W-:Y:S02]  /*d030*/  STS.128 [R8+0x6000], R4 ;  /* 0x0060000408007388 */ /* 0x0007e40000000c00 */
.L_x_758:
[----:B------:R-:W-:Y:S05]  /*d040*/  BSYNC B1 ;  /* 0x0000000000017941 */ /* 0x000fea0003800000 */
.L_x_757:
        /* <DEDUP_REMOVED lines=40> */
.L_x_760:
[----:B------:R-:W-:Y:S05]  /*d2d0*/  BSYNC B1 ;  /* 0x0000000000017941 */ /* 0x000fea0003800000 */
.L_x_759:
        /* <DEDUP_REMOVED lines=13> */
[----:B------:R-:W-:Y:S01]  /*d3b0*/  FMUL.FTZ R15, R28, R5 ;  /* 0x000000051c0f7220 */ /* 0x000fe20000410000 */
[----:B------:R-:W-:Y:S01]  /*d3c0*/  FFMA.FTZ R4, R21, R9, -R20 ;  /* 0x0000000915047223 */ /* 0x000fe20000010814 */
[----:B------:R-:W-:-:S02]  /*d3d0*/  HADD2.F32 R14, -RZ, R7.H0_H0 ;  /* 0x20000007ff0e7230 */ /* 0x000fc40000004100 */
[----:B------:R-:W-:Y:S01]  /*d3e0*/  FFMA.FTZ R9, R25, R9, R24 ;  /* 0x0000000919097223 */ /* 0x000fe20000010018 */
[C---:B------:R-:W-:Y:S01]  /*d3f0*/  FMUL.FTZ R21, R26.reuse, R5 ;  /* 0x000000051a157220 */ /* 0x040fe20000410000 */
[----:B------:R-:W-:Y:S02]  /*d400*/  HADD2.F32 R6, -RZ, R6.H1_H1 ;  /* 0x30000006ff067230 */ /* 0x000fe40000004100 */
[-C--:B------:R-:W-:Y:S01]  /*d410*/  FFMA.FTZ R5, R26, R12.reuse, -R15 ;  /* 0x0000000c1a057223 */ /* 0x080fe2000001080f */
[----:B------:R-:W-:Y:S02]  /*d420*/  HADD2.F32 R7, -RZ, R7.H1_H1 ;  /* 0x30000007ff077230 */ /* 0x000fe40000004100 */
[----:B------:R-:W-:Y:S01]  /*d430*/  FFMA.FTZ R12, R28, R12, R21 ;  /* 0x0000000c1c0c7223 */ /* 0x000fe20000010015 */
[----:B------:R-:W-:Y:S01]  /*d440*/  HADD2.F32 R25, -RZ, R10.H1_H1 ;  /* 0x3000000aff197230 */ /* 0x000fe20000004100 */
[----:B------:R-:W-:Y:S01]  /*d450*/  F2FP.F16.F32.PACK_AB R4, R9, R4 ;  /* 0x000000040904723e */ /* 0x000fe200000000ff */
[----:B------:R-:W-:-:S02]  /*d460*/  HADD2.F32 R20, -RZ, R11.H1_H1 ;  /* 0x3000000bff147230 */ /* 0x000fc40000004100 */
[----:B------:R-:W-:Y:S02]  /*d470*/  HADD2.F32 R15, -RZ, R0.H1_H1 ;  /* 0x30000000ff0f7230 */ /* 0x000fe40000004100 */
[-C--:B------:R-:W-:Y:S01]  /*d480*/  FMUL.FTZ R0, R25, R6.reuse ;  /* 0x0000000619007220 */ /* 0x080fe20000410000 */
[----:B------:R-:W-:Y:S02]  /*d490*/  HADD2.F32 R10, -RZ, R3.H1_H1 ;  /* 0x30000003ff0a7230 */ /* 0x000fe40000004100 */
[----:B------:R-:W-:Y:S01]  /*d4a0*/  FMUL.FTZ R3, R20, R7 ;  /* 0x0000000714037220 */ /* 0x000fe20000410000 */
[----:B------:R-:W-:Y:S01]  /*d4b0*/  F2FP.F16.F32.PACK_AB R5, R12, R5 ;  /* 0x000000050c05723e */ /* 0x000fe200000000ff */
[C---:B------:R-:W-:Y:S01]  /*d4c0*/  FMUL.FTZ R6, R15.reuse, R6 ;  /* 0x000000060f067220 */ /* 0x040fe20000410000 */
[----:B------:R-:W-:Y:S01]  /*d4d0*/  FFMA.FTZ R0, R15, R13, -R0 ;  /* 0x0000000d0f007223 */ /* 0x000fe20000010800 */
[C---:B------:R-:W-:Y:S01]  /*d4e0*/  FMUL.FTZ R7, R10.reuse, R7 ;  /* 0x000000070a077220 */ /* 0x040fe20000410000 */
[----:B------:R-:W-:Y:S01]  /*d4f0*/  FFMA.FTZ R3, R10, R14, -R3 ;  /* 0x0000000e0a037223 */ /* 0x000fe20000010803 */
[----:B------:R-:W-:-:S02]  /*d500*/  FFMA.FTZ R13, R25, R13, R6 ;  /* 0x0000000d190d7223 */ /* 0x000fc40000010006 */
[----:B------:R-:W-:-:S03]  /*d510*/  FFMA.FTZ R14, R20, R14, R7 ;  /* 0x0000000e140e7223 */ /* 0x000fc60000010007 */
[----:B------:R-:W-:Y:S02]  /*d520*/  F2FP.F16.F32.PACK_AB R6, R13, R0 ;  /* 0x000000000d06723e */ /* 0x000fe400000000ff */
[----:B------:R-:W-:-:S05]  /*d530*/  F2FP.F16.F32.PACK_AB R7, R14, R3 ;  /* 0x000000030e07723e */ /* 0x000fca00000000ff */
[----:B------:R0:W-:Y:S01]  /*d540*/  STS.128 [R8+0xa000], R4 ;  /* 0x00a0000408007388 */ /* 0x0001e20000000c00 */
[----:B------:R-:W-:Y:S05]  /*d550*/  BRA `(.L_x_750) ;  /* 0x0000002800e47947 */ /* 0x000fea0003800000 */
.L_x_732:
[----:B------:R-:W-:-:S03]  /*d560*/  UMOV UR4, 0xffffffff ;  /* 0xffffffff00047882 */ /* 0x000fc60000000000 */
[----:B------:R-:W-:Y:S05]  /*d570*/  BRA.DIV UR4, `(.L_x_761) ;  /* 0x0000012204fc7947 */ /* 0x000fea000b800000 */
[----:B------:R-:W0:Y:S04]  /*d580*/  SHFL.IDX PT, R3, R25, RZ, 0x1c1f ;  /* 0x001c1fff19037589 */ /* 0x000e2800000e0000 */
[----:B------:R-:W1:Y:S04]  /*d590*/  SHFL.IDX PT, R0, R24, RZ, 0x1c1f ;  /* 0x001c1fff18007589 */ /* 0x000e6800000e0000 */
[----:B------:R2:W3:Y:S04]  /*d5a0*/  SHFL.IDX PT, R5, R27, RZ, 0x1c1f ;  /* 0x001c1fff1b057589 */ /* 0x0004e800000e0000 */
[----:B------:R2:W4:Y:S01]  /*d5b0*/  SHFL.IDX PT, R14, R26, RZ, 0x1c1f ;  /* 0x001c1fff1a0e7589 */ /* 0x00052200000e0000 */
[----:B0-----:R-:W-:Y:S01]  /*d5c0*/  MOV R43, R3 ;  /* 0x00000003002b7202 */ /* 0x001fe20000000f00 */
[----:B-12---:R-:W-:-:S07]  /*d5d0*/  IMAD.MOV.U32 R42, RZ, RZ, R0 ;  /* 0x000000ffff2a7224 */ /* 0x006fce00078e0000 */
.L_x_994:
[----:B------:R-:W-:Y:S01]  /*d5e0*/  ULDC UR4, c[0x0][0x448] ;  /* 0x0001120000047ab9 */ /* 0x000fe20000000800 */
[----:B------:R-:W-:Y:S01]  /*d5f0*/  BSSY B1, `(.L_x_762) ;  /* 0x0000033000017945 */ /* 0x000fe20003800000 */
[----:B------:R-:W-:Y:S01]  /*d600*/  IMAD R46, R149, UR4, RZ ;  /* 0x00000004952e7c24 */ /* 0x000fe2000f8e02ff */
[----:B------:R-:W-:Y:S01]  /*d610*/  CS2R R8, SRZ ;  /* 0x0000000000087805 */ /* 0x000fe2000001ff00 */
[----:B----4-:R-:W-:Y:S01]  /*d620*/  IMAD.MOV.U32 R20, RZ, RZ, R14 ;  /* 0x000000ffff147224 */ /* 0x010fe200078e000e */
[----:B------:R-:W-:Y:S01]  /*d630*/  CS2R R10, SRZ ;  /* 0x00000000000a7805 */ /* 0x000fe2000001ff00 */
[----:B---3--:R-:W-:Y:S01]  /*d640*/  IMAD.MOV.U32 R21, RZ, RZ, R5 ;  /* 0x000000ffff157224 */ /* 0x008fe200078e0005 */
[----:B------:R-:W-:Y:S01]  /*d650*/  ISETP.GE.AND P0, PT, R6, R46, PT ;  /* 0x0000002e0600720c */ /* 0x000fe20003f06270 */
[----:B------:R-:W-:Y:S01]  /*d660*/  IMAD R46, R125, -0x80, R46 ;  /* 0xffffff807d2e7824 */ /* 0x000fe200078e022e */
        /* <DEDUP_REMOVED lines=11> */
[C---:B------:R-:W-:Y:S01]  /*d720*/  VIADD R3, R18.reuse, 0x40 ;  /* 0x0000004012037836 */ /* 0x040fe20000000000 */
[C---:B------:R-:W-:Y:S01]  /*d730*/  IADD3 R0, R18.reuse, 0x20, RZ ;  /* 0x0000002012007810 */ /* 0x040fe20007ffe0ff */
[----:B------:R-:W-:Y:S01]  /*d740*/  ULDC UR4, c[0x0][0x3f4] ;  /* 0x0000fd0000047ab9 */ /* 0x000fe20000000800 */
[----:B------:R-:W-:Y:S02]  /*d750*/  CS2R R24, SRZ ;  /* 0x0000000000187805 */ /* 0x000fe4000001ff00 */
[----:B------:R-:W-:Y:S02]  /*d760*/  ISETP.GE.AND P0, PT, R18, UR4, PT ;  /* 0x0000000412007c0c */ /* 0x000fe4000bf06270 */
[----:B------:R-:W-:Y:S02]  /*d770*/  CS2R R26, SRZ ;  /* 0x00000000001a7805 */ /* 0x000fe4000001ff00 */
[----:B------:R-:W-:Y:S02]  /*d780*/  ISETP.GE.AND P1, PT, R0, UR4, PT ;  /* 0x0000000400007c0c */ /* 0x000fe4000bf26270 */
[----:B------:R-:W-:-:S02]  /*d790*/  ISETP.GE.AND P2, PT, R3, UR4, PT ;  /* 0x0000000403007c0c */ /* 0x000fc4000bf46270 */
[----:B------:R-:W-:Y:S02]  /*d7a0*/  CS2R R4, SRZ ;  /* 0x0000000000047805 */ /* 0x000fe4000001ff00 */
[----:B------:R-:W-:Y:S02]  /*d7b0*/  CS2R R6, SRZ ;  /* 0x0000000000067805 */ /* 0x000fe4000001ff00 */
[----:B------:R-:W-:Y:S01]  /*d7c0*/  CS2R R28, SRZ ;  /* 0x00000000001c7805 */ /* 0x000fe2000001ff00 */
[----:B------:R-:W-:-:S04]  /*d7d0*/  @!P0 IMAD.WIDE R12, R18, 0x2, R42 ;  /* 0x00000002120c8825 */ /* 0x000fc800078e022a */
[----:B------:R-:W-:Y:S02]  /*d7e0*/  @!P1 IMAD.SHL.U32 R41, R211, 0x8, RZ ;  /* 0x00000008d3299824 */ /* 0x000fe400078e00ff */
[----:B------:R-:W-:Y:S01]  /*d7f0*/  @!P2 SHF.L.U32 R45, R212, 0x3, RZ ;  /* 0x00000003d42da819 */ /* 0x000fe200000006ff */
[----:B------:R0:W5:Y:S01]  /*d800*/  @!P0 LD.E.128 R24, desc[UR40][R12.64] ;  /* 0x000000280c188980 */ /* 0x000162000c101d00 */
[----:B------:R-:W-:Y:S01]  /*d810*/  CS2R R30, SRZ ;  /* 0x00000000001e7805 */ /* 0x000fe2000001ff00 */
[--C-:B------:R-:W-:Y:S01]  /*d820*/  @!P1 IMAD.WIDE R38, R41, 0x2, R42.reuse ;  /* 0x0000000229269825 */ /* 0x100fe200078e022a */
[----:B------:R-:W-:Y:S02]  /*d830*/  CS2R R8, SRZ ;  /* 0x0000000000087805 */ /* 0x000fe4000001ff00 */
[----:B------:R-:W-:Y:S02]  /*d840*/  CS2R R10, SRZ ;  /* 0x00000000000a7805 */ /* 0x000fe4000001ff00 */
[----:B------:R-:W-:Y:S01]  /*d850*/  CS2R R32, SRZ ;  /* 0x0000000000207805 */ /* 0x000fe2000001ff00 */
[----:B------:R-:W-:Y:S01]  /*d860*/  @!P2 IMAD.WIDE R42, R45, 0x2, R42 ;  /* 0x000000022d2aa825 */ /* 0x000fe200078e022a */
[----:B------:R-:W-:-:S02]  /*d870*/  CS2R R34, SRZ ;  /* 0x0000000000227805 */ /* 0x000fc4000001ff00 */
[----:B------:R-:W-:Y:S01]  /*d880*/  CS2R R14, SRZ ;  /* 0x00000000000e7805 */ /* 0x000fe2000001ff00 */
[----:B------:R1:W5:Y:S01]  /*d890*/  @!P1 LD.E.128 R28, desc[UR40][R38.64] ;  /* 0x00000028261c9980 */ /* 0x000362000c101d00 */
[--C-:B------:R-:W-:Y:S01]  /*d8a0*/  @!P1 IMAD.WIDE R40, R41, 0x2, R20.reuse ;  /* 0x0000000229289825 */ /* 0x100fe200078e0214 */
[----:B0-----:R-:W-:Y:S02]  /*d8b0*/  CS2R R12, SRZ ;  /* 0x00000000000c7805 */ /* 0x001fe4000001ff00 */
[----:B------:R1:W5:Y:S01]  /*d8c0*/  @!P2 LD.E.128 R32, desc[UR40][R42.64] ;  /* 0x000000282a20a980 */ /* 0x000362000c101d00 */
[----:B------:R-:W-:-:S03]  /*d8d0*/  @!P2 IMAD.WIDE R44, R45, 0x2, R20 ;  /* 0x000000022d2ca825 */ /* 0x000fc600078e0214 */
[----:B------:R1:W5:Y:S01]  /*d8e0*/  @!P1 LD.E.128 R8, desc[UR40][R40.64] ;  /* 0x0000002828089980 */ /* 0x000362000c101d00 */
[----:B------:R-:W-:-:S03]  /*d8f0*/  @!P0 IMAD.WIDE R20, R18, 0x2, R20 ;  /* 0x0000000212148825 */ /* 0x000fc600078e0214 */
[----:B------:R1:W5:Y:S04]  /*d900*/  @!P2 LD.E.128 R12, desc[UR40][R44.64] ;  /* 0x000000282c0ca980 */ /* 0x000368000c101d00 */
[----:B------:R1:W5:Y:S02]  /*d910*/  @!P0 LD.E.128 R4, desc[UR40][R20.64] ;  /* 0x0000002814048980 */ /* 0x000364000c101d00 */
.L_x_763:
[----:B------:R-:W-:Y:S05]  /*d920*/  BSYNC B1 ;  /* 0x0000000000017941 */ /* 0x000fea0003800000 */
.L_x_762:
[----:B-----5:R-:W-:Y:S01]  /*d930*/  IMAD.MOV.U32 R0, RZ, RZ, R24 ;  /* 0x000000ffff007224 */ /* 0x020fe200078e0018 */
[----:B------:R-:W-:Y:S01]  /*d940*/  MOV R37, R26 ;  /* 0x0000001a00257202 */ /* 0x000fe20000000f00 */
[----:B------:R-:W-:Y:S01]  /*d950*/  IMAD.MOV.U32 R3, RZ, RZ, R25 ;  /* 0x000000ffff037224 */ /* 0x000fe200078e0019 */
[--C-:B------:R-:W-:Y:S01]  /*d960*/  SHF.R.U64 R26, R26, 0x10, R27.reuse ;  /* 0x000000101a1a7819 */ /* 0x100fe2000000121b */
[--C-:B-1----:R-:W-:Y:S01]  /*d970*/  IMAD.MOV.U32 R21, RZ, RZ, R27.reuse ;  /* 0x000000ffff157224 */ /* 0x102fe200078e001b */
[----:B------:R-:W-:Y:S01]  /*d980*/  SHF.R.U32.HI R43, RZ, 0x10, R27 ;  /* 0x00000010ff2b7819 */ /* 0x000fe2000001161b */
[----:B------:R-:W-:Y:S01]  /*d990*/  IMAD.MOV.U32 R27, RZ, RZ, R30 ;  /* 0x000000ffff1b7224 */ /* 0x000fe200078e001e */
[----:B------:R-:W-:Y:S01]  /*d9a0*/  SHF.R.U64 R47, R30, 0x10, R31 ;  /* 0x000000101e2f7819 */ /* 0x000fe2000000121f */
[----:B------:R-:W-:Y:S01]  /*d9b0*/  IMAD.MOV.U32 R20, RZ, RZ, R5 ;  /* 0x000000ffff147224 */ /* 0x000fe200078e0005 */
[----:B------:R-:W-:Y:S01]  /*d9c0*/  MOV R30, R32 ;  /* 0x00000020001e7202 */ /* 0x000fe20000000f00 */
[----:B------:R-:W-:Y:S01]  /*d9d0*/  IMAD.MOV.U32 R39, RZ, RZ, R4 ;  /* 0x000000ffff277224 */ /* 0x000fe200078e0004 */
[----:B------:R-:W-:Y:S01]  /*d9e0*/  SHF.R.U64 R49, R32, 0x10, R33 ;  /* 0x0000001020317819 */ /* 0x000fe20000001221 */
[----:B------:R-:W-:Y:S01]  /*d9f0*/  IMAD.MOV.U32 R32, RZ, RZ, R34 ;  /* 0x000000ffff207224 */ /* 0x000fe200078e0022 */
[----:B------:R-:W-:Y:S01]  /*da00*/  SHF.R.U64 R51, R34, 0x10, R35 ;  /* 0x0000001022337819 */ /* 0x000fe20000001223 */
[----:B------:R-:W-:Y:S01]  /*da10*/  IMAD.MOV.U32 R40, RZ, RZ, R33 ;  /* 0x000000ffff287224 */ /* 0x000fe200078e0021 */
[----:B------:R-:W-:Y:S01]  /*da20*/  PRMT R34, R0, 0x5410, R3 ;  /* 0x0000541000227816 */ /* 0x000fe20000000003 */
[----:B------:R-:W-:Y:S01]  /*da30*/  BSSY B1, `(.L_x_764) ;  /* 0x0000040000017945 */ /* 0x000fe20003800000 */
[----:B------:R-:W-:-:S02]  /*da40*/  LEA.HI R0, R204, R204, RZ, 0x1 ;  /* 0x000000cccc007211 */ /* 0x000fc400078f08ff */
[----:B------:R-:W-:Y:S01]  /*da50*/  SHF.R.U64 R53, R4, 0x10, R5 ;  /* 0x0000001004357819 */ /* 0x000fe20000001205 */
[----:B------:R-:W-:Y:S01]  /*da60*/  IMAD.MOV.U32 R4, RZ, RZ, R7 ;  /* 0x000000ffff047224 */ /* 0x000fe200078e0007 */
[----:B------:R-:W-:Y:S02]  /*da70*/  LOP3.LUT R3, R0, 0xfffffffe, RZ, 0xc0, !PT ;  /* 0xfffffffe00037812 */ /* 0x000fe400078ec0ff */
[----:B------:R-:W-:Y:S02]  /*da80*/  SHF.R.U32.HI R54, RZ, 0x10, R5 ;  /* 0x00000010ff367819 */ /* 0x000fe40000011605 */
[----:B------:R-:W-:Y:S01]  /*da90*/  SHF.R.U64 R38, R24, 0x10, R25 ;  /* 0x0000001018267819 */ /* 0x000fe20000001219 */
[----:B------:R-:W-:Y:S01]  /*daa0*/  IMAD.IADD R3, R204, 0x1, -R3 ;  /* 0x00000001cc037824 */ /* 0x000fe200078e0a03 */
[----:B------:R-:W-:Y:S01]  /*dab0*/  SHF.R.U32.HI R42, RZ, 0x10, R25 ;  /* 0x00000010ff2a7819 */ /* 0x000fe20000011619 */
[----:B------:R-:W-:Y:S01]  /*dac0*/  IMAD.MOV.U32 R25, RZ, RZ, R28 ;  /* 0x000000ffff197224 */ /* 0x000fe200078e001c */
[----:B------:R-:W-:-:S02]  /*dad0*/  MOV R24, R29 ;  /* 0x0000001d00187202 */ /* 0x000fc40000000f00 */
[----:B------:R-:W-:Y:S02]  /*dae0*/  SHF.L.U32 R5, R3, 0x1f, RZ ;  /* 0x0000001f03057819 */ /* 0x000fe400000006ff */
[----:B------:R-:W-:Y:S01]  /*daf0*/  SHF.R.U64 R44, R28, 0x10, R29 ;  /* 0x000000101c2c7819 */ /* 0x000fe2000000121d */
[--C-:B------:R-:W-:Y:S01]  /*db00*/  IMAD.MOV.U32 R28, RZ, RZ, R31.reuse ;  /* 0x000000ffff1c7224 */ /* 0x100fe200078e001f */
[----:B------:R-:W0:Y:S01]  /*db10*/  SYNCS.PHASECHK.TRANS64.TRYWAIT P0, [R2+URZ+0x34800], R5 ;  /* 0x03480005020075a7 */ /* 0x000e22000800017f */
[----:B------:R-:W-:Y:S01]  /*db20*/  SHF.R.U32.HI R48, RZ, 0x10, R31 ;  /* 0x00000010ff307819 */ /* 0x000fe2000001161f */
[----:B------:R-:W-:Y:S01]  /*db30*/  IMAD.MOV.U32 R31, RZ, RZ, R10 ;  /* 0x000000ffff1f7224 */ /* 0x000fe200078e000a */
[----:B------:R-:W-:Y:S02]  /*db40*/  MOV R41, R6 ;  /* 0x0000000600297202 */ /* 0x000fe40000000f00 */
[----:B------:R-:W-:Y:S02]  /*db50*/  SHF.R.U64 R55, R6, 0x10, R7 ;  /* 0x0000001006377819 */ /* 0x000fe40000001207 */
[----:B------:R-:W-:Y:S01]  /*db60*/  SHF.R.U32.HI R45, RZ, 0x10, R29 ;  /* 0x00000010ff2d7819 */ /* 0x000fe2000001161d */
[----:B------:R-:W-:Y:S01]  /*db70*/  IMAD.MOV.U32 R29, RZ, RZ, R8 ;  /* 0x000000ffff1d7224 */ /* 0x000fe200078e0008 */
[----:B------:R-:W-:-:S02]  /*db80*/  SHF.R.U32.HI R50, RZ, 0x10, R33 ;  /* 0x00000010ff327819 */ /* 0x000fc40000011621 */
[----:B------:R-:W-:Y:S01]  /*db90*/  SHF.R.U32.HI R56, RZ, 0x10, R7 ;  /* 0x00000010ff387819 */ /* 0x000fe20000011607 */
[----:B------:R-:W-:Y:S01]  /*dba0*/  IMAD.MOV.U32 R7, RZ, RZ, R11 ;  /* 0x000000ffff077224 */ /* 0x000fe200078e000b */
[----:B------:R-:W-:Y:S02]  /*dbb0*/  MOV R6, R9 ;  /* 0x0000000900067202 */ /* 0x000fe40000000f00 */
[--C-:B------:R-:W-:Y:S02]  /*dbc0*/  SHF.R.U64 R57, R8, 0x10, R9.reuse ;  /* 0x0000001008397819 */ /* 0x100fe40000001209 */
[----:B------:R-:W-:Y:S01]  /*dbd0*/  SHF.R.U32.HI R58, RZ, 0x10, R9 ;  /* 0x00000010ff3a7819 */ /* 0x000fe20000011609 */
[----:B------:R-:W-:Y:S01]  /*dbe0*/  IMAD.MOV.U32 R9, RZ, RZ, R13 ;  /* 0x000000ffff097224 */ /* 0x000fe200078e000d */
[----:B------:R-:W-:Y:S01]  /*dbf0*/  SHF.R.U64 R59, R10, 0x10, R11 ;  /* 0x000000100a3b7819 */ /* 0x000fe2000000120b */
[----:B------:R-:W-:Y:S01]  /*dc00*/  IMAD.MOV.U32 R10, RZ, RZ, R14 ;  /* 0x000000ffff0a7224 */ /* 0x000fe200078e000e */
[----:B------:R-:W-:-:S02]  /*dc10*/  MOV R33, R35 ;  /* 0x0000002300217202 */ /* 0x000fc40000000f00 */
[----:B------:R-:W-:Y:S02]  /*dc20*/  SHF.R.U32.HI R60, RZ, 0x10, R11 ;  /* 0x00000010ff3c7819 */ /* 0x000fe4000001160b */
[----:B------:R-:W-:Y:S02]  /*dc30*/  PRMT R25, R25, 0x5410, R24 ;  /* 0x0000541019197816 */ /* 0x000fe40000000018 */
[----:B------:R-:W-:Y:S02]  /*dc40*/  SHF.R.U32.HI R52, RZ, 0x10, R35 ;  /* 0x00000010ff347819 */ /* 0x000fe40000011623 */
[----:B------:R-:W-:Y:S02]  /*dc50*/  MOV R8, R12 ;  /* 0x0000000c00087202 */ /* 0x000fe40000000f00 */
[--C-:B------:R-:W-:Y:S02]  /*dc60*/  SHF.R.U64 R61, R12, 0x10, R13.reuse ;  /* 0x000000100c3d7819 */ /* 0x100fe4000000120d */
[----:B------:R-:W-:-:S02]  /*dc70*/  SHF.R.U32.HI R62, RZ, 0x10, R13 ;  /* 0x00000010ff3e7819 */ /* 0x000fc4000001160d */
[----:B------:R-:W-:Y:S02]  /*dc80*/  MOV R11, R15 ;  /* 0x0000000f000b7202 */ /* 0x000fe40000000f00 */
[----:B------:R-:W-:Y:S02]  /*dc90*/  VIMNMX R24, R46, 0x80, PT ;  /* 0x000000802e187848 */ /* 0x000fe40003fe0100 */
[----:B------:R-:W-:Y:S02]  /*dca0*/  PRMT R35, R38, 0x5410, R42 ;  /* 0x0000541026237816 */ /* 0x000fe4000000002a */
[--C-:B------:R-:W-:Y:S02]  /*dcb0*/  SHF.R.U64 R63, R14, 0x10, R15.reuse ;  /* 0x000000100e3f7819 */ /* 0x100fe4000000120f */
[----:B------:R-:W-:Y:S02]  /*dcc0*/  SHF.R.U32.HI R64, RZ, 0x10, R15 ;  /* 0x00000010ff407819 */ /* 0x000fe4000001160f */
        /* <DEDUP_REMOVED lines=17> */
[----:B------:R-:W-:Y:S02]  /*dde0*/  ISETP.GE.AND P1, PT, R17, R24, PT ;  /* 0x000000181100720c */ /* 0x000fe40003f26270 */
[----:B------:R-:W-:-:S02]  /*ddf0*/  PRMT R14, R8, 0x5410, R9 ;  /* 0x00005410080e7816 */ /* 0x000fc40000000009 */
[----:B------:R-:W-:Y:S02]  /*de00*/  PRMT R15, R61, 0x5410, R62 ;  /* 0x000054103d0f7816 */ /* 0x000fe4000000003e */
[----:B------:R-:W-:Y:S01]  /*de10*/  PRMT R20, R10, 0x5410, R11 ;  /* 0x000054100a147816 */ /* 0x000fe2000000000b */
[----:B0-----:R-:W-:Y:S06]  /*de20*/  @!P0 BRA `(.L_x_765) ;  /* 0x0000011c00488947 */ /* 0x001fec0003800000 */
.L_x_995:
[----:B------:R-:W-:Y:S05]  /*de30*/  BSYNC B1 ;  /* 0x0000000000017941 */ /* 0x000fea0003800000 */
.L_x_764:
[----:B------:R-:W-:Y:S01]  /*de40*/  BSSY B1, `(.L_x_766) ;  /* 0x0000119000017945 */ /* 0x000fe20003800000 */
[----:B------:R-:W-:-:S03]  /*de50*/  PRMT R21, R63, 0x5410, R64 ;  /* 0x000054103f157816 */ /* 0x000fc60000000040 */
[----:B------:R-:W-:Y:S05]  /*de60*/  @P1 BRA `(.L_x_767) ;  /* 0x0000001000581947 */ /* 0x000fea0003800000 */
[----:B------:R-:W1:Y:S01]  /*de70*/  LDC R33, c[0x0][0x3f4] ;  /* 0x0000fd00ff217b82 */ /* 0x000e620000000800 */
[C---:B------:R-:W-:Y:S01]  /*de80*/  VIADD R4, R18.reuse, 0x20 ;  /* 0x0000002012047836 */ /* 0x040fe20000000000 */
[C---:B------:R-:W-:Y:S01]  /*de90*/  IADD3 R6, R18.reuse, 0x40, RZ ;  /* 0x0000004012067810 */ /* 0x040fe20007ffe0ff */
[----:B------:R-:W-:Y:S01]  /*dea0*/  BSSY B2, `(.L_x_768) ;  /* 0x0000060000027945 */ /* 0x000fe20003800000 */
[-C--:B-1----:R-:W-:Y:S02]  /*deb0*/  ISETP.GE.AND P0, PT, R18, R33.reuse, PT ;  /* 0x000000211200720c */ /* 0x082fe40003f06270 */
[-C--:B------:R-:W-:Y:S02]  /*dec0*/  ISETP.GE.AND P1, PT, R4, R33.reuse, PT ;  /* 0x000000210400720c */ /* 0x080fe40003f26270 */
[----:B------:R-:W-:-:S09]  /*ded0*/  ISETP.GE.AND P2, PT, R6, R33, PT ;  /* 0x000000210600720c */ /* 0x000fd20003f46270 */
[----:B------:R-:W-:Y:S05]  /*dee0*/  @P0 BRA `(.L_x_769) ;  /* 0x00000004006c0947 */ /* 0x000fea0003800000 */
[----:B------:R-:W-:Y:S01]  /*def0*/  LEA.HI R6, R33, R209, RZ, 0x1d ;  /* 0x000000d121067211 */ /* 0x000fe200078fe8ff */
[----:B------:R-:W-:Y:S01]  /*df00*/  HADD2.F32 R52, -RZ, R34.H0_H0 ;  /* 0x20000022ff347230 */ /* 0x000fe20000004100 */
[----:B------:R-:W-:Y:S01]  /*df10*/  LOP3.LUT R4, R191, 0x38, R18, 0xf8, !PT ;  /* 0x00000038bf047812 */ /* 0x000fe200078ef812 */
[--C-:B------:R-:W-:Y:S01]  /*df20*/  HADD2.F32 R54, -RZ, R39.reuse.H0_H0 ;  /* 0x20000027ff367230 */ /* 0x100fe20000004100 */
[----:B0-----:R-:W-:Y:S01]  /*df30*/  SHF.R.S32.HI R5, RZ, 0x1f, R6 ;  /* 0x0000001fff057819 */ /* 0x001fe20000011406 */
[----:B------:R-:W-:Y:S02]  /*df40*/  HADD2.F32 R51, -RZ, R40.H0_H0 ;  /* 0x20000028ff337230 */ /* 0x000fe40000004100 */
[----:B------:R-:W-:Y:S01]  /*df50*/  HADD2.F32 R53, -RZ, R39.H1_H1 ;  /* 0x30000027ff357230 */ /* 0x000fe20000004100 */
[----:B------:R-:W-:Y:S01]  /*df60*/  LEA.HI R7, R5, R6, RZ, 0x3 ;  /* 0x0000000605077211 */ /* 0x000fe200078f18ff */
[----:B------:R-:W-:Y:S01]  /*df70*/  IMAD.SHL.U32 R6, R6, 0x8, RZ ;  /* 0x0000000806067824 */ /* 0x000fe200078e00ff */
[----:B------:R-:W-:-:S03]  /*df80*/  LOP3.LUT R5, R4, R193, RZ, 0x3c, !PT ;  /* 0x000000c104057212 */ /* 0x000fc600078e3cff */
[----:B------:R-:W-:Y:S01]  /*df90*/  IMAD.SHL.U32 R7, R7, 0x400, RZ ;  /* 0x0000040007077824 */ /* 0x000fe200078e00ff */
[----:B------:R-:W-:Y:S02]  /*dfa0*/  LOP3.LUT R6, R191, 0x38, R6, 0xf8, !PT ;  /* 0x00000038bf067812 */ /* 0x000fe400078ef806 */
[----:B------:R-:W-:Y:S02]  /*dfb0*/  LEA R5, R192, R5, 0x9 ;  /* 0x00000005c0057211 */ /* 0x000fe400078e48ff */
[----:B------:R-:W-:Y:S02]  /*dfc0*/  LOP3.LUT R7, R7, 0x7fffe000, RZ, 0xc0, !PT ;  /* 0x7fffe00007077812 */ /* 0x000fe400078ec0ff */
[----:B------:R-:W-:Y:S01]  /*dfd0*/  LOP3.LUT R9, R6, R193, RZ, 0x3c, !PT ;  /* 0x000000c106097212 */ /* 0x000fe200078e3cff */
[----:B------:R-:W-:Y:S02]  /*dfe0*/  IMAD R59, R5, 0x2, R2 ;  /* 0x00000002053b7824 */ /* 0x000fe400078e0202 */
[----:B------:R-:W-:-:S03]  /*dff0*/  IMAD R8, R192, 0x200, R7 ;  /* 0x00000200c0087824 */ /* 0x000fc600078e0207 */
[----:B------:R-:W0:Y:S02]  /*e000*/  LDS.128 R4, [R59+0x10400] ;  /* 0x010400003b047984 */ /* 0x000e240000000c00 */
[----:B------:R-:W-:-:S05]  /*e010*/  IADD3 R9, R8, R9, RZ ;  /* 0x0000000908097210 */ /* 0x000fca0007ffe0ff */
[----:B------:R-:W-:-:S05]  /*e020*/  IMAD R61, R9, 0x2, R2 ;  /* 0x00000002093d7824 */ /* 0x000fca00078e0202 */
[----:B------:R-:W1:Y:S01]  /*e030*/  LDS.128 R8, [R61+0x10400] ;  /* 0x010400003d087984 */ /* 0x000e620000000c00 */
[--C-:B0-----:R-:W-:Y:S02]  /*e040*/  HADD2.F32 R43, -RZ, R4.reuse.H0_H0 ;  /* 0x20000004ff2b7230 */ /* 0x101fe40000004100 */
[----:B------:R-:W-:Y:S02]  /*e050*/  HADD2.F32 R4, -RZ, R4.H1_H1 ;  /* 0x30000004ff047230 */ /* 0x000fe40000004100 */
[--C-:B------:R-:W-:Y:S02]  /*e060*/  HADD2.F32 R44, -RZ, R5.reuse.H0_H0 ;  /* 0x20000005ff2c7230 */ /* 0x100fe40000004100 */
[----:B------:R-:W-:Y:S02]  /*e070*/  HADD2.F32 R5, -RZ, R5.H1_H1 ;  /* 0x30000005ff057230 */ /* 0x000fe40000004100 */
[--C-:B------:R-:W-:Y:S02]  /*e080*/  HADD2.F32 R45, -RZ, R6.reuse.H0_H0 ;  /* 0x20000006ff2d7230 */ /* 0x100fe40000004100 */
[----:B------:R-:W-:-:S02]  /*e090*/  HADD2.F32 R6, -RZ, R6.H1_H1 ;  /* 0x30000006ff067230 */ /* 0x000fc40000004100 */
[--C-:B-1----:R-:W-:Y:S02]  /*e0a0*/  HADD2.F32 R47, -RZ, R8.reuse.H0_H0 ;  /* 0x20000008ff2f7230 */ /* 0x102fe40000004100 */
[----:B------:R-:W-:Y:S02]  /*e0b0*/  HADD2.F32 R8, -RZ, R8.H1_H1 ;  /* 0x30000008ff087230 */ /* 0x000fe40000004100 */
[----:B------:R-:W-:Y:S02]  /*e0c0*/  HADD2.F32 R48, -RZ, R9.H0_H0 ;  /* 0x20000009ff307230 */ /* 0x000fe40000004100 */
[C---:B------:R-:W-:Y:S01]  /*e0d0*/  FMUL.FTZ R56, R47.reuse, R54 ;  /* 0x000000362f387220 */ /* 0x040fe20000410000 */
[-C--:B------:R-:W-:Y:S01]  /*e0e0*/  FMUL.FTZ R58, R47, R52.reuse ;  /* 0x000000342f3a7220 */ /* 0x080fe20000410000 */
[----:B------:R-:W-:Y:S02]  /*e0f0*/  HADD2.F32 R47, -RZ, R35.H0_H0 ;  /* 0x20000023ff2f7230 */ /* 0x000fe40000004100 */
[----:B------:R-:W-:Y:S01]  /*e100*/  FMUL.FTZ R55, R8, R51 ;  /* 0x0000003308377220 */ /* 0x000fe20000410000 */
[C---:B------:R-:W-:Y:S01]  /*e110*/  FFMA.FTZ R56, R43.reuse, R52, -R56 ;  /* 0x000000342b387223 */ /* 0x040fe20000010838 */
[----:B------:R-:W-:Y:S01]  /*e120*/  FFMA.FTZ R58, R43, R54, R58 ;  /* 0x000000362b3a7223 */ /* 0x000fe2000001003a */
[----:B------:R-:W-:-:S02]  /*e130*/  HADD2.F32 R43, -RZ, R34.H1_H1 ;  /* 0x30000022ff2b7230 */ /* 0x000fc40000004100 */
[-C--:B------:R-:W-:Y:S01]  /*e140*/  FMUL.FTZ R57, R8, R47.reuse ;  /* 0x0000002f08397220 */ /* 0x080fe20000410000 */
[----:B------:R-:W-:Y:S01]  /*e150*/  FFMA.FTZ R55, R4, R47, -R55 ;  /* 0x0000002f04377223 */ /* 0x000fe20000010837 */
[C---:B------:R-:W-:Y:S01]  /*e160*/  FMUL.FTZ R47, R48.reuse, R53 ;  /* 0x00000035302f7220 */ /* 0x040fe20000410000 */
[----:B------:R-:W-:Y:S02]  /*e170*/  HADD2.F32 R9, -RZ, R9.H1_H1 ;  /* 0x30000009ff097230 */ /* 0x000fe40000004100 */
[----:B------:R-:W-:Y:S01]  /*e180*/  FMUL.FTZ R48, R48, R43 ;  /* 0x0000002b30307220 */ /* 0x000fe20000410000 */
[----:B------:R-:W-:Y:S02]  /*e190*/  HADD2.F32 R52, -RZ, R40.H1_H1 ;  /* 0x30000028ff347230 */ /* 0x000fe40000004100 */
[----:B------:R-:W-:Y:S01]  /*e1a0*/  FFMA.FTZ R57, R4, R51, R57 ;  /* 0x0000003304397223 */ /* 0x000fe20000010039 */
[----:B------:R-:W-:Y:S02]  /*e1b0*/  HADD2.F32 R4, -RZ, R35.H1_H1 ;  /* 0x30000023ff047230 */ /* 0x000fe40000004100 */
[C---:B------:R-:W-:Y:S01]  /*e1c0*/  FFMA.FTZ R47, R44.reuse, R43, -R47 ;  /* 0x0000002b2c2f7223 */ /* 0x040fe2000001082f */
[----:B------:R-:W-:Y:S01]  /*e1d0*/  FFMA.FTZ R48, R44, R53, R48 ;  /* 0x000000352c307223 */ /* 0x000fe20000010030 */
[----:B------:R-:W-:-:S02]  /*e1e0*/  HADD2.F32 R49, -RZ, R10.H0_H0 ;  /* 0x2000000aff317230 */ /* 0x000fc40000004100 */
[C---:B------:R-:W-:Y:S01]  /*e1f0*/  FMUL.FTZ R54, R9.reuse, R52 ;  /* 0x0000003409367220 */ /* 0x040fe20000410000 */
[----:B------:R-:W-:Y:S02]  /*e200*/  HADD2.F32 R8, -RZ, R37.H0_H0 ;  /* 0x20000025ff087230 */ /* 0x000fe40000004100 */
[-C--:B------:R-:W-:Y:S01]  /*e210*/  FMUL.FTZ R60, R9, R4.reuse ;  /* 0x00000004093c7220 */ /* 0x080fe20000410000 */
[----:B------:R-:W-:Y:S02]  /*e220*/  HADD2.F32 R44, -RZ, R41.H0_H0 ;  /* 0x20000029ff2c7230 */ /* 0x000fe40000004100 */
[----:B------:R-:W-:Y:S01]  /*e230*/  FFMA.FTZ R54, R5, R4, -R54 ;  /* 0x0000000405367223 */ /* 0x000fe20000010836 */
[----:B------:R-:W-:Y:S02]  /*e240*/  HADD2.F32 R10, -RZ, R10.H1_H1 ;  /* 0x3000000aff0a7230 */ /* 0x000fe40000004100 */
[----:B------:R-:W-:Y:S01]  /*e250*/  FMUL.FTZ R53, R49, R8 ;  /* 0x0000000831357220 */ /* 0x000fe20000410000 */
[----:B------:R-:W-:-:S02]  /*e260*/  HADD2.F32 R43, -RZ, R42.H0_H0 ;  /* 0x2000002aff2b7230 */ /* 0x000fc40000004100 */
[----:B------:R-:W-:Y:S01]  /*e270*/  FMUL.FTZ R4, R49, R44 ;  /* 0x0000002c31047220 */ /* 0x000fe20000410000 */
[----:B------:R-:W-:Y:S02]  /*e280*/  HADD2.F32 R9, -RZ, R38.H0_H0 ;  /* 0x20000026ff097230 */ /* 0x000fe40000004100 */
[----:B------:R-:W-:Y:S01]  /*e290*/  FFMA.FTZ R49, R5, R52, R60 ;  /* 0x0000003405317223 */ /* 0x000fe2000001003c */
[C---:B------:R-:W-:Y:S01]  /*e2a0*/  FFMA.FTZ R53, R45.reuse, R44, R53 ;  /* 0x0000002c2d357223 */ /* 0x040fe20000010035 */
[C---:B------:R-:W-:Y:S01]  /*e2b0*/  FMUL.FTZ R5, R10.reuse, R43 ;  /* 0x0000002b0a057220 */ /* 0x040fe20000410000 */
[----:B------:R-:W-:Y:S01]  /*e2c0*/  FFMA.FTZ R51, R45, R8, -R4 ;  /* 0x000000082d337223 */ /* 0x000fe20000010804 */
[-C--:B------:R-:W-:Y:S01]  /*e2d0*/  FMUL.FTZ R45, R10, R9.reuse ;  /* 0x000000090a2d7220 */ /* 0x080fe20000410000 */
[----:B------:R-:W-:Y:S02]  /*e2e0*/  HADD2.F32 R50, -RZ, R11.H0_H0 ;  /* 0x2000000bff327230 */ /* 0x000fe40000004100 */
[----:B------:R-:W-:Y:S01]  /*e2f0*/  FFMA.FTZ R10, R6, R9, -R5 ;  /* 0x00000009060a7223 */ /* 0x000fe20000010805 */
[----:B------:R-:W-:-:S02]  /*e300*/  HADD2.F32 R9, -RZ, R41.H1_H1 ;  /* 0x30000029ff097230 */ /* 0x000fc40000004100 */
[----:B------:R-:W-:Y:S01]  /*e310*/  FFMA.FTZ R44, R6, R43, R45 ;  /* 0x0000002b062c7223 */ /* 0x000fe2000001002d */
[----:B------:R-:W-:Y:S02]  /*e320*/  HADD2.F32 R5, -RZ, R37.H1_H1 ;  /* 0x30000025ff057230 */ /* 0x000fe40000004100 */
[----:B------:R-:W-:Y:S02]  /*e330*/  HADD2.F32 R11, -RZ, R11.H1_H1 ;  /* 0x3000000bff0b7230 */ /* 0x000fe40000004100 */
[C---:B------:R-:W-:Y:S01]  /*e340*/  FMUL.FTZ R43, R50.reuse, R9 ;  /* 0x00000009322b7220 */ /* 0x040fe20000410000 */
[----:B------:R-:W-:Y:S02]  /*e350*/  HADD2.F32 R8, -RZ, R42.H1_H1 ;  /* 0x3000002aff087230 */ /* 0x000fe40000004100 */
[----:B------:R-:W-:Y:S01]  /*e360*/  FMUL.FTZ R50, R50, R5 ;  /* 0x0000000532327220 */ /* 0x000fe20000410000 */
[----:B------:R-:W-:Y:S02]  /*e370*/  HADD2.F32 R4, -RZ, R38.H1_H1 ;  /* 0x30000026ff047230 */ /* 0x000fe40000004100 */
[----:B------:R-:W-:-:S02]  /*e380*/  HADD2.F32 R46, -RZ, R7.H0_H0 ;  /* 0x20000007ff2e7230 */ /* 0x000fc40000004100 */
[C---:B------:R-:W-:Y:S01]  /*e390*/  FMUL.FTZ R6, R11.reuse, R8 ;  /* 0x000000080b067220 */ /* 0x040fe20000410000 */
[----:B------:R-:W-:Y:S02]  /*e3a0*/  HADD2.F32 R7, -RZ, R7.H1_H1 ;  /* 0x30000007ff077230 */ /* 0x000fe40000004100 */
[-C--:B------:R-:W-:Y:S01]  /*e3b0*/  FMUL.FTZ R45, R11, R4.reuse ;  /* 0x000000040b2d7220 */ /* 0x080fe20000410000 */
[C---:B------:R-:W-:Y:S01]  /*e3c0*/  FFMA.FTZ R43, R46.reuse, R5, -R43 ;  /* 0x000000052e2b7223 */ /* 0x040fe2000001082b */
[----:B------:R-:W-:Y:S01]  /*e3d0*/  FFMA.FTZ R11, R46, R9, R50 ;  /* 0x000000092e0b7223 */ /* 0x000fe20000010032 */
[C---:B------:R-:W-:Y:S01]  /*e3e0*/  FFMA.FTZ R46, R7.reuse, R4, -R6 ;  /* 0x00000004072e7223 */ /* 0x040fe20000010806 */
[----:B------:R-:W-:Y:S01]  /*e3f0*/  FFMA.FTZ R50, R7, R8, R45 ;  /* 0x0000000807327223 */ /* 0x000fe2000001002d */
[----:B------:R-:W-:Y:S02]  /*e400*/  F2FP.F16.F32.PACK_AB R4, R55, R56 ;  /* 0x000000383704723e */ /* 0x000fe400000000ff */
[----:B------:R-:W-:-:S02]  /*e410*/  F2FP.F16.F32.PACK_AB R5, R54, R47 ;  /* 0x0000002f3605723e */ /* 0x000fc400000000ff */
[----:B------:R-:W-:Y:S02]  /*e420*/  F2FP.F16.F32.PACK_AB R6, R10, R51 ;  /* 0x000000330a06723e */ /* 0x000fe400000000ff */
[----:B------:R-:W-:Y:S02]  /*e430*/  F2FP.F16.F32.PACK_AB R7, R46, R43 ;  /* 0x0000002b2e07723e */ /* 0x000fe400000000ff */
[----:B------:R-:W-:Y:S02]  /*e440*/  F2FP.F16.F32.PACK_AB R8, R57, R58 ;  /* 0x0000003a3908723e */ /* 0x000fe400000000ff */
[----:B------:R-:W-:Y:S01]  /*e450*/  F2FP.F16.F32.PACK_AB R9, R49, R48 ;  /* 0x000000303109723e */ /* 0x000fe200000000ff */
[----:B------:R1:W-:Y:S01]  /*e460*/  STS.128 [R59+0x10400], R4 ;  /* 0x010400043b007388 */ /* 0x0003e20000000c00 */
[----:B------:R-:W-:Y:S02]  /*e470*/  F2FP.F16.F32.PACK_AB R10, R44, R53 ;  /* 0x000000352c0a723e */ /* 0x000fe400000000ff */
[----:B------:R-:W-:-:S05]  /*e480*/  F2FP.F16.F32.PACK_AB R11, R50, R11 ;  /* 0x0000000b320b723e */ /* 0x000fca00000000ff */
[----:B------:R1:W-:Y:S02]  /*e490*/  STS.128 [R61+0x10400], R8 ;  /* 0x010400083d007388 */ /* 0x0003e40000000c00 */
.L_x_769:
[----:B------:R-:W-:Y:S05]  /*e4a0*/  BSYNC B2 ;  /* 0x0000000000027941 */ /* 0x000fea0003800000 */
.L_x_768:
[----:B------:R-:W-:Y:S04]  /*e4b0*/  BSSY B2, `(.L_x_770) ;  /* 0x0000059000027945 */ /* 0x000fe80003800000 */
[----:B------:R-:W-:Y:S05]  /*e4c0*/  @P1 BRA `(.L_x_771) ;  /* 0x00000004005c1947 */ /* 0x000fea0003800000 */
[----:B-1----:R-:W-:Y:S01]  /*e4d0*/  LEA.HI R4, R33, R211, RZ, 0x1d ;  /* 0x000000d321047211 */ /* 0x002fe200078fe8ff */
[----:B------:R-:W-:Y:S02]  /*e4e0*/  HADD2.F32 R55, -RZ, R29.H0_H0 ;  /* 0x2000001dff377230 */ /* 0x000fe40000004100 */
[----:B------:R-:W-:Y:S01]  /*e4f0*/  HADD2.F32 R53, -RZ, R25.H0_H0 ;  /* 0x20000019ff357230 */ /* 0x000fe20000004100 */
[----:B0-----:R-:W-:Y:S01]  /*e500*/  SHF.R.S32.HI R5, RZ, 0x1f, R4 ;  /* 0x0000001fff057819 */ /* 0x001fe20000011404 */
[----:B------:R-:W-:-:S03]  /*e510*/  HADD2.F32 R57, -RZ, R30.H0_H0 ;  /* 0x2000001eff397230 */ /* 0x000fc60000004100 */
[----:B------:R-:W-:Y:S01]  /*e520*/  LEA.HI R5, R5, R4, RZ, 0x3 ;  /* 0x0000000405057211 */ /* 0x000fe200078f18ff */
[----:B------:R-:W-:-:S03]  /*e530*/  IMAD.SHL.U32 R4, R4, 0x8, RZ ;  /* 0x0000000804047824 */ /* 0x000fc600078e00ff */
[----:B------:R-:W-:Y:S02]  /*e540*/  SHF.L.U32 R5, R5, 0xa, RZ ;  /* 0x0000000a05057819 */ /* 0x000fe400000006ff */
[----:B------:R-:W-:Y:S02]  /*e550*/  LOP3.LUT R4, R191, 0x38, R4, 0xf8, !PT ;  /* 0x00000038bf047812 */ /* 0x000fe400078ef804 */
[----:B------:R-:W-:Y:S02]  /*e560*/  LOP3.LUT R5, R5, 0x7fffe000, RZ, 0xc0, !PT ;  /* 0x7fffe00005057812 */ /* 0x000fe400078ec0ff */
[----:B------:R-:W-:-:S03]  /*e570*/  LOP3.LUT R9, R4, R193, RZ, 0x3c, !PT ;  /* 0x000000c104097212 */ /* 0x000fc600078e3cff */
[----:B------:R-:W-:Y:S02]  /*e580*/  IMAD R8, R192, 0x200, R5 ;  /* 0x00000200c0087824 */ /* 0x000fe400078e0205 */
[----:B------:R-:W0:Y:S02]  /*e590*/  LDS.128 R4, [R229] ;  /* 0x00000000e5047984 */ /* 0x000e240000000c00 */
[----:B------:R-:W-:-:S05]  /*e5a0*/  IMAD.IADD R9, R8, 0x1, R9 ;  /* 0x0000000108097824 */ /* 0x000fca00078e0209 */
[----:B------:R-:W-:-:S05]  /*e5b0*/  LEA R43, R9, R2, 0x1 ;  /* 0x00000002092b7211 */ /* 0x000fca00078e08ff */
        /* <DEDUP_REMOVED lines=11> */
[----:B------:R-:W-:Y:S01]  /*e670*/  FMUL.FTZ R61, R48, R53 ;  /* 0x00000035303d7220 */ /* 0x000fe20000410000 */
[----:B------:R-:W-:Y:S02]  /*e680*/  HADD2.F32 R48, -RZ, R29.H1_H1 ;  /* 0x3000001dff307230 */ /* 0x000fe40000004100 */
[----:B------:R-:W-:Y:S01]  /*e690*/  FMUL.FTZ R63, R8, R57 ;  /* 0x00000039083f7220 */ /* 0x000fe20000410000 */
[----:B------:R-:W-:Y:S01]  /*e6a0*/  FFMA.FTZ R59, R44, R53, -R59 ;  /* 0x000000352c3b7223 */ /* 0x000fe2000001083b */
[----:B------:R-:W-:-:S02]  /*e6b0*/  HADD2.F32 R53, -RZ, R26.H0_H0 ;  /* 0x2000001aff357230 */ /* 0x000fc40000004100 */
[----:B------:R-:W-:Y:S01]  /*e6c0*/  FFMA.FTZ R61, R44, R55, R61 ;  /* 0x000000372c3d7223 */ /* 0x000fe2000001003d */
[----:B------:R-:W-:Y:S02]  /*e6d0*/  HADD2.F32 R44, -RZ, R25.H1_H1 ;  /* 0x30000019ff2c7230 */ /* 0x000fe40000004100 */
[C---:B------:R-:W-:Y:S01]  /*e6e0*/  FMUL.FTZ R56, R49.reuse, R48 ;  /* 0x0000003031387220 */ /* 0x040fe20000410000 */
[----:B------:R-:W-:Y:S02]  /*e6f0*/  HADD2.F32 R9, -RZ, R9.H1_H1 ;  /* 0x30000009ff097230 */ /* 0x000fe40000004100 */
[-C--:B------:R-:W-:Y:S01]  /*e700*/  FMUL.FTZ R55, R8, R53.reuse ;  /* 0x0000003508377220 */ /* 0x080fe20000410000 */
[C---:B------:R-:W-:Y:S01]  /*e710*/  FFMA.FTZ R52, R4.reuse, R53, -R63 ;  /* 0x0000003504347223 */ /* 0x040fe2000001083f */
[----:B------:R-:W-:Y:S01]  /*e720*/  FMUL.FTZ R49, R49, R44 ;  /* 0x0000002c31317220 */ /* 0x000fe20000410000 */
[----:B------:R-:W-:Y:S02]  /*e730*/  HADD2.F32 R8, -RZ, R30.H1_H1 ;  /* 0x3000001eff087230 */ /* 0x000fe40000004100 */
[----:B------:R-:W-:Y:S01]  /*e740*/  FFMA.FTZ R54, R4, R57, R55 ;  /* 0x0000003904367223 */ /* 0x000fe20000010037 */
[----:B------:R-:W-:-:S02]  /*e750*/  HADD2.F32 R4, -RZ, R26.H1_H1 ;  /* 0x3000001aff047230 */ /* 0x000fc40000004100 */
[C---:B------:R-:W-:Y:S01]  /*e760*/  FFMA.FTZ R48, R45.reuse, R48, R49 ;  /* 0x000000302d307223 */ /* 0x040fe20000010031 */
[--C-:B------:R-:W-:Y:S02]  /*e770*/  HADD2.F32 R50, -RZ, R10.reuse.H0_H0 ;  /* 0x2000000aff327230 */ /* 0x100fe40000004100 */
[----:B------:R-:W-:Y:S01]  /*e780*/  FFMA.FTZ R56, R45, R44, -R56 ;  /* 0x0000002c2d387223 */ /* 0x000fe20000010838 */
[----:B------:R-:W-:Y:S02]  /*e790*/  HADD2.F32 R49, -RZ, R31.H0_H0 ;  /* 0x2000001fff317230 */ /* 0x000fe40000004100 */
[C---:B------:R-:W-:Y:S01]  /*e7a0*/  FMUL.FTZ R44, R9.reuse, R8 ;  /* 0x00000008092c7220 */ /* 0x040fe20000410000 */
[----:B------:R-:W-:Y:S02]  /*e7b0*/  HADD2.F32 R45, -RZ, R27.H0_H0 ;  /* 0x2000001bff2d7230 */ /* 0x000fe40000004100 */
[----:B------:R-:W-:Y:S01]  /*e7c0*/  FMUL.FTZ R58, R9, R4 ;  /* 0x00000004093a7220 */ /* 0x000fe20000410000 */
[----:B------:R-:W-:-:S02]  /*e7d0*/  HADD2.F32 R10, -RZ, R10.H1_H1 ;  /* 0x3000000aff0a7230 */ /* 0x000fc40000004100 */
[C---:B------:R-:W-:Y:S01]  /*e7e0*/  FMUL.FTZ R63, R50.reuse, R49 ;  /* 0x00000031323f7220 */ /* 0x040fe20000410000 */
[----:B------:R-:W-:Y:S02]  /*e7f0*/  HADD2.F32 R53, -RZ, R32.H0_H0 ;  /* 0x20000020ff357230 */ /* 0x000fe40000004100 */
[C---:B------:R-:W-:Y:S01]  /*e800*/  FFMA.FTZ R55, R5.reuse, R4, -R44 ;  /* 0x0000000405377223 */ /* 0x040fe2000001082c */
[----:B------:R-:W-:Y:S02]  /*e810*/  HADD2.F32 R9, -RZ, R28.H0_H0 ;  /* 0x2000001cff097230 */ /* 0x000fe40000004100 */
[-C--:B------:R-:W-:Y:S01]  /*e820*/  FMUL.FTZ R50, R50, R45.reuse ;  /* 0x0000002d32327220 */ /* 0x080fe20000410000 */
[----:B------:R-:W-:Y:S01]  /*e830*/  FFMA.FTZ R57, R5, R8, R58 ;  /* 0x0000000805397223 */ /* 0x000fe2000001003a */
[----:B------:R-:W-:Y:S01]  /*e840*/  FFMA.FTZ R63, R46, R45, -R63 ;  /* 0x0000002d2e3f7223 */ /* 0x000fe2000001083f */
[--C-:B------:R-:W-:Y:S02]  /*e850*/  HADD2.F32 R51, -RZ, R11.reuse.H0_H0 ;  /* 0x2000000bff337230 */ /* 0x100fe40000004100 */
[C---:B------:R-:W-:Y:S01]  /*e860*/  FMUL.FTZ R5, R10.reuse, R53 ;  /* 0x000000350a057220 */ /* 0x040fe20000410000 */
[----:B------:R-:W-:Y:S01]  /*e870*/  FMUL.FTZ R45, R10, R9 ;  /* 0x000000090a2d7220 */ /* 0x000fe20000410000 */
[----:B------:R-:W-:-:S02]  /*e880*/  HADD2.F32 R11, -RZ, R11.H1_H1 ;  /* 0x3000000bff0b7230 */ /* 0x000fc40000004100 */
[----:B------:R-:W-:Y:S01]  /*e890*/  FFMA.FTZ R50, R46, R49, R50 ;  /* 0x000000312e327223 */ /* 0x000fe20000010032 */
[----:B------:R-:W-:Y:S02]  /*e8a0*/  HADD2.F32 R10, -RZ, R31.H1_H1 ;  /* 0x3000001fff0a7230 */ /* 0x000fe40000004100 */
[C---:B------:R-:W-:Y:S01]  /*e8b0*/  FFMA.FTZ R46, R6.reuse, R9, -R5 ;  /* 0x00000009062e7223 */ /* 0x040fe20000010805 */
[----:B------:R-:W-:Y:S02]  /*e8c0*/  HADD2.F32 R44, -RZ, R32.H1_H1 ;  /* 0x30000020ff2c7230 */ /* 0x000fe40000004100 */
[----:B------:R-:W-:Y:S01]  /*e8d0*/  FFMA.FTZ R45, R6, R53, R45 ;  /* 0x00000035062d7223 */ /* 0x000fe2000001002d */
[----:B------:R-:W-:Y:S02]  /*e8e0*/  HADD2.F32 R4, -RZ, R27.H1_H1 ;  /* 0x3000001bff047230 */ /* 0x000fe40000004100 */
[----:B------:R-:W-:Y:S01]  /*e8f0*/  FMUL.FTZ R6, R51, R10 ;  /* 0x0000000a33067220 */ /* 0x000fe20000410000 */
[----:B------:R-:W-:-:S02]  /*e900*/  HADD2.F32 R8, -RZ, R28.H1_H1 ;  /* 0x3000001cff087230 */ /* 0x000fc40000004100 */
[----:B------:R-:W-:Y:S01]  /*e910*/  FMUL.FTZ R58, R11, R44 ;  /* 0x0000002c0b3a7220 */ /* 0x000fe20000410000 */
[--C-:B------:R-:W-:Y:S02]  /*e920*/  HADD2.F32 R47, -RZ, R7.reuse.H0_H0 ;  /* 0x20000007ff2f7230 */ /* 0x100fe40000004100 */
[----:B------:R-:W-:Y:S01]  /*e930*/  FMUL.FTZ R51, R51, R4 ;  /* 0x0000000433337220 */ /* 0x000fe20000410000 */
[----:B------:R-:W-:Y:S02]  /*e940*/  HADD2.F32 R7, -RZ, R7.H1_H1 ;  /* 0x30000007ff077230 */ /* 0x000fe40000004100 */
[----:B------:R-:W-:Y:S01]  /*e950*/  FMUL.FTZ R5, R11, R8 ;  /* 0x000000080b057220 */ /* 0x000fe20000410000 */
[----:B------:R-:W-:Y:S01]  /*e960*/  F2FP.F16.F32.PACK_AB R9, R57, R48 ;  /* 0x000000303909723e */ /* 0x000fe200000000ff */
[C---:B------:R-:W-:Y:S01]  /*e970*/  FFMA.FTZ R11, R47.reuse, R4, -R6 ;  /* 0x000000042f0b7223 */ /* 0x040fe20000010806 */
[----:B------:R-:W-:Y:S01]  /*e980*/  FFMA.FTZ R51, R47, R10, R51 ;  /* 0x0000000a2f337223 */ /* 0x000fe20000010033 */
[C---:B------:R-:W-:Y:S01]  /*e990*/  FFMA.FTZ R58, R7.reuse, R8, -R58 ;  /* 0x00000008073a7223 */ /* 0x040fe2000001083a */
[----:B------:R-:W-:Y:S01]  /*e9a0*/  FFMA.FTZ R44, R7, R44, R5 ;  /* 0x0000002c072c7223 */ /* 0x000fe20000010005 */
[----:B------:R-:W-:-:S02]  /*e9b0*/  F2FP.F16.F32.PACK_AB R4, R52, R59 ;  /* 0x0000003b3404723e */ /* 0x000fc400000000ff */
[----:B------:R-:W-:Y:S02]  /*e9c0*/  F2FP.F16.F32.PACK_AB R5, R55, R56 ;  /* 0x000000383705723e */ /* 0x000fe400000000ff */
[----:B------:R-:W-:Y:S02]  /*e9d0*/  F2FP.F16.F32.PACK_AB R6, R46, R63 ;  /* 0x0000003f2e06723e */ /* 0x000fe400000000ff */
[----:B------:R-:W-:Y:S02]  /*e9e0*/  F2FP.F16.F32.PACK_AB R7, R58, R11 ;  /* 0x0000000b3a07723e */ /* 0x000fe400000000ff */
[----:B------:R-:W-:Y:S02]  /*e9f0*/  F2FP.F16.F32.PACK_AB R8, R54, R61 ;  /* 0x0000003d3608723e */ /* 0x000fe400000000ff */
[----:B------:R-:W-:Y:S01]  /*ea00*/  F2FP.F16.F32.PACK_AB R10, R45, R50 ;  /* 0x000000322d0a723e */ /* 0x000fe200000000ff */
[----:B------:R2:W-:Y:S01]  /*ea10*/  STS.128 [R229], R4 ;  /* 0x00000004e5007388 */ /* 0x0005e20000000c00 */
[----:B------:R-:W-:-:S05]  /*ea20*/  F2FP.F16.F32.PACK_AB R11, R44, R51 ;  /* 0x000000332c0b723e */ /* 0x000fca00000000ff */
[----:B------:R2:W-:Y:S02]  /*ea30*/  STS.128 [R43+0x10400], R8 ;  /* 0x010400082b007388 */ /* 0x0005e40000000c00 */
.L_x_771:
[----:B------:R-:W-:Y:S05]  /*ea40*/  BSYNC B2 ;  /* 0x0000000000027941 */ /* 0x000fea0003800000 */
.L_x_770:
[----:B------:R-:W-:Y:S05]  /*ea50*/  @P2 BRA `(.L_x_767) ;  /* 0x00000004005c2947 */ /* 0x000fea0003800000 */
[----:B------:R-:W-:Y:S01]  /*ea60*/  LEA.HI R33, R33, R212, RZ, 0x1d ;  /* 0x000000d421217211 */ /* 0x000fe200078fe8ff */
[----:B------:R-:W-:Y:S02]  /*ea70*/  HADD2.F32 R52, -RZ, R0.H0_H0 ;  /* 0x20000000ff347230 */ /* 0x000fe40000004100 */
[--C-:B------:R-:W-:Y:S01]  /*ea80*/  HADD2.F32 R54, -RZ, R14.reuse.H0_H0 ;  /* 0x2000000eff367230 */ /* 0x100fe20000004100 */
[----:B-12---:R-:W-:Y:S01]  /*ea90*/  SHF.R.S32.HI R4, RZ, 0x1f, R33 ;  /* 0x0000001fff047819 */ /* 0x006fe20000011421 */
[----:B------:R-:W-:Y:S02]  /*eaa0*/  HADD2.F32 R51, -RZ, R15.H0_H0 ;  /* 0x2000000fff337230 */ /* 0x000fe40000004100 */
[----:B------:R-:W-:Y:S01]  /*eab0*/  HADD2.F32 R53, -RZ, R14.H1_H1 ;  /* 0x3000000eff357230 */ /* 0x000fe20000004100 */
[----:B0-----:R-:W-:Y:S01]  /*eac0*/  LEA.HI R5, R4, R33, RZ, 0x3 ;  /* 0x0000002104057211 */ /* 0x001fe200078f18ff */
[----:B------:R-:W-:-:S04]  /*ead0*/  IMAD.SHL.U32 R4, R33, 0x8, RZ ;  /* 0x0000000821047824 */ /* 0x000fc800078e00ff */
[----:B------:R-:W-:Y:S01]  /*eae0*/  IMAD.SHL.U32 R5, R5, 0x400, RZ ;  /* 0x0000040005057824 */ /* 0x000fe200078e00ff */
[----:B------:R-:W-:-:S04]  /*eaf0*/  LOP3.LUT R4, R191, 0x38, R4, 0xf8, !PT ;  /* 0x00000038bf047812 */ /* 0x000fc800078ef804 */
[----:B------:R-:W-:Y:S02]  /*eb00*/  LOP3.LUT R5, R5, 0x7fffe000, RZ, 0xc0, !PT ;  /* 0x7fffe00005057812 */ /* 0x000fe400078ec0ff */
[----:B------:R-:W-:Y:S02]  /*eb10*/  LOP3.LUT R9, R4, R193, RZ, 0x3c, !PT ;  /* 0x000000c104097212 */ /* 0x000fe400078e3cff */
[----:B------:R-:W-:Y:S02]  /*eb20*/  LEA R8, R192, R5, 0x9 ;  /* 0x00000005c0087211 */ /* 0x000fe400078e48ff */
[----:B------:R-:W0:Y:S03]  /*eb30*/  LDS.128 R4, [R227] ;  /* 0x00000000e3047984 */ /* 0x000e260000000c00 */
[----:B------:R-:W-:-:S04]  /*eb40*/  IMAD.IADD R9, R8, 0x1, R9 ;  /* 0x0000000108097824 */ /* 0x000fc800078e0209 */
        /* <DEDUP_REMOVED lines=68> */
[----:B------:R3:W-:Y:S01]  /*ef90*/  STS.128 [R227], R4 ;  /* 0x00000004e3007388 */ /* 0x0007e20000000c00 */
[----:B------:R-:W-:Y:S02]  /*efa0*/  F2FP.F16.F32.PACK_AB R10, R44, R53 ;  /* 0x000000352c0a723e */ /* 0x000fe400000000ff */
[----:B------:R-:W-:-:S05]  /*efb0*/  F2FP.F16.F32.PACK_AB R11, R50, R11 ;  /* 0x0000000b320b723e */ /* 0x000fca00000000ff */
[----:B------:R3:W-:Y:S02]  /*efc0*/  STS.128 [R33+0x10400], R8 ;  /* 0x0104000821007388 */ /* 0x0007e40000000c00 */
.L_x_767:
[----:B------:R-:W-:Y:S05]  /*efd0*/  BSYNC B1 ;  /* 0x0000000000017941 */ /* 0x000fea0003800000 */
.L_x_766:
[----:B------:R-:W-:-:S13]  /*efe0*/  ISETP.GE.AND P0, PT, R205, R24, PT ;  /* 0x00000018cd00720c */ /* 0x000fda0003f06270 */
[----:B------:R-:W-:Y:S05]  /*eff0*/  @P0 BRA `(.L_x_750) ;  /* 0x00000010003c0947 */ /* 0x000fea0003800000 */
[----:B------:R-:W4:Y:S01]  /*f000*/  LDC R24, c[0x0][0x3f4] ;  /* 0x0000fd00ff187b82 */ /* 0x000f220000000800 */
[C---:B-123--:R-:W-:Y:S01]  /*f010*/  VIADD R7, R18.reuse, 0x40 ;  /* 0x0000004012077836 */ /* 0x04efe20000000000 */
[C---:B0-----:R-:W-:Y:S01]  /*f020*/  IADD3 R5, R18.reuse, 0x20, RZ ;  /* 0x0000002012057810 */ /* 0x041fe20007ffe0ff */
[----:B------:R-:W-:Y:S01]  /*f030*/  BSSY B1, `(.L_x_772) ;  /* 0x000005b000017945 */ /* 0x000fe20003800000 */
[-C--:B----4-:R-:W-:Y:S02]  /*f040*/  ISETP.GE.AND P0, PT, R18, R24.reuse, PT ;  /* 0x000000181200720c */ /* 0x090fe40003f06270 */
[-C--:B------:R-:W-:Y:S02]  /*f050*/  ISETP.GE.AND P1, PT, R5, R24.reuse, PT ;  /* 0x000000180500720c */ /* 0x080fe40003f26270 */
[----:B------:R-:W-:-:S09]  /*f060*/  ISETP.GE.AND P2, PT, R7, R24, PT ;  /* 0x000000180700720c */ /* 0x000fd20003f46270 */
[----:B------:R-:W-:Y:S05]  /*f070*/  @P0 BRA `(.L_x_773) ;  /* 0x0000000400580947 */ /* 0x000fea0003800000 */
[----:B------:R-:W-:Y:S01]  /*f080*/  LEA.HI R4, R24, R209, RZ, 0x1d ;  /* 0x000000d118047211 */ /* 0x000fe200078fe8ff */
[----:B------:R-:W-:Y:S02]  /*f090*/  HADD2.F32 R51, -RZ, R34.H0_H0 ;  /* 0x20000022ff337230 */ /* 0x000fe40000004100 */
[----:B------:R-:W-:Y:S01]  /*f0a0*/  HADD2.F32 R53, -RZ, R39.H0_H0 ;  /* 0x20000027ff357230 */ /* 0x000fe20000004100 */
[----:B------:R-:W-:Y:S01]  /*f0b0*/  SHF.R.S32.HI R5, RZ, 0x1f, R4 ;  /* 0x0000001fff057819 */ /* 0x000fe20000011404 */
[----:B------:R-:W-:Y:S02]  /*f0c0*/  IMAD.SHL.U32 R6, R4, 0x8, RZ ;  /* 0x0000000804067824 */ /* 0x000fe400078e00ff */
[----:B------:R-:W-:Y:S01]  /*f0d0*/  HADD2.F32 R58, -RZ, R40.H0_H0 ;  /* 0x20000028ff3a7230 */ /* 0x000fe20000004100 */
[----:B------:R-:W-:Y:S01]  /*f0e0*/  LEA.HI R4, R5, R4, RZ, 0x3 ;  /* 0x0000000405047211 */ /* 0x000fe200078f18ff */
[----:B------:R-:W-:Y:S01]  /*f0f0*/  HADD2.F32 R56, -RZ, R35.H0_H0 ;  /* 0x20000023ff387230 */ /* 0x000fe20000004100 */
[----:B------:R-:W-:Y:S01]  /*f100*/  LOP3.LUT R5, R185, 0x38, R6, 0xf8, !PT ;  /* 0x00000038b9057812 */ /* 0x000fe200078ef806 */
[----:B------:R-:W-:Y:S01]  /*f110*/  HADD2.F32 R60, -RZ, R39.H1_H1 ;  /* 0x30000027ff3c7230 */ /* 0x000fe20000004100 */
[----:B------:R-:W-:Y:S01]  /*f120*/  SHF.L.U32 R4, R4, 0xa, RZ ;  /* 0x0000000a04047819 */ /* 0x000fe200000006ff */
[----:B------:R-:W-:Y:S01]  /*f130*/  HADD2.F32 R34, -RZ, R34.H1_H1 ;  /* 0x30000022ff227230 */ /* 0x000fe20000004100 */
[----:B------:R-:W-:Y:S01]  /*f140*/  LOP3.LUT R8, R5, R230, RZ, 0x3c, !PT ;  /* 0x000000e605087212 */ /* 0x000fe200078e3cff */
[----:B------:R-:W-:Y:S01]  /*f150*/  HADD2.F32 R55, -RZ, R40.H1_H1 ;  /* 0x30000028ff377230 */ /* 0x000fe20000004100 */
[----:B------:R-:W-:Y:S01]  /*f160*/  LOP3.LUT R9, R4, 0x7fffe000, RZ, 0xc0, !PT ;  /* 0x7fffe00004097812 */ /* 0x000fe200078ec0ff */
[----:B------:R-:W-:Y:S01]  /*f170*/  HADD2.F32 R35, -RZ, R35.H1_H1 ;  /* 0x30000023ff237230 */ /* 0x000fe20000004100 */
[----:B------:R-:W0:Y:S01]  /*f180*/  LDS.128 R4, [R228] ;  /* 0x00000000e4047984 */ /* 0x000e220000000c00 */
[----:B------:R-:W-:Y:S01]  /*f190*/  HADD2.F32 R57, -RZ, R41.H0_H0 ;  /* 0x20000029ff397230 */ /* 0x000fe20000004100 */
[----:B------:R-:W-:-:S05]  /*f1a0*/  IADD3 R9, R8, R9, R195 ;  /* 0x0000000908097210 */ /* 0x000fca0007ffe0c3 */
        /* <DEDUP_REMOVED lines=10> */
[--C-:B------:R-:W-:Y:S02]  /*f250*/  HADD2.F32 R48, -RZ, R9.reuse.H0_H0 ;  /* 0x20000009ff307230 */ /* 0x100fe40000004100 */
[-C--:B------:R-:W-:Y:S01]  /*f260*/  FMUL.FTZ R52, R53, R47.reuse ;  /* 0x0000002f35347220 */ /* 0x080fe20000410000 */
[C---:B------:R-:W-:Y:S01]  /*f270*/  FMUL.FTZ R54, R51.reuse, R47 ;  /* 0x0000002f33367220 */ /* 0x040fe20000410000 */
[----:B------:R-:W-:Y:S02]  /*f280*/  HADD2.F32 R9, -RZ, R9.H1_H1 ;  /* 0x30000009ff097230 */ /* 0x000fe40000004100 */
[-C--:B------:R-:W-:Y:S01]  /*f290*/  FMUL.FTZ R39, R58, R8.reuse ;  /* 0x000000083a277220 */ /* 0x080fe20000410000 */
[-C--:B------:R-:W-:Y:S01]  /*f2a0*/  FFMA.FTZ R52, R51, R43.reuse, -R52 ;  /* 0x0000002b33347223 */ /* 0x080fe20000010834 */
[----:B------:R-:W-:Y:S01]  /*f2b0*/  FFMA.FTZ R54, R53, R43, R54 ;  /* 0x0000002b35367223 */ /* 0x000fe20000010036 */
[----:B------:R-:W-:Y:S01]  /*f2c0*/  FMUL.FTZ R43, R56, R8 ;  /* 0x00000008382b7220 */ /* 0x000fe20000410000 */
[----:B------:R-:W-:-:S02]  /*f2d0*/  HADD2.F32 R49, -RZ, R10.H0_H0 ;  /* 0x2000000aff317230 */ /* 0x000fc40000004100 */
[----:B------:R-:W-:Y:S01]  /*f2e0*/  FFMA.FTZ R39, R56, R4, -R39 ;  /* 0x0000000438277223 */ /* 0x000fe20000010827 */
[----:B------:R-:W-:Y:S01]  /*f2f0*/  FMUL.FTZ R47, R60, R48 ;  /* 0x000000303c2f7220 */ /* 0x000fe20000410000 */
[----:B------:R-:W-:Y:S01]  /*f300*/  FFMA.FTZ R43, R58, R4, R43 ;  /* 0x000000043a2b7223 */ /* 0x000fe2000001002b */
[----:B------:R-:W-:Y:S02]  /*f310*/  HADD2.F32 R10, -RZ, R10.H1_H1 ;  /* 0x3000000aff0a7230 */ /* 0x000fe40000004100 */
[----:B------:R-:W-:Y:S01]  /*f320*/  FMUL.FTZ R51, R34, R48 ;  /* 0x0000003022337220 */ /* 0x000fe20000410000 */
[-C--:B------:R-:W-:Y:S01]  /*f330*/  FMUL.FTZ R4, R55, R9.reuse ;  /* 0x0000000937047220 */ /* 0x080fe20000410000 */
[----:B------:R-:W-:Y:S02]  /*f340*/  HADD2.F32 R53, -RZ, R37.H0_H0 ;  /* 0x20000025ff357230 */ /* 0x000fe40000004100 */
[----:B------:R-:W-:Y:S01]  /*f350*/  FMUL.FTZ R8, R35, R9 ;  /* 0x0000000923087220 */ /* 0x000fe20000410000 */
[----:B------:R-:W-:-:S02]  /*f360*/  HADD2.F32 R56, -RZ, R42.H0_H0 ;  /* 0x2000002aff387230 */ /* 0x000fc40000004100 */
[-C--:B------:R-:W-:Y:S01]  /*f370*/  FFMA.FTZ R47, R34, R44.reuse, -R47 ;  /* 0x0000002c222f7223 */ /* 0x080fe2000001082f */
[----:B------:R-:W-:Y:S02]  /*f380*/  HADD2.F32 R48, -RZ, R38.H0_H0 ;  /* 0x20000026ff307230 */ /* 0x000fe40000004100 */
[----:B------:R-:W-:Y:S01]  /*f390*/  FFMA.FTZ R51, R60, R44, R51 ;  /* 0x0000002c3c337223 */ /* 0x000fe20000010033 */
[-C--:B------:R-:W-:Y:S01]  /*f3a0*/  FFMA.FTZ R34, R35, R5.reuse, -R4 ;  /* 0x0000000523227223 */ /* 0x080fe20000010804 */
[----:B------:R-:W-:Y:S01]  /*f3b0*/  FFMA.FTZ R40, R55, R5, R8 ;  /* 0x0000000537287223 */ /* 0x000fe20000010008 */
[-C--:B------:R-:W-:Y:S01]  /*f3c0*/  FMUL.FTZ R4, R57, R49.reuse ;  /* 0x0000003139047220 */ /* 0x080fe20000410000 */
[----:B------:R-:W-:Y:S01]  /*f3d0*/  FMUL.FTZ R44, R53, R49 ;  /* 0x00000031352c7220 */ /* 0x000fe20000410000 */
[-C--:B------:R-:W-:Y:S01]  /*f3e0*/  FMUL.FTZ R5, R56, R10.reuse ;  /* 0x0000000a38057220 */ /* 0x080fe20000410000 */
[----:B------:R-:W-:Y:S01]  /*f3f0*/  FMUL.FTZ R9, R48, R10 ;  /* 0x0000000a30097220 */ /* 0x000fe20000410000 */
[----:B------:R-:W-:-:S02]  /*f400*/  HADD2.F32 R50, -RZ, R11.H0_H0 ;  /* 0x2000000bff327230 */ /* 0x000fc40000004100 */
[-C--:B------:R-:W-:Y:S01]  /*f410*/  FFMA.FTZ R35, R53, R45.reuse, -R4 ;  /* 0x0000002d35237223 */ /* 0x080fe20000010804 */
[----:B------:R-:W-:Y:S01]  /*f420*/  FFMA.FTZ R44, R57, R45, R44 ;  /* 0x0000002d392c7223 */ /* 0x000fe2000001002c */
[-C--:B------:R-:W-:Y:S01]  /*f430*/  FFMA.FTZ R10, R48, R6.reuse, -R5 ;  /* 0x00000006300a7223 */ /* 0x080fe20000010805 */
[----:B------:R-:W-:Y:S02]  /*f440*/  HADD2.F32 R11, -RZ, R11.H1_H1 ;  /* 0x3000000bff0b7230 */ /* 0x000fe40000004100 */
[----:B------:R-:W-:Y:S02]  /*f450*/  HADD2.F32 R48, -RZ, R41.H1_H1 ;  /* 0x30000029ff307230 */ /* 0x000fe40000004100 */
[----:B------:R-:W-:Y:S02]  /*f460*/  HADD2.F32 R45, -RZ, R42.H1_H1 ;  /* 0x3000002aff2d7230 */ /* 0x000fe40000004100 */
[----:B------:R-:W-:Y:S02]  /*f470*/  HADD2.F32 R8, -RZ, R37.H1_H1 ;  /* 0x30000025ff087230 */ /* 0x000fe40000004100 */
[----:B------:R-:W-:Y:S01]  /*f480*/  FFMA.FTZ R37, R56, R6, R9 ;  /* 0x0000000638257223 */ /* 0x000fe20000010009 */
[----:B------:R-:W-:-:S02]  /*f490*/  HADD2.F32 R41, -RZ, R38.H1_H1 ;  /* 0x30000026ff297230 */ /* 0x000fc40000004100 */
[-C--:B------:R-:W-:Y:S01]  /*f4a0*/  FMUL.FTZ R5, R48, R50.reuse ;  /* 0x0000003230057220 */ /* 0x080fe20000410000 */
[--C-:B------:R-:W-:Y:S02]  /*f4b0*/  HADD2.F32 R46, -RZ, R7.reuse.H0_H0 ;  /* 0x20000007ff2e7230 */ /* 0x100fe40000004100 */
[-C--:B------:R-:W-:Y:S01]  /*f4c0*/  FMUL.FTZ R4, R45, R11.reuse ;  /* 0x0000000b2d047220 */ /* 0x080fe20000410000 */
[----:B------:R-:W-:Y:S02]  /*f4d0*/  HADD2.F32 R7, -RZ, R7.H1_H1 ;  /* 0x30000007ff077230 */ /* 0x000fe40000004100 */
[C---:B------:R-:W-:Y:S01]  /*f4e0*/  FMUL.FTZ R9, R8.reuse, R50 ;  /* 0x0000003208097220 */ /* 0x040fe20000410000 */
[C---:B------:R-:W-:Y:S01]  /*f4f0*/  FMUL.FTZ R6, R41.reuse, R11 ;  /* 0x0000000b29067220 */ /* 0x040fe20000410000 */
[-C--:B------:R-:W-:Y:S01]  /*f500*/  FFMA.FTZ R11, R8, R46.reuse, -R5 ;  /* 0x0000002e080b7223 */ /* 0x080fe20000010805 */
[----:B------:R-:W-:Y:S01]  /*f510*/  F2FP.F16.F32.PACK_AB R5, R34, R47 ;  /* 0x0000002f2205723e */ /* 0x000fe200000000ff */
[-C--:B------:R-:W-:Y:S01]  /*f520*/  FFMA.FTZ R38, R41, R7.reuse, -R4 ;  /* 0x0000000729267223 */ /* 0x080fe20000010804 */
[----:B------:R-:W-:Y:S01]  /*f530*/  FFMA.FTZ R46, R48, R46, R9 ;  /* 0x0000002e302e7223 */ /* 0x000fe20000010009 */
[----:B------:R-:W-:Y:S01]  /*f540*/  FFMA.FTZ R41, R45, R7, R6 ;  /* 0x000000072d297223 */ /* 0x000fe20000010006 */
        /* <DEDUP_REMOVED lines=9> */
.L_x_773:
[----:B------:R-:W-:Y:S05]  /*f5e0*/  BSYNC B1 ;  /* 0x0000000000017941 */ /* 0x000fea0003800000 */
.L_x_772:
[----:B------:R-:W-:Y:S04]  /*f5f0*/  BSSY B1, `(.L_x_774) ;  /* 0x0000058000017945 */ /* 0x000fe80003800000 */
[----:B------:R-:W-:Y:S05]  /*f600*/  @P1 BRA `(.L_x_775) ;  /* 0x0000000400581947 */ /* 0x000fea0003800000 */
[----:B0-----:R-:W-:Y:S01]  /*f610*/  LEA.HI R4, R24, R211, RZ, 0x1d ;  /* 0x000000d318047211 */ /* 0x001fe200078fe8ff */
[----:B------:R-:W-:Y:S02]  /*f620*/  HADD2.F32 R46, -RZ, R29.H0_H0 ;  /* 0x2000001dff2e7230 */ /* 0x000fe40000004100 */
[----:B------:R-:W-:Y:S01]  /*f630*/  HADD2.F32 R44, -RZ, R25.H0_H0 ;  /* 0x20000019ff2c7230 */ /* 0x000fe20000004100 */
[----:B------:R-:W-:Y:S01]  /*f640*/  SHF.R.S32.HI R5, RZ, 0x1f, R4 ;  /* 0x0000001fff057819 */ /* 0x000fe20000011404 */
[----:B------:R-:W-:Y:S02]  /*f650*/  IMAD.SHL.U32 R6, R4, 0x8, RZ ;  /* 0x0000000804067824 */ /* 0x000fe400078e00ff */
[----:B------:R-:W-:Y:S01]  /*f660*/  HADD2.F32 R47, -RZ, R29.H1_H1 ;  /* 0x3000001dff2f7230 */ /* 0x000fe20000004100 */
[----:B------:R-:W-:Y:S01]  /*f670*/  LEA.HI R4, R5, R4, RZ, 0x3 ;  /* 0x0000000405047211 */ /* 0x000fe200078f18ff */
[--C-:B------:R-:W-:Y:S01]  /*f680*/  HADD2.F32 R48, -RZ, R30.reuse.H0_H0 ;  /* 0x2000001eff307230 */ /* 0x100fe20000004100 */
[----:B------:R-:W-:Y:S01]  /*f690*/  LOP3.LUT R5, R185, 0x38, R6, 0xf8, !PT ;  /* 0x00000038b9057812 */ /* 0x000fe200078ef806 */
[----:B------:R-:W-:Y:S01]  /*f6a0*/  HADD2.F32 R45, -RZ, R25.H1_H1 ;  /* 0x30000019ff2d7230 */ /* 0x000fe20000004100 */
[----:B------:R-:W-:Y:S01]  /*f6b0*/  SHF.L.U32 R4, R4, 0xa, RZ ;  /* 0x0000000a04047819 */ /* 0x000fe200000006ff */
[----:B------:R-:W-:Y:S01]  /*f6c0*/  HADD2.F32 R49, -RZ, R30.H1_H1 ;  /* 0x3000001eff317230 */ /* 0x000fe20000004100 */
[----:B------:R-:W-:-:S02]  /*f6d0*/  LOP3.LUT R8, R5, R230, RZ, 0x3c, !PT ;  /* 0x000000e605087212 */ /* 0x000fc400078e3cff */
[----:B------:R-:W-:Y:S02]  /*f6e0*/  LOP3.LUT R9, R4, 0x7fffe000, RZ, 0xc0, !PT ;  /* 0x7fffe00004097812 */ /* 0x000fe400078ec0ff */
[----:B------:R-:W0:Y:S02]  /*f6f0*/  LDS.128 R4, [R226] ;  /* 0x00000000e2047984 */ /* 0x000e240000000c00 */
        /* <DEDUP_REMOVED lines=13> */
[----:B------:R-:W-:Y:S01]  /*f7d0*/  FMUL.FTZ R39, R44, R39 ;  /* 0x000000272c277220 */ /* 0x000fe20000410000 */
[----:B------:R-:W-:Y:S02]  /*f7e0*/  HADD2.F32 R9, -RZ, R9.H1_H1 ;  /* 0x30000009ff097230 */ /* 0x000fe40000004100 */
[----:B------:R-:W-:Y:S01]  /*f7f0*/  FMUL.FTZ R29, R48, R8 ;  /* 0x00000008301d7220 */ /* 0x000fe20000410000 */
[----:B------:R-:W-:Y:S01]  /*f800*/  FFMA.FTZ R43, R44, R34, -R43 ;  /* 0x000000222c2b7223 */ /* 0x000fe2000001082b */
[----:B------:R-:W-:-:S02]  /*f810*/  HADD2.F32 R44, -RZ, R26.H0_H0 ;  /* 0x2000001aff2c7230 */ /* 0x000fc40000004100 */
[----:B------:R-:W-:Y:S01]  /*f820*/  FFMA.FTZ R39, R46, R34, R39 ;  /* 0x000000222e277223 */ /* 0x000fe20000010027 */
[-C--:B------:R-:W-:Y:S01]  /*f830*/  FMUL.FTZ R34, R47, R40.reuse ;  /* 0x000000282f227220 */ /* 0x080fe20000410000 */
[C---:B------:R-:W-:Y:S01]  /*f840*/  FMUL.FTZ R40, R45.reuse, R40 ;  /* 0x000000282d287220 */ /* 0x040fe20000410000 */
[----:B------:R-:W-:Y:S02]  /*f850*/  HADD2.F32 R41, -RZ, R10.H0_H0 ;  /* 0x2000000aff297230 */ /* 0x000fe40000004100 */
[C---:B------:R-:W-:Y:S01]  /*f860*/  FMUL.FTZ R25, R44.reuse, R8 ;  /* 0x000000082c197220 */ /* 0x040fe20000410000 */
[-C--:B------:R-:W-:Y:S01]  /*f870*/  FFMA.FTZ R8, R44, R4.reuse, -R29 ;  /* 0x000000042c087223 */ /* 0x080fe2000001081d */
[-C--:B------:R-:W-:Y:S01]  /*f880*/  FFMA.FTZ R34, R45, R35.reuse, -R34 ;  /* 0x000000232d227223 */ /* 0x080fe20000010822 */
[----:B------:R-:W-:Y:S01]  /*f890*/  FFMA.FTZ R40, R47, R35, R40 ;  /* 0x000000232f287223 */ /* 0x000fe20000010028 */
[----:B------:R-:W-:Y:S01]  /*f8a0*/  FFMA.FTZ R30, R48, R4, R25 ;  /* 0x00000004301e7223 */ /* 0x000fe20000010019 */
[----:B------:R-:W-:-:S02]  /*f8b0*/  HADD2.F32 R25, -RZ, R26.H1_H1 ;  /* 0x3000001aff197230 */ /* 0x000fc40000004100 */
[-C--:B------:R-:W-:Y:S01]  /*f8c0*/  FMUL.FTZ R4, R49, R9.reuse ;  /* 0x0000000931047220 */ /* 0x080fe20000410000 */
[----:B------:R-:W-:Y:S02]  /*f8d0*/  HADD2.F32 R29, -RZ, R27.H0_H0 ;  /* 0x2000001bff1d7230 */ /* 0x000fe40000004100 */
[----:B------:R-:W-:Y:S02]  /*f8e0*/  HADD2.F32 R35, -RZ, R31.H0_H0 ;  /* 0x2000001fff237230 */ /* 0x000fe40000004100 */
[C---:B------:R-:W-:Y:S01]  /*f8f0*/  FMUL.FTZ R26, R25.reuse, R9 ;  /* 0x00000009191a7220 */ /* 0x040fe20000410000 */
[----:B------:R-:W-:Y:S02]  /*f900*/  HADD2.F32 R10, -RZ, R10.H1_H1 ;  /* 0x3000000aff0a7230 */ /* 0x000fe40000004100 */
[----:B------:R-:W-:Y:S01]  /*f910*/  FFMA.FTZ R9, R25, R5, -R4 ;  /* 0x0000000519097223 */ /* 0x000fe20000010804 */
[----:B------:R-:W-:Y:S02]  /*f920*/  HADD2.F32 R48, -RZ, R32.H0_H0 ;  /* 0x20000020ff307230 */ /* 0x000fe40000004100 */
[----:B------:R-:W-:Y:S01]  /*f930*/  FMUL.FTZ R4, R35, R41 ;  /* 0x0000002923047220 */ /* 0x000fe20000410000 */
[----:B------:R-:W-:-:S02]  /*f940*/  HADD2.F32 R46, -RZ, R28.H0_H0 ;  /* 0x2000001cff2e7230 */ /* 0x000fc40000004100 */
[----:B------:R-:W-:Y:S01]  /*f950*/  FMUL.FTZ R44, R29, R41 ;  /* 0x000000291d2c7220 */ /* 0x000fe20000410000 */
[----:B------:R-:W-:Y:S01]  /*f960*/  FFMA.FTZ R25, R49, R5, R26 ;  /* 0x0000000531197223 */ /* 0x000fe2000001001a */
[-C--:B------:R-:W-:Y:S01]  /*f970*/  FMUL.FTZ R5, R48, R10.reuse ;  /* 0x0000000a30057220 */ /* 0x080fe20000410000 */
[-C--:B------:R-:W-:Y:S01]  /*f980*/  FFMA.FTZ R26, R29, R37.reuse, -R4 ;  /* 0x000000251d1a7223 */ /* 0x080fe20000010804 */
[----:B------:R-:W-:Y:S01]  /*f990*/  FFMA.FTZ R44, R35, R37, R44 ;  /* 0x00000025232c7223 */ /* 0x000fe2000001002c */
[--C-:B------:R-:W-:Y:S02]  /*f9a0*/  HADD2.F32 R42, -RZ, R11.reuse.H0_H0 ;  /* 0x2000000bff2a7230 */ /* 0x100fe40000004100 */
[C---:B------:R-:W-:Y:S01]  /*f9b0*/  FMUL.FTZ R35, R46.reuse, R10 ;  /* 0x0000000a2e237220 */ /* 0x040fe20000410000 */
[----:B------:R-:W-:Y:S01]  /*f9c0*/  FFMA.FTZ R29, R46, R6, -R5 ;  /* 0x000000062e1d7223 */ /* 0x000fe20000010805 */
[----:B------:R-:W-:Y:S02]  /*f9d0*/  HADD2.F32 R11, -RZ, R11.H1_H1 ;  /* 0x3000000bff0b7230 */ /* 0x000fe40000004100 */
[----:B------:R-:W-:-:S02]  /*f9e0*/  HADD2.F32 R46, -RZ, R31.H1_H1 ;  /* 0x3000001fff2e7230 */ /* 0x000fc40000004100 */
[----:B------:R-:W-:Y:S01]  /*f9f0*/  FFMA.FTZ R35, R48, R6, R35 ;  /* 0x0000000630237223 */ /* 0x000fe20000010023 */
[----:B------:R-:W-:Y:S02]  /*fa00*/  HADD2.F32 R37, -RZ, R32.H1_H1 ;  /* 0x30000020ff257230 */ /* 0x000fe40000004100 */
[----:B------:R-:W-:Y:S02]  /*fa10*/  HADD2.F32 R10, -RZ, R27.H1_H1 ;  /* 0x3000001bff0a7230 */ /* 0x000fe40000004100 */
[-C--:B------:R-:W-:Y:S01]  /*fa20*/  FMUL.FTZ R5, R46, R42.reuse ;  /* 0x0000002a2e057220 */ /* 0x080fe20000410000 */
[----:B------:R-:W-:Y:S02]  /*fa30*/  HADD2.F32 R31, -RZ, R28.H1_H1 ;  /* 0x3000001cff1f7230 */ /* 0x000fe40000004100 */
[----:B------:R-:W-:Y:S01]  /*fa40*/  FMUL.FTZ R4, R37, R11 ;  /* 0x0000000b25047220 */ /* 0x000fe20000410000 */
[--C-:B------:R-:W-:Y:S02]  /*fa50*/  HADD2.F32 R38, -RZ, R7.reuse.H0_H0 ;  /* 0x20000007ff267230 */ /* 0x100fe40000004100 */
[----:B------:R-:W-:Y:S01]  /*fa60*/  FMUL.FTZ R27, R10, R42 ;  /* 0x0000002a0a1b7220 */ /* 0x000fe20000410000 */
[----:B------:R-:W-:-:S02]  /*fa70*/  HADD2.F32 R7, -RZ, R7.H1_H1 ;  /* 0x30000007ff077230 */ /* 0x000fc40000004100 */
[C---:B------:R-:W-:Y:S01]  /*fa80*/  FMUL.FTZ R6, R31.reuse, R11 ;  /* 0x0000000b1f067220 */ /* 0x040fe20000410000 */
[-C--:B------:R-:W-:Y:S01]  /*fa90*/  FFMA.FTZ R11, R10, R38.reuse, -R5 ;  /* 0x000000260a0b7223 */ /* 0x080fe20000010805 */
[----:B------:R-:W-:Y:S01]  /*faa0*/  FFMA.FTZ R27, R46, R38, R27 ;  /* 0x000000262e1b7223 */ /* 0x000fe2000001001b */
[-C--:B------:R-:W-:Y:S01]  /*fab0*/  FFMA.FTZ R28, R31, R7.reuse, -R4 ;  /* 0x000000071f1c7223 */ /* 0x080fe20000010804 */
[----:B------:R-:W-:Y:S01]  /*fac0*/  FFMA.FTZ R32, R37, R7, R6 ;  /* 0x0000000725207223 */ /* 0x000fe20000010006 */
[----:B------:R-:W-:Y:S02]  /*fad0*/  F2FP.F16.F32.PACK_AB R4, R8, R43 ;  /* 0x0000002b0804723e */ /* 0x000fe400000000ff */
[----:B------:R-:W-:Y:S02]  /*fae0*/  F2FP.F16.F32.PACK_AB R5, R9, R34 ;  /* 0x000000220905723e */ /* 0x000fe400000000ff */
[----:B------:R-:W-:Y:S02]  /*faf0*/  F2FP.F16.F32.PACK_AB R6, R29, R26 ;  /* 0x0000001a1d06723e */ /* 0x000fe400000000ff */
[----:B------:R-:W-:-:S02]  /*fb00*/  F2FP.F16.F32.PACK_AB R7, R28, R11 ;  /* 0x0000000b1c07723e */ /* 0x000fc400000000ff */
[----:B------:R-:W-:Y:S02]  /*fb10*/  F2FP.F16.F32.PACK_AB R8, R30, R39 ;  /* 0x000000271e08723e */ /* 0x000fe400000000ff */
[----:B------:R-:W-:Y:S01]  /*fb20*/  F2FP.F16.F32.PACK_AB R9, R25, R40 ;  /* 0x000000281909723e */ /* 0x000fe200000000ff */
[----:B------:R1:W-:Y:S01]  /*fb30*/  STS.128 [R226], R4 ;  /* 0x00000004e2007388 */ /* 0x0003e20000000c00 */
[----:B------:R-:W-:Y:S02]  /*fb40*/  F2FP.F16.F32.PACK_AB R10, R35, R44 ;  /* 0x0000002c230a723e */ /* 0x000fe400000000ff */
[----:B------:R-:W-:-:S05]  /*fb50*/  F2FP.F16.F32.PACK_AB R11, R32, R27 ;  /* 0x0000001b200b723e */ /* 0x000fca00000000ff */
[----:B------:R1:W-:Y:S02]  /*fb60*/  STS.128 [R33+0x10400], R8 ;  /* 0x0104000821007388 */ /* 0x0003e40000000c00 */
.L_x_775:
[----:B------:R-:W-:Y:S05]  /*fb70*/  BSYNC B1 ;  /* 0x0000000000017941 */ /* 0x000fea0003800000 */
.L_x_774:
[----:B------:R-:W-:Y:S05]  /*fb80*/  @P2 BRA `(.L_x_750) ;  /* 0x0000000400582947 */ /* 0x000fea0003800000 */
[----:B------:R-:W-:Y:S01]  /*fb90*/  LEA.HI R24, R24, R212, RZ, 0x1d ;  /* 0x000000d418187211 */ /* 0x000fe200078fe8ff */
[----:B01----:R-:W-:Y:S02]  /*fba0*/  HADD2.F32 R33, -RZ, R0.H0_H0 ;  /* 0x20000000ff217230 */ /* 0x003fe40000004100 */
[--C-:B------:R-:W-:Y:S01]  /*fbb0*/  HADD2.F32 R35, -RZ, R14.reuse.H0_H0 ;  /* 0x2000000eff237230 */ /* 0x100fe20000004100 */
        /* <DEDUP_REMOVED lines=12> */
[----:B------:R-:W0:Y:S01]  /*fc80*/  LDS.128 R4, [R225] ;  /* 0x00000000e1047984 */ /* 0x000e220000000c00 */
[----:B------:R-:W-:-:S02]  /*fc90*/  HADD2.F32 R3, -RZ, R3.H1_H1 ;  /* 0x30000003ff037230 */ /* 0x000fc40000004100 */
[----:B------:R-:W-:Y:S01]  /*fca0*/  IADD3 R9, R8, R9, R195 ;  /* 0x0000000908097210 */ /* 0x000fe20007ffe0c3 */
[--C-:B------:R-:W-:Y:S02]  /*fcb0*/  HADD2.F32 R39, -RZ, R20.reuse.H0_H0 ;  /* 0x20000014ff277230 */ /* 0x100fe40000004100 */
[----:B------:R-:W-:Y:S02]  /*fcc0*/  HADD2.F32 R20, -RZ, R20.H1_H1 ;  /* 0x30000014ff147230 */ /* 0x000fe40000004100 */
        /* <DEDUP_REMOVED lines=8> */
[----:B------:R-:W-:Y:S02]  /*fd50*/  HADD2.F32 R28, -RZ, R7.H0_H0 ;  /* 0x20000007ff1c7230 */ /* 0x000fe40000004100 */
[--C-:B-1----:R-:W-:Y:S02]  /*fd60*/  HADD2.F32 R29, -RZ, R8.reuse.H0_H0 ;  /* 0x20000008ff1d7230 */ /* 0x102fe40000004100 */
[----:B------:R-:W-:Y:S02]  /*fd70*/  HADD2.F32 R8, -RZ, R8.H1_H1 ;  /* 0x30000008ff087230 */ /* 0x000fe40000004100 */
[--C-:B------:R-:W-:Y:S02]  /*fd80*/  HADD2.F32 R30, -RZ, R9.reuse.H0_H0 ;  /* 0x20000009ff1e7230 */ /* 0x100fe40000004100 */
[-C--:B------:R-:W-:Y:S01]  /*fd90*/  FMUL.FTZ R34, R35, R29.reuse ;  /* 0x0000001d23227220 */ /* 0x080fe20000410000 */
[----:B------:R-:W-:Y:S01]  /*fda0*/  FMUL.FTZ R38, R33, R29 ;  /* 0x0000001d21267220 */ /* 0x000fe20000410000 */
[----:B------:R-:W-:-:S02]  /*fdb0*/  HADD2.F32 R9, -RZ, R9.H1_H1 ;  /* 0x30000009ff097230 */ /* 0x000fc40000004100 */
[-C--:B------:R-:W-:Y:S01]  /*fdc0*/  FMUL.FTZ R29, R42, R8.reuse ;  /* 0x000000082a1d7220 */ /* 0x080fe20000410000 */
[-C--:B------:R-:W-:Y:S01]  /*fdd0*/  FFMA.FTZ R34, R33, R25.reuse, -R34 ;  /* 0x0000001921227223 */ /* 0x080fe20000010822 */
[----:B------:R-:W-:Y:S01]  /*fde0*/  FFMA.FTZ R38, R35, R25, R38 ;  /* 0x0000001923267223 */ /* 0x000fe20000010026 */
[----:B------:R-:W-:Y:S01]  /*fdf0*/  FMUL.FTZ R25, R40, R8 ;  /* 0x0000000828197220 */ /* 0x000fe20000410000 */
[-C--:B------:R-:W-:Y:S01]  /*fe00*/  FMUL.FTZ R33, R14, R30.reuse ;  /* 0x0000001e0e217220 */ /* 0x080fe20000410000 */
[----:B------:R-:W-:Y:S02]  /*fe10*/  HADD2.F32 R31, -RZ, R10.H0_H0 ;  /* 0x2000000aff1f7230 */ /* 0x000fe40000004100 */
[----:B------:R-:W-:Y:S01]  /*fe20*/  FMUL.FTZ R15, R0, R30 ;  /* 0x0000001e000f7220 */ /* 0x000fe20000410000 */
[----:B------:R-:W-:Y:S02]  /*fe30*/  HADD2.F32 R35, -RZ, R12.H0_H0 ;  /* 0x2000000cff237230 */ /* 0x000fe40000004100 */
[-C--:B------:R-:W-:Y:S01]  /*fe40*/  FFMA.FTZ R29, R40, R4.reuse, -R29 ;  /* 0x00000004281d7223 */ /* 0x080fe2000001081d */
[----:B------:R-:W-:Y:S01]  /*fe50*/  FFMA.FTZ R25, R42, R4, R25 ;  /* 0x000000042a197223 */ /* 0x000fe20000010019 */
[----:B------:R-:W-:Y:S01]  /*fe60*/  FFMA.FTZ R33, R0, R26, -R33 ;  /* 0x0000001a00217223 */ /* 0x000fe20000010821 */
[----:B------:R-:W-:-:S02]  /*fe70*/  HADD2.F32 R10, -RZ, R10.H1_H1 ;  /* 0x3000000aff0a7230 */ /* 0x000fc40000004100 */
[----:B------:R-:W-:Y:S01]  /*fe80*/  FFMA.FTZ R15, R14, R26, R15 ;  /* 0x0000001a0e0f7223 */ /* 0x000fe2000001000f */
[-C--:B------:R-:W-:Y:S01]  /*fe90*/  FMUL.FTZ R0, R37, R9.reuse ;  /* 0x0000000925007220 */ /* 0x080fe20000410000 */
[----:B------:R-:W-:Y:S01]  /*fea0*/  FMUL.FTZ R4, R3, R9 ;  /* 0x0000000903047220 */ /* 0x000fe20000410000 */
[----:B------:R-:W-:Y:S02]  /*feb0*/  HADD2.F32 R40, -RZ, R21.H0_H0 ;  /* 0x20000015ff287230 */ /* 0x000fe40000004100 */
[-C--:B------:R-:W-:Y:S01]  /*fec0*/  FMUL.FTZ R8, R39, R31.reuse ;  /* 0x0000001f27087220 */ /* 0x080fe20000410000 */
[----:B------:R-:W-:Y:S01]  /*fed0*/  FMUL.FTZ R26, R35, R31 ;  /* 0x0000001f231a7220 */ /* 0x000fe20000410000 */
[----:B------:R-:W-:Y:S02]  /*fee0*/  HADD2.F32 R30, -RZ, R13.H0_H0 ;  /* 0x2000000dff1e7230 */ /* 0x000fe40000004100 */
[-C--:B------:R-:W-:Y:S01]  /*fef0*/  FFMA.FTZ R0, R3, R5.reuse, -R0 ;  /* 0x0000000503007223 */ /* 0x080fe20000010800 */
[----:B------:R-:W-:Y:S01]  /*ff00*/  FFMA.FTZ R14, R37, R5, R4 ;  /* 0x00000005250e7223 */ /* 0x000fe20000010004 */
[----:B------:R-:W-:-:S02]  /*ff10*/  HADD2.F32 R32, -RZ, R11.H0_H0 ;  /* 0x2000000bff207230 */ /* 0x000fc40000004100 */
[-C--:B------:R-:W-:Y:S01]  /*ff20*/  FMUL.FTZ R5, R40, R10.reuse ;  /* 0x0000000a28057220 */ /* 0x080fe20000410000 */
[-C--:B------:R-:W-:Y:S01]  /*ff30*/  FFMA.FTZ R3, R35, R27.reuse, -R8 ;  /* 0x0000001b23037223 */ /* 0x080fe20000010808 */
[----:B------:R-:W-:Y:S01]  /*ff40*/  FFMA.FTZ R26, R39, R27, R26 ;  /* 0x0000001b271a7223 */ /* 0x000fe2000001001a */
[----:B------:R-:W-:Y:S02]  /*ff50*/  HADD2.F32 R11, -RZ, R11.H1_H1 ;  /* 0x3000000bff0b7230 */ /* 0x000fe40000004100 */
[C---:B------:R-:W-:Y:S01]  /*ff60*/  FMUL.FTZ R9, R30.reuse, R10 ;  /* 0x0000000a1e097220 */ /* 0x040fe20000410000 */
[----:B------:R-:W-:Y:S02]  /*ff70*/  HADD2.F32 R27, -RZ, R21.H1_H1 ;  /* 0x30000015ff1b7230 */ /* 0x000fe40000004100 */
[----:B------:R-:W-:Y:S01]  /*ff80*/  FFMA.FTZ R10, R30, R6, -R5 ;  /* 0x000000061e0a7223 */ /* 0x000fe20000010805 */
[----:B------:R-:W-:Y:S02]  /*ff90*/  HADD2.F32 R12, -RZ, R12.H1_H1 ;  /* 0x3000000cff0c7230 */ /* 0x000fe40000004100 */
[----:B------:R-:W-:Y:S01]  /*ffa0*/  FMUL.FTZ R5, R20, R32 ;  /* 0x0000002014057220 */ /* 0x000fe20000410000 */
[----:B------:R-:W-:-:S02]  /*ffb0*/  HADD2.F32 R21, -RZ, R13.H1_H1 ;  /* 0x3000000dff157230 */ /* 0x000fc40000004100 */
[----:B------:R-:W-:Y:S01]  /*ffc0*/  FFMA.FTZ R13, R40, R6, R9 ;  /* 0x00000006280d7223 */ /* 0x000fe20000010009 */
[----:B------:R-:W-:Y:S02]  /*ffd0*/  HADD2.F32 R7, -RZ, R7.H1_H1 ;  /* 0x30000007ff077230 */ /* 0x000fe40000004100 */
[-C--:B------:R-:W-:Y:S01]  /*ffe0*/  FMUL.FTZ R4, R27, R11.reuse ;  /* 0x0000000b1b047220 */ /* 0x080fe20000410000 */
[C---:B------:R-:W-:Y:S01]  /*fff0*/  FMUL.FTZ R9, R12.reuse, R32 ;  /* 0x000000200c097220 */ /* 0x040fe20000410000 */
[C---:B------:R-:W-:Y:S01]  /*10000*/  FMUL.FTZ R6, R21.reuse, R11 ;  /* 0x0000000b15067220 */ /* 0x040fe20000410000 */
[-C--:B------:R-:W-:Y:S01]  /*10010*/  FFMA.FTZ R11, R12, R28.reuse, -R5 ;  /* 0x0000001c0c0b7223 */ /* 0x080fe20000010805 */
[-C--:B------:R-:W-:Y:S01]  /*10020*/  FFMA.FTZ R12, R21, R7.reuse, -R4 ;  /* 0x00000007150c7223 */ /* 0x080fe20000010804 */
[----:B------:R-:W-:Y:S01]  /*10030*/  FFMA.FTZ R28, R20, R28, R9 ;  /* 0x0000001c141c7223 */ /* 0x000fe20000010009 */
        /* <DEDUP_REMOVED lines=8> */
[----:B------:R-:W-:-:S02]  /*100c0*/  F2FP.F16.F32.PACK_AB R10, R13, R26 ;  /* 0x0000001a0d0a723e */ /* 0x000fc400000000ff */
[----:B------:R-:W-:-:S05]  /*100d0*/  F2FP.F16.F32.PACK_AB R11, R21, R28 ;  /* 0x0000001c150b723e */ /* 0x000fca00000000ff */
[----:B------:R0:W-:Y:S02]  /*100e0*/  STS.128 [R24+0x10400], R8 ;  /* 0x0104000818007388 */ /* 0x0001e40000000c00 */
.L_x_750:
[----:B------:R-:W-:Y:S05]  /*100f0*/  BSYNC B0 ;  /* 0x0000000000007941 */ /* 0x000fea0003800000 */
.L_x_731:
[----:B------:R-:W-:Y:S01]  /*10100*/  @!PT LDS RZ, [RZ] ;  /* 0x00000000fffff984 */ /* 0x000fe20000000800 */
[----:B------:R-:W-:Y:S01]  /*10110*/  @!PT LDS RZ, [RZ] ;  /* 0x00000000fffff984 */ /* 0x000fe20000000800 */
[----:B------:R-:W-:Y:S01]  /*10120*/  @!PT LDS RZ, [RZ] ;  /* 0x00000000fffff984 */ /* 0x000fe20000000800 */
[----:B------:R-:W-:Y:S01]  /*10130*/  @!PT LDS RZ, [RZ] ;  /* 0x00000000fffff984 */ /* 0x000fe20000000800 */
[----:B------:R5:W-:Y:S06]  /*10140*/  MEMBAR.ALL.CTA ;  /* 0x0000000000007992 */ /* 0x000bec0000008000 */
[----:B-----5:R-:W5:Y:S01]  /*10150*/  FENCE.VIEW.ASYNC.S ;  /* 0x00000000000073c6 */ /* 0x020f620000000000 */
[----:B------:R-:W-:Y:S05]  /*10160*/  WARPSYNC.ALL ;  /* 0x0000000000007948 */ /* 0x000fea0003800000 */
[----:B-----5:R-:W-:Y:S06]  /*10170*/  BAR.SYNC.DEFER_BLOCKING 0xd, 0x100 ;  /* 0x0344000000007b1d */ /* 0x020fec0000010000 */
.L_x_729:
[----:B------:R-:W-:-:S05]  /*10180*/  IMAD.U32 R0, RZ, RZ, UR46 ;  /* 0x0000002eff007e24 */ /* 0x000fca000f8e00ff */
[----:B------:R-:W-:-:S13]  /*10190*/  ISETP.NE.AND P0, PT, R0, 0x3, PT ;  /* 0x000000030000780c */ /* 0x000fda0003f05270 */
[----:B------:R-:W-:Y:S05]  /*101a0*/  @!P0 BRA `(.L_x_776) ;  /* 0x0000000000048947 */ /* 0x000fea0003800000 */
[----:B------:R-:W-:Y:S01]  /*101b0*/  BPT.TRAP 0x1 ;  /* 0x000000040000795c */ /* 0x000fe20000300000 */
.L_x_776:
[----:B01234-:R-:W-:Y:S02]  /*101c0*/  LEA R4, R194, R2, 0x3 ;  /* 0x00000002c2047211 */ /* 0x01ffe400078e18ff */
[----:B------:R-:W-:-:S04]  /*101d0*/  SHF.L.U32 R3, R196, 0x1f, RZ ;  /* 0x0000001fc4037819 */ /* 0x000fc800000006ff */
[----:B------:R0:W1:Y:S01]  /*101e0*/  SYNCS.PHASECHK.TRANS64.TRYWAIT P2, [R4+URZ+0x34830], R3 ;  /* 0x03483003040075a7 */ /* 0x000062000804017f */
[----:B------:R-:W-:Y:S05]  /*101f0*/  @!P0 BRA `(.L_x_777) ;  /* 0x0000000000048947 */ /* 0x000fea0003800000 */
[----:B------:R-:W-:Y:S01]  /*10200*/  BPT.TRAP 0x1 ;  /* 0x000000040000795c */ /* 0x000fe20000300000 */
.L_x_777:
[----:B------:R-:W2:Y:S01]  /*10210*/  S2R R0, SR_TID.X ;  /* 0x0000000000007919 */ /* 0x000ea20000002100 */
[----:B------:R-:W-:Y:S01]  /*10220*/  IMAD.MOV.U32 R151, RZ, RZ, RZ ;  /* 0x000000ffff977224 */ /* 0x000fe200078e00ff */
[----:B--2---:R-:W-:-:S04]  /*10230*/  LOP3.LUT R0, R0, 0x7f, RZ, 0xc0, !PT ;  /* 0x0000007f00007812 */ /* 0x004fc800078ec0ff */
[----:B------:R-:W-:Y:S01]  /*10240*/  ISETP.NE.AND P1, PT, R0, RZ, PT ;  /* 0x000000ff0000720c */ /* 0x000fe20003f25270 */
[----:B-1----:R-:W-:-:S12]  /*10250*/  @P2 BRA `(.L_x_778) ;  /* 0x0000000000082947 */ /* 0x002fd80003800000 */
[----:B------:R-:W1:Y:S02]  /*10260*/  SYNCS.PHASECHK.TRANS64.TRYWAIT P2, [R4+URZ+0x34830], R3 ;  /* 0x03483003040075a7 */ /* 0x000e64000804017f */
[----:B-1----:R-:W-:Y:S05]  /*10270*/  @!P2 BRA `(.L_x_779) ;  /* 0x000000f80048a947 */ /* 0x002fea0003800000 */
.L_x_778:
[----:B------:R-:W-:Y:S05]  /*10280*/  WARPSYNC.ALL ;  /* 0x0000000000007948 */ /* 0x000fea0003800000 */
[----:B------:R-:W-:Y:S01]  /*10290*/  VIADD R0, R2, 0x1c400 ;  /* 0x0001c40002007836 */ /* 0x000fe20000000000 */
[----:B------:R-:W-:Y:S01]  /*102a0*/  R2UR UR52, R36 ;  /* 0x00000000243472ca */ /* 0x000fe200000e0000 */
[----:B------:R-:W-:Y:S01]  /*102b0*/  UMOV UR53, 0x40000040 ;  /* 0x4000004000357882 */ /* 0x000fe20000000000 */
[----:B------:R-:W-:Y:S01]  /*102c0*/  MOV R9, 0x40000040 ;  /* 0x4000004000097802 */ /* 0x000fe20000000f00 */
[----:B------:R-:W-:Y:S01]  /*102d0*/  WARPGROUP.ARRIVE ;  /* 0x00000000000079c5 */ /* 0x000fe20000000000 */
[----:B------:R-:W-:Y:S01]  /*102e0*/  SHF.R.U32.HI R0, RZ, 0x4, R0 ;  /* 0x00000004ff007819 */ /* 0x000fe20000011600 */
[----:B------:R-:W-:Y:S01]  /*102f0*/  IMAD.MOV.U32 R15, RZ, RZ, 0x40000040 ;  /* 0x40000040ff0f7424 */ /* 0x000fe200078e00ff */
[----:B------:R-:W-:Y:S01]  /*10300*/  R2UR UR55, R9 ;  /* 0x00000000093772ca */ /* 0x000fe200000e0000 */
[----:B------:R-:W-:Y:S01]  /*10310*/  UMOV UR49, 0x40000040 ;  /* 0x4000004000317882 */ /* 0x000fe20000000000 */
[----:B------:R-:W-:Y:S01]  /*10320*/  LOP3.LUT R0, R0, 0x3fff, RZ, 0xc0, !PT ;  /* 0x00003fff00007812 */ /* 0x000fe200078ec0ff */
[----:B------:R-:W-:Y:S01]  /*10330*/  UMOV UR9, 0x40000040 ;  /* 0x4000004000097882 */ /* 0x000fe20000000000 */
[----:B------:R-:W-:Y:S01]  /*10340*/  R2UR UR51, R15 ;  /* 0x000000000f3372ca */ /* 0x000fe200000e0000 */
[----:B------:R-:W-:Y:S01]  /*10350*/  IMAD.MOV.U32 R15, RZ, RZ, 0x40000040 ;  /* 0x40000040ff0f7424 */ /* 0x000fe200078e00ff */
[----:B------:R-:W-:Y:S01]  /*10360*/  LOP3.LUT R7, R0, 0x10000, RZ, 0xfc, !PT ;  /* 0x0001000000077812 */ /* 0x000fe200078efcff */
[----:B------:R-:W-:Y:S01]  /*10370*/  ULOP3.LUT UR52, UR52, 0x10000, URZ, 0xfc, !UPT ;  /* 0x0001000034347892 */ /* 0x000fe2000f8efc3f */
[----:B------:R-:W-:Y:S01]  /*10380*/  MOV R21, UR9 ;  /* 0x0000000900157c02 */ /* 0x000fe20008000f00 */
[----:B------:R-:W-:Y:S01]  /*10390*/  UMOV UR57, 0x40000040 ;  /* 0x4000004000397882 */ /* 0x000fe20000000000 */
[----:B------:R-:W-:Y:S01]  /*103a0*/  R2UR UR11, R15 ;  /* 0x000000000f0b72ca */ /* 0x000fe200000e0000 */
[----:B------:R-:W-:Y:S01]  /*103b0*/  IMAD R8, R194, 0xc00, R7 ;  /* 0x00000c00c2087824 */ /* 0x000fe200078e0207 */
[----:B------:R-:W-:Y:S01]  /*103c0*/  UIADD3 UR48, UR52, 0x2, URZ ;  /* 0x0000000234307890 */ /* 0x000fe2000fffe03f */
[----:B------:R-:W-:Y:S01]  /*103d0*/  IMAD.MOV.U32 R15, RZ, RZ, 0x40000040 ;  /* 0x40000040ff0f7424 */ /* 0x000fe200078e00ff */
[----:B------:R-:W-:Y:S01]  /*103e0*/  UIADD3 UR4, UR52, 0x4, URZ ;  /* 0x0000000434047890 */ /* 0x000fe2000fffe03f */
[C---:B------:R-:W-:Y:S01]  /*103f0*/  VIADD R14, R8.reuse, 0x2 ;  /* 0x00000002080e7836 */ /* 0x040fe20000000000 */
[----:B------:R-:W-:Y:S01]  /*10400*/  R2UR UR54, R8 ;  /* 0x00000000083672ca */ /* 0x000fe200000e0000 */
[----:B------:R-:W-:Y:S01]  /*10410*/  UIADD3 UR56, UR52, 0x802, URZ ;  /* 0x0000080234387890 */ /* 0x000fe2000fffe03f */
[----:B------:R-:W-:Y:S01]  /*10420*/  MOV R9, 0x40000040 ;  /* 0x4000004000097802 */ /* 0x000fe20000000f00 */
[----:B------:R-:W-:Y:S01]  /*10430*/  UIADD3 UR36, UR52, 0x804, URZ ;  /* 0x0000080434247890 */ /* 0x000fe2000fffe03f */
[----:B------:R-:W-:Y:S01]  /*10440*/  R2UR UR50, R14 ;  /* 0x000000000e3272ca */ /* 0x000fe200000e0000 */
[----:B------:R-:W-:Y:S01]  /*10450*/  UMOV UR8, UR4 ;  /* 0x0000000400087c82 */ /* 0x000fe20008000000 */
[----:B------:R-:W-:Y:S01]  /*10460*/  IADD3 R14, R8, 0x4, RZ ;  /* 0x00000004080e7810 */ /* 0x000fe20007ffe0ff */
[----:B------:R-:W-:Y:S01]  /*10470*/  UIADD3 UR4, UR52, 0x6, URZ ;  /* 0x0000000634047890 */ /* 0x000fe2000fffe03f */
[----:B------:R-:W-:Y:S01]  /*10480*/  IMAD.U32 R20, RZ, RZ, UR8 ;  /* 0x00000008ff147e24 */ /* 0x000fe2000f8e00ff */
[----:B------:R-:W-:Y:S01]  /*10490*/  UMOV UR37, 0x40000040 ;  /* 0x4000004000257882 */ /* 0x000fe20000000000 */
[----:B------:R-:W-:Y:S01]  /*104a0*/  R2UR UR10, R14 ;  /* 0x000000000e0a72ca */ /* 0x000fe200000e0000 */
[----:B------:R-:W-:Y:S01]  /*104b0*/  VIADD R14, R8, 0x6 ;  /* 0x00000006080e7836 */ /* 0x000fe20000000000 */
[----:B01----:R-:W-:Y:S01]  /*104c0*/  IADD3 R3, R233, R150, RZ ;  /* 0x00000096e9037210 */ /* 0x003fe20007ffe0ff */
[----:B------:R-:W-:Y:S01]  /*104d0*/  HGMMA.64x128x16.F32 R24, gdesc[UR52], RZ, !UPT, gsb0 ;  /* 0x01e00000341879f0 */ /* 0x000fe2000c0008ff */
[----:B------:R0:W-:Y:S01]  /*104e0*/  STL.64 [R1+0x40], R20 ;  /* 0x0000401401007387 */ /* 0x0001e20000100a00 */
[----:B------:R-:W-:Y:S01]  /*104f0*/  P2R R12, PR, RZ, 0x2 ;  /* 0x00000002ff0c7803 */ /* 0x000fe20000000000 */
[----:B------:R-:W-:Y:S01]  /*10500*/  BSSY B0, `(.L_x_780) ;  /* 0x00004bc000007945 */ /* 0x000fe20003800000 */
[----:B------:R-:W-:Y:S01]  /*10510*/  IMAD R6, R210, -0x80, R3 ;  /* 0xffffff80d2067824 */ /* 0x000fe200078e0203 */
[----:B------:R-:W-:Y:S01]  /*10520*/  P2R R10, PR, RZ, 0x1 ;  /* 0x00000001ff0a7803 */ /* 0x000fe20000000000 */
[--C-:B------:R-:W-:Y:S01]  /*10530*/  IMAD.MOV.U32 R148, RZ, RZ, R151.reuse ;  /* 0x000000ffff947224 */ /* 0x100fe200078e0097 */
[-C--:B------:R-:W-:Y:S01]  /*10540*/  MOV R149, R151.reuse ;  /* 0x0000009700957202 */ /* 0x080fe20000000f00 */
[--C-:B------:R-:W-:Y:S01]  /*10550*/  IMAD.MOV.U32 R147, RZ, RZ, R151.reuse ;  /* 0x000000ffff937224 */ /* 0x100fe200078e0097 */
[C---:B------:R-:W-:Y:S01]  /*10560*/  ISETP.GT.AND P4, PT, R6.reuse, RZ, PT ;  /* 0x000000ff0600720c */ /* 0x040fe20003f84270 */
[--C-:B------:R-:W-:Y:S01]  /*10570*/  IMAD.MOV.U32 R145, RZ, RZ, R151.reuse ;  /* 0x000000ffff917224 */ /* 0x100fe200078e0097 */
[C---:B------:R-:W-:Y:S01]  /*10580*/  ISETP.GT.AND P3, PT, R6.reuse, 0x1, PT ;  /* 0x000000010600780c */ /* 0x040fe20003f64270 */
[--C-:B-----5:R-:W-:Y:S01]  /*10590*/  IMAD.MOV.U32 R144, RZ, RZ, R151.reuse ;  /* 0x000000ffff907224 */ /* 0x120fe200078e0097 */
[C---:B------:R-:W-:Y:S01]  /*105a0*/  ISETP.GT.AND P2, PT, R6.reuse, 0x8, PT ;  /* 0x000000080600780c */ /* 0x040fe20003f44270 */
[--C-:B------:R-:W-:Y:S01]  /*105b0*/  IMAD.MOV.U32 R142, RZ, RZ, R151.reuse ;  /* 0x000000ffff8e7224 */ /* 0x100fe200078e0097 */
[C---:B------:R-:W-:Y:S01]  /*105c0*/  ISETP.GT.AND P6, PT, R6.reuse, 0x9, PT ;  /* 0x000000090600780c */ /* 0x040fe20003fc4270 */
[--C-:B------:R-:W-:Y:S01]  /*105d0*/  IMAD.MOV.U32 R141, RZ, RZ, R151.reuse ;  /* 0x000000ffff8d7224 */ /* 0x100fe200078e0097 */
[C---:B------:R-:W-:Y:S01]  /*105e0*/  ISETP.GT.AND P5, PT, R6.reuse, 0x10, PT ;  /* 0x000000100600780c */ /* 0x040fe20003fa4270 */
[--C-:B------:R-:W-:Y:S01]  /*105f0*/  IMAD.MOV.U32 R138, RZ, RZ, R151.reuse ;  /* 0x000000ffff8a7224 */ /* 0x100fe200078e0097 */
[C---:B------:R-:W-:Y:S01]  /*10600*/  ISETP.GT.AND P1, PT, R6.reuse, 0x59, PT ;  /* 0x000000590600780c */ /* 0x040fe20003f24270 */
[--C-:B------:R-:W-:Y:S01]  /*10610*/  IMAD.MOV.U32 R136, RZ, RZ, R151.reuse ;  /* 0x000000ffff887224 */ /* 0x100fe200078e0097 */
[----:B------:R-:W-:Y:S01]  /*10620*/  ISETP.GT.AND P0, PT, R6, 0x60, PT ;  /* 0x000000600600780c */ /* 0x000fe20003f04270 */
[--C-:B------:R-:W-:Y:S01]  /*10630*/  IMAD.MOV.U32 R132, RZ, RZ, R151.reuse ;  /* 0x000000ffff847224 */ /* 0x100fe200078e0097 */
[-C--:B------:R-:W-:Y:S01]  /*10640*/  MOV R146, R151.reuse ;  /* 0x0000009700927202 */ /* 0x080fe20000000f00 */
        /* <DEDUP_REMOVED lines=19> */
[----:B------:R-:W-:Y:S01]  /*10780*/  MOV R92, R151 ;  /* 0x00000097005c7202 */ /* 0x000fe20000000f00 */
        /* <DEDUP_REMOVED lines=10> */
[----:B------:R-:W-:Y:S01]  /*10830*/  HGMMA.64x128x16.F32 R24, gdesc[UR8], R24, gsb0 ;  /* 0x01e00000081879f0 */ /* 0x000fe20008000818 */
[----:B------:R-:W-:Y:S01]  /*10840*/  R2UR UR10, R14 ;  /* 0x000000000e0a72ca */ /* 0x000fe200000e0000 */
[----:B------:R-:W-:Y:S01]  /*10850*/  UMOV UR8, UR4 ;  /* 0x0000000400087c82 */ /* 0x000fe20008000000 */
[----:B------:R-:W-:Y:S01]  /*10860*/  R2UR UR11, R15 ;  /* 0x000000000f0b72ca */ /* 0x000fe200000e0000 */
[----:B------:R-:W-:Y:S01]  /*10870*/  UMOV UR9, 0x40000040 ;  /* 0x4000004000097882 */ /* 0x000fe20000000000 */
[----:B------:R-:W-:Y:S01]  /*10880*/  VIADD R14, R8, 0x400 ;  /* 0x00000400080e7836 */ /* 0x000fe20000000000 */
[----:B------:R-:W-:Y:S01]  /*10890*/  MOV R15, 0x40000040 ;  /* 0x40000040000f7802 */ /* 0x000fe20000000f00 */
[----:B------:R-:W-:Y:S01]  /*108a0*/  UIADD3 UR4, UR52, 0x400, URZ ;  /* 0x0000040034047890 */ /* 0x000fe2000fffe03f */
[----:B0-----:R-:W-:Y:S01]  /*108b0*/  MOV R20, UR8 ;  /* 0x0000000800147c02 */ /* 0x001fe20008000f00 */
[----:B------:R-:W-:-:S05]  /*108c0*/  IMAD.U32 R21, RZ, RZ, UR9 ;  /* 0x00000009ff157e24 */ /* 0x000fca000f8e00ff */
[----:B------:R0:W-:Y:S01]  /*108d0*/  STL.64 [R1+0x38], R20 ;  /* 0x0000381401007387 */ /* 0x0001e20000100a00 */
[----:B------:R-:W-:Y:S02]  /*108e0*/  WARPGROUP.DEPBAR.LE gsb0, 0x0 ;  /* 0x00008000000079c5 */ /* 0x000fe40000010000 */
[----:B------:R-:W-:-:S06]  /*108f0*/  WARPGROUP.ARRIVE ;  /* 0x00000000000079c5 */ /* 0x000fcc0000000000 */
[----:B------:R-:W-:Y:S01]  /*10900*/  HGMMA.64x128x16.F32 R24, gdesc[UR8], R24, gsb0 ;  /* 0x01e00000081879f0 */ /* 0x000fe20008000818 */
[----:B------:R-:W-:Y:S01]  /*10910*/  R2UR UR10, R14 ;  /* 0x000000000e0a72ca */ /* 0x000fe200000e0000 */
[----:B------:R-:W-:Y:S01]  /*10920*/  UMOV UR8, UR4 ;  /* 0x0000000400087c82 */ /* 0x000fe20008000000 */
[----:B------:R-:W-:Y:S01]  /*10930*/  R2UR UR11, R15 ;  /* 0x000000000f0b72ca */ /* 0x000fe200000e0000 */
[----:B------:R-:W-:Y:S01]  /*10940*/  UMOV UR9, 0x40000040 ;  /* 0x4000004000097882 */ /* 0x000fe20000000000 */
[----:B------:R-:W-:Y:S01]  /*10950*/  IMAD.MOV.U32 R15, RZ, RZ, 0x40000040 ;  /* 0x40000040ff0f7424 */ /* 0x000fe200078e00ff */
[----:B------:R-:W-:Y:S01]  /*10960*/  IADD3 R14, R8, 0x402, RZ ;  /* 0x00000402080e7810 */ /* 0x000fe20007ffe0ff */
[----:B------:R-:W-:Y:S01]  /*10970*/  UIADD3 UR4, UR52, 0x402, URZ ;  /* 0x0000040234047890 */ /* 0x000fe2000fffe03f */
[----:B0-----:R-:W-:Y:S02]  /*10980*/  IMAD.U32 R20, RZ, RZ, UR8 ;  /* 0x00000008ff147e24 */ /* 0x001fe4000f8e00ff */
        /* <DEDUP_REMOVED lines=9> */
[----:B------:R-:W-:Y:S01]  /*10a20*/  VIADD R14, R8, 0x404 ;  /* 0x00000404080e7836 */ /* 0x000fe20000000000 */
[----:B------:R-:W-:Y:S01]  /*10a30*/  UIADD3 UR4, UR52, 0x404, URZ ;  /* 0x0000040434047890 */ /* 0x000fe2000fffe03f */
[----:B------:R-:W-:Y:S01]  /*10a40*/  IMAD.MOV.U32 R15, RZ, RZ, 0x40000040 ;  /* 0x40000040ff0f7424 */ /* 0x000fe200078e00ff */
        /* <DEDUP_REMOVED lines=40> */
[----:B------:R-:W-:Y:S01]  /*10cd0*/  IMAD.U32 R20, RZ, RZ, UR8 ;  /* 0x00000008ff147e24 */ /* 0x000fe2000f8e00ff */
[----:B------:R-:W-:-:S02]  /*10ce0*/  R2UR UR58, R14 ;  /* 0x000000000e3a72ca */ /* 0x000fc400000e0000 */
[----:B------:R-:W-:Y:S01]  /*10cf0*/  R2UR UR59, R15 ;  /* 0x000000000f3b72ca */ /* 0x000fe200000e0000 */
[----:B------:R-:W-:Y:S01]  /*10d00*/  IMAD.MOV.U32 R15, RZ, RZ, 0x40000040 ;  /* 0x40000040ff0f7424 */ /* 0x000fe200078e00ff */
[C---:B------:R-:W-:Y:S01]  /*10d10*/  IADD3 R14, R8.reuse, 0x804, RZ ;  /* 0x00000804080e7810 */ /* 0x040fe20007ffe0ff */
[----:B------:R-:W-:Y:S01]  /*10d20*/  VIADD R8, R8, 0x806 ;  /* 0x0000080608087836 */ /* 0x000fe20000000000 */
[----:B------:R-:W-:Y:S02]  /*10d30*/  STL.64 [R1+0x8], R20 ;  /* 0x0000081401007387 */ /* 0x000fe40000100a00 */
[----:B------:R-:W-:Y:S02]  /*10d40*/  R2UR UR38, R14 ;  /* 0x000000000e2672ca */ /* 0x000fe400000e0000 */
[----:B------:R-:W-:Y:S01]  /*10d50*/  R2UR UR39, R15 ;  /* 0x000000000f2772ca */ /* 0x000fe200000e0000 */
[----:B------:R-:W-:Y:S02]  /*10d60*/  WARPGROUP.DEPBAR.LE gsb0, 0x0 ;  /* 0x00008000000079c5 */ /* 0x000fe40000010000 */
[----:B------:R-:W-:-:S06]  /*10d70*/  WARPGROUP.ARRIVE ;  /* 0x00000000000079c5 */ /* 0x000fcc0000000000 */
[----:B------:R-:W-:Y:S01]  /*10d80*/  HGMMA.64x128x16.F32 R24, gdesc[UR8], R24, gsb0 ;  /* 0x01e00000081879f0 */ /* 0x000fe20008000818 */
[----:B------:R-:W-:Y:S01]  /*10d90*/  R2UR UR10, R8 ;  /* 0x00000000080a72ca */ /* 0x000fe200000e0000 */
[----:B------:R-:W-:Y:S01]  /*10da0*/  UMOV UR8, UR4 ;  /* 0x0000000400087c82 */ /* 0x000fe20008000000 */
[----:B------:R-:W-:Y:S01]  /*10db0*/  R2UR UR11, R9 ;  /* 0x00000000090b72ca */ /* 0x000fe200000e0000 */
[----:B------:R-:W-:Y:S01]  /*10dc0*/  UMOV UR9, 0x40000040 ;  /* 0x4000004000097882 */ /* 0x000fe20000000000 */
[----:B------:R-:W-:Y:S01]  /*10dd0*/  IMAD.U32 R8, RZ, RZ, UR8 ;  /* 0x00000008ff087e24 */ /* 0x000fe2000f8e00ff */
[----:B------:R-:W-:Y:S01]  /*10de0*/  ULDC UR4, c[0x0][0x988] ;  /* 0x0002620000047ab9 */ /* 0x000fe20000000800 */
[----:B------:R-:W-:-:S05]  /*10df0*/  IMAD.U32 R9, RZ, RZ, UR9 ;  /* 0x00000009ff097e24 */ /* 0x000fca000f8e00ff */
[----:B------:R0:W-:Y:S01]  /*10e00*/  STL.64 [R1], R8 ;  /* 0x0000000801007387 */ /* 0x0001e20000100a00 */
[----:B------:R-:W-:Y:S02]  /*10e10*/  WARPGROUP.DEPBAR.LE gsb0, 0x0 ;  /* 0x00008000000079c5 */ /* 0x000fe40000010000 */
[----:B------:R-:W-:-:S06]  /*10e20*/  WARPGROUP.ARRIVE ;  /* 0x00000000000079c5 */ /* 0x000fcc0000000000 */
[----:B------:R-:W-:Y:S01]  /*10e30*/  HGMMA.64x128x16.F32 R24, gdesc[UR56], R24, gsb0 ;  /* 0x01e00000381879f0 */ /* 0x000fe20008000818 */
[----:B------:R-:W-:Y:S02]  /*10e40*/  ULDC UR58, c[0x0][0x988] ;  /* 0x00026200003a7ab9 */ /* 0x000fe40000000800 */
        /* <DEDUP_REMOVED lines=10> */
[----:B------:R-:W-:-:S02]  /*10ef0*/  FMNMX.FTZ R0, R24, R119, !PT ;  /* 0x0000007718007209 */ /* 0x000fc40007810000 */
        /* <DEDUP_REMOVED lines=10> */
[----:B0-----:R-:W-:Y:S02]  /*10fa0*/  FSEL R9, R30, -INF , P2 ;  /* 0xff8000001e097808 */ /* 0x001fe40001000000 */
        /* <DEDUP_REMOVED lines=80> */
[----:B------:R-:W-:Y:S02]  /*114b0*/  ISETP.GT.AND P3, PT, R6, 0x70, PT ;  /* 0x000000700600780c */ /* 0x000fe40003f64270 */
        /* <DEDUP_REMOVED lines=11> */
[C---:B------:R-:W-:Y:S02]  /*11570*/  ISETP.GT.AND P6, PT, R6.reuse, 0x79, PT ;  /* 0x000000790600780c */ /* 0x040fe40003fc4270 */
[----:B------:R-:W-:Y:S02]  /*11580*/  FMNMX.FTZ R0, R81, R0, !PT ;  /* 0x0000000051007209 */ /* 0x000fe40007810000 */
[----:B------:R-:W-:Y:S02]  /*11590*/  FSEL R85, R85, -INF , P6 ;  /* 0xff80000055557808 */ /* 0x000fe40003000000 */
[----:B------:R-:W-:Y:S02]  /*115a0*/  P2R R28, PR, RZ, 0x1 ;  /* 0x00000001ff1c7803 */ /* 0x000fe40000000000 */
[----:B------:R-:W-:Y:S01]  /*115b0*/  FMNMX.FTZ R8, R85, R0, !PT ;  /* 0x0000000055087209 */ /* 0x000fe20007810000 */
[----:B------:R-:W-:Y:S01]  /*115c0*/  IMAD.U32 R0, RZ, RZ, UR4 ;  /* 0x00000004ff007e24 */ /* 0x000fe2000f8e00ff */
[----:B------:R-:W-:-:S02]  /*115d0*/  ISETP.GT.AND P0, PT, R6, 0x59, PT ;  /* 0x000000590600780c */ /* 0x000fc40003f04270 */
[----:B------:R-:W-:Y:S01]  /*115e0*/  P2R R30, PR, RZ, 0x2 ;  /* 0x00000002ff1e7803 */ /* 0x000fe20000000000 */
[----:B------:R-:W0:Y:S01]  /*115f0*/  SHFL.BFLY PT, R3, R8, 0x2, 0x1f ;  /* 0x0c401f0008037f89 */ /* 0x000e2200000e0000 */
[----:B------:R-:W-:Y:S02]  /*11600*/  ISETP.GT.AND P1, PT, R6, 0x60, PT ;  /* 0x000000600600780c */ /* 0x000fe40003f24270 */
[----:B------:R-:W-:Y:S02]  /*11610*/  FSEL R71, R71, -INF , P0 ;  /* 0xff80000047477808 */ /* 0x000fe40000000000 */
[----:B------:R-:W-:Y:S02]  /*11620*/  FSEL R49, R74, -INF , P1 ;  /* 0xff8000004a317808 */ /* 0x000fe40000800000 */
[----:B------:R-:W-:Y:S02]  /*11630*/  ISETP.NE.AND P1, PT, R30, RZ, PT ;  /* 0x000000ff1e00720c */ /* 0x000fe40003f25270 */
[----:B------:R-:W-:-:S02]  /*11640*/  P2R R26, PR, RZ, 0x4 ;  /* 0x00000004ff1a7803 */ /* 0x000fc40000000000 */
[----:B------:R-:W-:Y:S02]  /*11650*/  ISETP.NE.AND P0, PT, R28, RZ, PT ;  /* 0x000000ff1c00720c */ /* 0x000fe40003f05270 */
[----:B------:R-:W-:Y:S02]  /*11660*/  FSEL R75, R75, -INF , P1 ;  /* 0xff8000004b4b7808 */ /* 0x000fe40000800000 */
[----:B------:R-:W-:Y:S02]  /*11670*/  FSEL R53, R78, -INF , P0 ;  /* 0xff8000004e357808 */ /* 0x000fe40000000000 */
[----:B------:R-:W-:Y:S02]  /*11680*/  ISETP.NE.AND P0, PT, R10, RZ, PT ;  /* 0x000000ff0a00720c */ /* 0x000fe40003f05270 */
[----:B------:R-:W-:Y:S02]  /*11690*/  FSEL R83, R83, -INF , P4 ;  /* 0xff80000053537808 */ /* 0x000fe40002000000 */
[----:B------:R-:W-:-:S02]  /*116a0*/  ISETP.NE.AND P1, PT, R12, RZ, PT ;  /* 0x000000ff0c00720c */ /* 0x000fc40003f25270 */
[----:B0-----:R-:W-:Y:S02]  /*116b0*/  FMNMX.FTZ R14, R8, R3, !PT ;  /* 0x00000003080e7209 */ /* 0x001fe40007810000 */
[----:B------:R-:W-:-:S03]  /*116c0*/  FMNMX.FTZ R8, R5, R27, !PT ;  /* 0x0000001b05087209 */ /* 0x000fc60007810000 */
[----:B------:R-:W0:Y:S01]  /*116d0*/  SHFL.BFLY PT, R3, R14, 0x1, 0x1f ;  /* 0x0c201f000e037f89 */ /* 0x000e2200000e0000 */
[----:B------:R-:W-:-:S04]  /*116e0*/  FMNMX.FTZ R8, R9, R8, !PT ;  /* 0x0000000809087209 */ /* 0x000fc80007810000 */
[----:B------:R-:W-:-:S04]  /*116f0*/  FMNMX.FTZ R8, R31, R8, !PT ;  /* 0x000000081f087209 */ /* 0x000fc80007810000 */
[----:B------:R-:W-:-:S04]  /*11700*/  FMNMX.FTZ R8, R11, R8, !PT ;  /* 0x000000080b087209 */ /* 0x000fc80007810000 */
[----:B------:R-:W-:-:S04]  /*11710*/  FMNMX.FTZ R8, R35, R8, !PT ;  /* 0x0000000823087209 */ /* 0x000fc80007810000 */
[----:B------:R-:W-:-:S04]  /*11720*/  FMNMX.FTZ R8, R13, R8, !PT ;  /* 0x000000080d087209 */ /* 0x000fc80007810000 */
[----:B------:R-:W-:Y:S02]  /*11730*/  FMNMX.FTZ R8, R39, R8, !PT ;  /* 0x0000000827087209 */ /* 0x000fe40007810000 */
        /* <DEDUP_REMOVED lines=23> */
[----:B------:R0:W-:Y:S01]  /*118b0*/  MUFU.EX2 R79, R10 ;  /* 0x0000000a004f7308 */ /* 0x0001e20000000800 */
[----:B------:R-:W-:Y:S01]  /*118c0*/  FSEL R103, R87, -INF , P6 ;  /* 0xff80000057677808 */ /* 0x000fe20003000000 */
[--C-:B------:R-:W-:Y:S01]  /*118d0*/  FFMA.FTZ R174, R109, R0, -R6.reuse ;  /* 0x000000006dae7223 */ /* 0x100fe20000010806 */
[----:B------:R-:W-:Y:S01]  /*118e0*/  FMNMX.FTZ R8, R33, R8, !PT ;  /* 0x0000000821087209 */ /* 0x000fe20007810000 */
[-CC-:B------:R-:W-:Y:S01]  /*118f0*/  FFMA.FTZ R180, R24, R0.reuse, -R6.reuse ;  /* 0x0000000018b47223 */ /* 0x180fe20000010806 */
[-CC-:B------:R-:W-:Y:S01]  /*11900*/  FFMA.FTZ R61, R119, R0.reuse, -R6.reuse ;  /* 0x00000000773d7223 */ /* 0x180fe20000010806 */
[--C-:B------:R-:W-:Y:S01]  /*11910*/  FFMA.FTZ R65, R117, R0, -R6.reuse ;  /* 0x0000000075417223 */ /* 0x100fe20000010806 */
[----:B------:R-:W-:Y:S01]  /*11920*/  FMNMX.FTZ R8, R59, R8, !PT ;  /* 0x000000083b087209 */ /* 0x000fe20007810000 */
[----:B------:R-:W-:Y:S01]  /*11930*/  MUFU.EX2 R182, R182 ;  /* 0x000000b600b67308 */ /* 0x000fe20000000800 */
[-CC-:B------:R-:W-:Y:S01]  /*11940*/  FFMA.FTZ R176, R115, R0.reuse, -R6.reuse ;  /* 0x0000000073b07223 */ /* 0x180fe20000010806 */
        /* <DEDUP_REMOVED lines=14> */
[----:B------:R-:W1:Y:S01]  /*11a30*/  MUFU.EX2 R61, R61 ;  /* 0x0000003d003d7308 */ /* 0x000e620000000800 */
[-CC-:B------:R-:W-:Y:S01]  /*11a40*/  FFMA.FTZ R156, R125, R0.reuse, -R6.reuse ;  /* 0x000000007d9c7223 */ /* 0x180fe20000010806 */
[--C-:B------:R-:W-:Y:S01]  /*11a50*/  FFMA.FTZ R105, R127, R0, -R6.reuse ;  /* 0x000000007f697223 */ /* 0x100fe20000010806 */
[----:B------:R-:W-:Y:S01]  /*11a60*/  FMNMX.FTZ R8, R41, R8, !PT ;  /* 0x0000000829087209 */ /* 0x000fe20007810000 */
[-CC-:B------:R-:W-:Y:S01]  /*11a70*/  FFMA.FTZ R158, R129, R0.reuse, -R6.reuse ;  /* 0x00000000819e7223 */ /* 0x180fe20000010806 */
        /* <DEDUP_REMOVED lines=8> */
[----:B------:R-:W-:Y:S01]  /*11b00*/  FFMA.FTZ R81, R85, R0, -R6 ;  /* 0x0000000055517223 */ /* 0x000fe20000010806 */
[----:B------:R-:W2:Y:S01]  /*11b10*/  MUFU.EX2 R65, R65 ;  /* 0x0000004100417308 */ /* 0x000ea20000000800 */
[----:B------:R-:W-:Y:S01]  /*11b20*/  FMNMX.FTZ R8, R75, R8, !PT ;  /* 0x000000084b087209 */ /* 0x000fe20007810000 */
[--C-:B------:R-:W-:Y:S01]  /*11b30*/  IMAD.MOV.U32 R135, RZ, RZ, R151.reuse ;  /* 0x000000ffff877224 */ /* 0x100fe200078e0097 */
[-C--:B------:R-:W-:Y:S01]  /*11b40*/  MOV R137, R151.reuse ;  /* 0x0000009700897202 */ /* 0x080fe20000000f00 */
[--C-:B------:R-:W-:Y:S01]  /*11b50*/  IMAD.MOV.U32 R129, RZ, RZ, R151.reuse ;  /* 0x000000ffff817224 */ /* 0x100fe200078e0097 */
[----:B------:R-:W-:Y:S01]  /*11b60*/  FMNMX.FTZ R8, R53, R8, !PT ;  /* 0x0000000835087209 */ /* 0x000fe20007810000 */
[--C-:B------:R-:W-:Y:S01]  /*11b70*/  IMAD.MOV.U32 R127, RZ, RZ, R151.reuse ;  /* 0x000000ffff7f7224 */ /* 0x100fe200078e0097 */
[-C--:B------:R-:W-:Y:S01]  /*11b80*/  MOV R131, R151.reuse ;  /* 0x0000009700837202 */ /* 0x080fe20000000f00 */
[----:B------:R-:W3:Y:S01]  /*11b90*/  MUFU.EX2 R176, R176 ;  /* 0x000000b000b07308 */ /* 0x000ee20000000800 */
[----:B------:R-:W-:Y:S01]  /*11ba0*/  FMNMX.FTZ R8, R89, R8, !PT ;  /* 0x0000000859087209 */ /* 0x000fe20007810000 */
[--C-:B------:R-:W-:Y:S01]  /*11bb0*/  IMAD.MOV.U32 R123, RZ, RZ, R151.reuse ;  /* 0x000000ffff7b7224 */ /* 0x100fe200078e0097 */
[-C--:B------:R-:W-:Y:S01]  /*11bc0*/  MOV R125, R151.reuse ;  /* 0x00000097007d7202 */ /* 0x080fe20000000f00 */
[--C-:B------:R-:W-:Y:S01]  /*11bd0*/  IMAD.MOV.U32 R121, RZ, RZ, R151.reuse ;  /* 0x000000ffff797224 */ /* 0x100fe200078e0097 */
[----:B------:R-:W-:Y:S01]  /*11be0*/  FMNMX.FTZ R8, R101, R8, !PT ;  /* 0x0000000865087209 */ /* 0x000fe20007810000 */
[--C-:B------:R-:W-:Y:S01]  /*11bf0*/  IMAD.MOV.U32 R117, RZ, RZ, R151.reuse ;  /* 0x000000ffff757224 */ /* 0x100fe200078e0097 */
[-C--:B------:R-:W-:Y:S01]  /*11c00*/  MOV R119, R151.reuse ;  /* 0x0000009700777202 */ /* 0x080fe20000000f00 */
[----:B------:R-:W4:Y:S01]  /*11c10*/  MUFU.EX2 R73, R73 ;  /* 0x0000004900497308 */ /* 0x000f220000000800 */
[----:B------:R-:W-:Y:S01]  /*11c20*/  FMNMX.FTZ R8, R83, R8, !PT ;  /* 0x0000000853087209 */ /* 0x000fe20007810000 */
[--C-:B------:R-:W-:Y:S01]  /*11c30*/  IMAD.MOV.U32 R115, RZ, RZ, R151.reuse ;  /* 0x000000ffff737224 */ /* 0x100fe200078e0097 */
[----:B------:R-:W-:Y:S01]  /*11c40*/  MOV R113, R151 ;  /* 0x0000009700717202 */ /* 0x000fe20000000f00 */
[----:B------:R-:W-:Y:S01]  /*11c50*/  IMAD.MOV.U32 R111, RZ, RZ, R151 ;  /* 0x000000ffff6f7224 */ /* 0x000fe200078e0097 */
[----:B------:R-:W-:-:S03]  /*11c60*/  FMNMX.FTZ R8, R97, R8, !PT ;  /* 0x0000000861087209 */ /* 0x000fc60007810000 */
[----:B------:R-:W4:Y:S01]  /*11c70*/  MUFU.EX2 R178, R178 ;  /* 0x000000b200b27308 */ /* 0x000f220000000800 */
[----:B------:R-:W-:-:S05]  /*11c80*/  FMNMX.FTZ R8, R103, R8, !PT ;  /* 0x0000000867087209 */ /* 0x000fca0007810000 */
[----:B------:R-:W0:Y:S02]  /*11c90*/  SHFL.BFLY PT, R107, R8, 0x2, 0x1f ;  /* 0x0c401f00086b7f89 */ /* 0x000e2400000e0000 */
[----:B------:R-:W4:Y:S08]  /*11ca0*/  MUFU.EX2 R93, R93 ;  /* 0x0000005d005d7308 */ /* 0x000f300000000800 */
[----:B------:R-:W-:Y:S08]  /*11cb0*/  MUFU.EX2 R172, R172 ;  /* 0x000000ac00ac7308 */ /* 0x000ff00000000800 */
[----:B------:R-:W-:Y:S01]  /*11cc0*/  MUFU.EX2 R91, R91 ;  /* 0x0000005b005b7308 */ /* 0x000fe20000000800 */
[----:B0-----:R-:W-:Y:S01]  /*11cd0*/  FMNMX.FTZ R10, R8, R107, !PT ;  /* 0x0000006b080a7209 */ /* 0x001fe20007810000 */
[----:B------:R-:W-:-:S06]  /*11ce0*/  FFMA.FTZ R107, R133, R0, -R6 ;  /* 0x00000000856b7223 */ /* 0x000fcc0000010806 */
[----:B------:R-:W-:Y:S01]  /*11cf0*/  MUFU.EX2 R174, R174 ;  /* 0x000000ae00ae7308 */ /* 0x000fe20000000800 */
[----:B------:R-:W-:Y:S01]  /*11d00*/  IMAD.MOV.U32 R133, RZ, RZ, R151 ;  /* 0x000000ffff857224 */ /* 0x000fe200078e0097 */
[----:B------:R-:W0:Y:S06]  /*11d10*/  SHFL.BFLY PT, R109, R10, 0x1, 0x1f ;  /* 0x0c201f000a6d7f89 */ /* 0x000e2c00000e0000 */
[----:B------:R-:W-:Y:S08]  /*11d20*/  MUFU.EX2 R95, R95 ;  /* 0x0000005f005f7308 */ /* 0x000ff00000000800 */
[----:B------:R-:W-:Y:S08]  /*11d30*/  MUFU.EX2 R168, R168 ;  /* 0x000000a800a87308 */ /* 0x000ff00000000800 */
[----:B------:R-:W-:Y:S01]  /*11d40*/  MUFU.EX2 R99, R99 ;  /* 0x0000006300637308 */ /* 0x000fe20000000800 */
[----:B0-----:R-:W-:-:S04]  /*11d50*/  FMNMX.FTZ R8, R10, R109, !PT ;  /* 0x0000006d0a087209 */ /* 0x001fc80007810000 */
        /* <DEDUP_REMOVED lines=10> */
[----:B-1----:R-:W-:Y:S01]  /*11e00*/  FADD.FTZ R5, R180, R61 ;  /* 0x0000003db4057221 */ /* 0x002fe20000010000 */
[-CC-:B------:R-:W-:Y:S01]  /*11e10*/  FFMA.FTZ R12, R31, R0.reuse, -R6.reuse ;  /* 0x000000001f0c7223 */ /* 0x180fe20000010806 */
[-CC-:B------:R-:W-:Y:S01]  /*11e20*/  FFMA.FTZ R177, R11, R0.reuse, -R6.reuse ;  /* 0x000000000bb17223 */ /* 0x180fe20000010806 */
[-CC-:B------:R-:W-:Y:S01]  /*11e30*/  FFMA.FTZ R14, R35, R0.reuse, -R6.reuse ;  /* 0x00000000230e7223 */ /* 0x180fe20000010806 */
[----:B------:R-:W-:Y:S01]  /*11e40*/  MUFU.EX2 R181, R181 ;  /* 0x000000b500b57308 */ /* 0x000fe20000000800 */
[----:B------:R-:W-:Y:S01]  /*11e50*/  FADD.FTZ R32, R182, R5 ;  /* 0x00000005b6207221 */ /* 0x000fe20000010000 */
[-CC-:B------:R-:W-:Y:S01]  /*11e60*/  FFMA.FTZ R179, R13, R0.reuse, -R6.reuse ;  /* 0x000000000db37223 */ /* 0x180fe20000010806 */
[-CC-:B------:R-:W-:Y:S01]  /*11e70*/  FFMA.FTZ R20, R39, R0.reuse, -R6.reuse ;  /* 0x0000000027147223 */ /* 0x180fe20000010806 */
[-C--:B------:R-:W-:Y:S01]  /*11e80*/  FFMA.FTZ R173, R15, R0.reuse, -R6 ;  /* 0x000000000fad7223 */ /* 0x080fe20000010806 */
[----:B--2---:R-:W-:Y:S01]  /*11e90*/  FADD.FTZ R5, R65, R32 ;  /* 0x0000002041057221 */ /* 0x004fe20000010000 */
[-CC-:B------:R-:W-:Y:S01]  /*11ea0*/  FFMA.FTZ R24, R43, R0.reuse, -R6.reuse ;  /* 0x000000002b187223 */ /* 0x180fe20000010806 */
[-CC-:B------:R-:W-:Y:S01]  /*11eb0*/  FFMA.FTZ R175, R21, R0.reuse, -R6.reuse ;  /* 0x0000000015af7223 */ /* 0x180fe20000010806 */
[----:B------:R-:W0:Y:S01]  /*11ec0*/  MUFU.EX2 R10, R10 ;  /* 0x0000000a000a7308 */ /* 0x000e220000000800 */
[----:B---3--:R-:W-:Y:S01]  /*11ed0*/  FADD.FTZ R34, R176, R5 ;  /* 0x00000005b0227221 */ /* 0x008fe20000010000 */
[-CC-:B------:R-:W-:Y:S01]  /*11ee0*/  FFMA.FTZ R26, R47, R0.reuse, -R6.reuse ;  /* 0x000000002f1a7223 */ /* 0x180fe20000010806 */
[-CC-:B------:R-:W-:Y:S01]  /*11ef0*/  FFMA.FTZ R169, R25, R0.reuse, -R6.reuse ;  /* 0x0000000019a97223 */ /* 0x180fe20000010806 */
[-C--:B------:R-:W-:Y:S01]  /*11f00*/  FFMA.FTZ R28, R51, R0.reuse, -R6 ;  /* 0x00000000331c7223 */ /* 0x080fe20000010806 */
[----:B----4-:R-:W-:Y:S01]  /*11f10*/  FADD.FTZ R5, R73, R34 ;  /* 0x0000002249057221 */ /* 0x010fe20000010000 */
[-CC-:B------:R-:W-:Y:S01]  /*11f20*/  FFMA.FTZ R171, R29, R0.reuse, -R6.reuse ;  /* 0x000000001dab7223 */ /* 0x180fe20000010806 */
[-CC-:B------:R-:W-:Y:S01]  /*11f30*/  FFMA.FTZ R30, R55, R0.reuse, -R6.reuse ;  /* 0x00000000371e7223 */ /* 0x180fe20000010806 */
[----:B------:R-:W1:Y:S01]  /*11f40*/  MUFU.EX2 R183, R183 ;  /* 0x000000b700b77308 */ /* 0x000e620000000800 */
[----:B------:R-:W-:Y:S01]  /*11f50*/  FADD.FTZ R34, R178, R5 ;  /* 0x00000005b2227221 */ /* 0x000fe20000010000 */
[-CC-:B------:R-:W-:Y:S01]  /*11f60*/  FFMA.FTZ R153, R33, R0.reuse, -R6.reuse ;  /* 0x0000000021997223 */ /* 0x180fe20000010806 */
[-CC-:B------:R-:W-:Y:S01]  /*11f70*/  FFMA.FTZ R32, R59, R0.reuse, -R6.reuse ;  /* 0x000000003b207223 */ /* 0x180fe20000010806 */
[-C--:B------:R-:W-:Y:S01]  /*11f80*/  FFMA.FTZ R155, R37, R0.reuse, -R6 ;  /* 0x00000000259b7223 */ /* 0x080fe20000010806 */
[----:B------:R-:W-:Y:S01]  /*11f90*/  FADD.FTZ R9, R93, R34 ;  /* 0x000000225d097221 */ /* 0x000fe20000010000 */
[-CC-:B------:R-:W-:Y:S01]  /*11fa0*/  FFMA.FTZ R34, R63, R0.reuse, -R6.reuse ;  /* 0x000000003f227223 */ /* 0x180fe20000010806 */
[-C--:B------:R-:W-:Y:S01]  /*11fb0*/  FFMA.FTZ R157, R45, R0.reuse, -R6 ;  /* 0x000000002d9d7223 */ /* 0x080fe20000010806 */
[----:B------:R-:W2:Y:S01]  /*11fc0*/  MUFU.EX2 R12, R12 ;  /* 0x0000000c000c7308 */ /* 0x000ea20000000800 */
[----:B0-----:R-:W-:Y:S01]  /*11fd0*/  FADD.FTZ R36, R181, R10 ;  /* 0x0000000ab5247221 */ /* 0x001fe20000010000 */
[----:B------:R-:W-:Y:S01]  /*11fe0*/  FADD.FTZ R38, R172, R9 ;  /* 0x00000009ac267221 */ /* 0x000fe20000010000 */
[-CC-:B------:R-:W-:Y:S01]  /*11ff0*/  FFMA.FTZ R67, R67, R0.reuse, -R6.reuse ;  /* 0x0000000043437223 */ /* 0x180fe20000010806 */
[-CC-:B------:R-:W-:Y:S01]  /*12000*/  FFMA.FTZ R41, R41, R0.reuse, -R6.reuse ;  /* 0x0000000029297223 */ /* 0x180fe20000010806 */
[-C--:B------:R-:W-:Y:S01]  /*12010*/  FFMA.FTZ R71, R71, R0.reuse, -R6 ;  /* 0x0000000047477223 */ /* 0x080fe20000010806 */
[----:B------:R-:W-:Y:S01]  /*12020*/  FADD.FTZ R9, R91, R38 ;  /* 0x000000265b097221 */ /* 0x000fe20000010000 */
[-C--:B------:R-:W-:Y:S01]  /*12030*/  FFMA.FTZ R49, R49, R0.reuse, -R6 ;  /* 0x0000000031317223 */ /* 0x080fe20000010806 */
[----:B------:R-:W0:Y:S01]  /*12040*/  MUFU.EX2 R177, R177 ;  /* 0x000000b100b17308 */ /* 0x000e220000000800 */
[----:B-1----:R-:W-:Y:S01]  /*12050*/  FADD.FTZ R5, R183, R36 ;  /* 0x00000024b7057221 */ /* 0x002fe20000010000 */
[----:B------:R-:W-:Y:S01]  /*12060*/  FADD.FTZ R38, R174, R9 ;  /* 0x00000009ae267221 */ /* 0x000fe20000010000 */
[-CC-:B------:R-:W-:Y:S01]  /*12070*/  FFMA.FTZ R75, R75, R0.reuse, -R6.reuse ;  /* 0x000000004b4b7223 */ /* 0x180fe20000010806 */
[-CC-:B------:R-:W-:Y:S01]  /*12080*/  FFMA.FTZ R53, R53, R0.reuse, -R6.reuse ;  /* 0x0000000035357223 */ /* 0x180fe20000010806 */
[-CC-:B------:R-:W-:Y:S01]  /*12090*/  FFMA.FTZ R89, R89, R0.reuse, -R6.reuse ;  /* 0x0000000059597223 */ /* 0x180fe20000010806 */
[-CC-:B------:R-:W-:Y:S01]  /*120a0*/  FFMA.FTZ R101, R101, R0.reuse, -R6.reuse ;  /* 0x0000000065657223 */ /* 0x180fe20000010806 */
[-CC-:B------:R-:W-:Y:S01]  /*120b0*/  FFMA.FTZ R83, R83, R0.reuse, -R6.reuse ;  /* 0x0000000053537223 */ /* 0x180fe20000010806 */
[----:B------:R-:W1:Y:S01]  /*120c0*/  MUFU.EX2 R14, R14 ;  /* 0x0000000e000e7308 */ /* 0x000e620000000800 */
[----:B--2---:R-:W-:Y:S01]  /*120d0*/  FADD.FTZ R36, R12, R5 ;  /* 0x000000050c247221 */ /* 0x004fe20000010000 */
[-CC-:B------:R-:W-:Y:S01]  /*120e0*/  FFMA.FTZ R97, R97, R0.reuse, -R6.reuse ;  /* 0x0000000061617223 */ /* 0x180fe20000010806 */
[----:B------:R-:W-:Y:S01]  /*120f0*/  FFMA.FTZ R103, R103, R0, -R6 ;  /* 0x0000000067677223 */ /* 0x000fe20000010806 */
[----:B------:R-:W-:-:S02]  /*12100*/  F2FP.F16.F32.PACK_AB R181, R10, R181 ;  /* 0x000000b50ab5723e */ /* 0x000fc400000000ff */
[----:B------:R-:W-:Y:S02]  /*12110*/  F2FP.F16.F32.PACK_AB R183, R12, R183 ;  /* 0x000000b70cb7723e */ /* 0x000fe400000000ff */
[----:B------:R-:W2:Y:S01]  /*12120*/  MUFU.EX2 R179, R179 ;  /* 0x000000b300b37308 */ /* 0x000ea20000000800 */
[----:B0-----:R-:W-:Y:S01]  /*12130*/  FADD.FTZ R5, R177, R36 ;  /* 0x00000024b1057221 */ /* 0x001fe20000010000 */
[----:B------:R-:W-:Y:S01]  /*12140*/  F2FP.F16.F32.PACK_AB R178, R93, R178 ;  /* 0x000000b25db2723e */ /* 0x000fe200000000ff */
[--C-:B------:R-:W-:Y:S01]  /*12150*/  IMAD.MOV.U32 R93, RZ, RZ, R151.reuse ;  /* 0x000000ffff5d7224 */ /* 0x100fe200078e0097 */
[----:B------:R-:W-:Y:S01]  /*12160*/  F2FP.F16.F32.PACK_AB R172, R91, R172 ;  /* 0x000000ac5bac723e */ /* 0x000fe200000000ff */
[----:B------:R-:W-:Y:S01]  /*12170*/  IMAD.MOV.U32 R91, RZ, RZ, R151 ;  /* 0x000000ffff5b7224 */ /* 0x000fe200078e0097 */
[C---:B------:R-:W-:Y:S02]  /*12180*/  F2FP.F16.F32.PACK_AB R174, R95.reuse, R174 ;  /* 0x000000ae5fae723e */ /* 0x040fe400000000ff */
[----:B------:R-:W0:Y:S01]  /*12190*/  MUFU.EX2 R20, R20 ;  /* 0x0000001400147308 */ /* 0x000e220000000800 */
[----:B-1----:R-:W-:Y:S01]  /*121a0*/  FADD.FTZ R36, R14, R5 ;  /* 0x000000050e247221 */ /* 0x002fe20000010000 */
[----:B------:R-:W-:Y:S01]  /*121b0*/  FADD.FTZ R5, R95, R38 ;  /* 0x000000265f057221 */ /* 0x000fe20000010000 */
[----:B------:R-:W-:-:S02]  /*121c0*/  F2FP.F16.F32.PACK_AB R180, R61, R180 ;  /* 0x000000b43db4723e */ /* 0x000fc400000000ff */
[----:B------:R-:W-:Y:S01]  /*121d0*/  F2FP.F16.F32.PACK_AB R182, R65, R182 ;  /* 0x000000b641b6723e */ /* 0x000fe200000000ff */
[----:B------:R-:W-:Y:S01]  /*121e0*/  FADD.FTZ R38, R168, R5 ;  /* 0x00000005a8267221 */ /* 0x000fe20000010000 */
[----:B------:R-:W-:Y:S01]  /*121f0*/  @!P1 VIADD R5, R4, 0x34840 ;  /* 0x0003484004059836 */ /* 0x000fe20000000000 */
[----:B------:R-:W1:Y:S01]  /*12200*/  MUFU.EX2 R173, R173 ;  /* 0x000000ad00ad7308 */ /* 0x000e620000000800 */
[----:B--2---:R-:W-:Y:S01]  /*12210*/  FADD.FTZ R9, R179, R36 ;  /* 0x00000024b3097221 */ /* 0x004fe20000010000 */
[C---:B------:R-:W-:Y:S01]  /*12220*/  FADD.FTZ R11, R99.reuse, R38 ;  /* 0x00000026630b7221 */ /* 0x040fe20000010000 */
[----:B------:R-:W-:Y:S01]  /*12230*/  F2FP.F16.F32.PACK_AB R168, R99, R168 ;  /* 0x000000a863a8723e */ /* 0x000fe200000000ff */
[----:B------:R-:W-:Y:S01]  /*12240*/  IMAD.MOV.U32 R99, RZ, RZ, R151 ;  /* 0x000000ffff637224 */ /* 0x000fe200078e0097 */
[----:B------:R-:W-:Y:S01]  /*12250*/  @!P1 PRMT R5, RZ, 0x654, R5 ;  /* 0x00000654ff059816 */ /* 0x000fe20000000005 */
[----:B------:R-:W-:Y:S01]  /*12260*/  FADD.FTZ R38, R170, R11 ;  /* 0x0000000baa267221 */ /* 0x000fe20000010000 */
[----:B------:R-:W-:Y:S01]  /*12270*/  F2FP.F16.F32.PACK_AB R176, R73, R176 ;  /* 0x000000b049b0723e */ /* 0x000fe200000000ff */
[----:B------:R-:W2:Y:S01]  /*12280*/  MUFU.EX2 R24, R24 ;  /* 0x0000001800187308 */ /* 0x000ea20000000800 */
[----:B0-----:R-:W-:Y:S01]  /*12290*/  FADD.FTZ R36, R20, R9 ;  /* 0x0000000914247221 */ /* 0x001fe20000010000 */
[----:B------:R0:W-:Y:S01]  /*122a0*/  @!P1 SYNCS.ARRIVE.TRANS64.RED.A1T0 RZ, [R5+URZ], RZ ;  /* 0x000000ff05ff99a7 */ /* 0x0001e2000810043f */
[----:B------:R-:W-:-:S02]  /*122b0*/  F2FP.F16.F32.PACK_AB R170, R79, R170 ;  /* 0x000000aa4faa723e */ /* 0x000fc400000000ff */
[----:B------:R-:W-:Y:S02]  /*122c0*/  F2FP.F16.F32.PACK_AB R177, R14, R177 ;  /* 0x000000b10eb1723e */ /* 0x000fe400000000ff */
[----:B------:R-:W-:Y:S01]  /*122d0*/  F2FP.F16.F32.PACK_AB R179, R20, R179 ;  /* 0x000000b314b3723e */ /* 0x000fe200000000ff */
[----:B------:R-:W0:Y:S01]  /*122e0*/  MUFU.EX2 R175, R175 ;  /* 0x000000af00af7308 */ /* 0x000e220000000800 */
[----:B-1----:R-:W-:Y:S01]  /*122f0*/  FADD.FTZ R9, R173, R36 ;  /* 0x00000024ad097221 */ /* 0x002fe20000010000 */
[----:B------:R-:W-:-:S06]  /*12300*/  MOV R95, R151 ;  /* 0x00000097005f7202 */ /* 0x000fcc0000000f00 */
[----:B------:R-:W1:Y:S01]  /*12310*/  MUFU.EX2 R26, R26 ;  /* 0x0000001a001a7308 */ /* 0x000e620000000800 */
[C---:B--2---:R-:W-:Y:S01]  /*12320*/  FADD.FTZ R36, R24.reuse, R9 ;  /* 0x0000000918247221 */ /* 0x044fe20000010000 */
[----:B------:R-:W-:Y:S01]  /*12330*/  FADD.FTZ R9, R79, R38 ;  /* 0x000000264f097221 */ /* 0x000fe20000010000 */
[----:B------:R-:W-:-:S03]  /*12340*/  F2FP.F16.F32.PACK_AB R173, R24, R173 ;  /* 0x000000ad18ad723e */ /* 0x000fc600000000ff */
        /* <DEDUP_REMOVED lines=12> */
[C---:B-1----:R-:W-:Y:S01]  /*12410*/  FADD.FTZ R38, R28.reuse, R5 ;  /* 0x000000051c267221 */ /* 0x042fe20000010000 */
[----:B------:R-:W-:-:S06]  /*12420*/  F2FP.F16.F32.PACK_AB R169, R28, R169 ;  /* 0x000000a91ca9723e */ /* 0x000fcc00000000ff */
[----:B------:R-:W1:Y:S01]  /*12430*/  MUFU.EX2 R87, R87 ;  /* 0x0000005700577308 */ /* 0x000e620000000800 */
[----:B--2---:R-:W-:-:S07]  /*12440*/  FADD.FTZ R40, R154, R9 ;  /* 0x000000099a287221 */ /* 0x004fce0000010000 */
[----:B------:R-:W2:Y:S01]  /*12450*/  MUFU.EX2 R30, R30 ;  /* 0x0000001e001e7308 */ /* 0x000ea20000000800 */
[----:B0-----:R-:W-:-:S07]  /*12460*/  FADD.FTZ R5, R171, R38 ;  /* 0x00000026ab057221 */ /* 0x001fce0000010000 */
[----:B------:R-:W0:Y:S01]  /*12470*/  MUFU.EX2 R156, R156 ;  /* 0x0000009c009c7308 */ /* 0x000e220000000800 */
[C---:B-1----:R-:W-:Y:S01]  /*12480*/  FADD.FTZ R9, R87.reuse, R40 ;  /* 0x0000002857097221 */ /* 0x042fe20000010000 */
[----:B------:R-:W-:-:S06]  /*12490*/  F2FP.F16.F32.PACK_AB R154, R87, R154 ;  /* 0x0000009a579a723e */ /* 0x000fcc00000000ff */
[----:B------:R-:W1:Y:S01]  /*124a0*/  MUFU.EX2 R153, R153 ;  /* 0x0000009900997308 */ /* 0x000e620000000800 */
[C---:B--2---:R-:W-:Y:S01]  /*124b0*/  FADD.FTZ R6, R30.reuse, R5 ;  /* 0x000000051e067221 */ /* 0x044fe20000010000 */
[----:B------:R-:W-:-:S06]  /*124c0*/  F2FP.F16.F32.PACK_AB R171, R30, R171 ;  /* 0x000000ab1eab723e */ /* 0x000fcc00000000ff */
[----:B------:R-:W2:Y:S01]  /*124d0*/  MUFU.EX2 R105, R105 ;  /* 0x0000006900697308 */ /* 0x000ea20000000800 */
[----:B0-----:R-:W-:-:S07]  /*124e0*/  FADD.FTZ R40, R156, R9 ;  /* 0x000000099c287221 */ /* 0x001fce0000010000 */
[----:B------:R-:W0:Y:S01]  /*124f0*/  MUFU.EX2 R32, R32 ;  /* 0x0000002000207308 */ /* 0x000e220000000800 */
[----:B-1----:R-:W-:-:S07]  /*12500*/  FADD.FTZ R5, R153, R6 ;  /* 0x0000000699057221 */ /* 0x002fce0000010000 */
[----:B------:R-:W1:Y:S01]  /*12510*/  MUFU.EX2 R158, R158 ;  /* 0x0000009e009e7308 */ /* 0x000e620000000800 */
[C---:B--2---:R-:W-:Y:S01]  /*12520*/  FADD.FTZ R9, R105.reuse, R40 ;  /* 0x0000002869097221 */ /* 0x044fe20000010000 */
[----:B------:R-:W-:Y:S01]  /*12530*/  F2FP.F16.F32.PACK_AB R156, R105, R156 ;  /* 0x0000009c699c723e */ /* 0x000fe200000000ff */
[----:B------:R-:W-:-:S05]  /*12540*/  IMAD.MOV.U32 R105, RZ, RZ, R151 ;  /* 0x000000ffff697224 */ /* 0x000fca00078e0097 */
[----:B------:R-:W2:Y:S01]  /*12550*/  MUFU.EX2 R155, R155 ;  /* 0x0000009b009b7308 */ /* 0x000ea20000000800 */
[C---:B0-----:R-:W-:Y:S01]  /*12560*/  FADD.FTZ R6, R32.reuse, R5 ;  /* 0x0000000520067221 */ /* 0x041fe20000010000 */
[----:B------:R-:W-:-:S06]  /*12570*/  F2FP.F16.F32.PACK_AB R153, R32, R153 ;  /* 0x000000992099723e */ /* 0x000fcc00000000ff */
[----:B------:R-:W0:Y:S01]  /*12580*/  MUFU.EX2 R69, R69 ;  /* 0x0000004500457308 */ /* 0x000e220000000800 */
[----:B-1----:R-:W-:-:S07]  /*12590*/  FADD.FTZ R40, R158, R9 ;  /* 0x000000099e287221 */ /* 0x002fce0000010000 */
        /* <DEDUP_REMOVED lines=14> */
[----:B------:R-:W-:Y:S02]  /*12680*/  F2FP.F16.F32.PACK_AB R160, R107, R160 ;  /* 0x000000a06ba0723e */ /* 0x000fe400000000ff */
[----:B------:R-:W-:-:S04]  /*12690*/  MOV R107, R151 ;  /* 0x00000097006b7202 */ /* 0x000fc80000000f00 */
[----:B------:R-:W1:Y:S01]  /*126a0*/  MUFU.EX2 R41, R41 ;  /* 0x0000002900297308 */ /* 0x000e620000000800 */
[C---:B--2---:R-:W-:Y:S01]  /*126b0*/  FADD.FTZ R6, R4.reuse, R5 ;  /* 0x0000000504067221 */ /* 0x044fe20000010000 */
[----:B------:R-:W-:Y:S02]  /*126c0*/  F2FP.F16.F32.PACK_AB R157, R4, R157 ;  /* 0x0000009d049d723e */ /* 0x000fe400000000ff */
[----:B------:R-:W-:-:S04]  /*126d0*/  MOV R4, 0x3f800000 ;  /* 0x3f80000000047802 */ /* 0x000fc80000000f00 */
        /* <DEDUP_REMOVED lines=8> */
[C---:B0-----:R-:W-:Y:S01]  /*12760*/  FADD.FTZ R6, R36.reuse, R5 ;  /* 0x0000000524067221 */ /* 0x041fe20000010000 */
[----:B------:R-:W-:-:S06]  /*12770*/  F2FP.F16.F32.PACK_AB R159, R36, R41 ;  /* 0x00000029249f723e */ /* 0x000fcc00000000ff */
[----:B------:R0:W3:Y:S01]  /*12780*/  MUFU.EX2 R109, R139 ;  /* 0x0000008b006d7308 */ /* 0x0000e20000000800 */
[----:B-1----:R-:W-:-:S07]  /*12790*/  FADD.FTZ R44, R164, R9 ;  /* 0x00000009a42c7221 */ /* 0x002fce0000010000 */
[----:B------:R-:W1:Y:S01]  /*127a0*/  MUFU.EX2 R38, R75 ;  /* 0x0000004b00267308 */ /* 0x000e620000000800 */
[----:B--2---:R-:W-:Y:S01]  /*127b0*/  FADD.FTZ R5, R49, R6 ;  /* 0x0000000631057221 */ /* 0x004fe20000010000 */
[----:B0-----:R-:W-:-:S06]  /*127c0*/  IMAD.MOV.U32 R139, RZ, RZ, R151 ;  /* 0x000000ffff8b7224 */ /* 0x001fcc00078e0097 */
[----:B------:R-:W0:Y:S01]  /*127d0*/  MUFU.EX2 R53, R53 ;  /* 0x0000003500357308 */ /* 0x000e220000000800 */
[C---:B---3--:R-:W-:Y:S01]  /*127e0*/  FADD.FTZ R9, R109.reuse, R44 ;  /* 0x0000002c6d097221 */ /* 0x048fe20000010000 */
[----:B------:R-:W-:Y:S01]  /*127f0*/  F2FP.F16.F32.PACK_AB R164, R109, R164 ;  /* 0x000000a46da4723e */ /* 0x000fe200000000ff */
[----:B------:R-:W-:-:S05]  /*12800*/  IMAD.MOV.U32 R109, RZ, RZ, R151 ;  /* 0x000000ffff6d7224 */ /* 0x000fca00078e0097 */
[----:B------:R2:W3:Y:S01]  /*12810*/  MUFU.EX2 R40, R89 ;  /* 0x0000005900287308 */ /* 0x0004e20000000800 */
[C---:B-1----:R-:W-:Y:S01]  /*12820*/  FADD.FTZ R44, R38.reuse, R5 ;  /* 0x00000005262c7221 */ /* 0x042fe20000010000 */
[----:B------:R-:W-:-:S06]  /*12830*/  F2FP.F16.F32.PACK_AB R161, R38, R49 ;  /* 0x0000003126a1723e */ /* 0x000fcc00000000ff */
[----:B------:R-:W1:Y:S01]  /*12840*/  MUFU.EX2 R101, R101 ;  /* 0x0000006500657308 */ /* 0x000e620000000800 */
[----:B0-----:R-:W-:Y:S01]  /*12850*/  FADD.FTZ R5, R53, R44 ;  /* 0x0000002c35057221 */ /* 0x001fe20000010000 */
[----:B--2---:R-:W-:-:S06]  /*12860*/  MOV R89, R151 ;  /* 0x0000009700597202 */ /* 0x004fcc0000000f00 */
[----:B------:R-:W0:Y:S01]  /*12870*/  MUFU.EX2 R42, R83 ;  /* 0x00000053002a7308 */ /* 0x000e220000000800 */
[C---:B---3--:R-:W-:Y:S01]  /*12880*/  FADD.FTZ R12, R40.reuse, R5 ;  /* 0x00000005280c7221 */ /* 0x048fe20000010000 */
[----:B------:R-:W-:-:S06]  /*12890*/  F2FP.F16.F32.PACK_AB R163, R40, R53 ;  /* 0x0000003528a3723e */ /* 0x000fcc00000000ff */
[----:B------:R-:W2:Y:S01]  /*128a0*/  MUFU.EX2 R166, R166 ;  /* 0x000000a600a67308 */ /* 0x000ea20000000800 */
[----:B-1----:R-:W-:-:S07]  /*128b0*/  FADD.FTZ R5, R101, R12 ;  /* 0x0000000c65057221 */ /* 0x002fce0000010000 */
[----:B------:R-:W1:Y:S01]  /*128c0*/  MUFU.EX2 R97, R97 ;  /* 0x0000006100617308 */ /* 0x000e620000000800 */
[C---:B0-----:R-:W-:Y:S01]  /*128d0*/  FADD.FTZ R12, R42.reuse, R5 ;  /* 0x000000052a0c7221 */ /* 0x041fe20000010000 */
[----:B------:R-:W-:Y:S02]  /*128e0*/  F2FP.F16.F32.PACK_AB R165, R42, R101 ;  /* 0x000000652aa5723e */ /* 0x000fe400000000ff */
[----:B------:R-:W-:-:S04]  /*128f0*/  MOV R101, R151 ;  /* 0x0000009700657202 */ /* 0x000fc80000000f00 */
[----:B------:R0:W3:Y:S01]  /*12900*/  MUFU.EX2 R10, R103 ;  /* 0x00000067000a7308 */ /* 0x0000e20000000800 */
[----:B--2---:R-:W-:Y:S01]  /*12910*/  FADD.FTZ R6, R166, R9 ;  /* 0x00000009a6067221 */ /* 0x004fe20000010000 */
[----:B------:R-:W-:-:S06]  /*12920*/  IMAD.MOV.U32 R9, RZ, RZ, 0x3f800000 ;  /* 0x3f800000ff097424 */ /* 0x000fcc00078e00ff */
[----:B------:R-:W2:Y:S01]  /*12930*/  MUFU.EX2 R81, R81 ;  /* 0x0000005100517308 */ /* 0x000ea20000000800 */
[----:B-1----:R-:W-:Y:S01]  /*12940*/  FADD.FTZ R5, R97, R12 ;  /* 0x0000000c61057221 */ /* 0x002fe20000010000 */
[----:B0-----:R-:W-:Y:S01]  /*12950*/  IMAD.MOV.U32 R103, RZ, RZ, R151 ;  /* 0x000000ffff677224 */ /* 0x001fe200078e0097 */
[C---:B---3--:R-:W-:Y:S02]  /*12960*/  F2FP.F16.F32.PACK_AB R167, R10.reuse, R97 ;  /* 0x000000610aa7723e */ /* 0x048fe400000000ff */
[----:B------:R-:W-:Y:S01]  /*12970*/  FADD.FTZ R5, R10, R5 ;  /* 0x000000050a057221 */ /* 0x000fe20000010000 */
[----:B------:R-:W-:Y:S02]  /*12980*/  IMAD.MOV.U32 R97, RZ, RZ, R151 ;  /* 0x000000ffff617224 */ /* 0x000fe400078e0097 */
[C---:B--2---:R-:W-:Y:S01]  /*12990*/  FADD.FTZ R6, R81.reuse, R6 ;  /* 0x0000000651067221 */ /* 0x044fe20000010000 */
[----:B------:R-:W-:Y:S01]  /*129a0*/  F2FP.F16.F32.PACK_AB R166, R81, R166 ;  /* 0x000000a651a6723e */ /* 0x000fe200000000ff */
[----:B------:R-:W-:Y:S06]  /*129b0*/  @!P2 BRA `(.L_x_781) ;  /* 0x0000002400c0a947 */ /* 0x000fec0003800000 */
[----:B------:R-:W-:Y:S01]  /*129c0*/  VIADD R210, R210, 0xfffffffe ;  /* 0xfffffffed2d27836 */ /* 0x000fe20000000000 */
[----:B------:R-:W-:Y:S01]  /*129d0*/  MOV R14, R8 ;  /* 0x00000008000e7202 */ /* 0x000fe20000000f00 */
[----:B------:R-:W-:Y:S01]  /*129e0*/  IMAD.MOV.U32 R12, RZ, RZ, R3 ;  /* 0x000000ffff0c7224 */ /* 0x000fe200078e0003 */
[----:B------:R-:W-:Y:S01]  /*129f0*/  MOV R13, R194 ;  /* 0x000000c2000d7202 */ /* 0x000fe20000000f00 */
        /* <DEDUP_REMOVED lines=33> */
[----:B------:R-:W-:-:S07]  /*12c10*/  CS2R R88, SRZ ;  /* 0x0000000000587805 */ /* 0x000fce000001ff00 */
.L_x_792:
[----:B------:R-:W-:-:S05]  /*12c20*/  VIADD R0, R13, 0x1 ;  /* 0x000000010d007836 */ /* 0x000fca0000000000 */
[----:B------:R-:W-:-:S04]  /*12c30*/  ISETP.NE.AND P2, PT, R0, 0x2, PT ;  /* 0x000000020000780c */ /* 0x000fc80003f45270 */
[----:B------:R-:W-:Y:S02]  /*12c40*/  SEL R3, RZ, 0x1, P2 ;  /* 0x00000001ff037807 */ /* 0x000fe40001000000 */
[----:B------:R-:W-:Y:S02]  /*12c50*/  SEL R194, R0, RZ, P2 ;  /* 0x000000ff00c27207 */ /* 0x000fe40001000000 */
[----:B------:R-:W-:Y:S01]  /*12c60*/  LOP3.LUT R196, R20, R3, RZ, 0x3c, !PT ;  /* 0x0000000314c47212 */ /* 0x000fe200078e3cff */
[----:B------:R-:W-:Y:S06]  /*12c70*/  @!P0 BRA `(.L_x_782) ;  /* 0x0000000000048947 */ /* 0x000fec0003800000 */
[----:B------:R-:W-:Y:S01]  /*12c80*/  BPT.TRAP 0x1 ;  /* 0x000000040000795c */ /* 0x000fe20000300000 */
.L_x_782:
[----:B------:R-:W-:Y:S02]  /*12c90*/  LEA R15, R194, R2, 0x3 ;  /* 0x00000002c20f7211 */ /* 0x000fe400078e18ff */
[----:B------:R-:W-:-:S04]  /*12ca0*/  SHF.L.U32 R0, R196, 0x1f, RZ ;  /* 0x0000001fc4007819 */ /* 0x000fc800000006ff */
[----:B------:R0:W1:Y:S01]  /*12cb0*/  SYNCS.PHASECHK.TRANS64.TRYWAIT P2, [R15+URZ+0x34830], R0 ;  /* 0x034830000f0075a7 */ /* 0x000062000804017f */
[----:B------:R-:W-:Y:S05]  /*12cc0*/  @!P0 BRA `(.L_x_783) ;  /* 0x0000000000048947 */ /* 0x000fea0003800000 */
[----:B------:R-:W-:Y:S01]  /*12cd0*/  BPT.TRAP 0x1 ;  /* 0x000000040000795c */ /* 0x000fe20000300000 */
.L_x_783:
[----:B------:R-:W-:Y:S01]  /*12ce0*/  IMAD R10, R194, 0xc00, R7 ;  /* 0x00000c00c20a7824 */ /* 0x000fe200078e0207 */
[----:B------:R-:W-:Y:S03]  /*12cf0*/  BSSY B1, `(.L_x_784) ;  /* 0x0000006000017945 */ /* 0x000fe60003800000 */
[C---:B------:R-:W-:Y:S02]  /*12d00*/  VIADD R24, R10.reuse, 0x2 ;  /* 0x000000020a187836 */ /* 0x040fe40000000000 */
[----:B------:R-:W-:Y:S01]  /*12d10*/  VIADD R26, R10, 0x4 ;  /* 0x000000040a1a7836 */ /* 0x000fe20000000000 */
[----:B-1----:R-:W-:Y:S06]  /*12d20*/  @P2 BRA `(.L_x_785) ;  /* 0x0000000000082947 */ /* 0x002fec0003800000 */
[----:B------:R-:W1:Y:S02]  /*12d30*/  SYNCS.PHASECHK.TRANS64.TRYWAIT P2, [R15+URZ+0x34830], R0 ;  /* 0x034830000f0075a7 */ /* 0x000e64000804017f */
[----:B-1----:R-:W-:Y:S05]  /*12d40*/  @!P2 BRA `(.L_x_786) ;  /* 0x000000cc00a8a947 */ /* 0x002fea0003800000 */
.L_x_785:
[----:B------:R-:W-:Y:S05]  /*12d50*/  BSYNC B1 ;  /* 0x0000000000017941 */ /* 0x000fea0003800000 */
.L_x_784:
[----:B------:R2:W-:Y:S04]  /*12d60*/  STL.64 [R1+0x88], R18 ;  /* 0x0000881201007387 */ /* 0x0005e80000100a00 */
[----:B--2---:R-:W2:Y:S04]  /*12d70*/  LDL.64 R18, [R1+0x38] ;  /* 0x0000380001127983 */ /* 0x004ea80000100a00 */
[----:B------:R3:W-:Y:S04]  /*12d80*/  STL.64 [R1+0x80], R16 ;  /* 0x0000801001007387 */ /* 0x0007e80000100a00 */
[----:B---3--:R-:W3:Y:S04]  /*12d90*/  LDL.64 R16, [R1+0x30] ;  /* 0x0000300001107983 */ /* 0x008ee80000100a00 */
[----:B------:R0:W-:Y:S04]  /*12da0*/  STL.64 [R1+0x78], R14 ;  /* 0x0000780e01007387 */ /* 0x0001e80000100a00 */
[----:B01----:R-:W4:Y:S04]  /*12db0*/  LDL.64 R14, [R1+0x28] ;  /* 0x00002800010e7983 */ /* 0x003f280000100a00 */
[----:B------:R0:W-:Y:S04]  /*12dc0*/  STL.64 [R1+0x70], R12 ;  /* 0x0000700c01007387 */ /* 0x0001e80000100a00 */
[----:B0-----:R-:W4:Y:S04]  /*12dd0*/  LDL.64 R12, [R1+0x20] ;  /* 0x00002000010c7983 */ /* 0x001f280000100a00 */
[----:B------:R0:W-:Y:S04]  /*12de0*/  STL.64 [R1+0x68], R6 ;  /* 0x0000680601007387 */ /* 0x0001e80000100a00 */
[----:B0-----:R-:W4:Y:S04]  /*12df0*/  LDL.64 R6, [R1+0x18] ;  /* 0x0000180001067983 */ /* 0x001f280000100a00 */
[----:B------:R0:W-:Y:S04]  /*12e00*/  STL [R1+0x60], R2 ;  /* 0x0000600201007387 */ /* 0x0001e80000100800 */
[----:B0-----:R-:W2:Y:S01]  /*12e10*/  LDL.64 R2, [R1+0x40] ;  /* 0x0000400001027983 */ /* 0x001ea20000100a00 */
[----:B------:R-:W-:Y:S01]  /*12e20*/  R2UR UR34, R26 ;  /* 0x000000001a2272ca */ /* 0x000fe200000e0000 */
[----:B------:R-:W-:Y:S01]  /*12e30*/  VIADD R26, R10, 0x400 ;  /* 0x000004000a1a7836 */ /* 0x000fe20000000000 */
[----:B------:R-:W-:Y:S01]  /*12e40*/  R2UR UR50, R24 ;  /* 0x00000000183272ca */ /* 0x000fe200000e0000 */
[C---:B------:R-:W-:Y:S01]  /*12e50*/  VIADD R24, R10.reuse, 0x6 ;  /* 0x000000060a187836 */ /* 0x040fe20000000000 */
[----:B------:R-:W-:Y:S01]  /*12e60*/  MOV R11, 0x40000040 ;  /* 0x40000040000b7802 */ /* 0x000fe20000000f00 */
[----:B------:R-:W-:Y:S01]  /*12e70*/  VIADD R28, R10, 0x402 ;  /* 0x000004020a1c7836 */ /* 0x000fe20000000000 */
[----:B------:R-:W-:Y:S01]  /*12e80*/  R2UR UR26, R26 ;  /* 0x000000001a1a72ca */ /* 0x000fe200000e0000 */
[----:B------:R-:W-:Y:S01]  /*12e90*/  VIADD R26, R10, 0x406 ;  /* 0x000004060a1a7836 */ /* 0x000fe20000000000 */
[----:B------:R-:W-:Y:S01]  /*12ea0*/  R2UR UR30, R24 ;  /* 0x00000000181e72ca */ /* 0x000fe200000e0000 */
[----:B------:R-:W-:Y:S01]  /*12eb0*/  IMAD.MOV.U32 R25, RZ, RZ, 0x40000040 ;  /* 0x40000040ff197424 */ /* 0x000fe200078e00ff */
[C---:B------:R-:W-:Y:S01]  /*12ec0*/  IADD3 R24, R10.reuse, 0x404, RZ ;  /* 0x000004040a187810 */ /* 0x040fe20007ffe0ff */
[----:B------:R-:W-:Y:S01]  /*12ed0*/  IMAD.MOV.U32 R29, RZ, RZ, 0x40000040 ;  /* 0x40000040ff1d7424 */ /* 0x000fe200078e00ff */
[----:B------:R-:W-:-:S02]  /*12ee0*/  R2UR UR54, R10 ;  /* 0x000000000a3672ca */ /* 0x000fc400000e0000 */
[----:B------:R-:W-:Y:S02]  /*12ef0*/  R2UR UR55, R11 ;  /* 0x000000000b3772ca */ /* 0x000fe400000e0000 */
[----:B------:R-:W-:Y:S02]  /*12f00*/  R2UR UR22, R28 ;  /* 0x000000001c1672ca */ /* 0x000fe400000e0000 */
[----:B------:R-:W-:Y:S01]  /*12f10*/  R2UR UR18, R24 ;  /* 0x00000000181272ca */ /* 0x000fe200000e0000 */
[----:B------:R-:W-:Y:S01]  /*12f20*/  VIADD R24, R10, 0x802 ;  /* 0x000008020a187836 */ /* 0x000fe20000000000 */
[----:B------:R-:W-:Y:S01]  /*12f30*/  R2UR UR14, R26 ;  /* 0x000000001a0e72ca */ /* 0x000fe200000e0000 */
[C---:B------:R-:W-:Y:S01]  /*12f40*/  VIADD R26, R10.reuse, 0x804 ;  /* 0x000008040a1a7836 */ /* 0x040fe20000000000 */
[----:B------:R-:W-:Y:S02]  /*12f50*/  MOV R27, 0x40000040 ;  /* 0x40000040001b7802 */ /* 0x000fe40000000f00 */
[----:B------:R-:W-:-:S02]  /*12f60*/  IADD3 R28, R10, 0x800, RZ ;  /* 0x000008000a1c7810 */ /* 0x000fc40007ffe0ff */
[----:B------:R-:W-:Y:S02]  /*12f70*/  R2UR UR51, R25 ;  /* 0x00000000193372ca */ /* 0x000fe400000e0000 */
[----:B------:R-:W-:Y:S02]  /*12f80*/  R2UR UR35, R27 ;  /* 0x000000001b2372ca */ /* 0x000fe400000e0000 */
[----:B------:R-:W-:Y:S02]  /*12f90*/  R2UR UR31, R25 ;  /* 0x00000000191f72ca */ /* 0x000fe400000e0000 */
[----:B------:R-:W-:Y:S02]  /*12fa0*/  R2UR UR27, R27 ;  /* 0x000000001b1b72ca */ /* 0x000fe400000e0000 */
[----:B------:R-:W-:Y:S02]  /*12fb0*/  R2UR UR23, R29 ;  /* 0x000000001d1772ca */ /* 0x000fe400000e0000 */
[----:B------:R-:W-:-:S02]  /*12fc0*/  R2UR UR19, R25 ;  /* 0x00000000191372ca */ /* 0x000fc400000e0000 */
[----:B------:R-:W-:Y:S02]  /*12fd0*/  R2UR UR15, R27 ;  /* 0x000000001b0f72ca */ /* 0x000fe400000e0000 */
[----:B------:R-:W-:Y:S02]  /*12fe0*/  R2UR UR10, R28 ;  /* 0x000000001c0a72ca */ /* 0x000fe400000e0000 */
[----:B------:R-:W-:Y:S02]  /*12ff0*/  R2UR UR11, R29 ;  /* 0x000000001d0b72ca */ /* 0x000fe400000e0000 */
[----:B------:R-:W-:Y:S02]  /*13000*/  R2UR UR6, R24 ;  /* 0x00000000180672ca */ /* 0x000fe400000e0000 */
[----:B------:R-:W-:Y:S02]  /*13010*/  R2UR UR7, R25 ;  /* 0x00000000190772ca */ /* 0x000fe400000e0000 */
[----:B------:R-:W-:-:S02]  /*13020*/  R2UR UR38, R26 ;  /* 0x000000001a2672ca */ /* 0x000fc400000e0000 */
[----:B------:R-:W-:Y:S02]  /*13030*/  R2UR UR39, R27 ;  /* 0x000000001b2772ca */ /* 0x000fe400000e0000 */
[----:B------:R-:W-:-:S06]  /*13040*/  WARPGROUP.ARRIVE ;  /* 0x00000000000079c5 */ /* 0x000fcc0000000000 */
[----:B------:R-:W-:Y:S03]  /*13050*/  HGMMA.64x128x16.F32 R24, gdesc[UR52], RZ, !UPT, gsb0 ;  /* 0x01e00000341879f0 */ /* 0x000fe6000c0008ff */
[----:B------:R-:W-:Y:S02]  /*13060*/  WARPGROUP.DEPBAR.LE gsb0, 0x0 ;  /* 0x00008000000079c5 */ /* 0x000fe40000010000 */
[----:B------:R-:W-:-:S07]  /*13070*/  WARPGROUP.ARRIVE ;  /* 0x00000000000079c5 */ /* 0x000fce0000000000 */
[----:B------:R-:W-:Y:S01]  /*13080*/  HGMMA.64x128x16.F32 R24, gdesc[UR48], R24, gsb0 ;  /* 0x01e00000301879f0 */ /* 0x000fe20008000818 */
[----:B--2---:R-:W-:Y:S02]  /*13090*/  R2UR UR32, R2 ;  /* 0x00000000022072ca */ /* 0x004fe400000e0000 */
[----:B------:R-:W-:Y:S02]  /*130a0*/  R2UR UR33, R3 ;  /* 0x00000000032172ca */ /* 0x000fe400000e0000 */
[----:B------:R-:W-:Y:S01]  /*130b0*/  R2UR UR28, R18 ;  /* 0x00000000121c72ca */ /* 0x000fe200000e0000 */
[----:B------:R-:W2:Y:S01]  /*130c0*/  LDL.64 R2, [R1+0x8] ;  /* 0x0000080001027983 */ /* 0x000ea20000100a00 */
[----:B------:R-:W-:Y:S02]  /*130d0*/  WARPGROUP.DEPBAR.LE gsb0, 0x0 ;  /* 0x00008000000079c5 */ /* 0x000fe40000010000 */
[----:B------:R-:W-:-:S07]  /*130e0*/  WARPGROUP.ARRIVE ;  /* 0x00000000000079c5 */ /* 0x000fce0000000000 */
[----:B------:R-:W-:Y:S01]  /*130f0*/  HGMMA.64x128x16.F32 R24, gdesc[UR32], R24, gsb0 ;  /* 0x01e00000201879f0 */ /* 0x000fe20008000818 */
[----:B------:R-:W-:Y:S02]  /*13100*/  R2UR UR29, R19 ;  /* 0x00000000131d72ca */ /* 0x000fe400000e0000 */
[----:B---3--:R-:W-:Y:S01]  /*13110*/  R2UR UR24, R16 ;  /* 0x00000000101872ca */ /* 0x008fe200000e0000 */
[----:B------:R0:W5:Y:S01]  /*13120*/  LDL.LU.64 R18, [R1+0x88] ;  /* 0x0000880001127983 */ /* 0x0001620000300a00 */
[----:B------:R-:W-:Y:S02]  /*13130*/  R2UR UR25, R17 ;  /* 0x00000000111972ca */ /* 0x000fe400000e0000 */
[----:B----4-:R-:W-:Y:S02]  /*13140*/  R2UR UR20, R14 ;  /* 0x000000000e1472ca */ /* 0x010fe400000e0000 */
[----:B------:R-:W-:Y:S02]  /*13150*/  R2UR UR21, R15 ;  /* 0x000000000f1572ca */ /* 0x000fe400000e0000 */
[----:B------:R-:W-:-:S02]  /*13160*/  R2UR UR16, R12 ;  /* 0x000000000c1072ca */ /* 0x000fc400000e0000 */
[----:B------:R-:W-:Y:S02]  /*13170*/  R2UR UR17, R13 ;  /* 0x000000000d1172ca */ /* 0x000fe400000e0000 */
[----:B------:R-:W-:Y:S02]  /*13180*/  R2UR UR12, R6 ;  /* 0x00000000060c72ca */ /* 0x000fe400000e0000 */
[----:B------:R-:W-:Y:S01]  /*13190*/  R2UR UR13, R7 ;  /* 0x00000000070d72ca */ /* 0x000fe200000e0000 */
[----:B------:R-:W-:Y:S01]  /*131a0*/  IMAD.MOV.U32 R11, RZ, RZ, 0x40000040 ;  /* 0x40000040ff0b7424 */ /* 0x000fe200078e00ff */
[----:B------:R-:W-:Y:S01]  /*131b0*/  IADD3 R10, R10, 0x806, RZ ;  /* 0x000008060a0a7810 */ /* 0x000fe20007ffe0ff */
[----:B------:R0:W5:Y:S01]  /*131c0*/  LDL.LU.64 R16, [R1+0x80] ;  /* 0x0000800001107983 */ /* 0x0001620000300a00 */
[----:B------:R-:W-:Y:S01]  /*131d0*/  UMOV UR4, UR56 ;  /* 0x0000003800047c82 */ /* 0x000fe20008000000 */
[----:B------:R-:W-:Y:S02]  /*131e0*/  UMOV UR5, UR57 ;  /* 0x0000003900057c82 */ /* 0x000fe40008000000 */
[----:B------:R0:W5:Y:S04]  /*131f0*/  LDL.LU.64 R14, [R1+0x78] ;  /* 0x00007800010e7983 */ /* 0x0001680000300a00 */
[----:B------:R0:W5:Y:S04]  /*13200*/  LDL.LU.64 R12, [R1+0x70] ;  /* 0x00007000010c7983 */ /* 0x0001680000300a00 */
[----:B------:R0:W5:Y:S01]  /*13210*/  LDL.LU.64 R6, [R1+0x68] ;  /* 0x0000680001067983 */ /* 0x0001620000300a00 */
        /* <DEDUP_REMOVED lines=11> */
[----:B------:R-:W-:Y:S01]  /*132d0*/  HGMMA.64x128x16.F32 R24, gdesc[UR16], R24, gsb0 ;  /* 0x01e00000101879f0 */ /* 0x000fe20008000818 */
[----:B--2---:R-:W-:Y:S02]  /*132e0*/  R2UR UR8, R2 ;  /* 0x00000000020872ca */ /* 0x004fe400000e0000 */
[----:B------:R-:W-:Y:S01]  /*132f0*/  R2UR UR9, R3 ;  /* 0x00000000030972ca */ /* 0x000fe200000e0000 */
[----:B------:R0:W5:Y:S01]  /*13300*/  LDL.LU R2, [R1+0x60] ;  /* 0x0000600001027983 */ /* 0x0001620000300800 */
        /* <DEDUP_REMOVED lines=8> */
[----:B------:R-:W-:Y:S01]  /*13390*/  HGMMA.64x128x16.F32 R24, gdesc[UR4], R24, gsb0 ;  /* 0x01e00000041879f0 */ /* 0x000fe20008000818 */
[----:B------:R-:W-:Y:S02]  /*133a0*/  R2UR UR6, R10 ;  /* 0x000000000a0672ca */ /* 0x000fe400000e0000 */
[----:B------:R-:W-:Y:S02]  /*133b0*/  R2UR UR7, R11 ;  /* 0x000000000b0772ca */ /* 0x000fe400000e0000 */
[----:B------:R-:W2:Y:S01]  /*133c0*/  LDL.64 R10, [R1] ;  /* 0x00000000010a7983 */ /* 0x000ea20000100a00 */
[----:B------:R-:W-:Y:S02]  /*133d0*/  WARPGROUP.DEPBAR.LE gsb0, 0x0 ;  /* 0x00008000000079c5 */ /* 0x000fe40000010000 */
[----:B------:R-:W-:-:S06]  /*133e0*/  WARPGROUP.ARRIVE ;  /* 0x00000000000079c5 */ /* 0x000fcc0000000000 */
[----:B------:R-:W-:Y:S01]  /*133f0*/  HGMMA.64x128x16.F32 R24, gdesc[UR36], R24, gsb0 ;  /* 0x01e00000241879f0 */ /* 0x000fe20008000818 */
        /* <DEDUP_REMOVED lines=17> */
[----:B------:R-:W-:Y:S01]  /*13510*/  WARPGROUP.ARRIVE ;  /* 0x00000000000079c5 */ /* 0x000fe20000000000 */
[----:B--2---:R-:W-:Y:S02]  /*13520*/  R2UR UR4, R10 ;  /* 0x000000000a0472ca */ /* 0x004fe400000e0000 */
[----:B------:R-:W-:-:S13]  /*13530*/  R2UR UR5, R11 ;  /* 0x000000000b0572ca */ /* 0x000fda00000e0000 */
        /* <DEDUP_REMOVED lines=50> */
[----:B0-----:R-:W-:Y:S05]  /*13860*/  @!P0 BRA `(.L_x_787) ;  /* 0x0000000000048947 */ /* 0x001fea0003800000 */
[----:B------:R-:W-:Y:S01]  /*13870*/  BPT.TRAP 0x1 ;  /* 0x000000040000795c */ /* 0x000fe20000300000 */
.L_x_787:
[----:B------:R-:W-:Y:S01]  /*13880*/  SHF.L.U32 R0, R20, 0x1f, RZ ;  /* 0x0000001f14007819 */ /* 0x000fe200000006ff */
[----:B-----5:R-:W-:-:S04]  /*13890*/  IMAD R20, R13, 0x8, R2 ;  /* 0x000000080d147824 */ /* 0x020fc800078e0202 */
[----:B------:R0:W1:Y:S01]  /*138a0*/  SYNCS.PHASECHK.TRANS64.TRYWAIT P2, [R20+URZ+0x34850], R0 ;  /* 0x03485000140075a7 */ /* 0x000062000804017f */
[----:B------:R-:W-:Y:S05]  /*138b0*/  @!P0 BRA `(.L_x_788) ;  /* 0x0000000000048947 */ /* 0x000fea0003800000 */
[----:B------:R-:W-:Y:S01]  /*138c0*/  BPT.TRAP 0x1 ;  /* 0x000000040000795c */ /* 0x000fe20000300000 */
.L_x_788:
[----:B------:R-:W-:Y:S04]  /*138d0*/  BSSY B1, `(.L_x_789) ;  /* 0x0000004000017945 */ /* 0x000fe80003800000 */
[----:B-1----:R-:W-:Y:S05]  /*138e0*/  @P2 BRA `(.L_x_790) ;  /* 0x0000000000082947 */ /* 0x002fea0003800000 */
[----:B------:R-:W1:Y:S02]  /*138f0*/  SYNCS.PHASECHK.TRANS64.TRYWAIT P2, [R20+URZ+0x34850], R0 ;  /* 0x03485000140075a7 */ /* 0x000e64000804017f */
[----:B-1----:R-:W-:Y:S05]  /*13900*/  @!P2 BRA `(.L_x_791) ;  /* 0x000000c000cca947 */ /* 0x002fea0003800000 */
.L_x_790:
[----:B------:R-:W-:Y:S05]  /*13910*/  BSYNC B1 ;  /* 0x0000000000017941 */ /* 0x000fea0003800000 */
.L_x_789:
[----:B01----:R-:W-:Y:S01]  /*13920*/  IADD3 R0, R2, 0x400, RZ ;  /* 0x0000040002007810 */ /* 0x003fe20007ffe0ff */
[----:B------:R-:W-:Y:S01]  /*13930*/  IMAD.MOV.U32 R11, RZ, RZ, 0x40000040 ;  /* 0x40000040ff0b7424 */ /* 0x000fe200078e00ff */
[----:B------:R-:W-:Y:S01]  /*13940*/  WARPGROUP.ARRIVE ;  /* 0x00000000000079c5 */ /* 0x000fe20000000000 */
[----:B------:R-:W-:Y:S01]  /*13950*/  IMAD.MOV.U32 R9, RZ, RZ, 0x40000040 ;  /* 0x40000040ff097424 */ /* 0x000fe200078e00ff */
[----:B------:R-:W-:Y:S02]  /*13960*/  SHF.R.U32.HI R0, RZ, 0x4, R0 ;  /* 0x00000004ff007819 */ /* 0x000fe40000011600 */
[----:B------:R-:W-:Y:S02]  /*13970*/  R2UR UR7, R11 ;  /* 0x000000000b0772ca */ /* 0x000fe400000e0000 */
[----:B------:R-:W-:Y:S02]  /*13980*/  LOP3.LUT R0, R0, 0x3fff, RZ, 0xc0, !PT ;  /* 0x00003fff00007812 */ /* 0x000fe400078ec0ff */
[----:B------:R-:W-:-:S02]  /*13990*/  @!P1 IADD3 R15, R15, 0x34840, RZ ;  /* 0x000348400f0f9810 */ /* 0x000fc40007ffe0ff */
[----:B------:R-:W-:Y:S02]  /*139a0*/  LOP3.LUT R0, R0, 0x4000000, RZ, 0xfc, !PT ;  /* 0x0400000000007812 */ /* 0x000fe400078efcff */
[----:B------:R-:W-:Y:S02]  /*139b0*/  @!P1 PRMT R15, RZ, 0x654, R15 ;  /* 0x00000654ff0f9816 */ /* 0x000fe4000000000f */
[----:B------:R-:W-:Y:S01]  /*139c0*/  ISETP.GT.AND P2, PT, R210, RZ, PT ;  /* 0x000000ffd200720c */ /* 0x000fe20003f44270 */
[----:B------:R-:W-:Y:S01]  /*139d0*/  IMAD R10, R13, 0x800, R0 ;  /* 0x000008000d0a7824 */ /* 0x000fe200078e0200 */
[----:B------:R-:W-:Y:S01]  /*139e0*/  FMNMX.FTZ R0, R24, R12, !PT ;  /* 0x0000000c18007209 */ /* 0x000fe20007810000 */
[----:B------:R-:W-:Y:S02]  /*139f0*/  IMAD.MOV.U32 R13, RZ, RZ, 0x40000040 ;  /* 0x40000040ff0d7424 */ /* 0x000fe400078e00ff */
[----:B------:R-:W-:Y:S01]  /*13a00*/  VIADD R210, R210, 0xffffffff ;  /* 0xffffffffd2d27836 */ /* 0x000fe20000000000 */
[----:B------:R-:W-:-:S02]  /*13a10*/  R2UR UR6, R10 ;  /* 0x000000000a0672ca */ /* 0x000fc400000e0000 */
[----:B------:R-:W-:Y:S02]  /*13a20*/  IADD3 R8, R10, 0x80, RZ ;  /* 0x000000800a087810 */ /* 0x000fe40007ffe0ff */
[----:B------:R-:W-:-:S04]  /*13a30*/  FMNMX.FTZ R0, R25, R0, !PT ;  /* 0x0000000019007209 */ /* 0x000fc80007810000 */
[----:B------:R-:W-:-:S04]  /*13a40*/  FMNMX.FTZ R0, R28, R0, !PT ;  /* 0x000000001c007209 */ /* 0x000fc80007810000 */
[----:B------:R-:W-:Y:S01]  /*13a50*/  FMNMX.FTZ R0, R29, R0, !PT ;  /* 0x000000001d007209 */ /* 0x000fe20007810000 */
[----:B------:R-:W-:Y:S01]  /*13a60*/  HGMMA.64x128x16.F32 R88, R180, gdesc[UR4].tnspB, R88, gsb0 ;  /* 0x41e00004b4587df0 */ /* 0x000fe20008000858 */
[----:B------:R-:W-:Y:S01]  /*13a70*/  R2UR UR6, R8 ;  /* 0x00000000080672ca */ /* 0x000fe200000e0000 */
[----:B------:R-:W-:Y:S01]  /*13a80*/  VIADD R8, R10, 0x100 ;  /* 0x000001000a087836 */ /* 0x000fe20000000000 */
[----:B------:R-:W-:Y:S02]  /*13a90*/  R2UR UR7, R9 ;  /* 0x00000000090772ca */ /* 0x000fe400000e0000 */
[----:B------:R-:W-:Y:S02]  /*13aa0*/  MOV R9, 0x40000040 ;  /* 0x4000004000097802 */ /* 0x000fe40000000f00 */
        /* <DEDUP_REMOVED lines=27> */
[----:B------:R-:W-:Y:S02]  /*13c60*/  FMNMX.FTZ R4, R85, R0, !PT ;  /* 0x0000000055047209 */ /* 0x000fe40007810000 */
[----:B------:R-:W-:-:S03]  /*13c70*/  MOV R0, UR58 ;  /* 0x0000003a00007c02 */ /* 0x000fc60008000f00 */
[----:B------:R-:W0:Y:S01]  /*13c80*/  SHFL.BFLY PT, R3, R4, 0x2, 0x1f ;  /* 0x0c401f0004037f89 */ /* 0x000e2200000e0000 */
        /* <DEDUP_REMOVED lines=10> */
[----:B------:R-:W-:Y:S02]  /*13d30*/  R2UR UR6, R8 ;  /* 0x00000000080672ca */ /* 0x000fe400000e0000 */
[----:B------:R-:W-:Y:S02]  /*13d40*/  R2UR UR7, R9 ;  /* 0x00000000090772ca */ /* 0x000fe400000e0000 */
[----:B0-----:R-:W-:Y:S02]  /*13d50*/  FMNMX.FTZ R8, R4, R3, !PT ;  /* 0x0000000304087209 */ /* 0x001fe40007810000 */
[----:B------:R-:W-:-:S03]  /*13d60*/  FMNMX.FTZ R4, R26, R14, !PT ;  /* 0x0000000e1a047209 */ /* 0x000fc60007810000 */
[----:B------:R-:W0:Y:S02]  /*13d70*/  SHFL.BFLY PT, R3, R8, 0x1, 0x1f ;  /* 0x0c201f0008037f89 */ /* 0x000e2400000e0000 */
[----:B0-----:R-:W-:-:S05]  /*13d80*/  FMNMX.FTZ R3, R8, R3, !PT ;  /* 0x0000000308037209 */ /* 0x001fca0007810000 */
[C---:B------:R-:W-:Y:S01]  /*13d90*/  FADD.FTZ R9, -R3.reuse, R12 ;  /* 0x0000000c03097221 */ /* 0x040fe20000010100 */
[----:B------:R-:W-:Y:S02]  /*13da0*/  VIADD R12, R10, 0x200 ;  /* 0x000002000a0c7836 */ /* 0x000fe40000000000 */
[-C--:B------:R-:W-:Y:S01]  /*13db0*/  FMUL.FTZ R11, R3, R0.reuse ;  /* 0x00000000030b7220 */ /* 0x080fe20000410000 */
[----:B------:R-:W-:-:S03]  /*13dc0*/  FMUL.FTZ R9, R9, R0 ;  /* 0x0000000009097220 */ /* 0x000fc60000410000 */
[-CC-:B------:R-:W-:Y:S01]  /*13dd0*/  FFMA.FTZ R182, R28, R0.reuse, -R11.reuse ;  /* 0x000000001cb67223 */ /* 0x180fe2000001080b */
        /* <DEDUP_REMOVED lines=15> */
[----:B------:R-:W-:Y:S01]  /*13ed0*/  FFMA.FTZ R57, R84, R0, -R11 ;  /* 0x0000000054397223 */ /* 0x000fe2000001080b */
[----:B------:R-:W-:Y:S08]  /*13ee0*/  MUFU.EX2 R9, R9 ;  /* 0x0000000900097308 */ /* 0x000ff00000000800 */
[----:B------:R-:W0:Y:S08]  /*13ef0*/  MUFU.EX2 R180, R180 ;  /* 0x000000b400b47308 */ /* 0x000e300000000800 */
[----:B------:R-:W1:Y:S08]  /*13f00*/  MUFU.EX2 R21, R21 ;  /* 0x0000001500157308 */ /* 0x000e700000000800 */
[----:B------:R-:W-:Y:S01]  /*13f10*/  MUFU.EX2 R182, R182 ;  /* 0x000000b600b67308 */ /* 0x000fe20000000800 */
[----:B0-----:R-:W-:-:S07]  /*13f20*/  FFMA.FTZ R6, R9, R6, R180 ;  /* 0x0000000609067223 */ /* 0x001fce00000100b4 */
[----:B------:R-:W-:Y:S01]  /*13f30*/  MUFU.EX2 R24, R24 ;  /* 0x0000001800187308 */ /* 0x000fe20000000800 */
[----:B-1----:R-:W-:-:S07]  /*13f40*/  F2FP.F16.F32.PACK_AB R180, R21, R180 ;  /* 0x000000b415b4723e */ /* 0x002fce00000000ff */
        /* <DEDUP_REMOVED lines=8> */
[-CC-:B------:R-:W-:Y:S01]  /*13fd0*/  FFMA.FTZ R174, R44, R0.reuse, -R11.reuse ;  /* 0x000000002cae7223 */ /* 0x180fe2000001080b */
[-CC-:B------:R-:W-:Y:S01]  /*13fe0*/  FFMA.FTZ R40, R65, R0.reuse, -R11.reuse ;  /* 0x0000000041287223 */ /* 0x180fe2000001080b */
[----:B------:R-:W-:Y:S01]  /*13ff0*/  FFMA.FTZ R44, R69, R0, -R11 ;  /* 0x00000000452c7223 */ /* 0x000fe2000001080b */
[----:B------:R-:W-:Y:S01]  /*14000*/  MUFU.EX2 R29, R29 ;  /* 0x0000001d001d7308 */ /* 0x000fe20000000800 */
[----:B------:R-:W-:Y:S01]  /*14010*/  HGMMA.64x128x16.F32 R88, R168, gdesc[UR4].tnspB, R88, gsb0 ;  /* 0x41e00004a8587df0 */ /* 0x000fe20008000858 */
[----:B------:R-:W-:Y:S02]  /*14020*/  R2UR UR6, R12 ;  /* 0x000000000c0672ca */ /* 0x000fe400000e0000 */
[----:B------:R-:W-:Y:S02]  /*14030*/  R2UR UR7, R13 ;  /* 0x000000000d0772ca */ /* 0x000fe400000e0000 */
[----:B------:R-:W-:-:S02]  /*14040*/  FMNMX.FTZ R13, R27, R4, !PT ;  /* 0x000000041b0d7209 */ /* 0x000fc40007810000 */
[----:B------:R-:W-:Y:S01]  /*14050*/  IADD3 R12, R10, 0x280, RZ ;  /* 0x000002800a0c7810 */ /* 0x000fe20007ffe0ff */
        /* <DEDUP_REMOVED lines=29> */
[----:B------:R-:W-:-:S03]  /*14230*/  IMAD.MOV.U32 R13, RZ, RZ, 0x40000040 ;  /* 0x40000040ff0d7424 */ /* 0x000fc600078e00ff */
[----:B------:R-:W-:-:S03]  /*14240*/  FMNMX.FTZ R37, R67, R4, !PT ;  /* 0x0000000443257209 */ /* 0x000fc60007810000 */
[----:B------:R-:W-:Y:S01]  /*14250*/  MUFU.EX2 R57, R57 ;  /* 0x0000003900397308 */ /* 0x000fe20000000800 */
[----:B------:R-:W-:Y:S01]  /*14260*/  FMNMX.FTZ R4, R70, R37, !PT ;  /* 0x0000002546047209 */ /* 0x000fe20007810000 */
[----:B------:R-:W-:-:S06]  /*14270*/  FFMA.FTZ R37, R72, R0, -R11 ;  /* 0x0000000048257223 */ /* 0x000fcc000001080b */
[----:B------:R-:W-:Y:S01]  /*14280*/  MUFU.EX2 R37, R37 ;  /* 0x0000002500257308 */ /* 0x000fe20000000800 */
[----:B------:R-:W-:Y:S02]  /*14290*/  WARPGROUP.DEPBAR.LE gsb0, 0x0 ;  /* 0x00008000000079c5 */ /* 0x000fe40000010000 */
[----:B------:R-:W-:Y:S01]  /*142a0*/  WARPGROUP.ARRIVE ;  /* 0x00000000000079c5 */ /* 0x000fe20000000000 */
[-CC-:B------:R-:W-:Y:S01]  /*142b0*/  FFMA.FTZ R168, R48, R0.reuse, -R11.reuse ;  /* 0x0000000030a87223 */ /* 0x180fe2000001080b */
[-CC-:B------:R-:W-:Y:S01]  /*142c0*/  FFMA.FTZ R170, R52, R0.reuse, -R11.reuse ;  /* 0x0000000034aa7223 */ /* 0x180fe2000001080b */
[-CC-:B------:R-:W-:Y:S01]  /*142d0*/  FFMA.FTZ R48, R61, R0.reuse, -R11.reuse ;  /* 0x000000003d307223 */ /* 0x180fe2000001080b */
[----:B------:R-:W-:Y:S02]  /*142e0*/  FFMA.FTZ R52, R77, R0, -R11 ;  /* 0x000000004d347223 */ /* 0x000fe4000001080b */
[----:B------:R-:W-:Y:S01]  /*142f0*/  HGMMA.64x128x16.F32 R88, R152, gdesc[UR4].tnspB, R88, gsb0 ;  /* 0x41e0000498587df0 */ /* 0x000fe20008000858 */
[----:B------:R-:W-:Y:S01]  /*14300*/  R2UR UR6, R12 ;  /* 0x000000000c0672ca */ /* 0x000fe200000e0000 */
[C---:B------:R-:W-:Y:S01]  /*14310*/  VIADD R12, R10.reuse, 0x300 ;  /* 0x000003000a0c7836 */ /* 0x040fe20000000000 */
[----:B------:R-:W-:Y:S01]  /*14320*/  R2UR UR7, R13 ;  /* 0x000000000d0772ca */ /* 0x000fe200000e0000 */
[----:B------:R-:W-:Y:S01]  /*14330*/  VIADD R10, R10, 0x380 ;  /* 0x000003800a0a7836 */ /* 0x000fe20000000000 */
[----:B------:R-:W-:Y:S01]  /*14340*/  FMNMX.FTZ R13, R71, R4, !PT ;  /* 0x00000004470d7209 */ /* 0x000fe20007810000 */
[----:B------:R-:W-:Y:S03]  /*14350*/  MUFU.EX2 R168, R168 ;  /* 0x000000a800a87308 */ /* 0x000fe60000000800 */
[----:B------:R-:W-:-:S04]  /*14360*/  FMNMX.FTZ R4, R74, R13, !PT ;  /* 0x0000000d4a047209 */ /* 0x000fc80007810000 */
        /* <DEDUP_REMOVED lines=9> */
[----:B------:R-:W-:-:S05]  /*14400*/  FMNMX.FTZ R4, R87, R4, !PT ;  /* 0x0000000457047209 */ /* 0x000fca0007810000 */
[----:B------:R-:W0:Y:S02]  /*14410*/  SHFL.BFLY PT, R13, R4, 0x2, 0x1f ;  /* 0x0c401f00040d7f89 */ /* 0x000e2400000e0000 */
[----:B0-----:R-:W-:-:S05]  /*14420*/  FMNMX.FTZ R8, R4, R13, !PT ;  /* 0x0000000d04087209 */ /* 0x001fca0007810000 */
[----:B------:R-:W0:Y:S02]  /*14430*/  SHFL.BFLY PT, R13, R8, 0x1, 0x1f ;  /* 0x0c201f00080d7f89 */ /* 0x000e2400000e0000 */
[----:B0-----:R-:W-:Y:S02]  /*14440*/  FMNMX.FTZ R8, R8, R13, !PT ;  /* 0x0000000d08087209 */ /* 0x001fe40007810000 */
[----:B------:R-:W-:Y:S01]  /*14450*/  MOV R13, 0x40000040 ;  /* 0x40000040000d7802 */ /* 0x000fe20000000f00 */
[----:B------:R-:W-:Y:S02]  /*14460*/  WARPGROUP.DEPBAR.LE gsb0, 0x0 ;  /* 0x00008000000079c5 */ /* 0x000fe40000010000 */
[----:B------:R-:W-:Y:S01]  /*14470*/  WARPGROUP.ARRIVE ;  /* 0x00000000000079c5 */ /* 0x000fe20000000000 */
[-CC-:B------:R-:W-:Y:S01]  /*14480*/  FFMA.FTZ R152, R56, R0.reuse, -R11.reuse ;  /* 0x0000000038987223 */ /* 0x180fe2000001080b */
[-CC-:B------:R-:W-:Y:S01]  /*14490*/  FFMA.FTZ R154, R60, R0.reuse, -R11.reuse ;  /* 0x000000003c9a7223 */ /* 0x180fe2000001080b */
[----:B------:R-:W-:-:S03]  /*144a0*/  FFMA.FTZ R56, R81, R0, -R11 ;  /* 0x0000000051387223 */ /* 0x000fc6000001080b */
[----:B------:R-:W-:Y:S01]  /*144b0*/  HGMMA.64x128x16.F32 R88, R156, gdesc[UR4].tnspB, R88, gsb0 ;  /* 0x41e000049c587df0 */ /* 0x000fe20008000858 */
[----:B------:R-:W-:Y:S01]  /*144c0*/  R2UR UR6, R12 ;  /* 0x000000000c0672ca */ /* 0x000fe200000e0000 */
[-C--:B------:R-:W-:Y:S01]  /*144d0*/  FFMA.FTZ R12, R85, R0.reuse, -R11 ;  /* 0x00000000550c7223 */ /* 0x080fe2000001080b */
[----:B------:R-:W-:Y:S01]  /*144e0*/  R2UR UR7, R13 ;  /* 0x000000000d0772ca */ /* 0x000fe200000e0000 */
[-C--:B------:R-:W-:Y:S01]  /*144f0*/  FMUL.FTZ R13, R8, R0.reuse ;  /* 0x00000000080d7220 */ /* 0x080fe20000410000 */
[----:B------:R-:W-:Y:S03]  /*14500*/  MUFU.EX2 R152, R152 ;  /* 0x0000009800987308 */ /* 0x000fe60000000800 */
        /* <DEDUP_REMOVED lines=24> */
[----:B------:R-:W-:-:S06]  /*14690*/  FFMA.FTZ R86, R86, R0, -R13 ;  /* 0x0000000056567223 */ /* 0x000fcc000001080d */
        /* <DEDUP_REMOVED lines=17> */
[----:B------:R-:W-:Y:S01]  /*147b0*/  FADD.FTZ R11, -R8, R14 ;  /* 0x0000000e080b7221 */ /* 0x000fe20000010100 */
[-CC-:B------:R-:W-:Y:S01]  /*147c0*/  FFMA.FTZ R14, R27, R0.reuse, -R13.reuse ;  /* 0x000000001b0e7223 */ /* 0x180fe2000001080d */
[-CC-:B------:R-:W-:Y:S01]  /*147d0*/  FFMA.FTZ R27, R35, R0.reuse, -R13.reuse ;  /* 0x00000000231b7223 */ /* 0x180fe2000001080d */
[----:B------:R-:W-:Y:S01]  /*147e0*/  HGMMA.64x128x16.F32 R88, R160, gdesc[UR4].tnspB, R88, gsb0 ;  /* 0x41e00004a0587df0 */ /* 0x000fe20008000858 */
[-C--:B------:R-:W-:Y:S01]  /*147f0*/  FMUL.FTZ R11, R11, R0.reuse ;  /* 0x000000000b0b7220 */ /* 0x080fe20000410000 */
[----:B------:R-:W-:Y:S01]  /*14800*/  R2UR UR6, R10 ;  /* 0x000000000a0672ca */ /* 0x000fe200000e0000 */
[-CC-:B------:R-:W-:Y:S01]  /*14810*/  FFMA.FTZ R35, R51, R0.reuse, -R13.reuse ;  /* 0x0000000033237223 */ /* 0x180fe2000001080d */
[----:B------:R-:W-:Y:S01]  /*14820*/  MUFU.EX2 R14, R14 ;  /* 0x0000000e000e7308 */ /* 0x000fe20000000800 */
[-CC-:B------:R-:W-:Y:S01]  /*14830*/  FFMA.FTZ R10, R59, R0.reuse, -R13.reuse ;  /* 0x000000003b0a7223 */ /* 0x180fe2000001080d */
[-CC-:B------:R-:W-:Y:S01]  /*14840*/  FFMA.FTZ R157, R66, R0.reuse, -R13.reuse ;  /* 0x00000000429d7223 */ /* 0x180fe2000001080d */
[----:B------:R-:W-:-:S05]  /*14850*/  FFMA.FTZ R159, R70, R0, -R13 ;  /* 0x00000000469f7223 */ /* 0x000fca000001080d */
[----:B------:R0:W1:Y:S08]  /*14860*/  MUFU.EX2 R4, R11 ;  /* 0x0000000b00047308 */ /* 0x0000700000000800 */
[----:B------:R-:W2:Y:S01]  /*14870*/  MUFU.EX2 R27, R27 ;  /* 0x0000001b001b7308 */ /* 0x000ea20000000800 */
[----:B0-----:R-:W-:-:S05]  /*14880*/  IMAD.MOV.U32 R11, RZ, RZ, 0x40000040 ;  /* 0x40000040ff0b7424 */ /* 0x001fca00078e00ff */
[----:B------:R-:W-:Y:S01]  /*14890*/  R2UR UR7, R11 ;  /* 0x000000000b0772ca */ /* 0x000fe200000e0000 */
[----:B------:R-:W-:Y:S01]  /*148a0*/  FADD.FTZ R11, R21, R6 ;  /* 0x00000006150b7221 */ /* 0x000fe20000010000 */
[----:B------:R-:W-:Y:S02]  /*148b0*/  @!P1 VIADD R6, R20, 0x34860 ;  /* 0x0003486014069836 */ /* 0x000fe40000000000 */
[----:B-1----:R-:W-:Y:S01]  /*148c0*/  FFMA.FTZ R5, R4, R5, R181 ;  /* 0x0000000504057223 */ /* 0x002fe200000100b5 */
[----:B------:R-:W0:Y:S01]  /*148d0*/  MUFU.EX2 R35, R35 ;  /* 0x0000002300237308 */ /* 0x000e220000000800 */
[----:B------:R-:W-:Y:S01]  /*148e0*/  FADD.FTZ R11, R182, R11 ;  /* 0x0000000bb60b7221 */ /* 0x000fe20000010000 */
[C---:B------:R-:W-:Y:S01]  /*148f0*/  F2FP.F16.F32.PACK_AB R181, R14.reuse, R181 ;  /* 0x000000b50eb5723e */ /* 0x040fe200000000ff */
[----:B------:R-:W-:Y:S01]  /*14900*/  FADD.FTZ R20, R14, R5 ;  /* 0x000000050e147221 */ /* 0x000fe20000010000 */
[C---:B------:R-:W-:Y:S01]  /*14910*/  F2FP.F16.F32.PACK_AB R182, R24.reuse, R182 ;  /* 0x000000b618b6723e */ /* 0x040fe200000000ff */
[----:B------:R-:W-:-:S02]  /*14920*/  FADD.FTZ R11, R24, R11 ;  /* 0x0000000b180b7221 */ /* 0x000fc40000010000 */
[----:B------:R-:W-:Y:S01]  /*14930*/  FADD.FTZ R5, R183, R20 ;  /* 0x00000014b7057221 */ /* 0x000fe20000010000 */
[----:B------:R-:W1:Y:S01]  /*14940*/  MUFU.EX2 R10, R10 ;  /* 0x0000000a000a7308 */ /* 0x000e620000000800 */
[----:B------:R-:W-:Y:S01]  /*14950*/  FADD.FTZ R11, R176, R11 ;  /* 0x0000000bb00b7221 */ /* 0x000fe20000010000 */
[----:B------:R-:W-:Y:S01]  /*14960*/  FFMA.FTZ R20, R67, R0, -R13 ;  /* 0x0000000043147223 */ /* 0x000fe2000001080d */
[C---:B------:R-:W-:Y:S01]  /*14970*/  FADD.FTZ R42, R26.reuse, R5 ;  /* 0x000000051a2a7221 */ /* 0x040fe20000010000 */
[----:B------:R-:W-:Y:S01]  /*14980*/  F2FP.F16.F32.PACK_AB R183, R26, R183 ;  /* 0x000000b71ab7723e */ /* 0x000fe200000000ff */
[C---:B------:R-:W-:Y:S01]  /*14990*/  FADD.FTZ R11, R28.reuse, R11 ;  /* 0x0000000b1c0b7221 */ /* 0x040fe20000010000 */
[----:B------:R-:W-:Y:S01]  /*149a0*/  F2FP.F16.F32.PACK_AB R176, R28, R176 ;  /* 0x000000b01cb0723e */ /* 0x000fe200000000ff */
[----:B------:R-:W-:Y:S01]  /*149b0*/  FADD.FTZ R42, R177, R42 ;  /* 0x0000002ab12a7221 */ /* 0x000fe20000010000 */
[----:B------:R-:W3:Y:S01]  /*149c0*/  MUFU.EX2 R156, R156 ;  /* 0x0000009c009c7308 */ /* 0x000ee20000000800 */
[----:B------:R-:W-:Y:S01]  /*149d0*/  FADD.FTZ R50, R178, R11 ;  /* 0x0000000bb2327221 */ /* 0x000fe20000010000 */
[C---:B--2---:R-:W-:Y:S01]  /*149e0*/  F2FP.F16.F32.PACK_AB R177, R27.reuse, R177 ;  /* 0x000000b11bb1723e */ /* 0x044fe200000000ff */
[----:B------:R-:W-:Y:S01]  /*149f0*/  FADD.FTZ R46, R27, R42 ;  /* 0x0000002a1b2e7221 */ /* 0x000fe20000010000 */
[----:B------:R-:W-:Y:S01]  /*14a00*/  FFMA.FTZ R42, R71, R0, -R13 ;  /* 0x00000000472a7223 */ /* 0x000fe2000001080d */
[C---:B------:R-:W-:Y:S01]  /*14a10*/  FADD.FTZ R11, R33.reuse, R50 ;  /* 0x00000032210b7221 */ /* 0x040fe20000010000 */
[----:B------:R-:W-:Y:S01]  /*14a20*/  F2FP.F16.F32.PACK_AB R178, R33, R178 ;  /* 0x000000b221b2723e */ /* 0x000fe200000000ff */
[----:B------:R-:W-:Y:S01]  /*14a30*/  FADD.FTZ R5, R179, R46 ;  /* 0x0000002eb3057221 */ /* 0x000fe20000010000 */
[----:B------:R-:W-:Y:S01]  /*14a40*/  MUFU.EX2 R157, R157 ;  /* 0x0000009d009d7308 */ /* 0x000fe20000000800 */
[----:B------:R-:W-:Y:S01]  /*14a50*/  FADD.FTZ R50, R172, R11 ;  /* 0x0000000bac327221 */ /* 0x000fe20000010000 */
[C---:B------:R-:W-:Y:S01]  /*14a60*/  F2FP.F16.F32.PACK_AB R179, R30.reuse, R179 ;  /* 0x000000b31eb3723e */ /* 0x040fe200000000ff */
[----:B------:R-:W-:Y:S01]  /*14a70*/  FADD.FTZ R46, R30, R5 ;  /* 0x000000051e2e7221 */ /* 0x000fe20000010000 */
[C---:B------:R-:W-:Y:S01]  /*14a80*/  F2FP.F16.F32.PACK_AB R172, R25.reuse, R172 ;  /* 0x000000ac19ac723e */ /* 0x040fe200000000ff */
[----:B------:R-:W-:-:S02]  /*14a90*/  FADD.FTZ R5, R25, R50 ;  /* 0x0000003219057221 */ /* 0x000fc40000010000 */
[----:B------:R-:W-:Y:S01]  /*14aa0*/  FADD.FTZ R46, R173, R46 ;  /* 0x0000002ead2e7221 */ /* 0x000fe20000010000 */
[----:B------:R-:W-:Y:S01]  /*14ab0*/  MUFU.EX2 R20, R20 ;  /* 0x0000001400147308 */ /* 0x000fe20000000800 */
[----:B------:R-:W-:Y:S01]  /*14ac0*/  FADD.FTZ R50, R174, R5 ;  /* 0x00000005ae327221 */ /* 0x000fe20000010000 */
[C---:B------:R-:W-:Y:S01]  /*14ad0*/  F2FP.F16.F32.PACK_AB R173, R31.reuse, R173 ;  /* 0x000000ad1fad723e */ /* 0x040fe200000000ff */
[----:B------:R-:W-:Y:S01]  /*14ae0*/  FADD.FTZ R46, R31, R46 ;  /* 0x0000002e1f2e7221 */ /* 0x000fe20000010000 */
[C---:B------:R-:W-:Y:S01]  /*14af0*/  F2FP.F16.F32.PACK_AB R174, R29.reuse, R174 ;  /* 0x000000ae1dae723e */ /* 0x040fe200000000ff */
[----:B------:R-:W-:Y:S02]  /*14b00*/  FADD.FTZ R11, R29, R50 ;  /* 0x000000321d0b7221 */ /* 0x000fe40000010000 */
[----:B------:R-:W-:Y:S01]  /*14b10*/  FADD.FTZ R5, R175, R46 ;  /* 0x0000002eaf057221 */ /* 0x000fe20000010000 */
[----:B------:R-:W2:Y:S01]  /*14b20*/  MUFU.EX2 R158, R158 ;  /* 0x0000009e009e7308 */ /* 0x000ea20000000800 */
        /* <DEDUP_REMOVED lines=8> */
[C---:B0-----:R-:W-:Y:S01]  /*14bb0*/  F2FP.F16.F32.PACK_AB R169, R35.reuse, R169 ;  /* 0x000000a923a9723e */ /* 0x041fe200000000ff */
[----:B------:R-:W-:Y:S01]  /*14bc0*/  FADD.FTZ R46, R35, R46 ;  /* 0x0000002e232e7221 */ /* 0x000fe20000010000 */
[C---:B------:R-:W-:Y:S01]  /*14bd0*/  F2FP.F16.F32.PACK_AB R170, R36.reuse, R170 ;  /* 0x000000aa24aa723e */ /* 0x040fe200000000ff */
[----:B------:R-:W-:Y:S02]  /*14be0*/  FADD.FTZ R11, R36, R11 ;  /* 0x0000000b240b7221 */ /* 0x000fe40000010000 */
        /* <DEDUP_REMOVED lines=10> */
[C---:B-1----:R-:W-:Y:S01]  /*14c90*/  F2FP.F16.F32.PACK_AB R153, R10.reuse, R153 ;  /* 0x000000990a99723e */ /* 0x042fe200000000ff */
[----:B------:R-:W-:Y:S01]  /*14ca0*/  FADD.FTZ R14, R10, R5 ;  /* 0x000000050a0e7221 */ /* 0x000fe20000010000 */
[C---:B------:R-:W-:Y:S01]  /*14cb0*/  F2FP.F16.F32.PACK_AB R154, R48.reuse, R154 ;  /* 0x0000009a309a723e */ /* 0x040fe200000000ff */
[----:B------:R-:W-:Y:S02]  /*14cc0*/  FADD.FTZ R11, R48, R11 ;  /* 0x0000000b300b7221 */ /* 0x000fe40000010000 */
[----:B------:R-:W-:Y:S01]  /*14cd0*/  FADD.FTZ R5, R155, R14 ;  /* 0x0000000e9b057221 */ /* 0x000fe20000010000 */
[----:B------:R-:W0:Y:S01]  /*14ce0*/  MUFU.EX2 R75, R75 ;  /* 0x0000004b004b7308 */ /* 0x000e220000000800 */
[----:B---3--:R-:W-:Y:S01]  /*14cf0*/  FADD.FTZ R11, R156, R11 ;  /* 0x0000000b9c0b7221 */ /* 0x008fe20000010000 */
[----:B------:R-:W-:-:S03]  /*14d00*/  F2FP.F16.F32.PACK_AB R156, R40, R156 ;  /* 0x0000009c289c723e */ /* 0x000fc600000000ff */
[----:B------:R-:W-:-:S03]  /*14d10*/  FADD.FTZ R11, R40, R11 ;  /* 0x0000000b280b7221 */ /* 0x000fc60000010000 */
[----:B------:R-:W-:Y:S01]  /*14d20*/  MUFU.EX2 R78, R78 ;  /* 0x0000004e004e7308 */ /* 0x000fe20000000800 */
[----:B--2---:R-:W-:Y:S01]  /*14d30*/  FADD.FTZ R11, R158, R11 ;  /* 0x0000000b9e0b7221 */ /* 0x004fe20000010000 */
[----:B------:R-:W-:-:S06]  /*14d40*/  F2FP.F16.F32.PACK_AB R158, R44, R158 ;  /* 0x0000009e2c9e723e */ /* 0x000fcc00000000ff */
[----:B------:R-:W1:Y:S08]  /*14d50*/  MUFU.EX2 R79, R79 ;  /* 0x0000004f004f7308 */ /* 0x000e700000000800 */
[----:B------:R-:W-:Y:S08]  /*14d60*/  MUFU.EX2 R56, R56 ;  /* 0x0000003800387308 */ /* 0x000ff00000000800 */
[----:B------:R-:W-:Y:S01]  /*14d70*/  MUFU.EX2 R83, R83 ;  /* 0x0000005300537308 */ /* 0x000fe20000000800 */
[----:B------:R-:W-:-:S02]  /*14d80*/  WARPGROUP.DEPBAR.LE gsb0, 0x0 ;  /* 0x00008000000079c5 */ /* 0x000fc40000010000 */
[----:B------:R-:W-:-:S05]  /*14d90*/  WARPGROUP.ARRIVE ;  /* 0x00000000000079c5 */ /* 0x000fca0000000000 */
[----:B------:R-:W2:Y:S01]  /*14da0*/  MUFU.EX2 R12, R12 ;  /* 0x0000000c000c7308 */ /* 0x000ea20000000800 */
[----:B------:R-:W-:Y:S02]  /*14db0*/  F2FP.F16.F32.PACK_AB R160, R45, R37 ;  /* 0x000000252da0723e */ /* 0x000fe400000000ff */
[----:B0-----:R-:W-:Y:S01]  /*14dc0*/  F2FP.F16.F32.PACK_AB R161, R75, R74 ;  /* 0x0000004a4ba1723e */ /* 0x001fe200000000ff */
[----:B------:R-:W-:Y:S01]  /*14dd0*/  HGMMA.64x128x16.F32 R88, R164, gdesc[UR4].tnspB, R88, gsb0 ;  /* 0x41e00004a4587df0 */ /* 0x000fe20008000858 */
[----:B------:R-:W-:Y:S02]  /*14de0*/  F2FP.F16.F32.PACK_AB R162, R52, R49 ;  /* 0x0000003134a2723e */ /* 0x000fe400000000ff */
[----:B-1----:R-:W-:Y:S01]  /*14df0*/  F2FP.F16.F32.PACK_AB R163, R79, R78 ;  /* 0x0000004e4fa3723e */ /* 0x002fe200000000ff */
[----:B------:R-:W-:Y:S02]  /*14e00*/  WARPGROUP.DEPBAR.LE gsb0, 0x0 ;  /* 0x00008000000079c5 */ /* 0x000fe40000010000 */
[----:B------:R0:W-:Y:S01]  /*14e10*/  @!P1 SYNCS.ARRIVE.TRANS64.RED.A1T0 RZ, [R15+URZ], RZ ;  /* 0x000000ff0fff99a7 */ /* 0x0001e2000810043f */
[----:B------:R-:W-:Y:S01]  /*14e20*/  MUFU.EX2 R165, R82 ;  /* 0x0000005200a57308 */ /* 0x000fe20000000800 */
[----:B--2---:R-:W-:-:S02]  /*14e30*/  F2FP.F16.F32.PACK_AB R166, R12, R57 ;  /* 0x000000390ca6723e */ /* 0x004fc400000000ff */
[----:B------:R-:W-:Y:S02]  /*14e40*/  F2FP.F16.F32.PACK_AB R164, R56, R53 ;  /* 0x0000003538a4723e */ /* 0x000fe400000000ff */
[----:B0-----:R-:W-:Y:S01]  /*14e50*/  @!P1 PRMT R15, RZ, 0x654, R6 ;  /* 0x00000654ff0f9816 */ /* 0x001fe20000000006 */
[-CC-:B------:R-:W-:Y:S01]  /*14e60*/  FFMA.FTZ R6, R63, R0.reuse, -R13.reuse ;  /* 0x000000003f067223 */ /* 0x180fe2000001080d */
[----:B------:R-:W-:Y:S01]  /*14e70*/  FFMA.FTZ R13, R87, R0, -R13 ;  /* 0x00000000570d7223 */ /* 0x000fe2000001080d */
[----:B------:R-:W-:Y:S01]  /*14e80*/  MUFU.EX2 R167, R86 ;  /* 0x0000005600a77308 */ /* 0x000fe20000000800 */
[----:B------:R0:W-:Y:S07]  /*14e90*/  @!P1 SYNCS.ARRIVE.TRANS64.RED.A1T0 RZ, [R15+URZ], RZ ;  /* 0x000000ff0fff99a7 */ /* 0x0001ee000810043f */
[----:B------:R-:W1:Y:S08]  /*14ea0*/  MUFU.EX2 R6, R6 ;  /* 0x0000000600067308 */ /* 0x000e700000000800 */
[----:B------:R-:W2:Y:S01]  /*14eb0*/  MUFU.EX2 R13, R13 ;  /* 0x0000000d000d7308 */ /* 0x000ea20000000800 */
[C---:B-1----:R-:W-:Y:S01]  /*14ec0*/  FADD.FTZ R14, R6.reuse, R5 ;  /* 0x00000005060e7221 */ /* 0x042fe20000010000 */
[----:B------:R-:W-:-:S03]  /*14ed0*/  F2FP.F16.F32.PACK_AB R155, R6, R155 ;  /* 0x0000009b069b723e */ /* 0x000fc600000000ff */
[----:B------:R-:W-:Y:S01]  /*14ee0*/  FADD.FTZ R5, R157, R14 ;  /* 0x0000000e9d057221 */ /* 0x000fe20000010000 */
[----:B------:R-:W-:-:S03]  /*14ef0*/  F2FP.F16.F32.PACK_AB R157, R20, R157 ;  /* 0x0000009d149d723e */ /* 0x000fc600000000ff */
[----:B------:R-:W-:Y:S01]  /*14f00*/  FADD.FTZ R14, R20, R5 ;  /* 0x00000005140e7221 */ /* 0x000fe20000010000 */
[----:B------:R-:W-:-:S03]  /*14f10*/  MOV R20, R196 ;  /* 0x000000c400147202 */ /* 0x000fc60000000f00 */
[----:B------:R-:W-:Y:S01]  /*14f20*/  FADD.FTZ R5, R159, R14 ;  /* 0x0000000e9f057221 */ /* 0x000fe20000010000 */
[----:B------:R-:W-:Y:S01]  /*14f30*/  FADD.FTZ R14, R44, R11 ;  /* 0x0000000b2c0e7221 */ /* 0x000fe20000010000 */
[C---:B------:R-:W-:Y:S02]  /*14f40*/  F2FP.F16.F32.PACK_AB R159, R42.reuse, R159 ;  /* 0x0000009f2a9f723e */ /* 0x040fe400000000ff */
[----:B------:R-:W-:Y:S01]  /*14f50*/  FADD.FTZ R5, R42, R5 ;  /* 0x000000052a057221 */ /* 0x000fe20000010000 */
[----:B------:R-:W-:-:S03]  /*14f60*/  FADD.FTZ R14, R37, R14 ;  /* 0x0000000e250e7221 */ /* 0x000fc60000010000 */
[----:B------:R-:W-:Y:S01]  /*14f70*/  FADD.FTZ R6, R74, R5 ;  /* 0x000000054a067221 */ /* 0x000fe20000010000 */
[----:B------:R-:W-:-:S03]  /*14f80*/  FADD.FTZ R14, R45, R14 ;  /* 0x0000000e2d0e7221 */ /* 0x000fc60000010000 */
        /* <DEDUP_REMOVED lines=14> */
[C---:B--2---:R-:W-:Y:S02]  /*15070*/  F2FP.F16.F32.PACK_AB R167, R13.reuse, R167 ;  /* 0x000000a70da7723e */ /* 0x044fe400000000ff */
[----:B------:R-:W-:Y:S01]  /*15080*/  FADD.FTZ R5, R13, R10 ;  /* 0x0000000a0d057221 */ /* 0x000fe20000010000 */
[----:B------:R-:W-:Y:S01]  /*15090*/  IMAD.MOV.U32 R13, RZ, RZ, R194 ;  /* 0x000000ffff0d7224 */ /* 0x000fe200078e00c2 */
[----:B------:R-:W-:Y:S01]  /*150a0*/  MOV R12, R3 ;  /* 0x00000003000c7202 */ /* 0x000fe20000000f00 */
[----:B0-----:R-:W-:Y:S06]  /*150b0*/  @P2 BRA `(.L_x_792) ;  /* 0xffffffd800d82947 */ /* 0x001fec000383ffff */
.L_x_781:
[----:B------:R-:W-:Y:S05]  /*150c0*/  BSYNC B0 ;  /* 0x0000000000007941 */ /* 0x000fea0003800000 */
.L_x_780:
        /* <DEDUP_REMOVED lines=67> */
.L_x_793:
[----:B------:R-:W-:Y:S01]  /*15500*/  IMAD R13, R194, 0x8, R2 ;  /* 0x00000008c20d7824 */ /* 0x000fe200078e0202 */
[----:B------:R-:W-:-:S04]  /*15510*/  SHF.L.U32 R4, R196, 0x1f, RZ ;  /* 0x0000001fc4047819 */ /* 0x000fc800000006ff */
[----:B------:R0:W1:Y:S01]  /*15520*/  SYNCS.PHASECHK.TRANS64.TRYWAIT P2, [R13+URZ+0x34850], R4 ;  /* 0x034850040d0075a7 */ /* 0x000062000804017f */
[----:B------:R-:W-:Y:S05]  /*15530*/  @!P0 BRA `(.L_x_794) ;  /* 0x0000000000048947 */ /* 0x000fea0003800000 */
[----:B------:R-:W-:Y:S01]  /*15540*/  BPT.TRAP 0x1 ;  /* 0x000000040000795c */ /* 0x000fe20000300000 */
.L_x_794:
[----:B------:R-:W-:Y:S01]  /*15550*/  VIADD R2, R2, 0x400 ;  /* 0x0000040002027836 */ /* 0x000fe20000000000 */
[----:B------:R-:W-:Y:S04]  /*15560*/  BSSY B0, `(.L_x_795) ;  /* 0x0000008000007945 */ /* 0x000fe80003800000 */
[----:B------:R-:W-:-:S04]  /*15570*/  SHF.R.U32.HI R2, RZ, 0x4, R2 ;  /* 0x00000004ff027819 */ /* 0x000fc80000011602 */
[----:B------:R-:W-:-:S04]  /*15580*/  LOP3.LUT R2, R2, 0x3fff, RZ, 0xc0, !PT ;  /* 0x00003fff02027812 */ /* 0x000fc800078ec0ff */
[----:B------:R-:W-:-:S04]  /*15590*/  LOP3.LUT R7, R2, 0x4000000, RZ, 0xfc, !PT ;  /* 0x0400000002077812 */ /* 0x000fc800078efcff */
[----:B------:R-:W-:Y:S01]  /*155a0*/  LEA R2, R194, R7, 0xb ;  /* 0x00000007c2027211 */ /* 0x000fe200078e58ff */
[----:B-1----:R-:W-:Y:S06]  /*155b0*/  @P2 BRA `(.L_x_796) ;  /* 0x0000000000082947 */ /* 0x002fec0003800000 */
[----:B------:R-:W1:Y:S02]  /*155c0*/  SYNCS.PHASECHK.TRANS64.TRYWAIT P0, [R13+URZ+0x34850], R4 ;  /* 0x034850040d0075a7 */ /* 0x000e64000800017f */
[----:B-1----:R-:W-:Y:S05]  /*155d0*/  @!P0 BRA `(.L_x_797) ;  /* 0x000000a400ac8947 */ /* 0x002fea0003800000 */
.L_x_796:
[----:B------:R-:W-:Y:S05]  /*155e0*/  BSYNC B0 ;  /* 0x0000000000007941 */ /* 0x000fea0003800000 */
.L_x_795:
[----:B------:R-:W-:Y:S01]  /*155f0*/  IMAD.MOV.U32 R10, RZ, RZ, R2 ;  /* 0x000000ffff0a7224 */ /* 0x000fe200078e0002 */
[----:B------:R-:W-:Y:S01]  /*15600*/  WARPGROUP.ARRIVE ;  /* 0x00000000000079c5 */ /* 0x000fe20000000000 */
[----:B------:R-:W-:Y:S01]  /*15610*/  IMAD.MOV.U32 R11, RZ, RZ, 0x40000040 ;  /* 0x40000040ff0b7424 */ /* 0x000fe200078e00ff */
[----:B------:R-:W2:Y:S01]  /*15620*/  SHFL.BFLY PT, R7, R6, 0x2, 0x1f ;  /* 0x0c401f0006077f89 */ /* 0x000ea200000e0000 */
[----:B------:R-:W-:Y:S01]  /*15630*/  VIADD R194, R194, 0x1 ;  /* 0x00000001c2c27836 */ /* 0x000fe20000000000 */
[----:B------:R-:W-:Y:S01]  /*15640*/  R2UR UR6, R10 ;  /* 0x000000000a0672ca */ /* 0x000fe200000e0000 */
[----:B------:R-:W-:Y:S01]  /*15650*/  IMAD.MOV.U32 R89, RZ, RZ, -0x800000 ;  /* 0xff800000ff597424 */ /* 0x000fe200078e00ff */
[----:B------:R-:W-:Y:S01]  /*15660*/  R2UR UR7, R11 ;  /* 0x000000000b0772ca */ /* 0x000fe200000e0000 */
[----:B------:R-:W-:Y:S01]  /*15670*/  IMAD.MOV.U32 R11, RZ, RZ, 0x40000040 ;  /* 0x40000040ff0b7424 */ /* 0x000fe200078e00ff */
[----:B------:R-:W-:Y:S01]  /*15680*/  IADD3 R10, R2, 0x80, RZ ;  /* 0x00000080020a7810 */ /* 0x000fe20007ffe0ff */
[----:B------:R-:W-:Y:S01]  /*15690*/  IMAD.MOV.U32 R88, RZ, RZ, -0x800000 ;  /* 0xff800000ff587424 */ /* 0x000fe200078e00ff */
[----:B------:R-:W-:Y:S01]  /*156a0*/  ISETP.NE.AND P2, PT, R194, 0x2, PT ;  /* 0x00000002c200780c */ /* 0x000fe20003f45270 */
[----:B------:R-:W-:-:S03]  /*156b0*/  VIADD R204, R204, 0x1 ;  /* 0x00000001cccc7836 */ /* 0x000fc60000000000 */
[----:B------:R-:W-:-:S05]  /*156c0*/  SEL R194, R194, RZ, P2 ;  /* 0x000000ffc2c27207 */ /* 0x000fca0001000000 */
[----:B------:R-:W-:Y:S01]  /*156d0*/  HGMMA.64x128x16.F32 R24, R180, gdesc[UR4].tnspB, R24, gsb0 ;  /* 0x41e00004b4187df0 */ /* 0x000fe20008000818 */
[----:B------:R-:W-:Y:S01]  /*156e0*/  R2UR UR6, R10 ;  /* 0x000000000a0672ca */ /* 0x000fe200000e0000 */
[----:B------:R-:W-:Y:S01]  /*156f0*/  VIADD R10, R2, 0x100 ;  /* 0x00000100020a7836 */ /* 0x000fe20000000000 */
[----:B------:R-:W-:Y:S02]  /*15700*/  R2UR UR7, R11 ;  /* 0x000000000b0772ca */ /* 0x000fe400000e0000 */
[----:B------:R-:W-:Y:S01]  /*15710*/  MOV R11, 0x40000040 ;  /* 0x40000040000b7802 */ /* 0x000fe20000000f00 */
[----:B--2---:R-:W-:Y:S01]  /*15720*/  FADD.FTZ R7, R7, R6 ;  /* 0x0000000607077221 */ /* 0x004fe20000010000 */
[----:B------:R-:W-:Y:S02]  /*15730*/  WARPGROUP.DEPBAR.LE gsb0, 0x0 ;  /* 0x00008000000079c5 */ /* 0x000fe40000010000 */
[----:B------:R-:W-:-:S07]  /*15740*/  WARPGROUP.ARRIVE ;  /* 0x00000000000079c5 */ /* 0x000fce0000000000 */
        /* <DEDUP_REMOVED lines=9> */
[----:B------:R-:W-:Y:S01]  /*157e0*/  R2UR UR7, R11 ;  /* 0x000000000b0772ca */ /* 0x000fe200000e0000 */
[----:B------:R-:W-:Y:S01]  /*157f0*/  IMAD.MOV.U32 R11, RZ, RZ, 0x40000040 ;  /* 0x40000040ff0b7424 */ /* 0x000fe200078e00ff */
[----:B------:R-:W-:Y:S01]  /*15800*/  IADD3 R10, R2, 0x200, RZ ;  /* 0x00000200020a7810 */ /* 0x000fe20007ffe0ff */
[----:B------:R-:W-:Y:S02]  /*15810*/  WARPGROUP.DEPBAR.LE gsb0, 0x0 ;  /* 0x00008000000079c5 */ /* 0x000fe40000010000 */
[----:B------:R-:W-:-:S08]  /*15820*/  WARPGROUP.ARRIVE ;  /* 0x00000000000079c5 */ /* 0x000fd00000000000 */
[----:B------:R-:W-:Y:S01]  /*15830*/  HGMMA.64x128x16.F32 R24, R168, gdesc[UR4].tnspB, R24, gsb0 ;  /* 0x41e00004a8187df0 */ /* 0x000fe20008000818 */
[----:B------:R-:W-:Y:S01]  /*15840*/  R2UR UR6, R10 ;  /* 0x000000000a0672ca */ /* 0x000fe200000e0000 */
[----:B------:R-:W-:Y:S01]  /*15850*/  VIADD R10, R2, 0x280 ;  /* 0x00000280020a7836 */ /* 0x000fe20000000000 */
[----:B------:R-:W-:Y:S02]  /*15860*/  R2UR UR7, R11 ;  /* 0x000000000b0772ca */ /* 0x000fe400000e0000 */
[----:B------:R-:W-:Y:S01]  /*15870*/  MOV R11, 0x40000040 ;  /* 0x40000040000b7802 */ /* 0x000fe20000000f00 */
[----:B------:R-:W-:Y:S02]  /*15880*/  WARPGROUP.DEPBAR.LE gsb0, 0x0 ;  /* 0x00008000000079c5 */ /* 0x000fe40000010000 */
[----:B------:R-:W-:-:S08]  /*15890*/  WARPGROUP.ARRIVE ;  /* 0x00000000000079c5 */ /* 0x000fd00000000000 */
        /* <DEDUP_REMOVED lines=11> */
[----:B------:R-:W-:Y:S02]  /*15950*/  IADD3 R10, R2, 0x380, RZ ;  /* 0x00000380020a7810 */ /* 0x000fe40007ffe0ff */
[----:B------:R-:W0:Y:S02]  /*15960*/  SHFL.BFLY PT, R2, R5, 0x2, 0x1f ;  /* 0x0c401f0005027f89 */ /* 0x000e2400000e0000 */
[----:B01----:R-:W-:Y:S01]  /*15970*/  FADD.FTZ R4, R2, R5 ;  /* 0x0000000502047221 */ /* 0x003fe20000010000 */
[----:B------:R-:W-:Y:S01]  /*15980*/  SEL R5, RZ, 0x1, P2 ;  /* 0x00000001ff057807 */ /* 0x000fe20001000000 */
[----:B------:R-:W-:Y:S03]  /*15990*/  SHFL.BFLY PT, R2, R7, 0x1, 0x1f ;  /* 0x0c201f0007027f89 */ /* 0x000fe600000e0000 */
[----:B------:R-:W-:Y:S01]  /*159a0*/  LOP3.LUT R196, R196, R5, RZ, 0x3c, !PT ;  /* 0x00000005c4c47212 */ /* 0x000fe200078e3cff */
[----:B------:R-:W0:Y:S02]  /*159b0*/  SHFL.BFLY PT, R9, R4, 0x1, 0x1f ;  /* 0x0c201f0004097f89 */ /* 0x000e2400000e0000 */
[----:B0-----:R-:W-:-:S05]  /*159c0*/  FADD.FTZ R12, R4, R9 ;  /* 0x00000009040c7221 */ /* 0x001fca0000010000 */
[----:B------:R-:W-:-:S13]  /*159d0*/  FSETP.NE.FTZ.AND P3, PT, R12, RZ, PT ;  /* 0x000000ff0c00720b */ /* 0x000fda0003f75000 */
[----:B------:R-:W0:Y:S02]  /*159e0*/  @P3 MUFU.LG2 R9, R12 ;  /* 0x0000000c00093308 */ /* 0x000e240000000c00 */
[----:B0-----:R-:W-:Y:S01]  /*159f0*/  @P3 FMUL.FTZ R9, R9, 0.69314718246459960938 ;  /* 0x3f31721809093820 */ /* 0x001fe20000410000 */
[----:B------:R-:W-:Y:S02]  /*15a00*/  WARPGROUP.DEPBAR.LE gsb0, 0x0 ;  /* 0x00008000000079c5 */ /* 0x000fe40000010000 */
[----:B------:R-:W-:-:S06]  /*15a10*/  WARPGROUP.ARRIVE ;  /* 0x00000000000079c5 */ /* 0x000fcc0000000000 */
[----:B------:R-:W-:Y:S01]  /*15a20*/  HGMMA.64x128x16.F32 R24, R160, gdesc[UR4].tnspB, R24, gsb0 ;  /* 0x41e00004a0187df0 */ /* 0x000fe20008000818 */
[----:B------:R-:W-:Y:S01]  /*15a30*/  R2UR UR6, R10 ;  /* 0x000000000a0672ca */ /* 0x000fe200000e0000 */
[----:B------:R-:W-:Y:S01]  /*15a40*/  @!P1 VIADD R10, R13, 0x34860 ;  /* 0x000348600d0a9836 */ /* 0x000fe20000000000 */
[----:B------:R-:W-:Y:S01]  /*15a50*/  R2UR UR7, R11 ;  /* 0x000000000b0772ca */ /* 0x000fe200000e0000 */
[----:B------:R-:W-:Y:S01]  /*15a60*/  FADD.FTZ R11, R7, R2 ;  /* 0x00000002070b7221 */ /* 0x000fe20000010000 */
[----:B------:R-:W-:Y:S02]  /*15a70*/  MOV R2, RZ ;  /* 0x000000ff00027202 */ /* 0x000fe40000000f00 */
[----:B------:R-:W-:Y:S02]  /*15a80*/  MOV R7, RZ ;  /* 0x000000ff00077202 */ /* 0x000fe40000000f00 */
[----:B------:R-:W-:Y:S02]  /*15a90*/  FSETP.NE.FTZ.AND P0, PT, R11, RZ, PT ;  /* 0x000000ff0b00720b */ /* 0x000fe40003f15000 */
[----:B------:R-:W-:-:S02]  /*15aa0*/  @!P1 PRMT R10, RZ, 0x654, R10 ;  /* 0x00000654ff0a9816 */ /* 0x000fc4000000000a */
[----:B------:R-:W-:Y:S09]  /*15ab0*/  @P3 MUFU.RCP R7, R12 ;  /* 0x0000000c00073308 */ /* 0x000ff20000001000 */
[----:B------:R-:W0:Y:S01]  /*15ac0*/  @P0 MUFU.LG2 R6, R11 ;  /* 0x0000000b00060308 */ /* 0x000e220000000c00 */
[C---:B------:R-:W-:Y:S01]  /*15ad0*/  @P0 FMUL.FTZ R4, R0.reuse, 0.69314718246459960938 ;  /* 0x3f31721800040820 */ /* 0x040fe20000410000 */
[----:B------:R-:W-:-:S04]  /*15ae0*/  @P3 FMUL.FTZ R0, R0, 0.69314718246459960938 ;  /* 0x3f31721800003820 */ /* 0x000fc80000410000 */
[----:B------:R-:W-:Y:S02]  /*15af0*/  @P3 FFMA.FTZ R89, R0, R8, R9 ;  /* 0x0000000800593223 */ /* 0x000fe40000010009 */
[----:B------:R-:W1:Y:S01]  /*15b00*/  @P0 MUFU.RCP R2, R11 ;  /* 0x0000000b00020308 */ /* 0x000e620000001000 */
[----:B0-----:R-:W-:-:S04]  /*15b10*/  @P0 FMUL.FTZ R5, R6, 0.69314718246459960938 ;  /* 0x3f31721806050820 */ /* 0x001fc80000410000 */
[----:B------:R-:W-:Y:S01]  /*15b20*/  @P0 FFMA.FTZ R88, R4, R3, R5 ;  /* 0x0000000304580223 */ /* 0x000fe20000010005 */
[----:B------:R-:W-:Y:S01]  /*15b30*/  PLOP3.LUT P0, PT, PT, PT, PT, 0x8, 0x0 ;  /* 0x000000000000781c */ /* 0x000fe20003f0e170 */
[----:B------:R-:W-:Y:S02]  /*15b40*/  WARPGROUP.DEPBAR.LE gsb0, 0x0 ;  /* 0x00008000000079c5 */ /* 0x000fe40000010000 */
[----:B------:R-:W-:-:S06]  /*15b50*/  WARPGROUP.ARRIVE ;  /* 0x00000000000079c5 */ /* 0x000fcc0000000000 */
[----:B------:R-:W-:Y:S03]  /*15b60*/  HGMMA.64x128x16.F32 R24, R164, gdesc[UR4].tnspB, R24, gsb0 ;  /* 0x41e00004a4187df0 */ /* 0x000fe60008000818 */
[----:B------:R-:W-:Y:S02]  /*15b70*/  WARPGROUP.DEPBAR.LE gsb0, 0x0 ;  /* 0x00008000000079c5 */ /* 0x000fe40000010000 */
[-C--:B-1----:R-:W-:Y:S01]  /*15b80*/  FMUL.FTZ R0, R32, R2.reuse ;  /* 0x0000000220007220 */ /* 0x082fe20000410000 */
        /* <DEDUP_REMOVED lines=63> */
[----:B------:R-:W-:-:S07]  /*15f80*/  FMUL.FTZ R87, R87, R7 ;  /* 0x0000000757577220 */ /* 0x000fce0000410000 */
.L_x_723:
[----:B------:R-:W0:Y:S08]  /*15f90*/  S2UR UR5, SR_CgaCtaId ;  /* 0x00000000000579c3 */ /* 0x000e300000008800 */
[----:B------:R-:W-:Y:S06]  /*15fa0*/  BAR.SYNC.DEFER_BLOCKING 0x5, 0x180 ;  /* 0x0146000000007b1d */ /* 0x000fec0000010000 */
[----:B------:R-:W-:Y:S01]  /*15fb0*/  UMOV UR4, 0x400 ;  /* 0x0000040000047882 */ /* 0x000fe20000000000 */
[----:B------:R-:W-:Y:S01]  /*15fc0*/  BSSY B0, `(.L_x_798) ;  /* 0x00001f3000007945 */ /* 0x000fe20003800000 */
[----:B0-----:R-:W-:-:S06]  /*15fd0*/  ULEA UR4, UR5, UR4, 0x18 ;  /* 0x0000000405047291 */ /* 0x001fcc000f8ec03f */
[----:B------:R-:W-:-:S05]  /*15fe0*/  MOV R2, UR4 ;  /* 0x0000000400027c02 */ /* 0x000fca0008000f00 */
[----:B------:R0:W1:Y:S01]  /*15ff0*/  LDS.128 R124, [R2+0x348d0] ;  /* 0x0348d000027c7984 */ /* 0x0000620000000c00 */
[----:B------:R-:W-:Y:S06]  /*16000*/  BAR.ARV 0x4, 0x180 ;  /* 0x0106000000007b1d */ /* 0x000fec0000002000 */
[----:B------:R-:W-:Y:S05]  /*16010*/  @P0 BRA `(.L_x_799) ;  /* 0x0000001000fc0947 */ /* 0x000fea0003800000 */
[----:B------:R-:W2:Y:S01]  /*16020*/  S2R R5, SR_SWINHI ;  /* 0x0000000000057919 */ /* 0x000ea20000002f00 */
[----:B------:R-:W-:Y:S01]  /*16030*/  F2FP.F16.F32.PACK_AB R10, R3, R10 ;  /* 0x0000000a030a723e */ /* 0x000fe200000000ff */
[----:B------:R-:W-:Y:S01]  /*16040*/  ULDC.64 UR4, c[0x0][0xc00] ;  /* 0x0003000000047ab9 */ /* 0x000fe20000000a00 */
[----:B------:R-:W-:Y:S02]  /*16050*/  F2FP.F16.F32.PACK_AB R31, R34, R31 ;  /* 0x0000001f221f723e */ /* 0x000fe400000000ff */
[----:B------:R-:W-:Y:S02]  /*16060*/  F2FP.F16.F32.PACK_AB R32, R73, R32 ;  /* 0x000000204920723e */ /* 0x000fe400000000ff */
[----:B------:R-:W-:Y:S02]  /*16070*/  F2FP.F16.F32.PACK_AB R34, R77, R76 ;  /* 0x0000004c4d22723e */ /* 0x000fe400000000ff */
[----:B------:R-:W-:Y:S02]  /*16080*/  F2FP.F16.F32.PACK_AB R35, R38, R35 ;  /* 0x000000232623723e */ /* 0x000fe400000000ff */
[----:B------:R-:W-:-:S02]  /*16090*/  MOV R20, R2 ;  /* 0x0000000200147202 */ /* 0x000fc40000000f00 */
[----:B--2---:R-:W-:-:S03]  /*160a0*/  MOV R21, R5 ;  /* 0x0000000500157202 */ /* 0x004fc60000000f00 */
[----:B------:R-:W-:-:S03]  /*160b0*/  IMAD.WIDE R8, R235, 0x2, R20 ;  /* 0x00000002eb087825 */ /* 0x000fc600078e0214 */
[C---:B------:R-:W-:Y:S02]  /*160c0*/  LOP3.LUT R15, R8.reuse, 0x380, RZ, 0xc0, !PT ;  /* 0x00000380080f7812 */ /* 0x040fe400078ec0ff */
[C---:B------:R-:W-:Y:S02]  /*160d0*/  IADD3 R71, P6, R8.reuse, 0x20, RZ ;  /* 0x0000002008477810 */ /* 0x040fe40007fde0ff */
[----:B------:R-:W-:Y:S02]  /*160e0*/  SHF.R.U64 R15, R15, 0x3, RZ ;  /* 0x000000030f0f7819 */ /* 0x000fe400000012ff */
[C---:B------:R-:W-:Y:S01]  /*160f0*/  IADD3 R79, P5, R8.reuse, 0x40, RZ ;  /* 0x00000040084f7810 */ /* 0x040fe20007fbe0ff */
[--C-:B------:R-:W-:Y:S01]  /*16100*/  IMAD.X R5, RZ, RZ, R9.reuse, P6 ;  /* 0x000000ffff057224 */ /* 0x100fe200030e0609 */
[C---:B------:R-:W-:Y:S02]  /*16110*/  IADD3 R97, P4, R8.reuse, 0x60, RZ ;  /* 0x0000006008617810 */ /* 0x040fe40007f9e0ff */
[C---:B------:R-:W-:Y:S01]  /*16120*/  IADD3 R99, P3, R8.reuse, 0x4000, RZ ;  /* 0x0000400008637810 */ /* 0x040fe20007f7e0ff */
[----:B------:R-:W-:Y:S01]  /*16130*/  IMAD.X R7, RZ, RZ, R9, P5 ;  /* 0x000000ffff077224 */ /* 0x000fe200028e0609 */
[----:B------:R-:W-:-:S02]  /*16140*/  IADD3 R70, P2, R8, 0x4020, RZ ;  /* 0x0000402008467810 */ /* 0x000fc40007f5e0ff */
[C---:B------:R-:W-:Y:S02]  /*16150*/  IADD3 R101, P1, R8.reuse, 0x4040, RZ ;  /* 0x0000404008657810 */ /* 0x040fe40007f3e0ff */
[----:B------:R-:W-:Y:S01]  /*16160*/  IADD3 R78, P0, R8, 0x4060, RZ ;  /* 0x00004060084e7810 */ /* 0x000fe20007f1e0ff */
[--C-:B------:R-:W-:Y:S01]  /*16170*/  IMAD.X R25, RZ, RZ, R9.reuse, P2 ;  /* 0x000000ffff197224 */ /* 0x100fe200010e0609 */
[----:B------:R-:W-:Y:S01]  /*16180*/  LOP3.LUT R8, R15, R8, RZ, 0x3c, !PT ;  /* 0x000000080f087212 */ /* 0x000fe200078e3cff */
[--C-:B------:R-:W-:Y:S01]  /*16190*/  IMAD.X R15, RZ, RZ, R9.reuse, P3 ;  /* 0x000000ffff0f7224 */ /* 0x100fe200018e0609 */
[----:B------:R-:W-:Y:S01]  /*161a0*/  LOP3.LUT R4, R71, 0x380, RZ, 0xc0, !PT ;  /* 0x0000038047047812 */ /* 0x000fe200078ec0ff */
[----:B------:R-:W-:Y:S01]  /*161b0*/  IMAD.X R29, RZ, RZ, R9, P0 ;  /* 0x000000ffff1d7224 */ /* 0x000fe200000e0609 */
[----:B------:R-:W-:Y:S02]  /*161c0*/  LOP3.LUT R6, R79, 0x380, RZ, 0xc0, !PT ;  /* 0x000003804f067812 */ /* 0x000fe400078ec0ff */
[----:B------:R-:W-:-:S02]  /*161d0*/  MOV R92, R8 ;  /* 0x00000008005c7202 */ /* 0x000fc40000000f00 */
[----:B------:R-:W-:Y:S02]  /*161e0*/  F2FP.F16.F32.PACK_AB R8, R11, R24 ;  /* 0x000000180b08723e */ /* 0x000fe400000000ff */
[----:B------:R-:W-:Y:S02]  /*161f0*/  SHF.R.U64 R4, R4, 0x3, RZ ;  /* 0x0000000304047819 */ /* 0x000fe400000012ff */
[----:B------:R-:W-:Y:S02]  /*16200*/  LOP3.LUT R11, R70, 0x380, RZ, 0xc0, !PT ;  /* 0x00000380460b7812 */ /* 0x000fe400078ec0ff */
[----:B------:R-:W-:Y:S02]  /*16210*/  SHF.R.U64 R6, R6, 0x3, RZ ;  /* 0x0000000306067819 */ /* 0x000fe400000012ff */
[-C--:B------:R-:W-:Y:S02]  /*16220*/  IADD3.X R13, RZ, R9.reuse, RZ, P4, !PT ;  /* 0x00000009ff0d7210 */ /* 0x080fe400027fe4ff */
[----:B------:R-:W-:-:S02]  /*16230*/  IADD3.X R27, RZ, R9, RZ, P1, !PT ;  /* 0x00000009ff1b7210 */ /* 0x000fc40000ffe4ff */
[----:B------:R-:W-:Y:S02]  /*16240*/  LOP3.LUT R12, R97, 0x380, RZ, 0xc0, !PT ;  /* 0x00000380610c7812 */ /* 0x000fe400078ec0ff */
[----:B------:R-:W-:Y:S02]  /*16250*/  LOP3.LUT R14, R99, 0x380, RZ, 0xc0, !PT ;  /* 0x00000380630e7812 */ /* 0x000fe400078ec0ff */
[----:B------:R-:W-:Y:S02]  /*16260*/  F2FP.F16.F32.PACK_AB R9, R28, R95 ;  /* 0x0000005f1c09723e */ /* 0x000fe400000000ff */
[----:B------:R-:W-:Y:S02]  /*16270*/  LOP3.LUT R4, R4, R71, RZ, 0x3c, !PT ;  /* 0x0000004704047212 */ /* 0x000fe400078e3cff */
[----:B------:R-:W-:Y:S02]  /*16280*/  LOP3.LUT R28, R101, 0x380, RZ, 0xc0, !PT ;  /* 0x00000380651c7812 */ /* 0x000fe400078ec0ff */
[----:B------:R-:W-:-:S02]  /*16290*/  SHF.R.U64 R3, R11, 0x3, RZ ;  /* 0x000000030b037819 */ /* 0x000fc400000012ff */
[----:B------:R-:W-:Y:S02]  /*162a0*/  LOP3.LUT R6, R6, R79, RZ, 0x3c, !PT ;  /* 0x0000004f06067212 */ /* 0x000fe400078e3cff */
[----:B------:R-:W-:Y:S02]  /*162b0*/  LOP3.LUT R71, R78, 0x380, RZ, 0xc0, !PT ;  /* 0x000003804e477812 */ /* 0x000fe400078ec0ff */
[----:B------:R-:W-:Y:S01]  /*162c0*/  F2FP.F16.F32.PACK_AB R11, R26, R93 ;  /* 0x0000005d1a0b723e */ /* 0x000fe200000000ff */
[----:B------:R-:W-:Y:S01]  /*162d0*/  BAR.SYNC.DEFER_BLOCKING 0x1, 0x100 ;  /* 0x0044000000007b1d */ /* 0x000fe20000010000 */
[----:B------:R-:W-:Y:S02]  /*162e0*/  SHF.R.U64 R12, R12, 0x3, RZ ;  /* 0x000000030c0c7819 */ /* 0x000fe400000012ff */
[----:B------:R-:W-:Y:S02]  /*162f0*/  SHF.R.U64 R14, R14, 0x3, RZ ;  /* 0x000000030e0e7819 */ /* 0x000fe400000012ff */
[----:B------:R-:W-:-:S02]  /*16300*/  SHF.R.U64 R28, R28, 0x3, RZ ;  /* 0x000000031c1c7819 */ /* 0x000fc400000012ff */
[----:B------:R-:W-:Y:S02]  /*16310*/  SHF.R.U64 R71, R71, 0x3, RZ ;  /* 0x0000000347477819 */ /* 0x000fe400000012ff */
[----:B------:R-:W-:Y:S02]  /*16320*/  MOV R90, R4 ;  /* 0x00000004005a7202 */ /* 0x000fe40000000f00 */
[----:B------:R-:W-:Y:S02]  /*16330*/  MOV R79, R6 ;  /* 0x00000006004f7202 */ /* 0x000fe40000000f00 */
[----:B------:R-:W-:Y:S02]  /*16340*/  F2FP.F16.F32.PACK_AB R4, R33, R0 ;  /* 0x000000002104723e */ /* 0x000fe400000000ff */
[----:B------:R-:W-:Y:S02]  /*16350*/  F2FP.F16.F32.PACK_AB R5, R91, R72 ;  /* 0x000000485b05723e */ /* 0x000fe400000000ff */
[----:B------:R-:W-:-:S02]  /*16360*/  F2FP.F16.F32.PACK_AB R6, R37, R36 ;  /* 0x000000242506723e */ /* 0x000fc400000000ff */
[----:B------:R-:W-:Y:S02]  /*16370*/  F2FP.F16.F32.PACK_AB R7, R39, R30 ;  /* 0x0000001e2707723e */ /* 0x000fe400000000ff */
[----:B------:R-:W-:Y:S02]  /*16380*/  LOP3.LUT R12, R12, R97, RZ, 0x3c, !PT ;  /* 0x000000610c0c7212 */ /* 0x000fe400078e3cff */
[----:B------:R-:W-:Y:S01]  /*16390*/  LOP3.LUT R14, R14, R99, RZ, 0x3c, !PT ;  /* 0x000000630e0e7212 */ /* 0x000fe200078e3cff */
[----:B------:R2:W-:Y:S01]  /*163a0*/  STSM.16.M88.4 [R92], R8 ;  /* 0x000000085c007844 */ /* 0x0005e20000000200 */
[----:B------:R-:W-:Y:S02]  /*163b0*/  LOP3.LUT R24, R3, R70, RZ, 0x3c, !PT ;  /* 0x0000004603187212 */ /* 0x000fe400078e3cff */
[----:B------:R-:W-:Y:S01]  /*163c0*/  LOP3.LUT R26, R28, R101, RZ, 0x3c, !PT ;  /* 0x000000651c1a7212 */ /* 0x000fe200078e3cff */
[----:B------:R-:W-:Y:S01]  /*163d0*/  STSM.16.M88.4 [R90], R4 ;  /* 0x000000045a007844 */ /* 0x000fe20000000200 */
[----:B------:R-:W-:-:S02]  /*163e0*/  LOP3.LUT R28, R71, R78, RZ, 0x3c, !PT ;  /* 0x0000004e471c7212 */ /* 0x000fc400078e3cff */
[----:B------:R-:W-:Y:S02]  /*163f0*/  MOV R78, R12 ;  /* 0x0000000c004e7202 */ /* 0x000fe40000000f00 */
[----:B------:R-:W-:Y:S02]  /*16400*/  MOV R71, R14 ;  /* 0x0000000e00477202 */ /* 0x000fe40000000f00 */
[----:B------:R-:W-:Y:S02]  /*16410*/  MOV R70, R24 ;  /* 0x0000001800467202 */ /* 0x000fe40000000f00 */
[----:B------:R-:W-:Y:S02]  /*16420*/  MOV R3, R26 ;  /* 0x0000001a00037202 */ /* 0x000fe40000000f00 */
[----:B------:R-:W-:Y:S02]  /*16430*/  F2FP.F16.F32.PACK_AB R12, R49, R48 ;  /* 0x00000030310c723e */ /* 0x000fe400000000ff */
[----:B--2---:R-:W-:-:S02]  /*16440*/  F2FP.F16.F32.PACK_AB R8, R41, R40 ;  /* 0x000000282908723e */ /* 0x004fc400000000ff */
[----:B------:R-:W-:Y:S02]  /*16450*/  F2FP.F16.F32.PACK_AB R9, R43, R42 ;  /* 0x0000002a2b09723e */ /* 0x000fe400000000ff */
[----:B------:R-:W-:Y:S01]  /*16460*/  F2FP.F16.F32.PACK_AB R10, R45, R44 ;  /* 0x0000002c2d0a723e */ /* 0x000fe200000000ff */
[----:B------:R-:W-:Y:S01]  /*16470*/  IMAD.MOV.U32 R44, RZ, RZ, RZ ;  /* 0x000000ffff2c7224 */ /* 0x000fe200078e00ff */
[----:B------:R-:W-:Y:S02]  /*16480*/  F2FP.F16.F32.PACK_AB R11, R47, R46 ;  /* 0x0000002e2f0b723e */ /* 0x000fe400000000ff */
[----:B------:R-:W-:Y:S02]  /*16490*/  F2FP.F16.F32.PACK_AB R13, R51, R50 ;  /* 0x00000032330d723e */ /* 0x000fe400000000ff */
[----:B------:R-:W-:Y:S01]  /*164a0*/  F2FP.F16.F32.PACK_AB R14, R53, R52 ;  /* 0x00000034350e723e */ /* 0x000fe200000000ff */
[----:B------:R2:W-:Y:S01]  /*164b0*/  STSM.16.M88.4 [R79], R8 ;  /* 0x000000084f007844 */ /* 0x0005e20000000200 */
[----:B------:R-:W-:Y:S01]  /*164c0*/  F2FP.F16.F32.PACK_AB R15, R55, R54 ;  /* 0x00000036370f723e */ /* 0x000fe200000000ff */
[----:B------:R-:W3:Y:S01]  /*164d0*/  LDC R51, c[0x0][0xbe8] ;  /* 0x0002fa00ff337b82 */ /* 0x000ee20000000800 */
[----:B------:R-:W-:-:S02]  /*164e0*/  F2FP.F16.F32.PACK_AB R24, R57, R56 ;  /* 0x000000383918723e */ /* 0x000fc400000000ff */
[----:B------:R-:W-:Y:S01]  /*164f0*/  F2FP.F16.F32.PACK_AB R25, R59, R58 ;  /* 0x0000003a3b19723e */ /* 0x000fe200000000ff */
[----:B------:R-:W-:Y:S01]  /*16500*/  STSM.16.M88.4 [R78], R12 ;  /* 0x0000000c4e007844 */ /* 0x000fe20000000200 */
[----:B------:R-:W-:Y:S02]  /*16510*/  F2FP.F16.F32.PACK_AB R26, R61, R60 ;  /* 0x0000003c3d1a723e */ /* 0x000fe400000000ff */
[----:B------:R-:W-:Y:S02]  /*16520*/  F2FP.F16.F32.PACK_AB R27, R63, R62 ;  /* 0x0000003e3f1b723e */ /* 0x000fe400000000ff */
[----:B------:R-:W-:Y:S02]  /*16530*/  MOV R0, R28 ;  /* 0x0000001c00007202 */ /* 0x000fe40000000f00 */
[----:B------:R-:W-:Y:S01]  /*16540*/  ISETP.NE.U32.AND P0, PT, RZ, UR4, PT ;  /* 0x00000004ff007c0c */ /* 0x000fe2000bf05070 */
[----:B------:R-:W-:Y:S01]  /*16550*/  STSM.16.M88.4 [R71], R24 ;  /* 0x0000001847007844 */ /* 0x000fe20000000200 */
[----:B------:R-:W-:-:S02]  /*16560*/  F2FP.F16.F32.PACK_AB R28, R65, R64 ;  /* 0x00000040411c723e */ /* 0x000fc400000000ff */
[----:B--2---:R-:W-:Y:S02]  /*16570*/  IADD3 R10, P1, R201, UR4, RZ ;  /* 0x00000004c90a7c10 */ /* 0x004fe4000ff3e0ff */
        /* <DEDUP_REMOVED lines=8> */
[----:B------:R-:W-:Y:S02]  /*16600*/  F2FP.F16.F32.PACK_AB R7, R87, R86 ;  /* 0x000000565707723e */ /* 0x000fe400000000ff */
[----:B------:R-:W-:Y:S02]  /*16610*/  ISETP.NE.AND.EX P0, PT, RZ, UR5, PT, P0 ;  /* 0x00000005ff007c0c */ /* 0x000fe4000bf05300 */
[----:B------:R-:W-:Y:S01]  /*16620*/  IADD3.X R11, R202, UR5, RZ, P1, !PT ;  /* 0x00000005ca0b7c10 */ /* 0x000fe20008ffe4ff */
[----:B------:R-:W-:Y:S01]  /*16630*/  ULDC.64 UR4, c[0x0][0xc08] ;  /* 0x0003020000047ab9 */ /* 0x000fe20000000a00 */
[----:B------:R2:W-:Y:S01]  /*16640*/  STSM.16.M88.4 [R0], R4 ;  /* 0x0000000400007844 */ /* 0x0005e20000000200 */
[----:B------:R-:W-:Y:S01]  /*16650*/  BAR.SYNC.DEFER_BLOCKING 0x1, 0x100 ;  /* 0x0044000000007b1d */ /* 0x000fe20000010000 */
[----:B------:R-:W-:-:S04]  /*16660*/  ISETP.NE.U32.AND P2, PT, RZ, UR4, PT ;  /* 0x00000004ff007c0c */ /* 0x000fc8000bf45070 */
[----:B------:R-:W-:-:S13]  /*16670*/  ISETP.NE.AND.EX P2, PT, RZ, UR5, PT, P2 ;  /* 0x00000005ff007c0c */ /* 0x000fda000bf45320 */
[----:B------:R-:W-:Y:S01]  /*16680*/  @P2 IADD3 R8, P3, R201, UR4, RZ ;  /* 0x00000004c9082c10 */ /* 0x000fe2000ff7e0ff */
[----:B------:R-:W-:Y:S02]  /*16690*/  ULDC UR4, c[0x0][0xa88] ;  /* 0x0002a20000047ab9 */ /* 0x000fe40000000800 */
[----:B--2---:R-:W-:Y:S02]  /*166a0*/  MOV R0, UR4 ;  /* 0x0000000400007c02 */ /* 0x004fe40008000f00 */
[----:B------:R-:W-:Y:S01]  /*166b0*/  @P2 IADD3.X R9, R202, UR5, RZ, P3, !PT ;  /* 0x00000005ca092c10 */ /* 0x000fe20009ffe4ff */
[----:B------:R2:W5:Y:S01]  /*166c0*/  @P0 LDG.E R44, desc[UR40][R10.64] ;  /* 0x000000280a2c0981 */ /* 0x000562000c1e1900 */
[----:B---3--:R-:W-:-:S03]  /*166d0*/  ISETP.NE.AND P1, PT, R51, 0x1, PT ;  /* 0x000000013300780c */ /* 0x008fc60003f25270 */
[----:B------:R2:W5:Y:S10]  /*166e0*/  @P2 LDG.E R0, desc[UR40][R8.64] ;  /* 0x0000002808002981 */ /* 0x000574000c1e1900 */
[----:B------:R-:W3:Y:S08]  /*166f0*/  @P1 LDC R12, c[0x0][0xbec] ;  /* 0x0002fb00ff0c1b82 */ /* 0x000ef00000000800 */
[----:B------:R-:W4:Y:S01]  /*16700*/  @P1 LDC R13, c[0x0][0xbf0] ;  /* 0x0002fc00ff0d1b82 */ /* 0x000f220000000800 */
[----:B--2---:R-:W-:Y:S05]  /*16710*/  @P2 BRA `(.L_x_800) ;  /* 0x0000000000102947 */ /* 0x004fea0003800000 */
[----:B------:R-:W-:Y:S05]  /*16720*/  @!P0 BRA `(.L_x_800) ;  /* 0x00000000000c8947 */ /* 0x000fea0003800000 */
[----:B------:R-:W2:Y:S04]  /*16730*/  LDG.E R3, desc[UR40][R10.64] ;  /* 0x000000280a037981 */ /* 0x000ea8000c1e1900 */
[----:B-----5:R-:W2:Y:S02]  /*16740*/  LDG.E R0, desc[UR40][R10.64+0x4] ;  /* 0x000004280a007981 */ /* 0x020ea4000c1e1900 */
[----:B--2---:R-:W-:-:S07]  /*16750*/  IMAD.IADD R0, R0, 0x1, -R3 ;  /* 0x0000000100007824 */ /* 0x004fce00078e0a03 */
.L_x_800:
[----:B------:R-:W-:Y:S01]  /*16760*/  SHF.R.S32.HI R52, RZ, 0x1f, R200 ;  /* 0x0000001fff347819 */ /* 0x000fe200000114c8 */
[----:B------:R-:W-:Y:S01]  /*16770*/  IMAD R11, R206, 0x80, R234 ;  /* 0x00000080ce0b7824 */ /* 0x000fe200078e02ea */
[----:B------:R-:W-:Y:S01]  /*16780*/  ULDC.64 UR4, c[0x0][0xb90] ;  /* 0x0002e40000047ab9 */ /* 0x000fe20000000a00 */
[----:B-----5:R-:W-:Y:S01]  /*16790*/  SHF.R.S32.HI R45, RZ, 0x1f, R44 ;  /* 0x0000001fff2d7819 */ /* 0x020fe2000001142c */
[----:B------:R-:W-:Y:S01]  /*167a0*/  IMAD R7, R207, 0x40, R197 ;  /* 0x00000040cf077824 */ /* 0x000fe200078e02c5 */
[----:B------:R-:W-:Y:S01]  /*167b0*/  SEL R203, R203, RZ, !P0 ;  /* 0x000000ffcbcb7207 */ /* 0x000fe20004000000 */
[----:B------:R-:W-:Y:S01]  /*167c0*/  IMAD R5, R52, UR4, RZ ;  /* 0x0000000434057c24 */ /* 0x000fe2000f8e02ff */
[----:B------:R-:W-:Y:S01]  /*167d0*/  MOV R3, R11 ;  /* 0x0000000b00037202 */ /* 0x000fe20000000f00 */
[----:B---3--:R-:W-:Y:S01]  /*167e0*/  @P1 IMAD.HI.U32 R6, R11, R12, RZ ;  /* 0x0000000c0b061227 */ /* 0x008fe200078e00ff */
[----:B------:R-:W-:-:S03]  /*167f0*/  SEL R208, R208, RZ, !P0 ;  /* 0x000000ffd0d07207 */ /* 0x000fc60004000000 */
[C---:B------:R-:W-:Y:S01]  /*16800*/  IMAD R9, R200.reuse, UR5, R5 ;  /* 0x00000005c8097c24 */ /* 0x040fe2000f8e0205 */
[----:B----4-:R-:W-:Y:S01]  /*16810*/  @P1 SHF.R.U32.HI R3, RZ, R13, R6 ;  /* 0x0000000dff031219 */ /* 0x010fe20000011606 */
[----:B------:R-:W-:Y:S01]  /*16820*/  IMAD.WIDE.U32 R4, R200, UR4, R44 ;  /* 0x00000004c8047c25 */ /* 0x000fe2000f8e002c */
[----:B------:R-:W-:Y:S02]  /*16830*/  ULDC.64 UR4, c[0x0][0xb98] ;  /* 0x0002e60000047ab9 */ /* 0x000fe40000000a00 */
[----:B------:R-:W-:Y:S01]  /*16840*/  IADD3 R8, -R3, RZ, RZ ;  /* 0x000000ff03087210 */ /* 0x000fe20007ffe1ff */
[----:B------:R-:W-:Y:S01]  /*16850*/  IMAD.IADD R5, R5, 0x1, R9 ;  /* 0x0000000105057824 */ /* 0x000fe200078e0209 */
[----:B------:R-:W-:Y:S01]  /*16860*/  SHF.R.S32.HI R9, RZ, 0x1f, R3 ;  /* 0x0000001fff097819 */ /* 0x000fe20000011403 */
[----:B------:R-:W-:-:S04]  /*16870*/  IMAD.WIDE R20, R7, 0x2, R20 ;  /* 0x0000000207147825 */ /* 0x000fc800078e0214 */
[----:B------:R-:W-:Y:S01]  /*16880*/  IMAD.WIDE.U32 R4, R203, UR4, R4 ;  /* 0x00000004cb047c25 */ /* 0x000fe2000f8e0004 */
[C---:B------:R-:W-:Y:S02]  /*16890*/  IADD3 R13, P3, R20.reuse, 0x2000, RZ ;  /* 0x00002000140d7810 */ /* 0x040fe40007f7e0ff */
[----:B------:R-:W-:Y:S01]  /*168a0*/  IADD3 R29, P6, R20, 0x4000, RZ ;  /* 0x00004000141d7810 */ /* 0x000fe20007fde0ff */
[----:B------:R-:W-:Y:S01]  /*168b0*/  IMAD R6, R208, UR4, RZ ;  /* 0x00000004d0067c24 */ /* 0x000fe2000f8e02ff */
[----:B------:R-:W-:Y:S01]  /*168c0*/  IADD3 R4, P2, R3, R4, RZ ;  /* 0x0000000403047210 */ /* 0x000fe20007f5e0ff */
[----:B------:R-:W-:Y:S01]  /*168d0*/  IMAD R7, R51, R8, R11 ;  /* 0x0000000833077224 */ /* 0x000fe200078e020b */
[----:B------:R-:W-:Y:S01]  /*168e0*/  IADD3 R11, P0, R20, 0x1000, RZ ;  /* 0x00001000140b7810 */ /* 0x000fe20007f1e0ff */
[----:B------:R-:W-:Y:S01]  /*168f0*/  IMAD R6, R203, UR5, R6 ;  /* 0x00000005cb067c24 */ /* 0x000fe2000f8e0206 */
[----:B------:R-:W-:Y:S01]  /*16900*/  ULDC.64 UR4, c[0x0][0xb88] ;  /* 0x0002e20000047ab9 */ /* 0x000fe20000000a00 */
[----:B------:R-:W-:Y:S01]  /*16910*/  IMAD R50, R0, R51, RZ ;  /* 0x0000003300327224 */ /* 0x000fe200078e02ff */
[----:B------:R-:W-:-:S02]  /*16920*/  SHF.R.S32.HI R3, RZ, 0x1f, R7 ;  /* 0x0000001fff037819 */ /* 0x000fc40000011407 */
[----:B------:R-:W-:Y:S02]  /*16930*/  IADD3.X R5, R9, R5, R6, P2, !PT ;  /* 0x0000000509057210 */ /* 0x000fe400017fe406 */
[----:B------:R-:W-:Y:S01]  /*16940*/  LOP3.LUT R8, R11, 0x380, RZ, 0xc0, !PT ;  /* 0x000003800b087812 */ /* 0x000fe200078ec0ff */
[----:B------:R-:W-:Y:S01]  /*16950*/  IMAD R6, R3, UR4, RZ ;  /* 0x0000000403067c24 */ /* 0x000fe2000f8e02ff */
[----:B------:R-:W-:Y:S01]  /*16960*/  IADD3 R25, P2, R20, 0x3000, RZ ;  /* 0x0000300014197810 */ /* 0x000fe20007f5e0ff */
[----:B------:R-:W-:Y:S01]  /*16970*/  IMAD.WIDE.U32 R4, R7, UR4, R4 ;  /* 0x0000000407047c25 */ /* 0x000fe2000f8e0004 */
[----:B------:R-:W-:Y:S02]  /*16980*/  SHF.R.U64 R8, R8, 0x3, RZ ;  /* 0x0000000308087819 */ /* 0x000fe400000012ff */
[----:B------:R-:W-:Y:S01]  /*16990*/  LOP3.LUT R24, R25, 0x380, RZ, 0xc0, !PT ;  /* 0x0000038019187812 */ /* 0x000fe200078ec0ff */
[----:B------:R-:W-:Y:S01]  /*169a0*/  IMAD R3, R7, UR5, R6 ;  /* 0x0000000507037c24 */ /* 0x000fe2000f8e0206 */
[----:B------:R-:W-:Y:S01]  /*169b0*/  ULDC.64 UR4, c[0x0][0xb50] ;  /* 0x0002d40000047ab9 */ /* 0x000fe20000000a00 */
[----:B------:R-:W-:Y:S01]  /*169c0*/  LOP3.LUT R8, R8, R11, RZ, 0x3c, !PT ;  /* 0x0000000b08087212 */ /* 0x000fe200078e3cff */
[----:B------:R-:W-:Y:S01]  /*169d0*/  IMAD R11, R206, 0x80, R232 ;  /* 0x00000080ce0b7824 */ /* 0x000fe200078e02e8 */
[----:B------:R-:W-:Y:S01]  /*169e0*/  LEA R6, P4, R4, UR4, 0x2 ;  /* 0x0000000404067c11 */ /* 0x000fe2000f8810ff */
[----:B------:R-:W-:Y:S01]  /*169f0*/  IMAD.IADD R3, R5, 0x1, R3 ;  /* 0x0000000105037824 */ /* 0x000fe200078e0203 */
[----:B------:R-:W-:-:S02]  /*16a00*/  SHF.R.U64 R24, R24, 0x3, RZ ;  /* 0x0000000318187819 */ /* 0x000fc400000012ff */
[----:B------:R-:W-:Y:S01]  /*16a10*/  IADD3.X R9, RZ, R21, RZ, P0, !PT ;  /* 0x00000015ff097210 */ /* 0x000fe200007fe4ff */
[----:B------:R-:W-:Y:S01]  /*16a20*/  SHFL.IDX PT, R46, R6, RZ, 0x1c1f ;  /* 0x001c1fff062e7589 */ /* 0x000fe200000e0000 */
[----:B------:R-:W-:Y:S01]  /*16a30*/  LEA.HI.X R4, R4, UR5, R3, 0x2, P4 ;  /* 0x0000000504047c11 */ /* 0x000fe2000a0f1403 */
[----:B------:R-:W-:Y:S01]  /*16a40*/  VIADD R3, R11, 0x8 ;  /* 0x000000080b037836 */ /* 0x000fe20000000000 */
[----:B------:R-:W-:Y:S01]  /*16a50*/  LOP3.LUT P0, RZ, R214, 0x3, RZ, 0xc0, !PT ;  /* 0x00000003d6ff7812 */ /* 0x000fe2000780c0ff */
[----:B------:R-:W-:Y:S01]  /*16a60*/  SHFL.IDX PT, R48, R6, 0x1, 0x1c1f ;  /* 0x003c1f0006307f89 */ /* 0x000fe200000e0000 */
[----:B------:R-:W-:Y:S01]  /*16a70*/  LOP3.LUT R24, R24, R25, RZ, 0x3c, !PT ;  /* 0x0000001918187212 */ /* 0x000fe200078e3cff */
[----:B------:R-:W-:Y:S01]  /*16a80*/  ULDC.64 UR4, c[0x0][0xaa0] ;  /* 0x0002a80000047ab9 */ /* 0x000fe20000000a00 */
[----:B------:R-:W-:Y:S01]  /*16a90*/  IADD3.X R25, RZ, R21, RZ, P2, !PT ;  /* 0x00000015ff197210 */ /* 0x000fe200017fe4ff */
[----:B------:R-:W2:Y:S01]  /*16aa0*/  SHFL.IDX PT, R47, R4, RZ, 0x1c1f ;  /* 0x001c1fff042f7589 */ /* 0x000ea200000e0000 */
[----:B------:R-:W-:-:S02]  /*16ab0*/  LOP3.LUT R12, R13, 0x380, RZ, 0xc0, !PT ;  /* 0x000003800d0c7812 */ /* 0x000fc400078ec0ff */
[-C--:B------:R-:W-:Y:S01]  /*16ac0*/  ISETP.GE.OR P2, PT, R11, R50.reuse, P0 ;  /* 0x000000320b00720c */ /* 0x080fe20000746670 */
[----:B------:R-:W3:Y:S01]  /*16ad0*/  SHFL.IDX PT, R49, R4, 0x1, 0x1c1f ;  /* 0x003c1f0004317f89 */ /* 0x000ee200000e0000 */
[----:B------:R-:W-:Y:S02]  /*16ae0*/  SHF.R.U64 R12, R12, 0x3, RZ ;  /* 0x000000030c0c7819 */ /* 0x000fe400000012ff */
[----:B------:R-:W-:Y:S02]  /*16af0*/  ISETP.GE.OR P0, PT, R3, R50, P0 ;  /* 0x000000320300720c */ /* 0x000fe40000706670 */
[----:B------:R-:W-:Y:S01]  /*16b00*/  LOP3.LUT R12, R12, R13, RZ, 0x3c, !PT ;  /* 0x0000000d0c0c7212 */ /* 0x000fe200078e3cff */
[----:B------:R-:W-:Y:S01]  /*16b10*/  IMAD.X R13, RZ, RZ, R21, P3 ;  /* 0x000000ffff0d7224 */ /* 0x000fe200018e0615 */
[C---:B------:R-:W-:Y:S02]  /*16b20*/  IADD3 R33, P5, R20.reuse, 0x5000, RZ ;  /* 0x0000500014217810 */ /* 0x040fe40007fbe0ff */
[----:B------:R-:W-:-:S02]  /*16b30*/  IADD3 R37, P4, R20, 0x6000, RZ ;  /* 0x0000600014257810 */ /* 0x000fc40007f9e0ff */
[C---:B------:R-:W-:Y:S02]  /*16b40*/  LOP3.LUT R7, R20.reuse, 0x380, RZ, 0xc0, !PT ;  /* 0x0000038014077812 */ /* 0x040fe400078ec0ff */
[----:B------:R-:W-:Y:S02]  /*16b50*/  IADD3 R5, P3, R20, 0x7000, RZ ;  /* 0x0000700014057810 */ /* 0x000fe40007f7e0ff */
[----:B------:R-:W-:Y:S02]  /*16b60*/  LOP3.LUT R28, R29, 0x380, RZ, 0xc0, !PT ;  /* 0x000003801d1c7812 */ /* 0x000fe400078ec0ff */
[----:B------:R-:W-:Y:S01]  /*16b70*/  LOP3.LUT R32, R33, 0x380, RZ, 0xc0, !PT ;  /* 0x0000038021207812 */ /* 0x000fe200078ec0ff */
[----:B--2---:R2:W-:Y:S01]  /*16b80*/  @!P2 ST.E desc[UR40][R46.64], R88 ;  /* 0x000000582e00a985 */ /* 0x0045e2000c101928 */
[----:B------:R-:W-:Y:S01]  /*16b90*/  LOP3.LUT R36, R37, 0x380, RZ, 0xc0, !PT ;  /* 0x0000038025247812 */ /* 0x000fe200078ec0ff */
[----:B------:R-:W-:Y:S01]  /*16ba0*/  IMAD R3, R45, UR4, RZ ;  /* 0x000000042d037c24 */ /* 0x000fe2000f8e02ff */
[----:B------:R-:W-:Y:S01]  /*16bb0*/  SHF.R.U64 R7, R7, 0x3, RZ ;  /* 0x0000000307077819 */ /* 0x000fe200000012ff */
[----:B---3--:R3:W-:Y:S01]  /*16bc0*/  @!P0 ST.E desc[UR40][R48.64], R89 ;  /* 0x0000005930008985 */ /* 0x0087e2000c101928 */
[----:B------:R-:W-:Y:S01]  /*16bd0*/  LOP3.LUT R0, R5, 0x380, RZ, 0xc0, !PT ;  /* 0x0000038005007812 */ /* 0x000fe200078ec0ff */
[----:B------:R-:W-:Y:S01]  /*16be0*/  IMAD.X R41, RZ, RZ, R21, P3 ;  /* 0x000000ffff297224 */ /* 0x000fe200018e0615 */
[----:B------:R-:W-:-:S02]  /*16bf0*/  SHF.R.U64 R28, R28, 0x3, RZ ;  /* 0x000000031c1c7819 */ /* 0x000fc400000012ff */
[----:B------:R-:W-:Y:S02]  /*16c00*/  SHF.R.U64 R32, R32, 0x3, RZ ;  /* 0x0000000320207819 */ /* 0x000fe400000012ff */
[----:B------:R-:W-:Y:S01]  /*16c10*/  SHF.R.U64 R36, R36, 0x3, RZ ;  /* 0x0000000324247819 */ /* 0x000fe200000012ff */
[----:B--2---:R-:W2:Y:S01]  /*16c20*/  @P1 LDC R47, c[0x0][0xbec] ;  /* 0x0002fb00ff2f1b82 */ /* 0x004ea20000000800 */
[----:B------:R-:W-:Y:S01]  /*16c30*/  LOP3.LUT R20, R7, R20, RZ, 0x3c, !PT ;  /* 0x0000001407147212 */ /* 0x000fe200078e3cff */
[----:B------:R-:W-:Y:S01]  /*16c40*/  IMAD R3, R44, UR5, R3 ;  /* 0x000000052c037c24 */ /* 0x000fe2000f8e0203 */
[----:B------:R-:W-:Y:S01]  /*16c50*/  SHF.R.U64 R0, R0, 0x3, RZ ;  /* 0x0000000300007819 */ /* 0x000fe200000012ff */
[----:B------:R-:W5:Y:S01]  /*16c60*/  LD.E.128 R8, desc[UR40][R8.64] ;  /* 0x0000002808087980 */ /* 0x000f62000c101d00 */
[----:B------:R-:W-:Y:S01]  /*16c70*/  LOP3.LUT R28, R28, R29, RZ, 0x3c, !PT ;  /* 0x0000001d1c1c7212 */ /* 0x000fe200078e3cff */
[--C-:B------:R-:W-:Y:S01]  /*16c80*/  IMAD.X R29, RZ, RZ, R21.reuse, P6 ;  /* 0x000000ffff1d7224 */ /* 0x100fe200030e0615 */
[----:B------:R-:W-:Y:S01]  /*16c90*/  LOP3.LUT R32, R32, R33, RZ, 0x3c, !PT ;  /* 0x0000002120207212 */ /* 0x000fe200078e3cff */
[----:B---3--:R-:W3:Y:S01]  /*16ca0*/  @P1 LDC R49, c[0x0][0xbf0] ;  /* 0x0002fc00ff311b82 */ /* 0x008ee20000000800 */
[----:B------:R-:W-:Y:S01]  /*16cb0*/  LOP3.LUT R36, R36, R37, RZ, 0x3c, !PT ;  /* 0x0000002524247212 */ /* 0x000fe200078e3cff */
[----:B------:R-:W-:Y:S01]  /*16cc0*/  IMAD.X R33, RZ, RZ, R21, P5 ;  /* 0x000000ffff217224 */ /* 0x000fe200028e0615 */
[----:B------:R-:W-:Y:S01]  /*16cd0*/  LOP3.LUT R40, R0, R5, RZ, 0x3c, !PT ;  /* 0x0000000500287212 */ /* 0x000fe200078e3cff */
[----:B------:R-:W5:Y:S01]  /*16ce0*/  LD.E.128 R12, desc[UR40][R12.64] ;  /* 0x000000280c0c7980 */ /* 0x000f62000c101d00 */
[----:B------:R-:W-:-:S03]  /*16cf0*/  IADD3.X R37, RZ, R21, RZ, P4, !PT ;  /* 0x00000015ff257210 */ /* 0x000fc600027fe4ff */
[----:B------:R4:W5:Y:S04]  /*16d00*/  LD.E.128 R4, desc[UR40][R20.64] ;  /* 0x0000002814047980 */ /* 0x000968000c101d00 */
[----:B------:R-:W5:Y:S04]  /*16d10*/  LD.E.128 R24, desc[UR40][R24.64] ;  /* 0x0000002818187980 */ /* 0x000f68000c101d00 */
[----:B------:R-:W5:Y:S01]  /*16d20*/  LD.E.128 R28, desc[UR40][R28.64] ;  /* 0x000000281c1c7980 */ /* 0x000f62000c101d00 */
[----:B----4-:R-:W-:Y:S01]  /*16d30*/  IMAD.WIDE.U32 R20, R44, UR4, RZ ;  /* 0x000000042c147c25 */ /* 0x010fe2000f8e00ff */
[----:B------:R-:W-:-:S02]  /*16d40*/  ULDC.64 UR4, c[0x0][0xae8] ;  /* 0x0002ba0000047ab9 */ /* 0x000fc40000000a00 */
[----:B------:R-:W5:Y:S01]  /*16d50*/  LD.E.128 R32, desc[UR40][R32.64] ;  /* 0x0000002820207980 */ /* 0x000f62000c101d00 */
[----:B------:R-:W-:Y:S01]  /*16d60*/  IMAD.IADD R21, R21, 0x1, R3 ;  /* 0x0000000115157824 */ /* 0x000fe200078e0203 */
[----:B------:R-:W-:Y:S01]  /*16d70*/  LEA R3, R199, R207, 0x5 ;  /* 0x000000cfc7037211 */ /* 0x000fe200078e28ff */
[----:B------:R-:W-:Y:S01]  /*16d80*/  IMAD R45, R52, UR4, RZ ;  /* 0x00000004342d7c24 */ /* 0x000fe2000f8e02ff */
[----:B------:R-:W5:Y:S03]  /*16d90*/  LD.E.128 R36, desc[UR40][R36.64] ;  /* 0x0000002824247980 */ /* 0x000f66000c101d00 */
[----:B------:R-:W-:Y:S01]  /*16da0*/  IMAD R46, R206, 0x80, R3 ;  /* 0x00000080ce2e7824 */ /* 0x000fe200078e0203 */
[----:B------:R-:W5:Y:S01]  /*16db0*/  LD.E.128 R40, desc[UR40][R40.64] ;  /* 0x0000002828287980 */ /* 0x000f62000c101d00 */
[----:B------:R-:W-:Y:S02]  /*16dc0*/  IMAD R45, R200, UR5, R45 ;  /* 0x00000005c82d7c24 */ /* 0x000fe4000f8e022d */
[----:B--2---:R-:W-:Y:S01]  /*16dd0*/  @P1 IMAD.HI.U32 R0, R46, R47, RZ ;  /* 0x0000002f2e001227 */ /* 0x004fe200078e00ff */
[----:B------:R-:W-:Y:S01]  /*16de0*/  MOV R3, R46 ;  /* 0x0000002e00037202 */ /* 0x000fe20000000f00 */
[----:B------:R-:W-:Y:S01]  /*16df0*/  @!PT LDS RZ, [RZ] ;  /* 0x00000000fffff984 */ /* 0x000fe20000000800 */
[----:B------:R-:W-:Y:S01]  /*16e00*/  @!PT LDS RZ, [RZ] ;  /* 0x00000000fffff984 */ /* 0x000fe20000000800 */
[----:B------:R-:W-:Y:S01]  /*16e10*/  @!PT LDS RZ, [RZ] ;  /* 0x00000000fffff984 */ /* 0x000fe20000000800 */
[----:B------:R-:W-:Y:S01]  /*16e20*/  @!PT LDS RZ, [RZ] ;  /* 0x00000000fffff984 */ /* 0x000fe20000000800 */
[----:B------:R2:W-:Y:S06]  /*16e30*/  MEMBAR.ALL.CTA ;  /* 0x0000000000007992 */ /* 0x0005ec0000008000 */
[----:B--2---:R-:W2:Y:S01]  /*16e40*/  FENCE.VIEW.ASYNC.S ;  /* 0x00000000000073c6 */ /* 0x004ea20000000000 */
[----:B------:R-:W-:Y:S01]  /*16e50*/  IMAD.WIDE.U32 R20, R200, UR4, R20 ;  /* 0x00000004c8147c25 */ /* 0x000fe2000f8e0014 */
[----:B------:R-:W-:Y:S01]  /*16e60*/  ULDC.64 UR4, c[0x0][0xaf0] ;  /* 0x0002bc0000047ab9 */ /* 0x000fe20000000a00 */
[----:B---3--:R-:W-:-:S02]  /*16e70*/  @P1 SHF.R.U32.HI R3, RZ, R49, R0 ;  /* 0x00000031ff031219 */ /* 0x008fc40000011600 */
[----:B------:R-:W-:Y:S02]  /*16e80*/  IMAD.IADD R21, R21, 0x1, R45 ;  /* 0x0000000115157824 */ /* 0x000fe400078e022d */
[----:B------:R-:W-:Y:S01]  /*16e90*/  IMAD R44, R208, UR4, RZ ;  /* 0x00000004d02c7c24 */ /* 0x000fe2000f8e02ff */
[----:B------:R-:W-:Y:S01]  /*16ea0*/  SHF.R.S32.HI R0, RZ, 0x1f, R3 ;  /* 0x0000001fff007819 */ /* 0x000fe20000011403 */
[----:B------:R-:W-:-:S04]  /*16eb0*/  IMAD.WIDE.U32 R20, R203, UR4, R20 ;  /* 0x00000004cb147c25 */ /* 0x000fc8000f8e0014 */
[----:B------:R-:W-:Y:S01]  /*16ec0*/  IMAD R45, R203, UR5, R44 ;  /* 0x00000005cb2d7c24 */ /* 0x000fe2000f8e022c */
[----:B------:R-:W-:Y:S01]  /*16ed0*/  ULDC.64 UR4, c[0x0][0xae0] ;  /* 0x0002b80000047ab9 */ /* 0x000fe20000000a00 */
[----:B------:R-:W-:Y:S02]  /*16ee0*/  IMAD.MOV R44, RZ, RZ, -R3 ;  /* 0x000000ffff2c7224 */ /* 0x000fe400078e0a03 */
[----:B------:R-:W-:Y:S02]  /*16ef0*/  IMAD.IADD R21, R21, 0x1, R45 ;  /* 0x0000000115157824 */ /* 0x000fe400078e022d */
[----:B------:R-:W-:Y:S02]  /*16f00*/  IMAD R0, R0, UR4, RZ ;  /* 0x0000000400007c24 */ /* 0x000fe4000f8e02ff */
[----:B------:R-:W-:Y:S02]  /*16f10*/  IMAD R45, R51, R44, R46 ;  /* 0x0000002c332d7224 */ /* 0x000fe400078e022e */
[C---:B------:R-:W-:Y:S01]  /*16f20*/  IMAD R47, R3.reuse, UR5, R0 ;  /* 0x00000005032f7c24 */ /* 0x040fe2000f8e0200 */
[----:B------:R-:W-:Y:S01]  /*16f30*/  LEA R49, R206, R207, 0x7 ;  /* 0x000000cfce317211 */ /* 0x000fe200078e38ff */
[----:B------:R-:W-:Y:S01]  /*16f40*/  IMAD.WIDE.U32 R20, R3, UR4, R20 ;  /* 0x0000000403147c25 */ /* 0x000fe2000f8e0014 */
[----:B------:R-:W-:Y:S01]  /*16f50*/  SHF.R.S32.HI R0, RZ, 0x1f, R45 ;  /* 0x0000001fff007819 */ /* 0x000fe2000001142d */
[----:B------:R-:W-:-:S02]  /*16f60*/  ULDC.64 UR4, c[0x0][0xad8] ;  /* 0x0002b60000047ab9 */ /* 0x000fc40000000a00 */
[----:B------:R-:W-:Y:S02]  /*16f70*/  IMAD.IADD R21, R21, 0x1, R47 ;  /* 0x0000000115157824 */ /* 0x000fe400078e022f */
[----:B------:R-:W-:Y:S02]  /*16f80*/  IMAD R44, R0, UR4, RZ ;  /* 0x00000004002c7c24 */ /* 0x000fe4000f8e02ff */
[----:B------:R-:W-:Y:S02]  /*16f90*/  VIADD R0, R49, 0x20 ;  /* 0x0000002031007836 */ /* 0x000fe40000000000 */
[C---:B------:R-:W-:Y:S02]  /*16fa0*/  IMAD R47, R45.reuse, UR5, R44 ;  /* 0x000000052d2f7c24 */ /* 0x040fe4000f8e022c */
[----:B------:R-:W-:Y:S01]  /*16fb0*/  IMAD.WIDE.U32 R20, R45, UR4, R20 ;  /* 0x000000042d147c25 */ /* 0x000fe2000f8e0014 */
[CC--:B------:R-:W-:Y:S01]  /*16fc0*/  ISETP.GE.AND P2, PT, R49.reuse, R50.reuse, PT ;  /* 0x000000323100720c */ /* 0x0c0fe20003f46270 */
[----:B------:R-:W-:Y:S01]  /*16fd0*/  ULDC.64 UR4, c[0x0][0xa80] ;  /* 0x0002a00000047ab9 */ /* 0x000fe20000000a00 */
[----:B------:R-:W-:Y:S01]  /*16fe0*/  ISETP.GE.AND P0, PT, R0, R50, PT ;  /* 0x000000320000720c */ /* 0x000fe20003f06270 */
[----:B------:R-:W-:Y:S01]  /*16ff0*/  VIADD R3, R49, 0x40 ;  /* 0x0000004031037836 */ /* 0x000fe20000000000 */
[----:B------:R-:W-:Y:S01]  /*17000*/  IADD3 R0, R2, 0x34820, RZ ;  /* 0x0003482002007810 */ /* 0x000fe20007ffe0ff */
[----:B------:R-:W-:Y:S01]  /*17010*/  IMAD.IADD R21, R21, 0x1, R47 ;  /* 0x0000000115157824 */ /* 0x000fe200078e022f */
[----:B------:R-:W-:-:S02]  /*17020*/  LEA R46, P3, R20, UR4, 0x1 ;  /* 0x00000004142e7c11 */ /* 0x000fc4000f8608ff */
[----:B------:R-:W-:Y:S02]  /*17030*/  ISETP.GE.AND P1, PT, R3, R50, PT ;  /* 0x000000320300720c */ /* 0x000fe40003f26270 */
[----:B------:R-:W-:Y:S02]  /*17040*/  PRMT R0, RZ, 0x654, R0 ;  /* 0x00000654ff007816 */ /* 0x000fe40000000000 */
[----:B------:R-:W-:Y:S01]  /*17050*/  LEA.HI.X R3, R20, UR5, R21, 0x1, P3 ;  /* 0x0000000514037c11 */ /* 0x000fe200098f0c15 */
[----:B--2---:R2:W3:Y:S01]  /*17060*/  SHFL.IDX PT, R44, R46, RZ, 0x181f ;  /* 0x00181fff2e2c7589 */ /* 0x0044e200000e0000 */
[----:B------:R4:W-:Y:S01]  /*17070*/  SYNCS.ARRIVE.TRANS64.RED.A1T0 RZ, [R0+URZ], RZ ;  /* 0x000000ff00ff79a7 */ /* 0x0009e2000810043f */
[----:B------:R-:W-:Y:S02]  /*17080*/  BSSY B1, `(.L_x_801) ;  /* 0x000000c000017945 */ /* 0x000fe40003800000 */
[----:B----4-:R2:W4:Y:S02]  /*17090*/  SHFL.IDX PT, R0, R3, RZ, 0x181f ;  /* 0x00181fff03007589 */ /* 0x01052400000e0000 */
[----:B------:R-:W-:Y:S05]  /*170a0*/  @P2 BRA `(.L_x_802) ;  /* 0x0000000000242947 */ /* 0x000fea0003800000 */
[----:B------:R-:W-:Y:S02]  /*170b0*/  ULDC UR4, c[0x0][0xac8] ;  /* 0x0002b20000047ab9 */ /* 0x000fe40000000800 */
[----:B------:R-:W-:Y:S02]  /*170c0*/  ISETP.GE.AND P2, PT, R197, UR4, PT ;  /* 0x00000004c5007c0c */ /* 0x000fe4000bf46270 */
[----:B------:R-:W-:-:S11]  /*170d0*/  ISETP.GE.AND P3, PT, R198, UR4, PT ;  /* 0x00000004c6007c0c */ /* 0x000fd6000bf66270 */
[CC--:B---3--:R-:W-:Y:S02]  /*170e0*/  @!P2 LEA R20, P4, R197.reuse, R44.reuse, 0x1 ;  /* 0x0000002cc514a211 */ /* 0x0c8fe400078808ff */
[C---:B------:R-:W-:Y:S02]  /*170f0*/  @!P3 LEA R44, P5, R198.reuse, R44, 0x1 ;  /* 0x0000002cc62cb211 */ /* 0x040fe400078a08ff */
[-C--:B----4-:R-:W-:Y:S02]  /*17100*/  @!P2 LEA.HI.X R21, R197, R0.reuse, R237, 0x1, P4 ;  /* 0x00000000c515a211 */ /* 0x090fe400020f0ced */
[----:B------:R-:W-:-:S03]  /*17110*/  @!P3 LEA.HI.X R45, R198, R0, R236, 0x1, P5 ;  /* 0x00000000c62db211 */ /* 0x000fc600028f0cec */
[----:B-----5:R3:W-:Y:S04]  /*17120*/  @!P2 ST.E.128 desc[UR40][R20.64], R4 ;  /* 0x000000041400a985 */ /* 0x0207e8000c101d28 */
[----:B------:R3:W-:Y:S02]  /*17130*/  @!P3 ST.E.128 desc[UR40][R44.64], R28 ;  /* 0x0000001c2c00b985 */ /* 0x0007e4000c101d28 */
.L_x_802:
[----:B------:R-:W-:Y:S05]  /*17140*/  BSYNC B1 ;  /* 0x0000000000017941 */ /* 0x000fea0003800000 */
.L_x_801:
[----:B----4-:R4:W0:Y:S01]  /*17150*/  SHFL.IDX PT, R0, R3, 0x1, 0x181f ;  /* 0x00381f0003007f89 */ /* 0x01082200000e0000 */
[----:B------:R-:W-:Y:S03]  /*17160*/  BSSY B1, `(.L_x_803) ;  /* 0x000000c000017945 */ /* 0x000fe60003800000 */
[----:B---3-5:R4:W3:Y:S01]  /*17170*/  SHFL.IDX PT, R6, R46, 0x1, 0x181f ;  /* 0x00381f002e067f89 */ /* 0x0288e200000e0000 */
[----:B------:R-:W-:Y:S05]  /*17180*/  @P0 BRA `(.L_x_804) ;  /* 0x0000000000240947 */ /* 0x000fea0003800000 */
[----:B------:R-:W-:Y:S02]  /*17190*/  ULDC UR4, c[0x0][0xac8] ;  /* 0x0002b20000047ab9 */ /* 0x000fe40000000800 */
        /* <DEDUP_REMOVED lines=8> */
.L_x_804:
[----:B------:R-:W-:Y:S05]  /*17220*/  BSYNC B1 ;  /* 0x0000000000017941 */ /* 0x000fea0003800000 */
.L_x_803:
[----:B0-----:R0:W0:Y:S01]  /*17230*/  SHFL.IDX PT, R0, R3, 0x2, 0x181f ;  /* 0x00581f0003007f89 */ /* 0x00102200000e0000 */
[----:B------:R-:W-:Y:S03]  /*17240*/  BSSY B1, `(.L_x_805) ;  /* 0x000000c000017945 */ /* 0x000fe60003800000 */
[----:B---3--:R3:W0:Y:S01]  /*17250*/  SHFL.IDX PT, R6, R46, 0x2, 0x181f ;  /* 0x00581f002e067f89 */ /* 0x00862200000e0000 */
[----:B------:R-:W-:Y:S05]  /*17260*/  @P1 BRA `(.L_x_806) ;  /* 0x0000000000241947 */ /* 0x000fea0003800000 */
[----:B------:R-:W-:Y:S02]  /*17270*/  ULDC UR4, c[0x0][0xac8] ;  /* 0x0002b20000047ab9 */ /* 0x000fe40000000800 */
[----:B------:R-:W-:Y:S02]  /*17280*/  ISETP.GE.AND P2, PT, R197, UR4, PT ;  /* 0x00000004c5007c0c */ /* 0x000fe4000bf46270 */
[----:B------:R-:W-:-:S11]  /*17290*/  ISETP.GE.AND P3, PT, R198, UR4, PT ;  /* 0x00000004c6007c0c */ /* 0x000fd6000bf66270 */
[CC--:B0-----:R-:W-:Y:S02]  /*172a0*/  @!P2 LEA R4, P0, R197.reuse, R6.reuse, 0x1 ;  /* 0x00000006c504a211 */ /* 0x0c1fe400078008ff */
[C---:B------:R-:W-:Y:S02]  /*172b0*/  @!P3 LEA R6, P1, R198.reuse, R6, 0x1 ;  /* 0x00000006c606b211 */ /* 0x040fe400078208ff */
[-C--:B------:R-:W-:Y:S02]  /*172c0*/  @!P2 LEA.HI.X R5, R197, R0.reuse, R237, 0x1, P0 ;  /* 0x00000000c505a211 */ /* 0x080fe400000f0ced */
[----:B------:R-:W-:-:S03]  /*172d0*/  @!P3 LEA.HI.X R7, R198, R0, R236, 0x1, P1 ;  /* 0x00000000c607b211 */ /* 0x000fc600008f0cec */
[----:B------:R0:W-:Y:S04]  /*172e0*/  @!P2 ST.E.128 desc[UR40][R4.64], R12 ;  /* 0x0000000c0400a985 */ /* 0x0001e8000c101d28 */
[----:B------:R0:W-:Y:S02]  /*172f0*/  @!P3 ST.E.128 desc[UR40][R6.64], R36 ;  /* 0x000000240600b985 */ /* 0x0001e4000c101d28 */
.L_x_806:
[----:B------:R-:W-:Y:S05]  /*17300*/  BSYNC B1 ;  /* 0x0000000000017941 */ /* 0x000fea0003800000 */
.L_x_805:
[----:B0-----:R-:W-:Y:S01]  /*17310*/  IADD3 R0, R49, 0x60, RZ ;  /* 0x0000006031007810 */ /* 0x001fe20007ffe0ff */
[----:B--2-4-:R-:W0:Y:S03]  /*17320*/  SHFL.IDX PT, R3, R3, 0x3, 0x181f ;  /* 0x00781f0003037f89 */ /* 0x014e2600000e0000 */
[----:B------:R-:W-:Y:S01]  /*17330*/  ISETP.GE.AND P0, PT, R0, R50, PT ;  /* 0x000000320000720c */ /* 0x000fe20003f06270 */
[----:B---3--:R-:W2:-:S12]  /*17340*/  SHFL.IDX PT, R46, R46, 0x3, 0x181f ;  /* 0x00781f002e2e7f89 */ /* 0x008e9800000e0000 */
[----:B------:R-:W-:Y:S05]  /*17350*/  @P0 BRA `(.L_x_807) ;  /* 0x0000000800e40947 */ /* 0x000fea0003800000 */
[----:B------:R-:W-:Y:S02]  /*17360*/  ULDC UR4, c[0x0][0xac8] ;  /* 0x0002b20000047ab9 */ /* 0x000fe40000000800 */
[----:B------:R-:W-:-:S13]  /*17370*/  ISETP.GE.AND P1, PT, R197, UR4, PT ;  /* 0x00000004c5007c0c */ /* 0x000fda000bf26270 */
[----:B--2---:R-:W-:-:S04]  /*17380*/  @!P1 LEA R4, P0, R197, R46, 0x1 ;  /* 0x0000002ec5049211 */ /* 0x004fc800078008ff */
[----:B0-----:R-:W-:Y:S02]  /*17390*/  @!P1 LEA.HI.X R5, R197, R3, R237, 0x1, P0 ;  /* 0x00000003c5059211 */ /* 0x001fe400000f0ced */
[----:B------:R-:W-:-:S03]  /*173a0*/  ISETP.GE.AND P0, PT, R198, UR4, PT ;  /* 0x00000004c6007c0c */ /* 0x000fc6000bf06270 */
[----:B------:R3:W-:Y:S10]  /*173b0*/  @!P1 ST.E.128 desc[UR40][R4.64], R24 ;  /* 0x0000001804009985 */ /* 0x0007f4000c101d28 */
[----:B------:R-:W-:Y:S05]  /*173c0*/  @P0 BRA `(.L_x_807) ;  /* 0x0000000800c80947 */ /* 0x000fea0003800000 */
[----:B---3--:R-:W-:-:S04]  /*173d0*/  LEA R4, P0, R198, R46, 0x1 ;  /* 0x0000002ec6047211 */ /* 0x008fc800078008ff */
[----:B------:R-:W-:-:S05]  /*173e0*/  LEA.HI.X R5, R198, R3, R236, 0x1, P0 ;  /* 0x00000003c6057211 */ /* 0x000fca00000f0cec */
[----:B------:R4:W-:Y:S01]  /*173f0*/  ST.E.128 desc[UR40][R4.64], R40 ;  /* 0x0000002804007985 */ /* 0x0009e2000c101d28 */
[----:B------:R-:W-:Y:S05]  /*17400*/  BRA `(.L_x_807) ;  /* 0x0000000800b87947 */ /* 0x000fea0003800000 */
.L_x_799:
[----:B------:R-:W-:Y:S01]  /*17410*/  ULDC.64 UR4, c[0x0][0xc00] ;  /* 0x0003000000047ab9 */ /* 0x000fe20000000a00 */
[----:B------:R-:W-:Y:S01]  /*17420*/  IMAD.MOV.U32 R3, RZ, RZ, RZ ;  /* 0x000000ffff037224 */ /* 0x000fe200078e00ff */
[----:B------:R-:W-:Y:S01]  /*17430*/  ISETP.NE.U32.AND P0, PT, RZ, UR4, PT ;  /* 0x00000004ff007c0c */ /* 0x000fe2000bf05070 */
[----:B------:R-:W2:Y:S01]  /*17440*/  LDC R21, c[0x0][0xbe8] ;  /* 0x0002fa00ff157b82 */ /* 0x000ea20000000800 */
[----:B------:R-:W-:Y:S02]  /*17450*/  IADD3 R4, P1, R201, UR4, RZ ;  /* 0x00000004c9047c10 */ /* 0x000fe4000ff3e0ff */
[----:B------:R-:W-:Y:S02]  /*17460*/  ISETP.NE.AND.EX P0, PT, RZ, UR5, PT, P0 ;  /* 0x00000005ff007c0c */ /* 0x000fe4000bf05300 */
[----:B------:R-:W-:Y:S01]  /*17470*/  IADD3.X R5, R202, UR5, RZ, P1, !PT ;  /* 0x00000005ca057c10 */ /* 0x000fe20008ffe4ff */
[----:B------:R-:W-:Y:S02]  /*17480*/  ULDC.64 UR4, c[0x0][0xc08] ;  /* 0x0003020000047ab9 */ /* 0x000fe40000000a00 */
[----:B------:R-:W-:-:S04]  /*17490*/  ISETP.NE.U32.AND P1, PT, RZ, UR4, PT ;  /* 0x00000004ff007c0c */ /* 0x000fc8000bf25070 */
[----:B------:R-:W-:-:S04]  /*174a0*/  ISETP.NE.AND.EX P1, PT, RZ, UR5, PT, P1 ;  /* 0x00000005ff007c0c */ /* 0x000fc8000bf25310 */
[----:B------:R3:W5:Y:S09]  /*174b0*/  @P0 LDG.E R3, desc[UR40][R4.64] ;  /* 0x0000002804030981 */ /* 0x000772000c1e1900 */
[----:B------:R-:W-:Y:S01]  /*174c0*/  @P1 IADD3 R6, P2, R201, UR4, RZ ;  /* 0x00000004c9061c10 */ /* 0x000fe2000ff5e0ff */
[----:B------:R-:W-:-:S02]  /*174d0*/  ULDC UR4, c[0x0][0xa88] ;  /* 0x0002a20000047ab9 */ /* 0x000fc40000000800 */
[----:B------:R-:W-:Y:S01]  /*174e0*/  IMAD.U32 R0, RZ, RZ, UR4 ;  /* 0x00000004ff007e24 */ /* 0x000fe2000f8e00ff */
[----:B------:R-:W-:-:S05]  /*174f0*/  @P1 IADD3.X R7, R202, UR5, RZ, P2, !PT ;  /* 0x00000005ca071c10 */ /* 0x000fca00097fe4ff */
[----:B------:R3:W5:Y:S01]  /*17500*/  @P1 LDG.E R0, desc[UR40][R6.64] ;  /* 0x0000002806001981 */ /* 0x000762000c1e1900 */
[----:B--2---:R-:W-:Y:S01]  /*17510*/  ISETP.NE.AND P2, PT, R21, 0x1, PT ;  /* 0x000000011500780c */ /* 0x004fe20003f45270 */
[----:B------:R-:W2:-:S12]  /*17520*/  S2R R8, SR_TID.X ;  /* 0x0000000000087919 */ /* 0x000e980000002100 */
[----:B------:R-:W4:Y:S08]  /*17530*/  @P2 LDC R14, c[0x0][0xbec] ;  /* 0x0002fb00ff0e2b82 */ /* 0x000f300000000800 */
[----:B------:R-:W0:Y:S01]  /*17540*/  @P2 LDC R25, c[0x0][0xbf0] ;  /* 0x0002fc00ff192b82 */ /* 0x000e220000000800 */
[----:B--2---:R-:W-:-:S04]  /*17550*/  IADD3 R8, R8, -0x80, RZ ;  /* 0xffffff8008087810 */ /* 0x004fc80007ffe0ff */
[----:B------:R-:W-:Y:S01]  /*17560*/  ISETP.GE.AND P3, PT, R8, 0x80, PT ;  /* 0x000000800800780c */ /* 0x000fe20003f66270 */
[----:B---3--:R-:W-:-:S12]  /*17570*/  @P1 BRA `(.L_x_808) ;  /* 0x0000000000101947 */ /* 0x008fd80003800000 */
[----:B------:R-:W-:Y:S05]  /*17580*/  @!P0 BRA `(.L_x_808) ;  /* 0x00000000000c8947 */ /* 0x000fea0003800000 */
[----:B------:R-:W2:Y:S04]  /*17590*/  LDG.E R7, desc[UR40][R4.64] ;  /* 0x0000002804077981 */ /* 0x000ea8000c1e1900 */
[----:B-----5:R-:W2:Y:S02]  /*175a0*/  LDG.E R0, desc[UR40][R4.64+0x4] ;  /* 0x0000042804007981 */ /* 0x020ea4000c1e1900 */
[----:B--2---:R-:W-:-:S07]  /*175b0*/  IMAD.IADD R0, R0, 0x1, -R7 ;  /* 0x0000000100007824 */ /* 0x004fce00078e0a07 */
.L_x_808:
[----:B------:R-:W-:Y:S01]  /*175c0*/  BSSY B1, `(.L_x_809) ;  /* 0x000002e000017945 */ /* 0x000fe20003800000 */
[----:B------:R-:W-:Y:S02]  /*175d0*/  SHF.R.S32.HI R12, RZ, 0x1f, R200 ;  /* 0x0000001fff0c7819 */ /* 0x000fe400000114c8 */
[----:B------:R-:W-:Y:S02]  /*175e0*/  SEL R203, R203, RZ, !P0 ;  /* 0x000000ffcbcb7207 */ /* 0x000fe40004000000 */
[----:B------:R-:W-:Y:S02]  /*175f0*/  SEL R208, R208, RZ, !P0 ;  /* 0x000000ffd0d07207 */ /* 0x000fe40004000000 */
[----:B-----5:R-:W-:Y:S01]  /*17600*/  SHF.R.S32.HI R10, RZ, 0x1f, R3 ;  /* 0x0000001fff0a7819 */ /* 0x020fe20000011403 */
[----:B------:R-:W-:Y:S06]  /*17610*/  @P3 BRA `(.L_x_810) ;  /* 0x0000000000a03947 */ /* 0x000fec0003800000 */
[----:B------:R-:W2:Y:S01]  /*17620*/  S2R R5, SR_TID.X ;  /* 0x0000000000057919 */ /* 0x000ea20000002100 */
[----:B------:R-:W3:Y:S01]  /*17630*/  LDC R11, c[0x0][0xbe8] ;  /* 0x0002fa00ff0b7b82 */ /* 0x000ee20000000800 */
[----:B--2---:R-:W-:Y:S02]  /*17640*/  IMAD R4, R206, 0x80, R5 ;  /* 0x00000080ce047824 */ /* 0x004fe400078e0205 */
[----:B---3--:R-:W-:-:S03]  /*17650*/  IMAD R5, R0, R11, RZ ;  /* 0x0000000b00057224 */ /* 0x008fc600078e02ff */
[----:B------:R-:W-:-:S04]  /*17660*/  IADD3 R8, R4, -0x80, RZ ;  /* 0xffffff8004087810 */ /* 0x000fc80007ffe0ff */
[----:B------:R-:W-:-:S13]  /*17670*/  ISETP.GE.AND P0, PT, R8, R5, PT ;  /* 0x000000050800720c */ /* 0x000fda0003f06270 */
[----:B------:R-:W-:Y:S05]  /*17680*/  @P0 BRA `(.L_x_810) ;  /* 0x0000000000840947 */ /* 0x000fea0003800000 */
[----:B------:R-:W-:Y:S01]  /*17690*/  ISETP.NE.AND P0, PT, R11, 0x1, PT ;  /* 0x000000010b00780c */ /* 0x000fe20003f05270 */
[----:B------:R-:W-:Y:S01]  /*176a0*/  ULDC.64 UR4, c[0x0][0xb90] ;  /* 0x0002e40000047ab9 */ /* 0x000fe20000000a00 */
[----:B------:R-:W-:Y:S01]  /*176b0*/  MOV R5, R10 ;  /* 0x0000000a00057202 */ /* 0x000fe20000000f00 */
[----:B------:R-:W-:Y:S02]  /*176c0*/  IMAD R9, R12, UR4, RZ ;  /* 0x000000040c097c24 */ /* 0x000fe4000f8e02ff */
[----:B------:R-:W-:Y:S02]  /*176d0*/  IMAD.MOV.U32 R4, RZ, RZ, R3 ;  /* 0x000000ffff047224 */ /* 0x000fe400078e0003 */
[----:B------:R-:W-:Y:S02]  /*176e0*/  IMAD.MOV.U32 R7, RZ, RZ, R8 ;  /* 0x000000ffff077224 */ /* 0x000fe400078e0008 */
[----:B------:R-:W-:-:S04]  /*176f0*/  IMAD.WIDE.U32 R4, R200, UR4, R4 ;  /* 0x00000004c8047c25 */ /* 0x000fc8000f8e0004 */
[----:B------:R-:W2:Y:S01]  /*17700*/  @P0 LDC R13, c[0x0][0xbec] ;  /* 0x0002fb00ff0d0b82 */ /* 0x000ea20000000800 */
[----:B------:R-:W-:Y:S01]  /*17710*/  IMAD R9, R200, UR5, R9 ;  /* 0x00000005c8097c24 */ /* 0x000fe2000f8e0209 */
[----:B------:R-:W-:-:S03]  /*17720*/  ULDC.64 UR4, c[0x0][0xb98] ;  /* 0x0002e60000047ab9 */ /* 0x000fc60000000a00 */
[----:B------:R-:W-:-:S03]  /*17730*/  IMAD.IADD R5, R5, 0x1, R9 ;  /* 0x0000000105057824 */ /* 0x000fc600078e0209 */
[----:B------:R-:W3:Y:S01]  /*17740*/  @P0 LDC R15, c[0x0][0xbf0] ;  /* 0x0002fc00ff0f0b82 */ /* 0x000ee20000000800 */
[----:B------:R-:W-:-:S04]  /*17750*/  IMAD.WIDE.U32 R4, R203, UR4, R4 ;  /* 0x00000004cb047c25 */ /* 0x000fc8000f8e0004 */
[----:B--2---:R-:W-:-:S05]  /*17760*/  @P0 IMAD.HI.U32 R6, R8, R13, RZ ;  /* 0x0000000d08060227 */ /* 0x004fca00078e00ff */
[----:B---3--:R-:W-:Y:S01]  /*17770*/  @P0 SHF.R.U32.HI R7, RZ, R15, R6 ;  /* 0x0000000fff070219 */ /* 0x008fe20000011606 */
[----:B------:R-:W-:-:S03]  /*17780*/  IMAD R6, R208, UR4, RZ ;  /* 0x00000004d0067c24 */ /* 0x000fc6000f8e02ff */
[----:B------:R-:W-:Y:S01]  /*17790*/  IADD3 R4, P0, R7, R4, RZ ;  /* 0x0000000407047210 */ /* 0x000fe20007f1e0ff */
[----:B------:R-:W-:-:S04]  /*177a0*/  IMAD.MOV R9, RZ, RZ, -R7 ;  /* 0x000000ffff097224 */ /* 0x000fc800078e0a07 */
[----:B------:R-:W-:Y:S01]  /*177b0*/  IMAD R9, R11, R9, R8 ;  /* 0x000000090b097224 */ /* 0x000fe200078e0208 */
[----:B------:R-:W-:Y:S01]  /*177c0*/  SHF.R.S32.HI R11, RZ, 0x1f, R7 ;  /* 0x0000001fff0b7819 */ /* 0x000fe20000011407 */
[----:B------:R-:W-:Y:S01]  /*177d0*/  IMAD R8, R203, UR5, R6 ;  /* 0x00000005cb087c24 */ /* 0x000fe2000f8e0206 */
[----:B------:R-:W-:Y:S02]  /*177e0*/  ULDC.64 UR4, c[0x0][0xb88] ;  /* 0x0002e20000047ab9 */ /* 0x000fe40000000a00 */
[----:B------:R-:W-:Y:S02]  /*177f0*/  SHF.R.S32.HI R6, RZ, 0x1f, R9 ;  /* 0x0000001fff067819 */ /* 0x000fe40000011409 */
[----:B------:R-:W-:-:S03]  /*17800*/  IADD3.X R5, R11, R5, R8, P0, !PT ;  /* 0x000000050b057210 */ /* 0x000fc600007fe408 */
[----:B------:R-:W-:Y:S02]  /*17810*/  IMAD R6, R6, UR4, RZ ;  /* 0x0000000406067c24 */ /* 0x000fe4000f8e02ff */
[----:B------:R-:W-:-:S04]  /*17820*/  IMAD.WIDE.U32 R4, R9, UR4, R4 ;  /* 0x0000000409047c25 */ /* 0x000fc8000f8e0004 */
[----:B------:R-:W-:Y:S01]  /*17830*/  IMAD R7, R9, UR5, R6 ;  /* 0x0000000509077c24 */ /* 0x000fe2000f8e0206 */
[----:B------:R-:W-:Y:S02]  /*17840*/  ULDC.64 UR4, c[0x0][0xb50] ;  /* 0x0002d40000047ab9 */ /* 0x000fe40000000a00 */
[----:B------:R-:W-:Y:S02]  /*17850*/  LEA R6, P0, R4, UR4, 0x2 ;  /* 0x0000000404067c11 */ /* 0x000fe4000f8010ff */
[----:B------:R-:W-:-:S04]  /*17860*/  IADD3 R5, R5, R7, RZ ;  /* 0x0000000705057210 */ /* 0x000fc80007ffe0ff */
[----:B------:R-:W-:Y:S01]  /*17870*/  LEA.HI.X R7, R4, UR5, R5, 0x2, P0 ;  /* 0x0000000504077c11 */ /* 0x000fe200080f1405 */
[----:B------:R-:W-:-:S05]  /*17880*/  IMAD.MOV.U32 R5, RZ, RZ, -0x800000 ;  /* 0xff800000ff057424 */ /* 0x000fca00078e00ff */
[----:B------:R2:W-:Y:S02]  /*17890*/  STG.E desc[UR40][R6.64], R5 ;  /* 0x0000000506007986 */ /* 0x0005e4000c101928 */
.L_x_810:
[----:B------:R-:W-:Y:S05]  /*178a0*/  BSYNC B1 ;  /* 0x0000000000017941 */ /* 0x000fea0003800000 */
.L_x_809:
[----:B------:R-:W-:Y:S01]  /*178b0*/  ULDC.64 UR4, c[0x0][0xaa0] ;  /* 0x0002a80000047ab9 */ /* 0x000fe20000000a00 */
[----:B------:R-:W-:Y:S01]  /*178c0*/  BSSY B1, `(.L_x_811) ;  /* 0x0000038000017945 */ /* 0x000fe20003800000 */
[----:B------:R-:W-:-:S04]  /*178d0*/  IMAD R4, R10, UR4, RZ ;  /* 0x000000040a047c24 */ /* 0x000fc8000f8e02ff */
[C---:B--2---:R-:W-:Y:S02]  /*178e0*/  IMAD R7, R3.reuse, UR5, R4 ;  /* 0x0000000503077c24 */ /* 0x044fe4000f8e0204 */
[----:B------:R-:W-:Y:S01]  /*178f0*/  IMAD.WIDE.U32 R4, R3, UR4, RZ ;  /* 0x0000000403047c25 */ /* 0x000fe2000f8e00ff */
[----:B------:R-:W-:-:S03]  /*17900*/  ULDC.64 UR4, c[0x0][0xae8] ;  /* 0x0002ba0000047ab9 */ /* 0x000fc60000000a00 */
[----:B------:R-:W-:Y:S01]  /*17910*/  IMAD R3, R199, 0x20, R207 ;  /* 0x00000020c7037824 */ /* 0x000fe200078e02cf */
[----:B------:R-:W-:Y:S01]  /*17920*/  IADD3 R5, R5, R7, RZ ;  /* 0x0000000705057210 */ /* 0x000fe20007ffe0ff */
[----:B------:R-:W-:Y:S02]  /*17930*/  IMAD R7, R12, UR4, RZ ;  /* 0x000000040c077c24 */ /* 0x000fe4000f8e02ff */
[----:B------:R-:W-:Y:S02]  /*17940*/  IMAD R9, R206, 0x80, R3 ;  /* 0x00000080ce097824 */ /* 0x000fe400078e0203 */
[C---:B------:R-:W-:Y:S02]  /*17950*/  IMAD R7, R200.reuse, UR5, R7 ;  /* 0x00000005c8077c24 */ /* 0x040fe4000f8e0207 */
[----:B------:R-:W-:Y:S01]  /*17960*/  IMAD.WIDE.U32 R4, R200, UR4, R4 ;  /* 0x00000004c8047c25 */ /* 0x000fe2000f8e0004 */
[----:B------:R-:W-:-:S03]  /*17970*/  ULDC.64 UR4, c[0x0][0xaf0] ;  /* 0x0002bc0000047ab9 */ /* 0x000fc60000000a00 */
[----:B----4-:R-:W-:Y:S01]  /*17980*/  @P2 IMAD.HI.U32 R6, R9, R14, RZ ;  /* 0x0000000e09062227 */ /* 0x010fe200078e00ff */
[----:B------:R-:W-:-:S03]  /*17990*/  IADD3 R5, R5, R7, RZ ;  /* 0x0000000705057210 */ /* 0x000fc60007ffe0ff */
[----:B------:R-:W-:Y:S01]  /*179a0*/  IMAD.MOV.U32 R3, RZ, RZ, R9 ;  /* 0x000000ffff037224 */ /* 0x000fe200078e0009 */
[----:B0-----:R-:W-:Y:S01]  /*179b0*/  @P2 SHF.R.U32.HI R3, RZ, R25, R6 ;  /* 0x00000019ff032219 */ /* 0x001fe20000011606 */
[----:B------:R-:W-:Y:S02]  /*179c0*/  IMAD R8, R208, UR4, RZ ;  /* 0x00000004d0087c24 */ /* 0x000fe4000f8e02ff */
[----:B------:R-:W-:Y:S01]  /*179d0*/  IMAD.WIDE.U32 R4, R203, UR4, R4 ;  /* 0x00000004cb047c25 */ /* 0x000fe2000f8e0004 */
[----:B------:R-:W-:-:S03]  /*179e0*/  SHF.R.S32.HI R6, RZ, 0x1f, R3 ;  /* 0x0000001fff067819 */ /* 0x000fc60000011403 */
[----:B------:R-:W-:Y:S01]  /*179f0*/  IMAD R7, R203, UR5, R8 ;  /* 0x00000005cb077c24 */ /* 0x000fe2000f8e0208 */
[----:B------:R-:W-:Y:S01]  /*17a00*/  ULDC.64 UR4, c[0x0][0xae0] ;  /* 0x0002b80000047ab9 */ /* 0x000fe20000000a00 */
[----:B------:R-:W-:Y:S02]  /*17a10*/  IMAD.MOV R8, RZ, RZ, -R3 ;  /* 0x000000ffff087224 */ /* 0x000fe400078e0a03 */
[----:B------:R-:W-:Y:S02]  /*17a20*/  IMAD.IADD R5, R5, 0x1, R7 ;  /* 0x0000000105057824 */ /* 0x000fe400078e0207 */
[----:B------:R-:W-:Y:S02]  /*17a30*/  IMAD R6, R6, UR4, RZ ;  /* 0x0000000406067c24 */ /* 0x000fe4000f8e02ff */
[----:B------:R-:W-:Y:S02]  /*17a40*/  IMAD R7, R21, R8, R9 ;  /* 0x0000000815077224 */ /* 0x000fe400078e0209 */
[----:B------:R-:W-:-:S02]  /*17a50*/  IMAD R9, R3, UR5, R6 ;  /* 0x0000000503097c24 */ /* 0x000fc4000f8e0206 */
[----:B------:R-:W-:Y:S01]  /*17a60*/  IMAD.WIDE.U32 R4, R3, UR4, R4 ;  /* 0x0000000403047c25 */ /* 0x000fe2000f8e0004 */
[----:B------:R-:W-:Y:S01]  /*17a70*/  SHF.R.S32.HI R3, RZ, 0x1f, R7 ;  /* 0x0000001fff037819 */ /* 0x000fe20000011407 */
[----:B------:R-:W-:Y:S02]  /*17a80*/  ULDC.64 UR4, c[0x0][0xad8] ;  /* 0x0002b60000047ab9 */ /* 0x000fe40000000a00 */
[----:B------:R-:W-:Y:S01]  /*17a90*/  IMAD R8, R206, 0x80, R207 ;  /* 0x00000080ce087824 */ /* 0x000fe200078e02cf */
[----:B------:R-:W-:Y:S01]  /*17aa0*/  IADD3 R5, R5, R9, RZ ;  /* 0x0000000905057210 */ /* 0x000fe20007ffe0ff */
[----:B------:R-:W-:Y:S02]  /*17ab0*/  IMAD R6, R3, UR4, RZ ;  /* 0x0000000403067c24 */ /* 0x000fe4000f8e02ff */
[----:B------:R-:W-:Y:S02]  /*17ac0*/  IMAD R21, R0, R21, RZ ;  /* 0x0000001500157224 */ /* 0x000fe400078e02ff */
[----:B------:R-:W-:-:S02]  /*17ad0*/  IMAD R3, R7, UR5, R6 ;  /* 0x0000000507037c24 */ /* 0x000fc4000f8e0206 */
[----:B------:R-:W-:Y:S01]  /*17ae0*/  IMAD.WIDE.U32 R4, R7, UR4, R4 ;  /* 0x0000000407047c25 */ /* 0x000fe2000f8e0004 */
[C---:B------:R-:W-:Y:S01]  /*17af0*/  ISETP.GE.AND P2, PT, R8.reuse, R21, PT ;  /* 0x000000150800720c */ /* 0x040fe20003f46270 */
[----:B------:R-:W-:Y:S02]  /*17b00*/  ULDC.64 UR4, c[0x0][0xa80] ;  /* 0x0002a00000047ab9 */ /* 0x000fe40000000a00 */
[----:B------:R-:W-:Y:S01]  /*17b10*/  VIADD R0, R8, 0x20 ;  /* 0x0000002008007836 */ /* 0x000fe20000000000 */
[----:B------:R-:W-:Y:S01]  /*17b20*/  LEA R6, P3, R4, UR4, 0x1 ;  /* 0x0000000404067c11 */ /* 0x000fe2000f8608ff */
[----:B------:R-:W-:-:S03]  /*17b30*/  IMAD.IADD R3, R5, 0x1, R3 ;  /* 0x0000000105037824 */ /* 0x000fc600078e0203 */
[-C--:B------:R-:W-:Y:S02]  /*17b40*/  ISETP.GE.AND P1, PT, R0, R21.reuse, PT ;  /* 0x000000150000720c */ /* 0x080fe40003f26270 */
[----:B------:R-:W-:Y:S02]  /*17b50*/  IADD3 R0, R8, 0x40, RZ ;  /* 0x0000004008007810 */ /* 0x000fe40007ffe0ff */
[----:B------:R-:W-:Y:S02]  /*17b60*/  LEA.HI.X R3, R4, UR5, R3, 0x1, P3 ;  /* 0x0000000504037c11 */ /* 0x000fe400098f0c03 */
[----:B------:R-:W-:Y:S01]  /*17b70*/  ISETP.GE.AND P0, PT, R0, R21, PT ;  /* 0x000000150000720c */ /* 0x000fe20003f06270 */
[----:B------:R0:W2:Y:S04]  /*17b80*/  SHFL.IDX PT, R4, R6, RZ, 0x181f ;  /* 0x00181fff06047589 */ /* 0x0000a800000e0000 */
[----:B------:R0:W3:Y:S01]  /*17b90*/  SHFL.IDX PT, R0, R3, RZ, 0x181f ;  /* 0x00181fff03007589 */ /* 0x0000e200000e0000 */
[----:B------:R-:W-:Y:S07]  /*17ba0*/  @P2 BRA `(.L_x_812) ;  /* 0x0000000000242947 */ /* 0x000fee0003800000 */
[----:B------:R-:W-:Y:S02]  /*17bb0*/  ULDC UR4, c[0x0][0xac8] ;  /* 0x0002b20000047ab9 */ /* 0x000fe40000000800 */
[----:B------:R-:W-:Y:S02]  /*17bc0*/  ISETP.GE.AND P4, PT, R197, UR4, PT ;  /* 0x00000004c5007c0c */ /* 0x000fe4000bf86270 */
[----:B------:R-:W-:-:S11]  /*17bd0*/  ISETP.GE.AND P5, PT, R198, UR4, PT ;  /* 0x00000004c6007c0c */ /* 0x000fd6000bfa6270 */
[CC--:B--2---:R-:W-:Y:S02]  /*17be0*/  @!P4 LEA R10, P2, R197.reuse, R4.reuse, 0x1 ;  /* 0x00000004c50ac211 */ /* 0x0c4fe400078408ff */
[C---:B------:R-:W-:Y:S02]  /*17bf0*/  @!P5 LEA R4, P3, R198.reuse, R4, 0x1 ;  /* 0x00000004c604d211 */ /* 0x040fe400078608ff */
[-C--:B---3--:R-:W-:Y:S02]  /*17c00*/  @!P4 LEA.HI.X R11, R197, R0.reuse, R237, 0x1, P2 ;  /* 0x00000000c50bc211 */ /* 0x088fe400010f0ced */
[----:B------:R-:W-:-:S03]  /*17c10*/  @!P5 LEA.HI.X R5, R198, R0, R236, 0x1, P3 ;  /* 0x00000000c605d211 */ /* 0x000fc600018f0cec */
[----:B------:R4:W-:Y:S04]  /*17c20*/  @!P4 ST.E.128 desc[UR40][R10.64], RZ ;  /* 0x000000ff0a00c985 */ /* 0x0009e8000c101d28 */
[----:B------:R4:W-:Y:S02]  /*17c30*/  @!P5 ST.E.128 desc[UR40][R4.64], RZ ;  /* 0x000000ff0400d985 */ /* 0x0009e4000c101d28 */
.L_x_812:
[----:B------:R-:W-:Y:S05]  /*17c40*/  BSYNC B1 ;  /* 0x0000000000017941 */ /* 0x000fea0003800000 */
.L_x_811:
[----:B---3--:R3:W0:Y:S01]  /*17c50*/  SHFL.IDX PT, R0, R3, 0x1, 0x181f ;  /* 0x00381f0003007f89 */ /* 0x00862200000e0000 */
[----:B------:R-:W-:Y:S03]  /*17c60*/  BSSY B1, `(.L_x_813) ;  /* 0x000000c000017945 */ /* 0x000fe60003800000 */
[----:B--2-4-:R3:W2:Y:S01]  /*17c70*/  SHFL.IDX PT, R4, R6, 0x1, 0x181f ;  /* 0x00381f0006047f89 */ /* 0x0146a200000e0000 */
[----:B------:R-:W-:Y:S05]  /*17c80*/  @P1 BRA `(.L_x_814) ;  /* 0x0000000000241947 */ /* 0x000fea0003800000 */
[----:B------:R-:W-:Y:S02]  /*17c90*/  ULDC UR4, c[0x0][0xac8] ;  /* 0x0002b20000047ab9 */ /* 0x000fe40000000800 */
        /* <DEDUP_REMOVED lines=8> */
.L_x_814:
[----:B------:R-:W-:Y:S05]  /*17d20*/  BSYNC B1 ;  /* 0x0000000000017941 */ /* 0x000fea0003800000 */
.L_x_813:
[----:B0-----:R0:W0:Y:S01]  /*17d30*/  SHFL.IDX PT, R0, R3, 0x2, 0x181f ;  /* 0x00581f0003007f89 */ /* 0x00102200000e0000 */
[----:B------:R-:W-:Y:S03]  /*17d40*/  BSSY B1, `(.L_x_815) ;  /* 0x000000c000017945 */ /* 0x000fe60003800000 */
[----:B--2-4-:R2:W4:Y:S01]  /*17d50*/  SHFL.IDX PT, R4, R6, 0x2, 0x181f ;  /* 0x00581f0006047f89 */ /* 0x01452200000e0000 */
[----:B------:R-:W-:Y:S05]  /*17d60*/  @P0 BRA `(.L_x_816) ;  /* 0x0000000000240947 */ /* 0x000fea0003800000 */
[----:B------:R-:W-:Y:S02]  /*17d70*/  ULDC UR4, c[0x0][0xac8] ;  /* 0x0002b20000047ab9 */ /* 0x000fe40000000800 */
[----:B------:R-:W-:Y:S02]  /*17d80*/  ISETP.GE.AND P2, PT, R197, UR4, PT ;  /* 0x00000004c5007c0c */ /* 0x000fe4000bf46270 */
[----:B------:R-:W-:-:S11]  /*17d90*/  ISETP.GE.AND P3, PT, R198, UR4, PT ;  /* 0x00000004c6007c0c */ /* 0x000fd6000bf66270 */
[CC--:B----4-:R-:W-:Y:S02]  /*17da0*/  @!P2 LEA R10, P0, R197.reuse, R4.reuse, 0x1 ;  /* 0x00000004c50aa211 */ /* 0x0d0fe400078008ff */
[C---:B------:R-:W-:Y:S02]  /*17db0*/  @!P3 LEA R4, P1, R198.reuse, R4, 0x1 ;  /* 0x00000004c604b211 */ /* 0x040fe400078208ff */
[-C--:B0-----:R-:W-:Y:S02]  /*17dc0*/  @!P2 LEA.HI.X R11, R197, R0.reuse, R237, 0x1, P0 ;  /* 0x00000000c50ba211 */ /* 0x081fe400000f0ced */
[----:B------:R-:W-:-:S03]  /*17dd0*/  @!P3 LEA.HI.X R5, R198, R0, R236, 0x1, P1 ;  /* 0x00000000c605b211 */ /* 0x000fc600008f0cec */
[----:B------:R0:W-:Y:S04]  /*17de0*/  @!P2 ST.E.128 desc[UR40][R10.64], RZ ;  /* 0x000000ff0a00a985 */ /* 0x0001e8000c101d28 */
[----:B------:R0:W-:Y:S02]  /*17df0*/  @!P3 ST.E.128 desc[UR40][R4.64], RZ ;  /* 0x000000ff0400b985 */ /* 0x0001e4000c101d28 */
.L_x_816:
[----:B------:R-:W-:Y:S05]  /*17e00*/  BSYNC B1 ;  /* 0x0000000000017941 */ /* 0x000fea0003800000 */
.L_x_815:
[----:B0-----:R-:W-:Y:S01]  /*17e10*/  VIADD R0, R8, 0x60 ;  /* 0x0000006008007836 */ /* 0x001fe20000000000 */
[----:B---3--:R-:W0:Y:S04]  /*17e20*/  SHFL.IDX PT, R3, R3, 0x3, 0x181f ;  /* 0x00781f0003037f89 */ /* 0x008e2800000e0000 */
[----:B------:R-:W-:Y:S01]  /*17e30*/  ISETP.GE.AND P0, PT, R0, R21, PT ;  /* 0x000000150000720c */ /* 0x000fe20003f06270 */
[----:B----4-:R3:W4:-:S12]  /*17e40*/  SHFL.IDX PT, R4, R6, 0x3, 0x181f ;  /* 0x00781f0006047f89 */ /* 0x01071800000e0000 */
[----:B---3--:R-:W-:Y:S05]  /*17e50*/  @P0 BRA `(.L_x_807) ;  /* 0x0000000000240947 */ /* 0x008fea0003800000 */
[----:B------:R-:W-:Y:S02]  /*17e60*/  ULDC UR4, c[0x0][0xac8] ;  /* 0x0002b20000047ab9 */ /* 0x000fe40000000800 */
[----:B------:R-:W-:Y:S02]  /*17e70*/  ISETP.GE.AND P2, PT, R197, UR4, PT ;  /* 0x00000004c5007c0c */ /* 0x000fe4000bf46270 */
[----:B------:R-:W-:-:S11]  /*17e80*/  ISETP.GE.AND P3, PT, R198, UR4, PT ;  /* 0x00000004c6007c0c */ /* 0x000fd6000bf66270 */
[CC--:B--2-4-:R-:W-:Y:S02]  /*17e90*/  @!P2 LEA R6, P0, R197.reuse, R4.reuse, 0x1 ;  /* 0x00000004c506a211 */ /* 0x0d4fe400078008ff */
[C---:B------:R-:W-:Y:S02]  /*17ea0*/  @!P3 LEA R4, P1, R198.reuse, R4, 0x1 ;  /* 0x00000004c604b211 */ /* 0x040fe400078208ff */
[-C--:B0-----:R-:W-:Y:S02]  /*17eb0*/  @!P2 LEA.HI.X R7, R197, R3.reuse, R237, 0x1, P0 ;  /* 0x00000003c507a211 */ /* 0x081fe400000f0ced */
[----:B------:R-:W-:-:S03]  /*17ec0*/  @!P3 LEA.HI.X R5, R198, R3, R236, 0x1, P1 ;  /* 0x00000003c605b211 */ /* 0x000fc600008f0cec */
[----:B------:R0:W-:Y:S04]  /*17ed0*/  @!P2 ST.E.128 desc[UR40][R6.64], RZ ;  /* 0x000000ff0600a985 */ /* 0x0001e8000c101d28 */
[----:B------:R0:W-:Y:S02]  /*17ee0*/  @!P3 ST.E.128 desc[UR40][R4.64], RZ ;  /* 0x000000ff0400b985 */ /* 0x0001e4000c101d28 */
.L_x_807:
[----:B------:R-:W-:Y:S05]  /*17ef0*/  BSYNC B0 ;  /* 0x0000000000007941 */ /* 0x000fea0003800000 */
.L_x_798:
[----:B------:R-:W-:Y:S02]  /*17f00*/  ULDC UR4, c[0x0][0xc3c] ;  /* 0x00030f0000047ab9 */ /* 0x000fe40000000800 */
[----:B-1----:R-:W-:-:S13]  /*17f10*/  ISETP.GE.AND P0, PT, R127, UR4, PT ;  /* 0x000000047f007c0c */ /* 0x002fda000bf06270 */
[----:B------:R-:W-:Y:S05]  /*17f20*/  @!P0 BRA `(.L_x_817) ;  /* 0xfffffe9000f88947 */ /* 0x000fea000383ffff */
[----:B------:R-:W-:Y:S05]  /*17f30*/  BRA `(.L_x_612) ;  /* 0x0000007400ac7947 */ /* 0x000fea0003800000 */
.L_x_610:
[----:B------:R-:W-:-:S08]  /*17f40*/  NOP ;  /* 0x0000000000007918 */ /* 0x000fd00000000000 */
[----:B------:R-:W0:-:S00]  /*17f50*/  USETMAXREG.DEALLOC.CTAPOOL 0x18 ;  /* 0x00000018000079c8 */ /* 0x000e0000080e0500 */
[----:B0-----:R-:W2:Y:S01]  /*17f60*/  LDL.LU R3, [R1+0x10] ;  /* 0x0000100001037983 */ /* 0x001ea20000300800 */
[----:B------:R-:W-:Y:S02]  /*17f70*/  LOP3.LUT R2, R2, 0x3, RZ, 0xc0, !PT ;  /* 0x0000000302027812 */ /* 0x000fe400078ec0ff */
[----:B------:R-:W-:-:S04]  /*17f80*/  MOV R4, RZ ;  /* 0x000000ff00047202 */ /* 0x000fc80000000f00 */
[----:B------:R-:W0:Y:S02]  /*17f90*/  SHFL.IDX PT, R2, R2, RZ, 0x1f ;  /* 0x00001fff02027589 */ /* 0x000e2400000e0000 */
[----:B0-----:R-:W-:Y:S02]  /*17fa0*/  ISETP.NE.AND P0, PT, R2, RZ, PT ;  /* 0x000000ff0200720c */ /* 0x001fe40003f05270 */
        /* <DEDUP_REMOVED lines=11> */
.L_x_818:
[----:B------:R-:W-:Y:S01]  /*18060*/  LOP3.LUT R5, R0, 0x1f, RZ, 0xc0, !PT ;  /* 0x0000001f00057812 */ /* 0x000fe200078ec0ff */
[----:B------:R-:W-:Y:S01]  /*18070*/  ULDC UR4, c[0x0][0xc3c] ;  /* 0x00030f0000047ab9 */ /* 0x000fe20000000800 */
[----:B------:R-:W1:Y:S01]  /*18080*/  S2UR UR6, SR_CTAID.X ;  /* 0x00000000000679c3 */ /* 0x000e620000002500 */
[----:B------:R-:W-:Y:S01]  /*18090*/  ULDC UR5, c[0x0][0xc38] ;  /* 0x00030e0000057ab9 */ /* 0x000fe20000000800 */
[----:B------:R-:W-:-:S04]  /*180a0*/  ISETP.NE.AND P0, PT, R5, 0x1f, PT ;  /* 0x0000001f0500780c */ /* 0x000fc80003f05270 */
[----:B------:R-:W-:-:S13]  /*180b0*/  ISETP.GE.OR P1, PT, R5, UR4, !P0 ;  /* 0x0000000405007c0c */ /* 0x000fda000c726670 */
[----:B0-----:R-:W0:Y:S02]  /*180c0*/  @!P1 LDC.64 R2, c[0x0][0xc80] ;  /* 0x00032000ff029b82 */ /* 0x001e240000000a00 */
[----:B0-----:R-:W-:-:S05]  /*180d0*/  @!P1 IMAD.WIDE.U32 R2, R5, 0x4, R2 ;  /* 0x0000000405029825 */ /* 0x001fca00078e0002 */
[----:B------:R-:W2:Y:S01]  /*180e0*/  @!P1 LDG.E R4, desc[UR40][R2.64] ;  /* 0x0000002802049981 */ /* 0x000ea2000c1e1900 */
[C---:B------:R-:W-:Y:S01]  /*180f0*/  ISETP.NE.AND P1, PT, R5.reuse, RZ, PT ;  /* 0x000000ff0500720c */ /* 0x040fe20003f25270 */
[----:B------:R-:W-:Y:S01]  /*18100*/  UMOV UR4, URZ ;  /* 0x0000003f00047c82 */ /* 0x000fe20008000000 */
[C---:B------:R-:W-:Y:S02]  /*18110*/  ISETP.GE.U32.AND P2, PT, R5.reuse, 0x2, PT ;  /* 0x000000020500780c */ /* 0x040fe40003f46070 */
[C---:B------:R-:W-:Y:S02]  /*18120*/  ISETP.GE.U32.AND P3, PT, R5.reuse, 0x4, PT ;  /* 0x000000040500780c */ /* 0x040fe40003f66070 */
[C---:B------:R-:W-:Y:S02]  /*18130*/  ISETP.GE.U32.AND P4, PT, R5.reuse, 0x8, PT ;  /* 0x000000080500780c */ /* 0x040fe40003f86070 */
[----:B------:R-:W-:Y:S02]  /*18140*/  ISETP.GE.U32.AND P5, PT, R5, 0x10, PT ;  /* 0x000000100500780c */ /* 0x000fe40003fa6070 */
[----:B------:R-:W-:Y:S01]  /*18150*/  MOV R16, RZ ;  /* 0x000000ff00107202 */ /* 0x000fe20000000f00 */
[----:B--2---:R-:W0:Y:S02]  /*18160*/  SHFL.UP PT, R6, R4, 0x1, RZ ;  /* 0x0420000004067989 */ /* 0x004e2400000e00ff */
[----:B0-----:R-:W-:-:S05]  /*18170*/  SEL R7, R6, RZ, P1 ;  /* 0x000000ff06077207 */ /* 0x001fca0000800000 */
[----:B------:R-:W-:-:S05]  /*18180*/  IMAD.IADD R7, R4, 0x1, R7 ;  /* 0x0000000104077824 */ /* 0x000fca00078e0207 */
[----:B------:R-:W0:Y:S02]  /*18190*/  SHFL.UP PT, R6, R7, 0x2, RZ ;  /* 0x0440000007067989 */ /* 0x000e2400000e00ff */
[----:B0-----:R-:W-:-:S05]  /*181a0*/  SEL R6, R6, RZ, P2 ;  /* 0x000000ff06067207 */ /* 0x001fca0001000000 */
[----:B------:R-:W-:-:S05]  /*181b0*/  IMAD.IADD R6, R7, 0x1, R6 ;  /* 0x0000000107067824 */ /* 0x000fca00078e0206 */
[----:B------:R-:W0:Y:S02]  /*181c0*/  SHFL.UP PT, R8, R6, 0x4, RZ ;  /* 0x0480000006087989 */ /* 0x000e2400000e00ff */
[----:B0-----:R-:W-:-:S04]  /*181d0*/  SEL R3, R8, RZ, P3 ;  /* 0x000000ff08037207 */ /* 0x001fc80001800000 */
[----:B------:R-:W-:-:S05]  /*181e0*/  IADD3 R3, R6, R3, RZ ;  /* 0x0000000306037210 */ /* 0x000fca0007ffe0ff */
        /* <DEDUP_REMOVED lines=8> */
[----:B------:R-:W-:Y:S01]  /*18270*/  IMAD.MOV.U32 R3, RZ, RZ, R6 ;  /* 0x000000ffff037224 */ /* 0x000fe200078e0006 */
[----:B-1----:R-:W-:-:S13]  /*18280*/  ISETP.GT.AND P6, PT, R6, UR6, PT ;  /* 0x0000000606007c0c */ /* 0x002fda000bfc4270 */
[----:B------:R-:W-:Y:S05]  /*18290*/  @P6 BRA `(.L_x_820) ;  /* 0x00000000009c6947 */ /* 0x000fea0003800000 */
[----:B------:R-:W0:Y:S01]  /*182a0*/  LDC R7, c[0x0][0xc3c] ;  /* 0x00030f00ff077b82 */ /* 0x000e220000000800 */
[----:B------:R-:W-:Y:S01]  /*182b0*/  IMAD.MOV.U32 R6, RZ, RZ, R3 ;  /* 0x000000ffff067224 */ /* 0x000fe200078e0003 */
[----:B------:R-:W-:Y:S01]  /*182c0*/  UMOV UR4, URZ ;  /* 0x0000003f00047c82 */ /* 0x000fe20008000000 */
[----:B------:R-:W-:Y:S01]  /*182d0*/  ULDC UR7, c[0x0][0xc3c] ;  /* 0x00030f0000077ab9 */ /* 0x000fe20000000800 */
[----:B------:R-:W-:-:S05]  /*182e0*/  ULDC UR5, c[0x0][0xc38] ;  /* 0x00030e0000057ab9 */ /* 0x000fca0000000800 */
.L_x_824:
[----:B------:R-:W-:Y:S01]  /*182f0*/  UIADD3 UR4, UR4, 0x1f, URZ ;  /* 0x0000001f04047890 */ /* 0x000fe2000fffe03f */
[----:B------:R-:W-:-:S05]  /*18300*/  MOV R19, UR7 ;  /* 0x0000000700137c02 */ /* 0x000fca0008000f00 */
[----:B0-----:R-:W-:-:S13]  /*18310*/  ISETP.LE.AND P6, PT, R7, UR4, PT ;  /* 0x0000000407007c0c */ /* 0x001fda000bfc3270 */
[----:B------:R-:W-:Y:S05]  /*18320*/  @P6 BRA `(.L_x_821) ;  /* 0x00000004001c6947 */ /* 0x000fea0003800000 */
[----:B------:R-:W-:Y:S01]  /*18330*/  VIADD R8, R5, UR4 ;  /* 0x0000000405087c36 */ /* 0x000fe20008000000 */
[----:B------:R-:W-:Y:S01]  /*18340*/  BSSY B0, `(.L_x_822) ;  /* 0x0000007000007945 */ /* 0x000fe20003800000 */
[----:B------:R-:W-:-:S03]  /*18350*/  IMAD.MOV.U32 R4, RZ, RZ, RZ ;  /* 0x000000ffff047224 */ /* 0x000fc600078e00ff */
[----:B------:R-:W-:-:S13]  /*18360*/  ISETP.GE.OR P6, PT, R8, R7, !P0 ;  /* 0x000000070800720c */ /* 0x000fda00047c6670 */
[----:B------:R-:W-:Y:S05]  /*18370*/  @P6 BRA `(.L_x_823) ;  /* 0x00000000000c6947 */ /* 0x000fea0003800000 */
[----:B------:R-:W0:Y:S02]  /*18380*/  LDC.64 R2, c[0x0][0xc80] ;  /* 0x00032000ff027b82 */ /* 0x000e240000000a00 */
[----:B0-----:R-:W-:-:S05]  /*18390*/  IMAD.WIDE R2, R8, 0x4, R2 ;  /* 0x0000000408027825 */ /* 0x001fca00078e0202 */
[----:B------:R0:W5:Y:S02]  /*183a0*/  LDG.E R4, desc[UR40][R2.64] ;  /* 0x0000002802047981 */ /* 0x000164000c1e1900 */
.L_x_823:
[----:B------:R-:W-:Y:S05]  /*183b0*/  BSYNC B0 ;  /* 0x0000000000007941 */ /* 0x000fea0003800000 */
.L_x_822:
[----:B0----5:R-:W0:Y:S02]  /*183c0*/  SHFL.UP PT, R2, R4, 0x1, RZ ;  /* 0x0420000004027989 */ /* 0x021e2400000e00ff */
        /* <DEDUP_REMOVED lines=19> */
[----:B------:R-:W-:-:S07]  /*18500*/  MOV R2, R11 ;  /* 0x0000000b00027202 */ /* 0x000fce0000000f00 */
.L_x_820:
        /* <DEDUP_REMOVED lines=12> */
[----:B0-----:R-:W-:Y:S01]  /*185d0*/  IADD3 R11, RZ, -R3, RZ ;  /* 0x80000003ff0b7210 */ /* 0x001fe20007ffe0ff */
[----:B------:R-:W-:Y:S06]  /*185e0*/  @!P0 BRA `(.L_x_825) ;  /* 0x0000000000088947 */ /* 0x000fec0003800000 */
[----:B------:R-:W-:-:S05]  /*185f0*/  VIADD R9, R19, 0xffffffff ;  /* 0xffffffff13097836 */ /* 0x000fca0000000000 */
[----:B------:R0:W1:Y:S02]  /*18600*/  SHFL.IDX PT, R16, R2, R9, 0x1f ;  /* 0x00001f0902107589 */ /* 0x00006400000e0000 */
.L_x_825:
[----:B-1----:R-:W-:Y:S01]  /*18610*/  IMAD R16, R16, UR5, R7 ;  /* 0x0000000510107c24 */ /* 0x002fe2000f8e0207 */
[----:B------:R-:W-:Y:S01]  /*18620*/  IADD3 R19, R19, UR4, RZ ;  /* 0x0000000413137c10 */ /* 0x000fe2000fffe0ff */
[----:B------:R-:W-:Y:S02]  /*18630*/  IMAD R7, R11, R6, RZ ;  /* 0x000000060b077224 */ /* 0x000fe400078e02ff */
[----:B0-----:R-:W-:Y:S01]  /*18640*/  IMAD.MOV.U32 R2, RZ, RZ, RZ ;  /* 0x000000ffff027224 */ /* 0x001fe200078e00ff */
[----:B------:R-:W-:-:S03]  /*18650*/  IADD3 R9, -R16, UR6, RZ ;  /* 0x0000000610097c10 */ /* 0x000fc6000fffe1ff */
[----:B------:R-:W-:Y:S01]  /*18660*/  IMAD.HI.U32 R2, R3, R7, R2 ;  /* 0x0000000703027227 */ /* 0x000fe200078e0002 */
[----:B------:R-:W-:Y:S02]  /*18670*/  IABS R7, R4 ;  /* 0x0000000400077213 */ /* 0x000fe40000000000 */
[----:B------:R-:W-:Y:S02]  /*18680*/  IABS R3, R9 ;  /* 0x0000000900037213 */ /* 0x000fe40000000000 */
[----:B------:R-:W-:-:S03]  /*18690*/  IADD3 R7, RZ, -R7, RZ ;  /* 0x80000007ff077210 */ /* 0x000fc60007ffe0ff */
        /* <DEDUP_REMOVED lines=9> */
[----:B------:R-:W-:-:S06]  /*18730*/  @P0 IADD3 R2, R2, 0x1, RZ ;  /* 0x0000000102020810 */ /* 0x000fcc0007ffe0ff */
[----:B------:R-:W-:Y:S01]  /*18740*/  @!P2 IMAD.MOV R2, RZ, RZ, -R2 ;  /* 0x000000ffff02a224 */ /* 0x000fe200078e0a02 */
[----:B------:R-:W-:-:S05]  /*18750*/  @!P1 LOP3.LUT R2, RZ, R4, RZ, 0x33, !PT ;  /* 0x00000004ff029212 */ /* 0x000fca00078e33ff */
[--C-:B------:R-:W-:Y:S02]  /*18760*/  IMAD.MOV R17, RZ, RZ, -R2.reuse ;  /* 0x000000ffff117224 */ /* 0x100fe400078e0a02 */
[----:B------:R-:W-:Y:S02]  /*18770*/  IMAD.MOV.U32 R18, RZ, RZ, R2 ;  /* 0x000000ffff127224 */ /* 0x000fe400078e0002 */
[----:B------:R-:W-:Y:S01]  /*18780*/  IMAD R17, R4, R17, R9 ;  /* 0x0000001104117224 */ /* 0x000fe200078e0209 */
[----:B------:R-:W-:Y:S06]  /*18790*/  BRA `(.L_x_826) ;  /* 0x00000000000c7947 */ /* 0x000fec0003800000 */
.L_x_821:
[----:B------:R-:W-:Y:S01]  /*187a0*/  IMAD.MOV.U32 R17, RZ, RZ, RZ ;  /* 0x000000ffff117224 */ /* 0x000fe200078e00ff */
[----:B------:R-:W-:Y:S01]  /*187b0*/  MOV R16, UR6 ;  /* 0x0000000600107c02 */ /* 0x000fe20008000f00 */
[----:B------:R-:W-:-:S07]  /*187c0*/  IMAD.MOV.U32 R18, RZ, RZ, RZ ;  /* 0x000000ffff127224 */ /* 0x000fce00078e00ff */
.L_x_826:
[----:B------:R-:W-:-:S13]  /*187d0*/  ISETP.NE.AND P0, PT, R5, RZ, PT ;  /* 0x000000ff0500720c */ /* 0x000fda0003f05270 */
[----:B------:R-:W0:Y:S01]  /*187e0*/  @!P0 S2R R3, SR_CgaCtaId ;  /* 0x0000000000038919 */ /* 0x000e220000008800 */
[----:B------:R-:W-:-:S04]  /*187f0*/  @!P0 MOV R2, 0x400 ;  /* 0x0000040000028802 */ /* 0x000fc80000000f00 */
[----:B0-----:R-:W-:-:S05]  /*18800*/  @!P0 LEA R2, R3, R2, 0x18 ;  /* 0x0000000203028211 */ /* 0x001fca00078ec0ff */
[----:B------:R2:W-:Y:S01]  /*18810*/  @!P0 STS.128 [R2+0x348d0], R16 ;  /* 0x0348d01002008388 */ /* 0x0005e20000000c00 */
[----:B------:R-:W-:Y:S06]  /*18820*/  BAR.ARV 0x5, 0x180 ;  /* 0x0146000000007b1d */ /* 0x000fec0000002000 */
.L_x_819:
[----:B--2---:R-:W-:Y:S01]  /*18830*/  IMAD.MOV.U32 R2, RZ, RZ, 0x1 ;  /* 0x00000001ff027424 */ /* 0x004fe200078e00ff */
[----:B------:R2:W-:Y:S01]  /*18840*/  STL [R1+0x58], RZ ;  /* 0x000058ff01007387 */ /* 0x0005e20000100800 */
[----:B------:R-:W-:Y:S02]  /*18850*/  ULDC UR4, c[0x0][0xc3c] ;  /* 0x00030f0000047ab9 */ /* 0x000fe40000000800 */
[----:B-1----:R-:W-:Y:S01]  /*18860*/  ISETP.GE.AND P0, PT, R19, UR4, PT ;  /* 0x0000000413007c0c */ /* 0x002fe2000bf06270 */
[----:B------:R2:W-:Y:S04]  /*18870*/  STL [R1+0x18], R2 ;  /* 0x0000180201007387 */ /* 0x0005e80000100800 */
[----:B------:R2:W-:Y:S08]  /*18880*/  STL [R1+0x8], RZ ;  /* 0x000008ff01007387 */ /* 0x0005f00000100800 */
[----:B--2---:R-:W-:Y:S05]  /*18890*/  @P0 BRA `(.L_x_827) ;  /* 0x00000068006c0947 */ /* 0x004fea0003800000 */
[----:B------:R-:W1:Y:S01]  /*188a0*/  S2UR UR5, SR_CgaCtaId ;  /* 0x00000000000579c3 */ /* 0x000e620000008800 */
[C---:B------:R-:W-:Y:S01]  /*188b0*/  SHF.L.U32 R2, R0.reuse, 0x3, RZ ;  /* 0x0000000300027819 */ /* 0x040fe200000006ff */
[----:B------:R-:W-:Y:S01]  /*188c0*/  UMOV UR4, 0x400 ;  /* 0x0000040000047882 */ /* 0x000fe20000000000 */
[----:B------:R-:W-:Y:S01]  /*188d0*/  LOP3.LUT R5, R0, 0x7f, RZ, 0xc0, !PT ;  /* 0x0000007f00057812 */ /* 0x000fe200078ec0ff */
[----:B------:R-:W-:Y:S01]  /*188e0*/  BSSY B8, `(.L_x_827) ;  /* 0x0000696000087945 */ /* 0x000fe20003800000 */
[C---:B0-----:R-:W-:Y:S01]  /*188f0*/  LOP3.LUT R3, R2.reuse, 0x1f8, RZ, 0xc0, !PT ;  /* 0x000001f802037812 */ /* 0x041fe200078ec0ff */
[----:B------:R-:W-:Y:S01]  /*18900*/  ULDC.64 UR36, c[0x0][0x198] ;  /* 0x0000660000247ab9 */ /* 0x000fe20000000a00 */
[----:B------:R-:W-:Y:S01]  /*18910*/  LOP3.LUT R2, R2, 0x38, RZ, 0xc0, !PT ;  /* 0x0000003802027812 */ /* 0x000fe200078ec0ff */
[----:B------:R-:W-:Y:S01]  /*18920*/  ULDC UR38, c[0x0][0xc] ;  /* 0x0000030000267ab9 */ /* 0x000fe20000000800 */
[----:B------:R-:W-:Y:S01]  /*18930*/  LOP3.LUT R4, R3, 0x38, R0, 0x78, !PT ;  /* 0x0000003803047812 */ /* 0x000fe200078e7800 */
[----:B------:R-:W-:Y:S01]  /*18940*/  IMAD.SHL.U32 R3, R5, 0x8, RZ ;  /* 0x0000000805037824 */ /* 0x000fe200078e00ff */
[----:B------:R-:W-:Y:S01]  /*18950*/  SHF.R.U32.HI R5, RZ, 0x3, R5 ;  /* 0x00000003ff057819 */ /* 0x000fe20000011605 */
[----:B------:R-:W-:-:S03]  /*18960*/  IMAD.SHL.U32 R0, R0, 0x10, RZ ;  /* 0x0000001000007824 */ /* 0x000fc600078e00ff */
[----:B------:R-:W-:Y:S02]  /*18970*/  LOP3.LUT R3, R4, 0x200, R3, 0xf8, !PT ;  /* 0x0000020004037812 */ /* 0x000fe400078ef803 */
[----:B------:R-:W-:Y:S01]  /*18980*/  LOP3.LUT R0, R5, 0x70, R0, 0xf8, !PT ;  /* 0x0000007005007812 */ /* 0x000fe200078ef800 */
[----:B------:R-:W-:Y:S01]  /*18990*/  IMAD.MOV.U32 R0, RZ, RZ, 0x1 ;  /* 0x00000001ff007424 */ /* 0x000fe200078e00ff */
[----:B-1----:R-:W-:-:S06]  /*189a0*/  ULEA UR4, UR5, UR4, 0x18 ;  /* 0x0000000405047291 */ /* 0x002fcc000f8ec03f */
[----:B------:R-:W-:-:S05]  /*189b0*/  MOV R4, UR4 ;  /* 0x0000000400047c02 */ /* 0x000fca0008000f00 */
[----:B------:R-:W-:Y:S01]  /*189c0*/  IMAD R3, R3, 0x2, R4 ;  /* 0x0000000203037824 */ /* 0x000fe200078e0204 */
[----:B------:R-:W-:Y:S04]  /*189d0*/  STL [R1+0x4], R4 ;  /* 0x0000040401007387 */ /* 0x000fe80000100800 */
[----:B------:R0:W-:Y:S04]  /*189e0*/  STL [R1+0x2c], R3 ;  /* 0x00002c0301007387 */ /* 0x0001e80000100800 */
[----:B------:R-:W-:Y:S04]  /*189f0*/  STL [R1+0x8], RZ ;  /* 0x000008ff01007387 */ /* 0x000fe80000100800 */
[----:B------:R-:W-:Y:S01]  /*18a00*/  STL [R1+0x18], R0 ;  /* 0x0000180001007387 */ /* 0x000fe20000100800 */
[----:B0-----:R-:W-:-:S03]  /*18a10*/  LOP3.LUT R3, R2, 0x40, RZ, 0xfc, !PT ;  /* 0x0000004002037812 */ /* 0x001fc600078efcff */
[----:B------:R-:W-:Y:S04]  /*18a20*/  STL [R1+0xc], RZ ;  /* 0x00000cff01007387 */ /* 0x000fe80000100800 */
[----:B------:R0:W-:Y:S04]  /*18a30*/  STL [R1+0x24], R0 ;  /* 0x0000240001007387 */ /* 0x0001e80000100800 */
[----:B------:R1:W-:Y:S01]  /*18a40*/  STL [R1+0x58], RZ ;  /* 0x000058ff01007387 */ /* 0x0003e20000100800 */
[----:B0-----:R-:W-:-:S07]  /*18a50*/  LOP3.LUT R0, R2, 0x80, RZ, 0xfc, !PT ;  /* 0x0000008002007812 */ /* 0x001fce00078efcff */
.L_x_967:
[----:B--2---:R-:W0:Y:S02]  /*18a60*/  LDC.64 R2, c[0x0][0xc88] ;  /* 0x00032200ff027b82 */ /* 0x004e240000000a00 */
[----:B0-----:R-:W-:-:S05]  /*18a70*/  IMAD.WIDE R2, R19, 0x4, R2 ;  /* 0x0000000413027825 */ /* 0x001fca00078e0202 */
[----:B------:R-:W2:Y:S01]  /*18a80*/  LDG.E R15, desc[UR40][R2.64] ;  /* 0x00000028020f7981 */ /* 0x000ea2000c1e1900 */
[----:B------:R-:W-:Y:S05]  /*18a90*/  YIELD ;  /* 0x0000000000007946 */ /* 0x000fea0003800000 */
[----:B------:R-:W-:Y:S01]  /*18aa0*/  ULDC.64 UR4, c[0x0][0xa28] ;  /* 0x00028a0000047ab9 */ /* 0x000fe20000000a00 */
[----:B---3--:R-:W-:Y:S01]  /*18ab0*/  MOV R0, RZ ;  /* 0x000000ff00007202 */ /* 0x008fe20000000f00 */
[----:B----45:R-:W-:Y:S01]  /*18ac0*/  IMAD.MOV.U32 R8, RZ, RZ, RZ ;  /* 0x000000ffff087224 */ /* 0x030fe200078e00ff */
[----:B------:R-:W-:Y:S01]  /*18ad0*/  ISETP.NE.U32.AND P0, PT, RZ, UR4, PT ;  /* 0x00000004ff007c0c */ /* 0x000fe2000bf05070 */
[----:B------:R-:W-:Y:S01]  /*18ae0*/  ULDC.64 UR10, c[0x0][0xa18] ;  /* 0x00028600000a7ab9 */ /* 0x000fe20000000a00 */
[----:B------:R-:W-:Y:S01]  /*18af0*/  ULDC.64 UR8, c[0x0][0xa10] ;  /* 0x0002840000087ab9 */ /* 0x000fe20000000a00 */
[----:B------:R-:W-:Y:S01]  /*18b00*/  ULDC.64 UR6, c[0x0][0xa08] ;  /* 0x0002820000067ab9 */ /* 0x000fe20000000a00 */
[----:B------:R-:W-:-:S02]  /*18b10*/  ISETP.NE.AND.EX P0, PT, RZ, UR5, PT, P0 ;  /* 0x00000005ff007c0c */ /* 0x000fc4000bf05300 */
        /* <DEDUP_REMOVED lines=9> */
[----:B------:R2:W5:Y:S01]  /*18bb0*/  @P0 LDG.E R0, desc[UR40][R2.64] ;  /* 0x0000002802000981 */ /* 0x000562000c1e1900 */
[----:B------:R-:W-:Y:S02]  /*18bc0*/  ISETP.NE.AND.EX P2, PT, RZ, UR5, PT, P2 ;  /* 0x00000005ff007c0c */ /* 0x000fe4000bf45320 */
[----:B------:R-:W-:Y:S02]  /*18bd0*/  CS2R R10, SRZ ;  /* 0x00000000000a7805 */ /* 0x000fe4000001ff00 */
[----:B------:R-:W-:Y:S01]  /*18be0*/  ISETP.NE.U32.AND P3, PT, RZ, UR10, PT ;  /* 0x0000000aff007c0c */ /* 0x000fe2000bf65070 */
[----:B------:R-:W-:Y:S01]  /*18bf0*/  STL [R1], R14 ;  /* 0x0000000e01007387 */ /* 0x000fe20000100800 */
[----:B------:R-:W-:Y:S02]  /*18c00*/  ISETP.NE.U32.AND P0, PT, RZ, UR6, PT ;  /* 0x00000006ff007c0c */ /* 0x000fe4000bf05070 */
[----:B------:R-:W-:Y:S01]  /*18c10*/  ISETP.NE.AND.EX P3, PT, RZ, UR11, PT, P3 ;  /* 0x0000000bff007c0c */ /* 0x000fe2000bf65330 */
[----:B------:R-:W-:Y:S01]  /*18c20*/  STL [R1+0x28], R13 ;  /* 0x0000280d01007387 */ /* 0x000fe20000100800 */
[----:B------:R-:W-:-:S02]  /*18c30*/  ISETP.NE.U32.AND P1, PT, RZ, UR8, PT ;  /* 0x00000008ff007c0c */ /* 0x000fc4000bf25070 */
[C---:B--2---:R-:W-:Y:S02]  /*18c40*/  IADD3 R2, P4, R14.reuse, UR4, RZ ;  /* 0x000000040e027c10 */ /* 0x044fe4000ff9e0ff */
[----:B------:R-:W-:Y:S02]  /*18c50*/  ISETP.NE.AND.EX P0, PT, RZ, UR7, PT, P0 ;  /* 0x00000007ff007c0c */ /* 0x000fe4000bf05300 */
[C---:B------:R-:W-:Y:S02]  /*18c60*/  IADD3.X R3, R13.reuse, UR5, RZ, P4, !PT ;  /* 0x000000050d037c10 */ /* 0x040fe4000a7fe4ff */
[C---:B0-----:R-:W-:Y:S02]  /*18c70*/  IADD3 R4, P4, R14.reuse, UR8, RZ ;  /* 0x000000080e047c10 */ /* 0x041fe4000ff9e0ff */
[----:B------:R-:W-:Y:S01]  /*18c80*/  ISETP.NE.AND.EX P1, PT, RZ, UR9, PT, P1 ;  /* 0x00000009ff007c0c */ /* 0x000fe2000bf25310 */
[----:B------:R-:W2:Y:S01]  /*18c90*/  @P2 LDG.E R8, desc[UR40][R2.64] ;  /* 0x0000002802082981 */ /* 0x000ea2000c1e1900 */
[----:B------:R-:W-:Y:S01]  /*18ca0*/  IADD3.X R5, R13, UR9, RZ, P4, !PT ;  /* 0x000000090d057c10 */ /* 0x000fe2000a7fe4ff */
[----:B------:R-:W-:Y:S01]  /*18cb0*/  ULDC UR4, c[0x0][0x288] ;  /* 0x0000a20000047ab9 */ /* 0x000fe20000000800 */
[----:B------:R-:W-:-:S02]  /*18cc0*/  IADD3 R6, P5, R14, UR6, RZ ;  /* 0x000000060e067c10 */ /* 0x000fc4000ffbe0ff */
[----:B------:R-:W-:Y:S01]  /*18cd0*/  MOV R12, UR4 ;  /* 0x00000004000c7c02 */ /* 0x000fe20008000f00 */
[----:B------:R-:W-:Y:S01]  /*18ce0*/  ULDC.64 UR4, c[0x0][0x418] ;  /* 0x0001060000047ab9 */ /* 0x000fe20000000a00 */
[----:B------:R-:W-:-:S05]  /*18cf0*/  IADD3.X R7, R13, UR7, RZ, P5, !PT ;  /* 0x000000070d077c10 */ /* 0x000fca000affe4ff */
[----:B------:R-:W5:Y:S04]  /*18d00*/  @P0 LDG.E R11, desc[UR40][R6.64] ;  /* 0x00000028060b0981 */ /* 0x000f68000c1e1900 */
        /* <DEDUP_REMOVED lines=10> */
[----:B------:R-:W-:-:S03]  /*18db0*/  UIMAD UR4, UR4, UR5, URZ ;  /* 0x00000005040472a4 */ /* 0x000fc6000f8e023f */
[----:B------:R-:W-:Y:S02]  /*18dc0*/  ULDC UR5, c[0x0][0x348] ;  /* 0x0000d20000057ab9 */ /* 0x000fe40000000800 */
[----:B0-----:R-:W-:Y:S02]  /*18dd0*/  IMAD.U32 R9, RZ, RZ, UR5 ;  /* 0x00000005ff097e24 */ /* 0x001fe4000f8e00ff */
[----:B------:R-:W-:Y:S01]  /*18de0*/  IMAD.U32 R8, RZ, RZ, UR4 ;  /* 0x00000004ff087e24 */ /* 0x000fe2000f8e00ff */
[----:B--2---:R0:W-:Y:S01]  /*18df0*/  STL [R1+0x54], R12 ;  /* 0x0000540c01007387 */ /* 0x0041e20000100800 */
[----:B------:R-:W-:Y:S05]  /*18e00*/  @P3 BRA `(.L_x_828) ;  /* 0x0000000000143947 */ /* 0x000fea0003800000 */
[----:B------:R-:W-:Y:S05]  /*18e10*/  @!P2 BRA `(.L_x_828) ;  /* 0x000000000010a947 */ /* 0x000fea0003800000 */
[----:B0-----:R-:W2:Y:S04]  /*18e20*/  LDG.E R12, desc[UR40][R2.64] ;  /* 0x00000028020c7981 */ /* 0x001ea8000c1e1900 */
[----:B------:R-:W2:Y:S02]  /*18e30*/  LDG.E R2, desc[UR40][R2.64+0x4] ;  /* 0x0000042802027981 */ /* 0x000ea4000c1e1900 */
[----:B--2---:R-:W-:-:S05]  /*18e40*/  IADD3 R2, -R12, R2, RZ ;  /* 0x000000020c027210 */ /* 0x004fca0007ffe1ff */
[----:B------:R2:W-:Y:S02]  /*18e50*/  STL [R1+0x54], R2 ;  /* 0x0000540201007387 */ /* 0x0005e40000100800 */
.L_x_828:
[----:B0-----:R-:W-:Y:S01]  /*18e60*/  IMAD.MOV.U32 R12, RZ, RZ, R15 ;  /* 0x000000ffff0c7224 */ /* 0x001fe200078e000f */
[----:B------:R-:W-:Y:S01]  /*18e70*/  ULDC.64 UR4, c[0x0][0xa20] ;  /* 0x0002880000047ab9 */ /* 0x000fe20000000a00 */
[----:B--2--5:R-:W-:Y:S01]  /*18e80*/  IMAD.IADD R2, R11, 0x1, R0 ;  /* 0x000000010b027824 */ /* 0x024fe200078e0200 */
[----:B------:R-:W-:Y:S02]  /*18e90*/  ISETP.NE.U32.AND P2, PT, RZ, UR4, PT ;  /* 0x00000004ff007c0c */ /* 0x000fe4000bf45070 */
[----:B------:R0:W-:Y:S02]  /*18ea0*/  STL [R1+0x14], R12 ;  /* 0x0000140c01007387 */ /* 0x0001e40000100800 */
[----:B------:R-:W-:Y:S02]  /*18eb0*/  ISETP.NE.AND.EX P2, PT, RZ, UR5, PT, P2 ;  /* 0x00000005ff007c0c */ /* 0x000fe4000bf45320 */
[----:B------:R0:W-:Y:S11]  /*18ec0*/  STL [R1+0x20], R2 ;  /* 0x0000200201007387 */ /* 0x0001f60000100800 */
[----:B0-----:R-:W-:Y:S05]  /*18ed0*/  @!P2 BRA `(.L_x_829) ;  /* 0x000000000010a947 */ /* 0x001fea0003800000 */
[----:B------:R-:W-:-:S04]  /*18ee0*/  IADD3 R2, P0, R14, UR4, RZ ;  /* 0x000000040e027c10 */ /* 0x000fc8000ff1e0ff */
[----:B------:R-:W-:-:S05]  /*18ef0*/  IADD3.X R3, R13, UR5, RZ, P0, !PT ;  /* 0x000000050d037c10 */ /* 0x000fca00087fe4ff */
[----:B------:R0:W5:Y:S01]  /*18f00*/  LDG.E R8, desc[UR40][R2.64] ;  /* 0x0000002802087981 */ /* 0x000162000c1e1900 */
[----:B------:R-:W-:Y:S05]  /*18f10*/  BRA `(.L_x_830) ;  /* 0x0000000000107947 */ /* 0x000fea0003800000 */
.L_x_829:
[----:B------:R-:W-:Y:S05]  /*18f20*/  @!P0 BRA `(.L_x_830) ;  /* 0x00000000000c8947 */ /* 0x000fea0003800000 */
[----:B------:R-:W2:Y:S04]  /*18f30*/  LDG.E R8, desc[UR40][R6.64] ;  /* 0x0000002806087981 */ /* 0x000ea8000c1e1900 */
[----:B------:R-:W2:Y:S02]  /*18f40*/  LDG.E R6, desc[UR40][R6.64+0x4] ;  /* 0x0000042806067981 */ /* 0x000ea4000c1e1900 */
[----:B--2---:R-:W-:-:S07]  /*18f50*/  IADD3 R8, -R8, R6, RZ ;  /* 0x0000000608087210 */ /* 0x004fce0007ffe1ff */
.L_x_830:
[----:B0-----:R-:W2:Y:S01]  /*18f60*/  @P1 LDG.E R2, desc[UR40][R4.64] ;  /* 0x0000002804021981 */ /* 0x001ea2000c1e1900 */
[----:B-----5:R-:W-:-:S03]  /*18f70*/  IMAD.IADD R0, R8, 0x1, -R0 ;  /* 0x0000000108007824 */ /* 0x020fc600078e0a00 */
[----:B------:R-:W2:Y:S01]  /*18f80*/  @P1 LDG.E R4, desc[UR40][R4.64+0x4] ;  /* 0x0000042804041981 */ /* 0x000ea2000c1e1900 */
[----:B------:R-:W-:Y:S01]  /*18f90*/  BSSY B0, `(.L_x_831) ;  /* 0x0000154000007945 */ /* 0x000fe20003800000 */
[----:B--2---:R-:W-:-:S05]  /*18fa0*/  @P1 IMAD.IADD R9, R4, 0x1, -R2 ;  /* 0x0000000104091824 */ /* 0x004fca00078e0a02 */
[----:B------:R-:W-:-:S05]  /*18fb0*/  IADD3 R3, R0, R9, RZ ;  /* 0x0000000900037210 */ /* 0x000fca0007ffe0ff */
[----:B------:R-:W-:Y:S01]  /*18fc0*/  VIADD R2, R3, 0x7f ;  /* 0x0000007f03027836 */ /* 0x000fe20000000000 */
[----:B------:R0:W-:Y:S04]  /*18fd0*/  STL [R1+0x50], R3 ;  /* 0x0000500301007387 */ /* 0x0001e80000100800 */
[----:B0-----:R-:W-:-:S04]  /*18fe0*/  SHF.R.S32.HI R3, RZ, 0x1f, R2 ;  /* 0x0000001fff037819 */ /* 0x001fc80000011402 */
[----:B------:R-:W-:-:S04]  /*18ff0*/  LEA.HI R2, R3, R2, RZ, 0x7 ;  /* 0x0000000203027211 */ /* 0x000fc800078f38ff */
[----:B------:R-:W-:-:S04]  /*19000*/  LOP3.LUT R3, R2, 0xffffff80, RZ, 0xc0, !PT ;  /* 0xffffff8002037812 */ /* 0x000fc800078ec0ff */
[----:B------:R-:W-:Y:S01]  /*19010*/  VIADDMNMX R9, R3, -R0, R9, PT ;  /* 0x8000000003097246 */ /* 0x000fe20003800109 */
[----:B------:R-:W-:-:S05]  /*19020*/  IMAD.MOV R3, RZ, RZ, -R0 ;  /* 0x000000ffff037224 */ /* 0x000fca00078e0a00 */
[----:B------:R-:W-:-:S04]  /*19030*/  VIMNMX R3, RZ, R3, !PT ;  /* 0x00000003ff037248 */ /* 0x000fc80007fe0100 */
[----:B------:R-:W-:-:S13]  /*19040*/  ISETP.GT.AND P0, PT, R9, R3, PT ;  /* 0x000000030900720c */ /* 0x000fda0003f04270 */
[----:B------:R-:W-:Y:S02]  /*19050*/  @P0 IADD3 R0, R9, 0x7f, RZ ;  /* 0x0000007f09000810 */ /* 0x000fe40007ffe0ff */
[----:B------:R-:W-:Y:S02]  /*19060*/  SHF.R.U32.HI R9, RZ, 0x7, R3 ;  /* 0x00000007ff097819 */ /* 0x000fe40000011603 */
[----:B------:R-:W-:-:S04]  /*19070*/  @P0 SHF.R.S32.HI R3, RZ, 0x1f, R0 ;  /* 0x0000001fff030819 */ /* 0x000fc80000011400 */
[----:B------:R-:W-:Y:S01]  /*19080*/  @P0 LEA.HI R0, R3, R0, RZ, 0x7 ;  /* 0x0000000003000211 */ /* 0x000fe200078f38ff */
[----:B------:R-:W-:-:S03]  /*19090*/  IMAD.MOV.U32 R6, RZ, RZ, R9 ;  /* 0x000000ffff067224 */ /* 0x000fc600078e0009 */
[----:B------:R-:W-:Y:S02]  /*190a0*/  @P0 SHF.R.S32.HI R6, RZ, 0x7, R0 ;  /* 0x00000007ff060819 */ /* 0x000fe40000011400 */
[----:B------:R-:W-:-:S05]  /*190b0*/  SHF.R.S32.HI R0, RZ, 0x7, R2 ;  /* 0x00000007ff007819 */ /* 0x000fca0000011402 */
[----:B------:R0:W-:Y:S01]  /*190c0*/  STL [R1+0x3c], R0 ;  /* 0x00003c0001007387 */ /* 0x0001e20000100800 */
[----:B------:R-:W-:Y:S02]  /*190d0*/  ISETP.GT.AND P2, PT, R6, R9, PT ;  /* 0x000000090600720c */ /* 0x000fe40003f44270 */
[----:B------:R-:W-:-:S11]  /*190e0*/  PLOP3.LUT P0, PT, PT, PT, PT, 0x80, 0x0 ;  /* 0x000000000000781c */ /* 0x000fd60003f0f070 */
[----:B0-----:R-:W-:Y:S05]  /*190f0*/  @!P2 BRA `(.L_x_832) ;  /* 0x0000001000f4a947 */ /* 0x001fea0003800000 */
[----:B------:R-:W-:Y:S01]  /*19100*/  UMOV UR4, 0xffffffff ;  /* 0xffffffff00047882 */ /* 0x000fe20000000000 */
[----:B------:R-:W-:Y:S02]  /*19110*/  SEL R0, R12, RZ, !P1 ;  /* 0x000000ff0c007207 */ /* 0x000fe40004800000 */
[----:B------:R-:W-:Y:S05]  /*19120*/  BRA.DIV UR4, `(.L_x_833) ;  /* 0x0000006a04ec7947 */ /* 0x000fea000b800000 */
[----:B------:R-:W0:Y:S02]  /*19130*/  S2R R2, SR_TID.X ;  /* 0x0000000000027919 */ /* 0x000e240000002100 */
[----:B0-----:R-:W-:-:S04]  /*19140*/  SHF.R.U32.HI R2, RZ, 0x5, R2 ;  /* 0x00000005ff027819 */ /* 0x001fc80000011602 */
[----:B------:R-:W-:-:S05]  /*19150*/  LOP3.LUT R2, R2, 0x3, RZ, 0xc0, !PT ;  /* 0x0000000302027812 */ /* 0x000fca00078ec0ff */
[----:B------:R0:W2:Y:S02]  /*19160*/  SHFL.IDX PT, R14, R2, RZ, 0x1f ;  /* 0x00001fff020e7589 */ /* 0x0000a400000e0000 */
.L_x_998:
[----:B--2---:R-:W-:Y:S02]  /*19170*/  ISETP.NE.AND P0, PT, R14, RZ, PT ;  /* 0x000000ff0e00720c */ /* 0x004fe40003f05270 */
[----:B------:R-:W-:-:S11]  /*19180*/  PLOP3.LUT P6, PT, PT, PT, PT, 0x8, 0x0 ;  /* 0x000000000000781c */ /* 0x000fd60003fce170 */
[----:B------:R-:W-:Y:S05]  /*19190*/  @P0 BRA `(.L_x_834) ;  /* 0x00000000000c0947 */ /* 0x000fea0003800000 */
[----:B------:R-:W-:-:S03]  /*191a0*/  UMOV UR4, 0xffffffff ;  /* 0xffffffff00047882 */ /* 0x000fc60000000000 */
[----:B------:R-:W-:Y:S05]  /*191b0*/  BRA.DIV UR4, `(.L_x_835) ;  /* 0x0000006a04fc7947 */ /* 0x000fea000b800000 */
[----:B------:R-:W-:-:S13]  /*191c0*/  ELECT P6, URZ, PT ;  /* 0x00000000003f782f */ /* 0x000fda00038c0000 */
.L_x_834:
[----:B0-----:R-:W2:Y:S04]  /*191d0*/  LDL R2, [R1+0x58] ;  /* 0x0000580001027983 */ /* 0x001ea80000100800 */
[----:B------:R-:W3:Y:S01]  /*191e0*/  LDL R4, [R1+0x4] ;  /* 0x0000040001047983 */ /* 0x000ee20000100800 */
[----:B------:R-:W-:Y:S01]  /*191f0*/  BSSY B1, `(.L_x_836) ;  /* 0x0000008000017945 */ /* 0x000fe20003800000 */
[----:B--2---:R-:W-:-:S05]  /*19200*/  VIADD R2, R2, 0x1 ;  /* 0x0000000102027836 */ /* 0x004fca0000000000 */
[----:B------:R-:W-:-:S04]  /*19210*/  LEA.HI R3, R2, R2, RZ, 0x1 ;  /* 0x0000000202037211 */ /* 0x000fc800078f08ff */
[----:B------:R-:W-:-:S04]  /*19220*/  LOP3.LUT R3, R3, 0xfffffffe, RZ, 0xc0, !PT ;  /* 0xfffffffe03037812 */ /* 0x000fc800078ec0ff */
[----:B------:R-:W-:-:S04]  /*19230*/  IADD3 R2, R2, -R3, RZ ;  /* 0x8000000302027210 */ /* 0x000fc80007ffe0ff */
[----:B------:R-:W-:-:S04]  /*19240*/  SHF.L.U32 R2, R2, 0x1f, RZ ;  /* 0x0000001f02027819 */ /* 0x000fc800000006ff */
[----:B---3--:R-:W0:Y:S02]  /*19250*/  SYNCS.PHASECHK.TRANS64.TRYWAIT P0, [R4+URZ+0x34820], R2 ;  /* 0x03482002040075a7 */ /* 0x008e24000800017f */
[----:B0-----:R-:W-:Y:S05]  /*19260*/  @!P0 BRA `(.L_x_837) ;  /* 0x0000006800f08947 */ /* 0x001fea0003800000 */
.L_x_1001:
[----:B------:R-:W-:Y:S05]  /*19270*/  BSYNC B1 ;  /* 0x0000000000017941 */ /* 0x000fea0003800000 */
.L_x_836:
[----:B------:R-:W-:Y:S04]  /*19280*/  BSSY B1, `(.L_x_838) ;  /* 0x0000087000017945 */ /* 0x000fe80003800000 */
[----:B------:R-:W-:Y:S05]  /*19290*/  @!P6 BRA `(.L_x_839) ;  /* 0x000000080014e947 */ /* 0x000fea0003800000 */
[----:B------:R-:W2:Y:S04]  /*192a0*/  LDL R7, [R1+0x4] ;  /* 0x0000040001077983 */ /* 0x000ea80000100800 */
[----:B------:R-:W2:Y:S04]  /*192b0*/  LDL R4, [R1+0xc] ;  /* 0x00000c0001047983 */ /* 0x000ea80000100800 */
[----:B------:R-:W3:Y:S01]  /*192c0*/  LDL R5, [R1+0x24] ;  /* 0x0000240001057983 */ /* 0x000ee20000100800 */
[----:B------:R-:W-:Y:S01]  /*192d0*/  BSSY B2, `(.L_x_840) ;  /* 0x0000008000027945 */ /* 0x000fe20003800000 */
[----:B0-----:R-:W0:Y:S02]  /*192e0*/  S2R R3, SR_TID.X ;  /* 0x0000000000037919 */ /* 0x001e240000002100 */
[----:B0-----:R-:W-:-:S04]  /*192f0*/  LOP3.LUT R3, R3, 0x7f, RZ, 0xc0, !PT ;  /* 0x0000007f03037812 */ /* 0x001fc800078ec0ff */
[----:B------:R-:W-:Y:S01]  /*19300*/  ISETP.NE.AND P1, PT, R3, RZ, PT ;  /* 0x000000ff0300720c */ /* 0x000fe20003f25270 */
[----:B--2---:R-:W-:Y:S01]  /*19310*/  IMAD R4, R4, 0x8, R7 ;  /* 0x0000000804047824 */ /* 0x004fe200078e0207 */
[----:B---3--:R-:W-:-:S04]  /*19320*/  SHF.L.U32 R8, R5, 0x1f, RZ ;  /* 0x0000001f05087819 */ /* 0x008fc800000006ff */
[----:B------:R-:W0:Y:S02]  /*19330*/  SYNCS.PHASECHK.TRANS64.TRYWAIT P0, [R4+URZ+0x348a0], R8 ;  /* 0x0348a008040075a7 */ /* 0x000e24000800017f */
[----:B0-----:R-:W-:Y:S05]  /*19340*/  @!P0 BRA `(.L_x_841) ;  /* 0x0000006800d08947 */ /* 0x001fea0003800000 */
.L_x_1002:
[----:B------:R-:W-:Y:S05]  /*19350*/  BSYNC B2 ;  /* 0x0000000000027941 */ /* 0x000fea0003800000 */
.L_x_840:
[----:B------:R-:W-:Y:S04]  /*19360*/  BSSY B2, `(.L_x_842) ;  /* 0x0000009000027945 */ /* 0x000fe80003800000 */
[----:B------:R-:W-:Y:S05]  /*19370*/  @P1 BRA `(.L_x_843) ;  /* 0x00000000001c1947 */ /* 0x000fea0003800000 */
[----:B------:R-:W2:Y:S01]  /*19380*/  S2R R3, SR_TID.X ;  /* 0x0000000000037919 */ /* 0x000ea20000002100 */
[----:B------:R-:W-:-:S04]  /*19390*/  IMAD.MOV.U32 R2, RZ, RZ, 0xc000 ;  /* 0x0000c000ff027424 */ /* 0x000fc800078e00ff */
[----:B------:R3:W-:Y:S01]  /*193a0*/  SYNCS.ARRIVE.TRANS64 RZ, [R4+URZ+0x34890], R2 ;  /* 0x0348900204ff79a7 */ /* 0x0007e2000800003f */
[----:B--2---:R-:W-:-:S04]  /*193b0*/  LOP3.LUT R3, R3, 0x1f, RZ, 0xc0, !PT ;  /* 0x0000001f03037812 */ /* 0x004fc800078ec0ff */
[----:B------:R-:W-:-:S13]  /*193c0*/  ISETP.NE.AND P0, PT, R3, RZ, PT ;  /* 0x000000ff0300720c */ /* 0x000fda0003f05270 */
[----:B---3--:R-:W-:Y:S05]  /*193d0*/  @!P0 BRA `(.L_x_843) ;  /* 0x0000000000048947 */ /* 0x008fea0003800000 */
[----:B------:R-:W-:Y:S01]  /*193e0*/  BPT.TRAP 0x1 ;  /* 0x000000040000795c */ /* 0x000fe20000300000 */
.L_x_843:
[----:B------:R-:W-:Y:S05]  /*193f0*/  BSYNC B2 ;  /* 0x0000000000027941 */ /* 0x000fea0003800000 */
.L_x_842:
[----:B------:R-:W2:Y:S04]  /*19400*/  LDL R5, [R1+0x4] ;  /* 0x0000040001057983 */ /* 0x000ea80000100800 */
[----:B------:R-:W2:Y:S01]  /*19410*/  LDL R2, [R1+0xc] ;  /* 0x00000c0001027983 */ /* 0x000ea20000100800 */
[----:B------:R-:W-:Y:S01]  /*19420*/  MOV R11, RZ ;  /* 0x000000ff000b7202 */ /* 0x000fe20000000f00 */
[----:B------:R-:W-:Y:S01]  /*19430*/  IMAD R3, R6, 0x80, R10 ;  /* 0x0000008006037824 */ /* 0x000fe200078e020a */
[----:B------:R-:W-:Y:S01]  /*19440*/  UIADD3 UR4, UP0, UR36, 0x570, URZ ;  /* 0x0000057024047890 */ /* 0x000fe2000ff1e03f */
[----:B------:R-:W-:Y:S01]  /*19450*/  PLOP3.LUT P0, PT, PT, PT, PT, 0x80, 0x0 ;  /* 0x000000000000781c */ /* 0x000fe20003f0f070 */
[----:B------:R-:W-:Y:S01]  /*19460*/  UMOV UR6, 0x0 ;  /* 0x0000000000067882 */ /* 0x000fe20000000000 */
[----:B------:R-:W-:Y:S01]  /*19470*/  R2UR UR10, R11 ;  /* 0x000000000b0a72ca */ /* 0x000fe200000e0000 */
[----:B------:R-:W-:Y:S01]  /*19480*/  VIADD R3, R3, 0xffffff80 ;  /* 0xffffff8003037836 */ /* 0x000fe20000000000 */
[----:B------:R-:W-:Y:S01]  /*19490*/  UIADD3.X UR5, URZ, UR37, URZ, UP0, !UPT ;  /* 0x000000253f057290 */ /* 0x000fe200087fe43f */
[----:B------:R-:W-:Y:S01]  /*194a0*/  UMOV UR7, 0x12f00000 ;  /* 0x12f0000000077882 */ /* 0x000fe20000000000 */
[----:B--2---:R-:W-:Y:S01]  /*194b0*/  IMAD R7, R2, 0xc000, R5 ;  /* 0x0000c00002077824 */ /* 0x004fe200078e0205 */
[----:B------:R-:W-:-:S03]  /*194c0*/  IADD3 R2, R4, 0x34890, RZ ;  /* 0x0003489004027810 */ /* 0x000fc60007ffe0ff */
[----:B------:R-:W-:-:S07]  /*194d0*/  VIADD R5, R7, 0x1c400 ;  /* 0x0001c40007057836 */ /* 0x000fce0000000000 */
.L_x_844:
        /* <DEDUP_REMOVED lines=12> */
[----:B------:R-:W-:Y:S01]  /*195a0*/  UMOV UR6, 0x0 ;  /* 0x0000000000067882 */ /* 0x000fe20000000000 */
[----:B------:R-:W-:Y:S01]  /*195b0*/  IADD3 R5, R7, 0x20400, RZ ;  /* 0x0002040007057810 */ /* 0x000fe20007ffe0ff */
[----:B------:R-:W-:Y:S01]  /*195c0*/  UMOV UR7, 0x12f00000 ;  /* 0x12f0000000077882 */ /* 0x000fe20000000000 */
[----:B------:R-:W-:-:S15]  /*195d0*/  R2UR UR10, R14 ;  /* 0x000000000e0a72ca */ /* 0x000fde00000e0000 */
.L_x_845:
        /* <DEDUP_REMOVED lines=15> */
.L_x_846:
        /* <DEDUP_REMOVED lines=10> */
[----:B------:R-:W2:Y:S01]  /*19770*/  SYNCS.PHASECHK.TRANS64.TRYWAIT P0, [R4+URZ+0x348c0], R8 ;  /* 0x0348c008040075a7 */ /* 0x000ea2000800017f */
[----:B------:R-:W-:Y:S04]  /*19780*/  BSSY B2, `(.L_x_847) ;  /* 0x0000002000027945 */ /* 0x000fe80003800000 */
[----:B--2---:R-:W-:Y:S05]  /*19790*/  @!P0 BRA `(.L_x_848) ;  /* 0x0000006400d08947 */ /* 0x004fea0003800000 */
.L_x_1003:
[----:B------:R-:W-:Y:S05]  /*197a0*/  BSYNC B2 ;  /* 0x0000000000027941 */ /* 0x000fea0003800000 */
.L_x_847:
[----:B------:R-:W-:Y:S01]  /*197b0*/  BSSY B2, `(.L_x_849) ;  /* 0x000000b000027945 */ /* 0x000fe20003800000 */
[----:B------:R-:W-:Y:S01]  /*197c0*/  IMAD.MOV.U32 R12, RZ, RZ, 0x0 ;  /* 0x00000000ff0c7424 */ /* 0x000fe200078e00ff */
[----:B------:R-:W-:Y:S02]  /*197d0*/  MOV R13, 0x12f00000 ;  /* 0x12f00000000d7802 */ /* 0x000fe40000000f00 */
[----:B------:R-:W-:Y:S05]  /*197e0*/  @P1 BRA `(.L_x_850) ;  /* 0x00000000001c1947 */ /* 0x000fea0003800000 */
[----:B------:R-:W3:Y:S01]  /*197f0*/  S2R R5, SR_TID.X ;  /* 0x0000000000057919 */ /* 0x000ee20000002100 */
[----:B------:R-:W-:-:S04]  /*19800*/  IMAD.MOV.U32 R2, RZ, RZ, 0x8000 ;  /* 0x00008000ff027424 */ /* 0x000fc800078e00ff */
[----:B------:R4:W-:Y:S01]  /*19810*/  SYNCS.ARRIVE.TRANS64 RZ, [R4+URZ+0x348b0], R2 ;  /* 0x0348b00204ff79a7 */ /* 0x0009e2000800003f */
[----:B---3--:R-:W-:-:S04]  /*19820*/  LOP3.LUT R5, R5, 0x1f, RZ, 0xc0, !PT ;  /* 0x0000001f05057812 */ /* 0x008fc800078ec0ff */
[----:B------:R-:W-:-:S13]  /*19830*/  ISETP.NE.AND P0, PT, R5, RZ, PT ;  /* 0x000000ff0500720c */ /* 0x000fda0003f05270 */
[----:B----4-:R-:W-:Y:S05]  /*19840*/  @!P0 BRA `(.L_x_850) ;  /* 0x0000000000048947 */ /* 0x010fea0003800000 */
[----:B------:R-:W-:Y:S01]  /*19850*/  BPT.TRAP 0x1 ;  /* 0x000000040000795c */ /* 0x000fe20000300000 */
.L_x_850:
[----:B------:R-:W-:Y:S05]  /*19860*/  BSYNC B2 ;  /* 0x0000000000027941 */ /* 0x000fea0003800000 */
.L_x_849:
[----:B------:R-:W3:Y:S04]  /*19870*/  LDL R5, [R1+0x4] ;  /* 0x0000040001057983 */ /* 0x000ee80000100800 */
[----:B------:R-:W4:Y:S01]  /*19880*/  LDL R2, [R1+0xc] ;  /* 0x00000c0001027983 */ /* 0x000f220000100800 */
[----:B------:R-:W-:Y:S01]  /*19890*/  R2UR UR10, R11 ;  /* 0x000000000b0a72ca */ /* 0x000fe200000e0000 */
[----:B------:R-:W-:Y:S01]  /*198a0*/  UIADD3 UR4, UP0, UR36, 0x670, URZ ;  /* 0x0000067024047890 */ /* 0x000fe2000ff1e03f */
[----:B------:R-:W-:Y:S02]  /*198b0*/  R2UR UR6, R12 ;  /* 0x000000000c0672ca */ /* 0x000fe400000e0000 */
[----:B------:R-:W-:Y:S01]  /*198c0*/  R2UR UR7, R13 ;  /* 0x000000000d0772ca */ /* 0x000fe200000e0000 */
[----:B------:R-:W-:Y:S01]  /*198d0*/  UIADD3.X UR5, URZ, UR37, URZ, UP0, !UPT ;  /* 0x000000253f057290 */ /* 0x000fe200087fe43f */
[----:B------:R-:W-:-:S02]  /*198e0*/  PLOP3.LUT P0, PT, PT, PT, PT, 0x80, 0x0 ;  /* 0x000000000000781c */ /* 0x000fc40003f0f070 */
[----:B0-2---:R-:W-:Y:S01]  /*198f0*/  IADD3 R4, R4, 0x348b0, RZ ;  /* 0x000348b004047810 */ /* 0x005fe20007ffe0ff */
[----:B---3--:R-:W-:-:S04]  /*19900*/  VIADD R5, R5, 0x400 ;  /* 0x0000040005057836 */ /* 0x008fc80000000000 */
[----:B----4-:R-:W-:-:S07]  /*19910*/  IMAD R2, R2, 0x8000, R5 ;  /* 0x0000800002027824 */ /* 0x010fce00078e0205 */
.L_x_851:
        /* <DEDUP_REMOVED lines=10> */
[----:B------:R-:W2:Y:S01]  /*199c0*/  LDL R7, [R1+0xc] ;  /* 0x00000c0001077983 */ /* 0x000ea20000100800 */
[----:B------:R-:W-:Y:S01]  /*199d0*/  IMAD.MOV.U32 R2, RZ, RZ, 0x6000 ;  /* 0x00006000ff027424 */ /* 0x000fe200078e00ff */
[----:B------:R-:W-:Y:S02]  /*199e0*/  R2UR UR10, R14 ;  /* 0x000000000e0a72ca */ /* 0x000fe400000e0000 */
[----:B------:R-:W-:Y:S02]  /*199f0*/  R2UR UR6, R12 ;  /* 0x000000000c0672ca */ /* 0x000fe400000e0000 */
[----:B------:R-:W-:Y:S02]  /*19a00*/  R2UR UR7, R13 ;  /* 0x000000000d0772ca */ /* 0x000fe400000e0000 */
[----:B------:R-:W-:Y:S01]  /*19a10*/  PLOP3.LUT P0, PT, PT, PT, PT, 0x80, 0x0 ;  /* 0x000000000000781c */ /* 0x000fe20003f0f070 */
[----:B--2---:R-:W-:-:S04]  /*19a20*/  IMAD R2, R7, R2, 0x2000 ;  /* 0x0000200007027424 */ /* 0x004fc800078e0202 */
[----:B------:R-:W-:-:S05]  /*19a30*/  IMAD R2, R7, -0x2000, R2 ;  /* 0xffffe00007027824 */ /* 0x000fca00078e0202 */
[----:B------:R-:W-:-:S07]  /*19a40*/  LEA R2, R2, R5, 0x1 ;  /* 0x0000000502027211 */ /* 0x000fce00078e08ff */
.L_x_852:
        /* <DEDUP_REMOVED lines=10> */
.L_x_839:
[----:B------:R-:W-:Y:S05]  /*19af0*/  BSYNC B1 ;  /* 0x0000000000017941 */ /* 0x000fea0003800000 */
.L_x_838:
[----:B------:R-:W0:Y:S04]  /*19b00*/  LDL.LU R7, [R1+0xc] ;  /* 0x00000c0001077983 */ /* 0x000e280000300800 */
[----:B------:R-:W2:Y:S01]  /*19b10*/  LDL.LU R5, [R1+0x24] ;  /* 0x0000240001057983 */ /* 0x000ea20000300800 */
[----:B------:R-:W-:Y:S01]  /*19b20*/  PLOP3.LUT P0, PT, PT, PT, PT, 0x8, 0x0 ;  /* 0x000000000000781c */ /* 0x000fe20003f0e170 */
[----:B0-----:R-:W-:Y:S02]  /*19b30*/  VIADD R2, R7, 0x1 ;  /* 0x0000000107027836 */ /* 0x001fe40000000000 */
[----:B------:R-:W-:-:S03]  /*19b40*/  VIADD R7, R6, 0xfffffffe ;  /* 0xfffffffe06077836 */ /* 0x000fc60000000000 */
[C---:B------:R-:W-:Y:S02]  /*19b50*/  ISETP.NE.AND P1, PT, R2.reuse, 0x2, PT ;  /* 0x000000020200780c */ /* 0x040fe40003f25270 */
[----:B------:R-:W-:Y:S02]  /*19b60*/  ISETP.GE.AND P2, PT, R7, R9, PT ;  /* 0x000000090700720c */ /* 0x000fe40003f46270 */
[----:B------:R-:W-:Y:S02]  /*19b70*/  SEL R3, RZ, 0x1, P1 ;  /* 0x00000001ff037807 */ /* 0x000fe40000800000 */
[----:B------:R-:W-:Y:S02]  /*19b80*/  SEL R2, R2, RZ, P1 ;  /* 0x000000ff02027207 */ /* 0x000fe40000800000 */
[----:B--2---:R-:W-:-:S03]  /*19b90*/  LOP3.LUT R5, R5, R3, RZ, 0x3c, !PT ;  /* 0x0000000305057212 */ /* 0x004fc600078e3cff */
[----:B------:R0:W-:Y:S04]  /*19ba0*/  STL [R1+0xc], R2 ;  /* 0x00000c0201007387 */ /* 0x0001e80000100800 */
[----:B------:R0:W-:Y:S01]  /*19bb0*/  STL [R1+0x24], R5 ;  /* 0x0000240501007387 */ /* 0x0001e20000100800 */
[----:B------:R-:W-:Y:S05]  /*19bc0*/  @!P2 BRA `(.L_x_832) ;  /* 0x000000080040a947 */ /* 0x000fea0003800000 */
.L_x_868:
[----:B------:R-:W-:Y:S05]  /*19bd0*/  YIELD ;  /* 0x0000000000007946 */ /* 0x000fea0003800000 */
[----:B------:R-:W-:Y:S04]  /*19be0*/  BSSY B1, `(.L_x_853) ;  /* 0x0000082000017945 */ /* 0x000fe80003800000 */
[----:B--2---:R-:W-:Y:S05]  /*19bf0*/  @!P6 BRA `(.L_x_854) ;  /* 0x000000080000e947 */ /* 0x004fea0003800000 */
[----:B0-----:R-:W2:Y:S04]  /*19c00*/  LDL R5, [R1+0x4] ;  /* 0x0000040001057983 */ /* 0x001ea80000100800 */
[----:B------:R-:W2:Y:S04]  /*19c10*/  LDL R4, [R1+0xc] ;  /* 0x00000c0001047983 */ /* 0x000ea80000100800 */
[----:B------:R-:W3:Y:S01]  /*19c20*/  LDL R3, [R1+0x24] ;  /* 0x0000240001037983 */ /* 0x000ee20000100800 */
[----:B------:R-:W-:Y:S01]  /*19c30*/  BSSY B2, `(.L_x_855) ;  /* 0x0000008000027945 */ /* 0x000fe20003800000 */
[----:B------:R-:W0:Y:S02]  /*19c40*/  S2R R2, SR_TID.X ;  /* 0x0000000000027919 */ /* 0x000e240000002100 */
[----:B0-----:R-:W-:-:S04]  /*19c50*/  LOP3.LUT R2, R2, 0x7f, RZ, 0xc0, !PT ;  /* 0x0000007f02027812 */ /* 0x001fc800078ec0ff */
[----:B------:R-:W-:Y:S02]  /*19c60*/  ISETP.NE.AND P2, PT, R2, RZ, PT ;  /* 0x000000ff0200720c */ /* 0x000fe40003f45270 */
[----:B--2---:R-:W-:Y:S02]  /*19c70*/  LEA R6, R4, R5, 0x3 ;  /* 0x0000000504067211 */ /* 0x004fe400078e18ff */
[----:B---3--:R-:W-:-:S04]  /*19c80*/  SHF.L.U32 R5, R3, 0x1f, RZ ;  /* 0x0000001f03057819 */ /* 0x008fc800000006ff */
[----:B------:R-:W0:Y:S02]  /*19c90*/  SYNCS.PHASECHK.TRANS64.TRYWAIT P1, [R6+URZ+0x348a0], R5 ;  /* 0x0348a005060075a7 */ /* 0x000e24000802017f */
[----:B0-----:R-:W-:Y:S05]  /*19ca0*/  @!P1 BRA `(.L_x_856) ;  /* 0x0000006000a09947 */ /* 0x001fea0003800000 */
.L_x_1004:
[----:B------:R-:W-:Y:S05]  /*19cb0*/  BSYNC B2 ;  /* 0x0000000000027941 */ /* 0x000fea0003800000 */
.L_x_855:
        /* <DEDUP_REMOVED lines=9> */
.L_x_858:
[----:B------:R-:W-:Y:S05]  /*19d50*/  BSYNC B2 ;  /* 0x0000000000027941 */ /* 0x000fea0003800000 */
.L_x_857:
[----:B------:R-:W2:Y:S04]  /*19d60*/  LDL R3, [R1+0x4] ;  /* 0x0000040001037983 */ /* 0x000ea80000100800 */
[----:B------:R-:W2:Y:S01]  /*19d70*/  LDL R2, [R1+0xc] ;  /* 0x00000c0001027983 */ /* 0x000ea20000100800 */
[----:B------:R-:W-:Y:S01]  /*19d80*/  IMAD.MOV.U32 R11, RZ, RZ, RZ ;  /* 0x000000ffff0b7224 */ /* 0x000fe200078e00ff */
[----:B------:R-:W-:Y:S01]  /*19d90*/  UIADD3 UR4, UP0, UR36, 0x570, URZ ;  /* 0x0000057024047890 */ /* 0x000fe2000ff1e03f */
[----:B------:R-:W-:Y:S01]  /*19da0*/  PLOP3.LUT P1, PT, PT, PT, PT, 0x80, 0x0 ;  /* 0x000000000000781c */ /* 0x000fe20003f2f070 */
[----:B------:R-:W-:Y:S01]  /*19db0*/  UMOV UR6, 0x0 ;  /* 0x0000000000067882 */ /* 0x000fe20000000000 */
[----:B------:R-:W-:Y:S01]  /*19dc0*/  UMOV UR7, 0x12f00000 ;  /* 0x12f0000000077882 */ /* 0x000fe20000000000 */
[----:B------:R-:W-:Y:S01]  /*19dd0*/  R2UR UR10, R11 ;  /* 0x000000000b0a72ca */ /* 0x000fe200000e0000 */
[----:B------:R-:W-:Y:S01]  /*19de0*/  UIADD3.X UR5, URZ, UR37, URZ, UP0, !UPT ;  /* 0x000000253f057290 */ /* 0x000fe200087fe43f */
[----:B--2---:R-:W-:Y:S01]  /*19df0*/  IMAD R4, R2, 0xc000, R3 ;  /* 0x0000c00002047824 */ /* 0x004fe200078e0203 */
[----:B------:R-:W-:Y:S01]  /*19e00*/  LEA R3, R7, R10, 0x7 ;  /* 0x0000000a07037211 */ /* 0x000fe200078e38ff */
[----:B------:R-:W-:-:S02]  /*19e10*/  VIADD R2, R6, 0x34890 ;  /* 0x0003489006027836 */ /* 0x000fc40000000000 */
[----:B------:R-:W-:-:S09]  /*19e20*/  VIADD R8, R4, 0x1c400 ;  /* 0x0001c40004087836 */ /* 0x000fd20000000000 */
.L_x_859:
        /* <DEDUP_REMOVED lines=10> */
[----:B------:R-:W-:Y:S01]  /*19ed0*/  MOV R12, 0x40 ;  /* 0x00000040000c7802 */ /* 0x000fe20000000f00 */
[----:B------:R-:W-:Y:S01]  /*19ee0*/  VIADD R8, R4, 0x20400 ;  /* 0x0002040004087836 */ /* 0x000fe20000000000 */
[----:B------:R-:W-:Y:S01]  /*19ef0*/  PLOP3.LUT P1, PT, PT, PT, PT, 0x80, 0x0 ;  /* 0x000000000000781c */ /* 0x000fe20003f2f070 */
[----:B------:R-:W-:Y:S01]  /*19f00*/  UMOV UR6, 0x0 ;  /* 0x0000000000067882 */ /* 0x000fe20000000000 */
[----:B------:R-:W-:Y:S01]  /*19f10*/  R2UR UR10, R12 ;  /* 0x000000000c0a72ca */ /* 0x000fe200000e0000 */
[----:B------:R-:W-:-:S14]  /*19f20*/  UMOV UR7, 0x12f00000 ;  /* 0x12f0000000077882 */ /* 0x000fdc0000000000 */
.L_x_860:
        /* <DEDUP_REMOVED lines=15> */
.L_x_861:
        /* <DEDUP_REMOVED lines=13> */
.L_x_1005:
[----:B------:R-:W-:Y:S05]  /*1a0f0*/  BSYNC B2 ;  /* 0x0000000000027941 */ /* 0x000fea0003800000 */
.L_x_862:
[----:B------:R-:W-:Y:S01]  /*1a100*/  BSSY B2, `(.L_x_864) ;  /* 0x000000b000027945 */ /* 0x000fe20003800000 */
[----:B------:R-:W-:Y:S01]  /*1a110*/  MOV R4, 0x0 ;  /* 0x0000000000047802 */ /* 0x000fe20000000f00 */
[----:B0-2---:R-:W-:Y:S02]  /*1a120*/  IMAD.MOV.U32 R5, RZ, RZ, 0x12f00000 ;  /* 0x12f00000ff057424 */ /* 0x005fe400078e00ff */
[----:B------:R-:W-:Y:S05]  /*1a130*/  @P2 BRA `(.L_x_865) ;  /* 0x00000000001c2947 */ /* 0x000fea0003800000 */
[----:B------:R-:W0:Y:S01]  /*1a140*/  S2R R8, SR_TID.X ;  /* 0x0000000000087919 */ /* 0x000e220000002100 */
[----:B------:R-:W-:-:S04]  /*1a150*/  IMAD.MOV.U32 R2, RZ, RZ, 0x8000 ;  /* 0x00008000ff027424 */ /* 0x000fc800078e00ff */
[----:B------:R2:W-:Y:S01]  /*1a160*/  SYNCS.ARRIVE.TRANS64 RZ, [R6+URZ+0x348b0], R2 ;  /* 0x0348b00206ff79a7 */ /* 0x0005e2000800003f */
[----:B0-----:R-:W-:-:S04]  /*1a170*/  LOP3.LUT R8, R8, 0x1f, RZ, 0xc0, !PT ;  /* 0x0000001f08087812 */ /* 0x001fc800078ec0ff */
[----:B------:R-:W-:-:S13]  /*1a180*/  ISETP.NE.AND P1, PT, R8, RZ, PT ;  /* 0x000000ff0800720c */ /* 0x000fda0003f25270 */
[----:B--2---:R-:W-:Y:S05]  /*1a190*/  @!P1 BRA `(.L_x_865) ;  /* 0x0000000000049947 */ /* 0x004fea0003800000 */
[----:B------:R-:W-:Y:S01]  /*1a1a0*/  BPT.TRAP 0x1 ;  /* 0x000000040000795c */ /* 0x000fe20000300000 */
.L_x_865:
[----:B------:R-:W-:Y:S05]  /*1a1b0*/  BSYNC B2 ;  /* 0x0000000000027941 */ /* 0x000fea0003800000 */
.L_x_864:
[----:B------:R-:W2:Y:S04]  /*1a1c0*/  LDL R2, [R1+0x4] ;  /* 0x0000040001027983 */ /* 0x000ea80000100800 */
[----:B------:R-:W3:Y:S01]  /*1a1d0*/  LDL R8, [R1+0xc] ;  /* 0x00000c0001087983 */ /* 0x000ee20000100800 */
[----:B------:R-:W-:Y:S01]  /*1a1e0*/  R2UR UR10, R11 ;  /* 0x000000000b0a72ca */ /* 0x000fe200000e0000 */
[----:B------:R-:W-:Y:S01]  /*1a1f0*/  UIADD3 UR4, UP0, UR36, 0x670, URZ ;  /* 0x0000067024047890 */ /* 0x000fe2000ff1e03f */
[----:B------:R-:W-:Y:S01]  /*1a200*/  R2UR UR6, R4 ;  /* 0x00000000040672ca */ /* 0x000fe200000e0000 */
[----:B------:R-:W-:Y:S01]  /*1a210*/  VIADD R6, R6, 0x348b0 ;  /* 0x000348b006067836 */ /* 0x000fe20000000000 */
[----:B------:R-:W-:Y:S01]  /*1a220*/  R2UR UR7, R5 ;  /* 0x00000000050772ca */ /* 0x000fe200000e0000 */
[----:B------:R-:W-:Y:S01]  /*1a230*/  UIADD3.X UR5, URZ, UR37, URZ, UP0, !UPT ;  /* 0x000000253f057290 */ /* 0x000fe200087fe43f */
[----:B------:R-:W-:-:S02]  /*1a240*/  PLOP3.LUT P1, PT, PT, PT, PT, 0x80, 0x0 ;  /* 0x000000000000781c */ /* 0x000fc40003f2f070 */
[----:B--2---:R-:W-:-:S05]  /*1a250*/  IADD3 R2, R2, 0x400, RZ ;  /* 0x0000040002027810 */ /* 0x004fca0007ffe0ff */
[----:B---3--:R-:W-:-:S07]  /*1a260*/  IMAD R2, R8, 0x8000, R2 ;  /* 0x0000800008027824 */ /* 0x008fce00078e0202 */
.L_x_866:
        /* <DEDUP_REMOVED lines=10> */
[----:B------:R-:W-:Y:S02]  /*1a310*/  R2UR UR10, R12 ;  /* 0x000000000c0a72ca */ /* 0x000fe400000e0000 */
[----:B------:R-:W-:Y:S02]  /*1a320*/  R2UR UR6, R4 ;  /* 0x00000000040672ca */ /* 0x000fe400000e0000 */
[----:B------:R-:W-:Y:S02]  /*1a330*/  R2UR UR7, R5 ;  /* 0x00000000050772ca */ /* 0x000fe400000e0000 */
[----:B------:R-:W-:Y:S02]  /*1a340*/  PLOP3.LUT P1, PT, PT, PT, PT, 0x80, 0x0 ;  /* 0x000000000000781c */ /* 0x000fe40003f2f070 */
[----:B------:R-:W-:-:S11]  /*1a350*/  IADD3 R2, R2, 0x4000, RZ ;  /* 0x0000400002027810 */ /* 0x000fd60007ffe0ff */
.L_x_867:
        /* <DEDUP_REMOVED lines=10> */
.L_x_854:
[----:B------:R-:W-:Y:S05]  /*1a400*/  BSYNC B1 ;  /* 0x0000000000017941 */ /* 0x000fea0003800000 */
.L_x_853:
[----:B0-----:R-:W2:Y:S04]  /*1a410*/  LDL.LU R5, [R1+0xc] ;  /* 0x00000c0001057983 */ /* 0x001ea80000300800 */
[----:B------:R-:W3:Y:S01]  /*1a420*/  LDL.LU R4, [R1+0x24] ;  /* 0x0000240001047983 */ /* 0x000ee20000300800 */
[C---:B------:R-:W-:Y:S01]  /*1a430*/  ISETP.GT.AND P2, PT, R7.reuse, R9, PT ;  /* 0x000000090700720c */ /* 0x040fe20003f44270 */
[----:B------:R-:W-:Y:S02]  /*1a440*/  VIADD R7, R7, 0xffffffff ;  /* 0xffffffff07077836 */ /* 0x000fe40000000000 */
[----:B--2---:R-:W-:-:S05]  /*1a450*/  VIADD R2, R5, 0x1 ;  /* 0x0000000105027836 */ /* 0x004fca0000000000 */
[----:B------:R-:W-:-:S04]  /*1a460*/  ISETP.NE.AND P1, PT, R2, 0x2, PT ;  /* 0x000000020200780c */ /* 0x000fc80003f25270 */
[----:B------:R-:W-:Y:S02]  /*1a470*/  SEL R3, RZ, 0x1, P1 ;  /* 0x00000001ff037807 */ /* 0x000fe40000800000 */
[----:B------:R-:W-:Y:S02]  /*1a480*/  SEL R2, R2, RZ, P1 ;  /* 0x000000ff02027207 */ /* 0x000fe40000800000 */
[----:B---3--:R-:W-:-:S05]  /*1a490*/  LOP3.LUT R4, R4, R3, RZ, 0x3c, !PT ;  /* 0x0000000304047212 */ /* 0x008fca00078e3cff */
[----:B------:R2:W-:Y:S04]  /*1a4a0*/  STL [R1+0x24], R4 ;  /* 0x0000240401007387 */ /* 0x0005e80000100800 */
[----:B------:R2:W-:Y:S01]  /*1a4b0*/  STL [R1+0xc], R2 ;  /* 0x00000c0201007387 */ /* 0x0005e20000100800 */
[----:B------:R-:W-:Y:S05]  /*1a4c0*/  @P2 BRA `(.L_x_868) ;  /* 0xfffffff400c02947 */ /* 0x000fea000383ffff */
.L_x_832:
[----:B------:R-:W-:Y:S05]  /*1a4d0*/  BSYNC B0 ;  /* 0x0000000000007941 */ /* 0x000fea0003800000 */
.L_x_831:
[----:B0-2---:R-:W2:Y:S01]  /*1a4e0*/  LDL R2, [R1+0x50] ;  /* 0x0000500001027983 */ /* 0x005ea20000100800 */
[----:B------:R-:W-:Y:S05]  /*1a4f0*/  @!P0 WARPSYNC.ALL ;  /* 0x0000000000008948 */ /* 0x000fea0003800000 */
[----:B------:R-:W-:Y:S06]  /*1a500*/  @!P0 BAR.SYNC.DEFER_BLOCKING 0xc, 0x180 ;  /* 0x0306000000008b1d */ /* 0x000fec0000010000 */
[----:B------:R-:W-:Y:S01]  /*1a510*/  BSSY B7, `(.L_x_869) ;  /* 0x0000430000077945 */ /* 0x000fe20003800000 */
[----:B--2---:R-:W-:-:S13]  /*1a520*/  ISETP.GT.AND P0, PT, R2, RZ, PT ;  /* 0x000000ff0200720c */ /* 0x004fda0003f04270 */
[----:B------:R-:W-:Y:S05]  /*1a530*/  @P0 BRA `(.L_x_870) ;  /* 0x0000000000440947 */ /* 0x000fea0003800000 */
[----:B------:R-:W0:Y:S02]  /*1a540*/  S2R R2, SR_TID.X ;  /* 0x0000000000027919 */ /* 0x000e240000002100 */
[----:B0-----:R-:W-:-:S04]  /*1a550*/  LOP3.LUT R2, R2, 0x7f, RZ, 0xc0, !PT ;  /* 0x0000007f02027812 */ /* 0x001fc800078ec0ff */
[----:B------:R-:W-:-:S13]  /*1a560*/  ISETP.NE.AND P0, PT, R2, RZ, PT ;  /* 0x000000ff0200720c */ /* 0x000fda0003f05270 */
[----:B------:R-:W-:Y:S05]  /*1a570*/  @P0 BRA `(.L_x_871) ;  /* 0x0000004000a40947 */ /* 0x000fea0003800000 */
[----:B------:R-:W0:Y:S01]  /*1a580*/  S2R R3, SR_LANEID ;  /* 0x0000000000037919 */ /* 0x000e220000000000 */
[----:B------:R-:W-:Y:S01]  /*1a590*/  VOTEU.ANY UR4, UPT, PT ;  /* 0x0000000000047886 */ /* 0x000fe200038e0100 */
[----:B------:R-:W2:Y:S01]  /*1a5a0*/  LDC.64 R4, c[0x0][0xc60] ;  /* 0x00031800ff047b82 */ /* 0x000ea20000000a00 */
[----:B------:R-:W0:Y:S08]  /*1a5b0*/  FLO.U32 R0, UR4 ;  /* 0x0000000400007d00 */ /* 0x000e3000080e0000 */
[----:B------:R-:W2:Y:S01]  /*1a5c0*/  POPC R2, UR4 ;  /* 0x0000000400027d09 */ /* 0x000ea20008000000 */
[----:B0-----:R-:W-:-:S13]  /*1a5d0*/  ISETP.EQ.U32.AND P0, PT, R0, R3, PT ;  /* 0x000000030000720c */ /* 0x001fda0003f02070 */
[----:B--2---:R-:W2:Y:S01]  /*1a5e0*/  @P0 ATOMG.E.ADD.STRONG.GPU PT, R5, desc[UR40][R4.64], R2 ;  /* 0x00000002040509a8 */ /* 0x004ea200081ee1e8 */
[----:B------:R-:W0:Y:S02]  /*1a5f0*/  S2R R3, SR_LTMASK ;  /* 0x0000000000037919 */ /* 0x000e240000003900 */
[----:B0-----:R-:W-:-:S06]  /*1a600*/  LOP3.LUT R3, R3, UR4, RZ, 0xc0, !PT ;  /* 0x0000000403037c12 */ /* 0x001fcc000f8ec0ff */
[----:B------:R-:W0:Y:S01]  /*1a610*/  POPC R3, R3 ;  /* 0x0000000300037309 */ /* 0x000e220000000000 */
[----:B--2---:R-:W0:Y:S02]  /*1a620*/  SHFL.IDX PT, R0, R5, R0, 0x1f ;  /* 0x00001f0005007589 */ /* 0x004e2400000e0000 */
[----:B0-----:R-:W-:Y:S01]  /*1a630*/  IADD3 R16, R0, UR38, R3 ;  /* 0x0000002600107c10 */ /* 0x001fe2000fffe003 */
[----:B------:R-:W-:Y:S06]  /*1a640*/  BRA `(.L_x_871) ;  /* 0x0000004000707947 */ /* 0x000fec0003800000 */
.L_x_870:
[----:B------:R-:W2:Y:S01]  /*1a650*/  LDL R0, [R1+0x4] ;  /* 0x0000040001007983 */ /* 0x000ea20000100800 */
[----:B------:R-:W-:Y:S01]  /*1a660*/  BSSY B6, `(.L_x_872) ;  /* 0x0000014000067945 */ /* 0x000fe20003800000 */
[----:B--2---:R-:W-:-:S04]  /*1a670*/  IADD3 R0, R0, 0x1c400, RZ ;  /* 0x0001c40000007810 */ /* 0x004fc80007ffe0ff */
[----:B------:R-:W-:-:S13]  /*1a680*/  LOP3.LUT P0, RZ, R0, 0x3ff, RZ, 0xc0, !PT ;  /* 0x000003ff00ff7812 */ /* 0x000fda000780c0ff */
[----:B------:R-:W-:Y:S05]  /*1a690*/  @!P0 BRA `(.L_x_873) ;  /* 0x0000000000408947 */ /* 0x000fea0003800000 */
[----:B------:R-:W-:Y:S01]  /*1a6a0*/  MOV R2, 0x0 ;  /* 0x0000000000027802 */ /* 0x000fe20000000f00 */
[----:B------:R-:W-:Y:S01]  /*1a6b0*/  ULDC.64 UR6, c[0x4][0xb8] ;  /* 0x01002e0000067ab9 */ /* 0x000fe20000000a00 */
[----:B------:R-:W-:Y:S01]  /*1a6c0*/  ULDC.64 UR8, c[0x4][0xc0] ;  /* 0x0100300000087ab9 */ /* 0x000fe20000000a00 */
[----:B------:R-:W-:Y:S01]  /*1a6d0*/  ULDC.64 UR4, c[0x4][0x8] ;  /* 0x0100020000047ab9 */ /* 0x000fe20000000a00 */
[----:B------:R-:W-:Y:S01]  /*1a6e0*/  IMAD.U32 R4, RZ, RZ, UR6 ;  /* 0x00000006ff047e24 */ /* 0x000fe2000f8e00ff */
[----:B------:R-:W-:Y:S01]  /*1a6f0*/  MOV R6, UR8 ;  /* 0x0000000800067c02 */ /* 0x000fe20008000f00 */
[----:B------:R-:W0:Y:S01]  /*1a700*/  LDC.64 R2, c[0x4][R2] ;  /* 0x0100000002027b82 */ /* 0x000e220000000a00 */
[----:B------:R-:W-:Y:S01]  /*1a710*/  IMAD.U32 R5, RZ, RZ, UR7 ;  /* 0x00000007ff057e24 */ /* 0x000fe2000f8e00ff */
[----:B------:R-:W-:Y:S01]  /*1a720*/  MOV R11, UR5 ;  /* 0x00000005000b7c02 */ /* 0x000fe20008000f00 */
[----:B------:R-:W-:Y:S01]  /*1a730*/  IMAD.U32 R7, RZ, RZ, UR9 ;  /* 0x00000009ff077e24 */ /* 0x000fe2000f8e00ff */
[----:B------:R-:W-:Y:S01]  /*1a740*/  MOV R13, RZ ;  /* 0x000000ff000d7202 */ /* 0x000fe20000000f00 */
[----:B------:R-:W-:-:S02]  /*1a750*/  IMAD.U32 R10, RZ, RZ, UR4 ;  /* 0x00000004ff0a7e24 */ /* 0x000fc4000f8e00ff */
[----:B------:R-:W-:Y:S02]  /*1a760*/  IMAD.MOV.U32 R8, RZ, RZ, 0x70 ;  /* 0x00000070ff087424 */ /* 0x000fe400078e00ff */
[----:B------:R-:W-:-:S07]  /*1a770*/  IMAD.MOV.U32 R12, RZ, RZ, 0x1 ;  /* 0x00000001ff0c7424 */ /* 0x000fce00078e00ff */
[----:B------:R-:W-:-:S07]  /*1a780*/  LEPC R20, `(.L_x_873) ;  /* 0x000000001014794e */ /* 0x000fce0000000000 */
[----:B01----:R-:W-:Y:S05]  /*1a790*/  CALL.ABS.NOINC R2 ;  /* 0x0000000002007343 */ /* 0x003fea0003c00000 */
.L_x_873:
[----:B------:R-:W-:Y:S05]  /*1a7a0*/  BSYNC B6 ;  /* 0x0000000000067941 */ /* 0x000fea0003800000 */
.L_x_872:
        /* <DEDUP_REMOVED lines=9> */
[----:B------:R0:W2:Y:S01]  /*1a840*/  LDC.64 R2, c[0x4][R0] ;  /* 0x0100000000027b82 */ /* 0x0000a20000000a00 */
[----:B------:R-:W-:Y:S01]  /*1a850*/  IMAD.U32 R4, RZ, RZ, UR6 ;  /* 0x00000006ff047e24 */ /* 0x000fe2000f8e00ff */
[----:B------:R-:W-:Y:S01]  /*1a860*/  MOV R5, UR7 ;  /* 0x0000000700057c02 */ /* 0x000fe20008000f00 */
        /* <DEDUP_REMOVED lines=8> */
[----:B-12---:R-:W-:Y:S05]  /*1a8f0*/  CALL.ABS.NOINC R2 ;  /* 0x0000000002007343 */ /* 0x006fea0003c00000 */
.L_x_876:
        /* <DEDUP_REMOVED lines=10> */
[----:B------:R-:W-:Y:S01]  /*1a9a0*/  MOV R12, 0x1 ;  /* 0x00000001000c7802 */ /* 0x000fe20000000f00 */
[----:B------:R-:W-:-:S02]  /*1a9b0*/  IMAD.U32 R11, RZ, RZ, UR9 ;  /* 0x00000009ff0b7e24 */ /* 0x000fc4000f8e00ff */
[----:B------:R-:W-:Y:S02]  /*1a9c0*/  IMAD.MOV.U32 R8, RZ, RZ, 0x70 ;  /* 0x00000070ff087424 */ /* 0x000fe400078e00ff */
[----:B------:R-:W-:-:S07]  /*1a9d0*/  IMAD.MOV.U32 R13, RZ, RZ, RZ ;  /* 0x000000ffff0d7224 */ /* 0x000fce00078e00ff */
[----:B------:R-:W-:-:S07]  /*1a9e0*/  LEPC R20, `(.L_x_875) ;  /* 0x000000001014794e */ /* 0x000fce0000000000 */
[----:B0-----:R-:W-:Y:S05]  /*1a9f0*/  CALL.ABS.NOINC R2 ;  /* 0x0000000002007343 */ /* 0x001fea0003c00000 */
.L_x_875:
[----:B------:R-:W-:Y:S05]  /*1aa00*/  BSYNC B6 ;  /* 0x0000000000067941 */ /* 0x000fea0003800000 */
.L_x_874:
[----:B------:R-:W2:Y:S01]  /*1aa10*/  LDL.LU R2, [R1] ;  /* 0x0000000001027983 */ /* 0x000ea20000300800 */
[----:B------:R-:W-:-:S03]  /*1aa20*/  ULDC.64 UR4, c[0x0][0x9f8] ;  /* 0x00027e0000047ab9 */ /* 0x000fc60000000a00 */
[----:B------:R-:W3:Y:S04]  /*1aa30*/  LDL.LU R4, [R1+0x28] ;  /* 0x0000280001047983 */ /* 0x000ee80000300800 */
[----:B------:R-:W4:Y:S01]  /*1aa40*/  LDL R7, [R1+0x14] ;  /* 0x0000140001077983 */ /* 0x000f220000100800 */
[----:B------:R-:W-:-:S03]  /*1aa50*/  ISETP.NE.U32.AND P0, PT, RZ, UR4, PT ;  /* 0x00000004ff007c0c */ /* 0x000fc6000bf05070 */
[----:B------:R-:W5:Y:S01]  /*1aa60*/  LDL R0, [R1+0x3c] ;  /* 0x00003c0001007983 */ /* 0x000f620000100800 */
[----:B------:R-:W-:-:S13]  /*1aa70*/  ISETP.NE.AND.EX P0, PT, RZ, UR5, PT, P0 ;  /* 0x00000005ff007c0c */ /* 0x000fda000bf05300 */
[----:B--2---:R-:W-:-:S04]  /*1aa80*/  @P0 IADD3 R2, P1, R2, UR4, RZ ;  /* 0x0000000402020c10 */ /* 0x004fc8000ff3e0ff */
[----:B---3--:R-:W-:Y:S01]  /*1aa90*/  @P0 IADD3.X R3, R4, UR5, RZ, P1, !PT ;  /* 0x0000000504030c10 */ /* 0x008fe20008ffe4ff */
[----:B------:R-:W-:-:S04]  /*1aaa0*/  ULDC.64 UR4, c[0x0][0xa08] ;  /* 0x0002820000047ab9 */ /* 0x000fc80000000a00 */
[----:B----4-:R0:W2:Y:S01]  /*1aab0*/  @P0 LDG.E R7, desc[UR40][R2.64] ;  /* 0x0000002802070981 */ /* 0x0100a2000c1e1900 */
[----:B-----5:R-:W-:Y:S01]  /*1aac0*/  VIADD R9, R0, 0xffffffff ;  /* 0xffffffff00097836 */ /* 0x020fe20000000000 */
[----:B0-----:R-:W0:Y:S01]  /*1aad0*/  LDC.64 R2, c[0x0][0x418] ;  /* 0x00010600ff027b82 */ /* 0x001e220000000a00 */
[----:B--2---:R-:W-:Y:S01]  /*1aae0*/  SHF.R.S32.HI R8, RZ, 0x1f, R7 ;  /* 0x0000001fff087819 */ /* 0x004fe20000011407 */
[----:B------:R2:W-:Y:S04]  /*1aaf0*/  @P0 STL [R1+0x14], R7 ;  /* 0x0000140701000387 */ /* 0x0005e80000100800 */
[----:B------:R2:W-:Y:S04]  /*1ab00*/  STL [R1+0x38], R9 ;  /* 0x0000380901007387 */ /* 0x0005e80000100800 */
[----:B------:R2:W-:Y:S01]  /*1ab10*/  STL [R1+0x28], R8 ;  /* 0x0000280801007387 */ /* 0x0005e20000100800 */
[----:B0-----:R-:W-:Y:S01]  /*1ab20*/  LOP3.LUT P0, RZ, R2, UR4, RZ, 0xfc, !PT ;  /* 0x0000000402ff7c12 */ /* 0x001fe2000f80fcff */
[----:B------:R-:W-:-:S03]  /*1ab30*/  UMOV UR4, 0xffffffff ;  /* 0xffffffff00047882 */ /* 0x000fc60000000000 */
[----:B------:R-:W-:-:S04]  /*1ab40*/  LOP3.LUT P0, RZ, R3, UR5, RZ, 0xfc, P0 ;  /* 0x0000000503ff7c12 */ /* 0x000fc8000800fcff */
[----:B------:R-:W-:Y:S01]  /*1ab50*/  SEL R0, R7, RZ, !P0 ;  /* 0x000000ff07007207 */ /* 0x000fe20004000000 */
[----:B--2---:R-:W-:Y:S08]  /*1ab60*/  BRA.DIV UR4, `(.L_x_877) ;  /* 0x0000005604187947 */ /* 0x004ff0000b800000 */
[----:B------:R-:W0:Y:S02]  /*1ab70*/  S2R R4, SR_TID.X ;  /* 0x0000000000047919 */ /* 0x000e240000002100 */
[----:B0-----:R-:W-:-:S04]  /*1ab80*/  SHF.R.U32.HI R4, RZ, 0x5, R4 ;  /* 0x00000005ff047819 */ /* 0x001fc80000011604 */
[----:B------:R-:W-:-:S05]  /*1ab90*/  LOP3.LUT R4, R4, 0x3, RZ, 0xc0, !PT ;  /* 0x0000000304047812 */ /* 0x000fca00078ec0ff */
[----:B------:R0:W2:Y:S02]  /*1aba0*/  SHFL.IDX PT, R14, R4, RZ, 0x1f ;  /* 0x00001fff040e7589 */ /* 0x0000a400000e0000 */
.L_x_1008:
[----:B0-----:R-:W3:Y:S01]  /*1abb0*/  LDL.LU R4, [R1+0x10] ;  /* 0x0000100001047983 */ /* 0x001ee20000300800 */
        /* <DEDUP_REMOVED lines=10> */
.L_x_1011:
[----:B------:R-:W-:Y:S05]  /*1ac60*/  @!P6 BRA `(.L_x_878) ;  /* 0x000000040040e947 */ /* 0x000fea0003800000 */
[----:B------:R2:W-:Y:S01]  /*1ac70*/  STL [R1+0x1c], R9 ;  /* 0x00001c0901007387 */ /* 0x0005e20000100800 */
[----:B------:R-:W-:-:S04]  /*1ac80*/  ISETP.NE.U32.AND P0, PT, R2, RZ, PT ;  /* 0x000000ff0200720c */ /* 0x000fc80003f05070 */
[----:B------:R-:W-:-:S13]  /*1ac90*/  ISETP.NE.AND.EX P0, PT, R3, RZ, PT, P0 ;  /* 0x000000ff0300720c */ /* 0x000fda0003f05300 */
[----:B--2---:R-:W-:Y:S05]  /*1aca0*/  @!P0 BRA `(.L_x_880) ;  /* 0x0000000000508947 */ /* 0x004fea0003800000 */
[----:B------:R-:W2:Y:S01]  /*1acb0*/  LDC R6, c[0x0][0x43c] ;  /* 0x00010f00ff067b82 */ /* 0x000ea20000000800 */
[----:B0-----:R-:W-:Y:S01]  /*1acc0*/  MOV R0, R9 ;  /* 0x0000000900007202 */ /* 0x001fe20000000f00 */
[----:B------:R-:W-:Y:S01]  /*1acd0*/  ULDC.64 UR4, c[0x0][0x428] ;  /* 0x00010a0000047ab9 */ /* 0x000fe20000000a00 */
[----:B--2---:R-:W-:-:S13]  /*1ace0*/  ISETP.NE.AND P0, PT, R6, 0x1, PT ;  /* 0x000000010600780c */ /* 0x004fda0003f05270 */
[----:B------:R-:W0:Y:S02]  /*1acf0*/  @P0 LDC.64 R4, c[0x0][0x440] ;  /* 0x00011000ff040b82 */ /* 0x000e240000000a00 */
[----:B0-----:R-:W-:-:S05]  /*1ad00*/  @P0 IMAD.HI.U32 R4, R9, R4, RZ ;  /* 0x0000000409040227 */ /* 0x001fca00078e00ff */
        /* <DEDUP_REMOVED lines=8> */
[----:B0-----:R-:W-:-:S04]  /*1ad90*/  IMAD R6, R8, UR4, RZ ;  /* 0x0000000408067c24 */ /* 0x001fc8000f8e02ff */
[----:B------:R-:W-:-:S05]  /*1ada0*/  IMAD R0, R7, UR5, R6 ;  /* 0x0000000507007c24 */ /* 0x000fca000f8e0206 */
[----:B------:R-:W-:-:S04]  /*1adb0*/  IADD3 R0, R5, R0, RZ ;  /* 0x0000000005007210 */ /* 0x000fc80007ffe0ff */
[----:B------:R-:W-:-:S05]  /*1adc0*/  LEA.HI.X R3, R4, R3, R0, 0x2, P0 ;  /* 0x0000000304037211 */ /* 0x000fca00000f1400 */
[----:B------:R-:W2:Y:S04]  /*1add0*/  LDG.E R0, desc[UR40][R2.64] ;  /* 0x0000002802007981 */ /* 0x000ea8000c1e1900 */
[----:B--2---:R2:W-:Y:S02]  /*1ade0*/  STL [R1], R0 ;  /* 0x0000000001007387 */ /* 0x0045e40000100800 */
.L_x_880:
[----:B------:R-:W3:Y:S04]  /*1adf0*/  LDL R7, [R1+0x4] ;  /* 0x0000040001077983 */ /* 0x000ee80000100800 */
[----:B0-2---:R-:W3:Y:S04]  /*1ae00*/  LDL R0, [R1+0x8] ;  /* 0x0000080001007983 */ /* 0x005ee80000100800 */
[----:B------:R-:W2:Y:S01]  /*1ae10*/  LDL R2, [R1+0x18] ;  /* 0x0000180001027983 */ /* 0x000ea20000100800 */
[----:B---3--:R-:W-:Y:S01]  /*1ae20*/  IMAD R0, R0, 0x8, R7 ;  /* 0x0000000800007824 */ /* 0x008fe200078e0207 */
[----:B--2---:R-:W-:-:S04]  /*1ae30*/  SHF.L.U32 R2, R2, 0x1f, RZ ;  /* 0x0000001f02027819 */ /* 0x004fc800000006ff */
[----:B------:R-:W0:Y:S02]  /*1ae40*/  SYNCS.PHASECHK.TRANS64.TRYWAIT P0, [R0+URZ+0x34840], R2 ;  /* 0x03484002000075a7 */ /* 0x000e24000800017f */
[----:B0-----:R-:W-:Y:S05]  /*1ae50*/  @!P0 BRA `(.L_x_881) ;  /* 0x0000005000b08947 */ /* 0x001fea0003800000 */
.L_x_1012:
[----:B------:R-:W2:Y:S02]  /*1ae60*/  S2R R3, SR_TID.X ;  /* 0x0000000000037919 */ /* 0x000ea40000002100 */
[----:B--2---:R-:W-:-:S04]  /*1ae70*/  LOP3.LUT R3, R3, 0x7f, RZ, 0xc0, !PT ;  /* 0x0000007f03037812 */ /* 0x004fc800078ec0ff */
[----:B------:R-:W-:-:S13]  /*1ae80*/  ISETP.NE.AND P0, PT, R3, RZ, PT ;  /* 0x000000ff0300720c */ /* 0x000fda0003f05270 */
        /* <DEDUP_REMOVED lines=8> */
.L_x_882:
[----:B------:R-:W2:Y:S04]  /*1af10*/  LDL R7, [R1+0x4] ;  /* 0x0000040001077983 */ /* 0x000ea80000100800 */
[----:B------:R-:W2:Y:S04]  /*1af20*/  LDL R6, [R1+0x8] ;  /* 0x0000080001067983 */ /* 0x000ea80000100800 */
[----:B------:R-:W3:Y:S04]  /*1af30*/  LDL R5, [R1+0x1c] ;  /* 0x00001c0001057983 */ /* 0x000ee80000100800 */
[----:B------:R-:W4:Y:S04]  /*1af40*/  LDL R4, [R1+0x20] ;  /* 0x0000200001047983 */ /* 0x000f280000100800 */
[----:B------:R-:W5:Y:S04]  /*1af50*/  LDL R3, [R1] ;  /* 0x0000000001037983 */ /* 0x000f680000100800 */
[----:B0-----:R-:W5:Y:S01]  /*1af60*/  LDL.LU R2, [R1+0x10] ;  /* 0x0000100001027983 */ /* 0x001f620000300800 */
        /* <DEDUP_REMOVED lines=25> */
[----:B0-----:R-:W-:Y:S01]  /*1b100*/  UMOV UR8, UR15 ;  /* 0x0000000f00087c82 */ /* 0x001fe20008000000 */
[----:B------:R-:W-:Y:S02]  /*1b110*/  UMOV UR10, UR17 ;  /* 0x00000011000a7c82 */ /* 0x000fe40008000000 */
[----:B------:R0:W-:Y:S02]  /*1b120*/  UTMALDG.4D [UR8], [UR4], desc[UR6] ;  /* 0x00000608040075b4 */ /* 0x0001e40008019000 */
[----:B0-----:R-:W-:Y:S01]  /*1b130*/  UMOV UR8, UR16 ;  /* 0x0000001000087c82 */ /* 0x001fe20008000000 */
[----:B------:R-:W-:-:S02]  /*1b140*/  UMOV UR10, UR14 ;  /* 0x0000000e000a7c82 */ /* 0x000fc40008000000 */
[----:B------:R2:W-:Y:S02]  /*1b150*/  UTMALDG.4D [UR8], [UR4], desc[UR6] ;  /* 0x00000608040075b4 */ /* 0x0005e40008019000 */
[----:B--2---:R-:W-:Y:S01]  /*1b160*/  NOP ;  /* 0x0000000000007918 */ /* 0x004fe20000000000 */
.L_x_878:
[----:B------:R-:W2:Y:S04]  /*1b170*/  LDL R2, [R1+0x4] ;  /* 0x0000040001027983 */ /* 0x000ea80000100800 */
[----:B------:R-:W3:Y:S04]  /*1b180*/  LDL.LU R3, [R1+0x40] ;  /* 0x0000400001037983 */ /* 0x000ee80000300800 */
[----:B------:R-:W4:Y:S04]  /*1b190*/  LDL.LU R5, [R1+0x30] ;  /* 0x0000300001057983 */ /* 0x000f280000300800 */
[----:B0-----:R-:W5:Y:S01]  /*1b1a0*/  LDL.LU R4, [R1+0x44] ;  /* 0x0000440001047983 */ /* 0x001f620000300800 */
[----:B------:R-:W-:Y:S05]  /*1b1b0*/  WARPSYNC.ALL ;  /* 0x0000000000007948 */ /* 0x000fea0003800000 */
[----:B------:R-:W-:Y:S01]  /*1b1c0*/  ULDC.64 UR4, c[0x0][0x298] ;  /* 0x0000a60000047ab9 */ /* 0x000fe20000000a00 */
[----:B------:R-:W-:Y:S01]  /*1b1d0*/  ULDC.64 UR6, c[0x0][0xa00] ;  /* 0x0002800000067ab9 */ /* 0x000fe20000000a00 */
[----:B------:R-:W-:Y:S01]  /*1b1e0*/  BSSY B6, `(.L_x_883) ;  /* 0x0000024000067945 */ /* 0x000fe20003800000 */
[----:B------:R-:W-:Y:S01]  /*1b1f0*/  BAR.SYNC.DEFER_BLOCKING 0x8, 0x180 ;  /* 0x0206000000007b1d */ /* 0x000fe20000010000 */
[----:B------:R-:W-:-:S04]  /*1b200*/  ISETP.NE.U32.AND P0, PT, RZ, UR6, PT ;  /* 0x00000006ff007c0c */ /* 0x000fc8000bf05070 */
[----:B------:R-:W-:Y:S02]  /*1b210*/  ISETP.NE.AND.EX P0, PT, RZ, UR7, PT, P0 ;  /* 0x00000007ff007c0c */ /* 0x000fe4000bf05300 */
[----:B--2---:R-:W-:Y:S02]  /*1b220*/  IADD3 R2, R2, 0x10400, RZ ;  /* 0x0001040002027810 */ /* 0x004fe40007ffe0ff */
[----:B---3--:R-:W-:Y:S02]  /*1b230*/  SHF.R.S32.HI R0, RZ, 0x1f, R3 ;  /* 0x0000001fff007819 */ /* 0x008fe40000011403 */
        /* <DEDUP_REMOVED lines=9> */
[----:B0-----:R-:W-:Y:S01]  /*1b2d0*/  IMAD.IADD R2, R3, 0x1, R0 ;  /* 0x0000000103027824 */ /* 0x001fe200078e0200 */
        /* <DEDUP_REMOVED lines=19> */
[----:B01----:R-:W-:Y:S05]  /*1b410*/  CALL.ABS.NOINC R2 ;  /* 0x0000000002007343 */ /* 0x003fea0003c00000 */
.L_x_884:
[----:B------:R-:W-:Y:S05]  /*1b420*/  BSYNC B6 ;  /* 0x0000000000067941 */ /* 0x000fea0003800000 */
.L_x_883:
[----:B------:R-:W3:Y:S01]  /*1b430*/  LDL.LU R6, [R1+0x40] ;  /* 0x0000400001067983 */ /* 0x000ee20000300800 */
[----:B------:R-:W-:Y:S01]  /*1b440*/  ULDC.64 UR4, c[0x0][0x2d8] ;  /* 0x0000b60000047ab9 */ /* 0x000fe20000000a00 */
[----:B------:R-:W0:Y:S01]  /*1b450*/  LDC R7, c[0x0][0x448] ;  /* 0x00011200ff077b82 */ /* 0x000e220000000800 */
[----:B------:R-:W-:Y:S01]  /*1b460*/  SHF.L.U32 R17, R17, 0x7, RZ ;  /* 0x0000000711117819 */ /* 0x000fe200000006ff */
[----:B--2---:R-:W3:Y:S01]  /*1b470*/  LDL.LU.64 R2, [R1+0x48] ;  /* 0x0000480001027983 */ /* 0x004ee20000300a00 */
[----:B------:R-:W-:-:S03]  /*1b480*/  ULDC.64 UR6, c[0x0][0x280] ;  /* 0x0000a00000067ab9 */ /* 0x000fc60000000a00 */
[----:B------:R-:W2:Y:S04]  /*1b490*/  LDL.LU R0, [R1+0x44] ;  /* 0x0000440001007983 */ /* 0x000ea80000300800 */
[----:B------:R-:W4:Y:S04]  /*1b4a0*/  LDL.LU R5, [R1+0x5c] ;  /* 0x00005c0001057983 */ /* 0x000f280000300800 */
[----:B------:R-:W4:Y:S01]  /*1b4b0*/  LDL.LU R4, [R1+0x30] ;  /* 0x0000300001047983 */ /* 0x000f220000300800 */
[----:B------:R-:W1:Y:S01]  /*1b4c0*/  S2R R10, SR_TID.X ;  /* 0x00000000000a7919 */ /* 0x000e620000002100 */
[----:B0-----:R-:W-:Y:S01]  /*1b4d0*/  ISETP.NE.AND P0, PT, R7, 0x1, PT ;  /* 0x000000010700780c */ /* 0x001fe20003f05270 */
[----:B-1----:R-:W-:-:S05]  /*1b4e0*/  IMAD.SHL.U32 R10, R10, 0x8, RZ ;  /* 0x000000080a0a7824 */ /* 0x002fca00078e00ff */
[----:B------:R-:W-:-:S04]  /*1b4f0*/  LOP3.LUT R10, R10, 0x38, RZ, 0xc0, !PT ;  /* 0x000000380a0a7812 */ /* 0x000fc800078ec0ff */
[C---:B------:R-:W-:Y:S02]  /*1b500*/  LOP3.LUT R9, R10.reuse, 0x40, RZ, 0xfc, !PT ;  /* 0x000000400a097812 */ /* 0x040fe400078efcff */
[----:B------:R-:W-:Y:S01]  /*1b510*/  LOP3.LUT R8, R10, 0x80, RZ, 0xfc, !PT ;  /* 0x000000800a087812 */ /* 0x000fe200078efcff */
[----:B---3--:R-:W-:Y:S02]  /*1b520*/  IMAD.MOV.U32 R3, RZ, RZ, R6 ;  /* 0x000000ffff037224 */ /* 0x008fe400078e0006 */
[----:B------:R-:W0:Y:S01]  /*1b530*/  @P0 LDC R6, c[0x0][0x450] ;  /* 0x00011400ff060b82 */ /* 0x000e220000000800 */
[----:B--2---:R-:W-:Y:S02]  /*1b540*/  IMAD R0, R0, UR4, RZ ;  /* 0x0000000400007c24 */ /* 0x004fe4000f8e02ff */
[----:B------:R-:W-:-:S04]  /*1b550*/  IMAD.WIDE.U32 R2, R18, UR4, R2 ;  /* 0x0000000412027c25 */ /* 0x000fc8000f8e0002 */
[----:B------:R-:W-:Y:S01]  /*1b560*/  IMAD R0, R18, UR5, R0 ;  /* 0x0000000512007c24 */ /* 0x000fe2000f8e0200 */
[----:B------:R-:W-:-:S04]  /*1b570*/  ULDC.64 UR4, c[0x0][0x2e0] ;  /* 0x0000b80000047ab9 */ /* 0x000fc80000000a00 */
[----:B------:R-:W-:Y:S01]  /*1b580*/  IADD3 R3, R3, R0, RZ ;  /* 0x0000000003037210 */ /* 0x000fe20007ffe0ff */
[----:B----4-:R-:W-:-:S04]  /*1b590*/  IMAD R0, R5, UR4, RZ ;  /* 0x0000000405007c24 */ /* 0x010fc8000f8e02ff */
[C---:B------:R-:W-:Y:S02]  /*1b5a0*/  IMAD R0, R4.reuse, UR5, R0 ;  /* 0x0000000504007c24 */ /* 0x040fe4000f8e0200 */
[----:B------:R-:W-:Y:S01]  /*1b5b0*/  IMAD.WIDE.U32 R2, R4, UR4, R2 ;  /* 0x0000000404027c25 */ /* 0x000fe2000f8e0002 */
[----:B------:R-:W-:Y:S01]  /*1b5c0*/  ULDC.64 UR4, c[0x0][0x2d0] ;  /* 0x0000b40000047ab9 */ /* 0x000fe20000000a00 */
[----:B------:R-:W1:Y:S02]  /*1b5d0*/  S2R R4, SR_TID.X ;  /* 0x0000000000047919 */ /* 0x000e640000002100 */
[----:B------:R-:W-:Y:S01]  /*1b5e0*/  IMAD.IADD R3, R3, 0x1, R0 ;  /* 0x0000000103037824 */ /* 0x000fe200078e0200 */
[----:B-1----:R-:W-:-:S04]  /*1b5f0*/  LOP3.LUT R4, R4, 0x7f, RZ, 0xc0, !PT ;  /* 0x0000007f04047812 */ /* 0x002fc800078ec0ff */
[----:B------:R-:W-:Y:S02]  /*1b600*/  SHF.R.U32.HI R5, RZ, 0x3, R4 ;  /* 0x00000003ff057819 */ /* 0x000fe40000011604 */
[----:B------:R-:W1:Y:S02]  /*1b610*/  S2R R4, SR_TID.X ;  /* 0x0000000000047919 */ /* 0x000e640000002100 */
[----:B-1----:R-:W-:-:S05]  /*1b620*/  IMAD.SHL.U32 R4, R4, 0x10, RZ ;  /* 0x0000001004047824 */ /* 0x002fca00078e00ff */
[----:B------:R-:W-:Y:S02]  /*1b630*/  LOP3.LUT R4, R5, 0x70, R4, 0xf8, !PT ;  /* 0x0000007005047812 */ /* 0x000fe400078ef804 */
[----:B------:R-:W1:Y:S02]  /*1b640*/  @P0 LDC R5, c[0x0][0x44c] ;  /* 0x00011300ff050b82 */ /* 0x000e640000000800 */
[----:B------:R-:W-:-:S05]  /*1b650*/  LOP3.LUT R4, R4, R17, RZ, 0xfc, !PT ;  /* 0x0000001104047212 */ /* 0x000fca00078efcff */
[----:B------:R-:W-:Y:S02]  /*1b660*/  IMAD.MOV.U32 R0, RZ, RZ, R4 ;  /* 0x000000ffff007224 */ /* 0x000fe400078e0004 */
[----:B-1----:R-:W-:-:S05]  /*1b670*/  @P0 IMAD.HI.U32 R5, R4, R5, RZ ;  /* 0x0000000504050227 */ /* 0x002fca00078e00ff */
[----:B0-----:R-:W-:-:S05]  /*1b680*/  @P0 SHF.R.U32.HI R0, RZ, R6, R5 ;  /* 0x00000006ff000219 */ /* 0x001fca0000011605 */
[----:B------:R-:W-:Y:S02]  /*1b690*/  IMAD.MOV R5, RZ, RZ, -R0 ;  /* 0x000000ffff057224 */ /* 0x000fe400078e0a00 */
[----:B------:R-:W-:-:S04]  /*1b6a0*/  IMAD.WIDE.U32 R2, R0, UR4, R2 ;  /* 0x0000000400027c25 */ /* 0x000fc8000f8e0002 */
[----:B------:R-:W-:Y:S01]  /*1b6b0*/  IMAD R4, R7, R5, R4 ;  /* 0x0000000507047224 */ /* 0x000fe200078e0204 */
[----:B------:R-:W-:-:S05]  /*1b6c0*/  SHF.R.S32.HI R5, RZ, 0x1f, R0 ;  /* 0x0000001fff057819 */ /* 0x000fca0000011400 */
[----:B------:R-:W-:-:S04]  /*1b6d0*/  IMAD R5, R5, UR4, RZ ;  /* 0x0000000405057c24 */ /* 0x000fc8000f8e02ff */
[----:B------:R-:W-:Y:S01]  /*1b6e0*/  IMAD R0, R0, UR5, R5 ;  /* 0x0000000500007c24 */ /* 0x000fe2000f8e0205 */
[----:B------:R-:W-:-:S04]  /*1b6f0*/  ULDC.64 UR4, c[0x0][0x2c8] ;  /* 0x0000b20000047ab9 */ /* 0x000fc80000000a00 */
[----:B------:R-:W-:Y:S02]  /*1b700*/  IADD3 R3, R3, R0, RZ ;  /* 0x0000000003037210 */ /* 0x000fe40007ffe0ff */
        /* <DEDUP_REMOVED lines=17> */
[----:B------:R-:W2:Y:S02]  /*1b820*/  LDL.LU R6, [R1+0x54] ;  /* 0x0000540001067983 */ /* 0x000ea40000300800 */
[----:B------:R-:W-:Y:S01]  /*1b830*/  IADD3 R0, R8, R17, RZ ;  /* 0x0000001108007210 */ /* 0x000fe20007ffe0ff */
[----:B------:R-:W0:Y:S04]  /*1b840*/  S2R R11, SR_TID.X ;  /* 0x00000000000b7919 */ /* 0x000e280000002100 */
[----:B------:R-:W-:Y:S01]  /*1b850*/  VIADD R5, R0, 0x10 ;  /* 0x0000001000057836 */ /* 0x000fe20000000000 */
[----:B------:R-:W-:Y:S01]  /*1b860*/  SHFL.IDX PT, R9, R3, 0x1, 0x181f ;  /* 0x00381f0003097f89 */ /* 0x000fe200000e0000 */
[----:B0-----:R-:W-:-:S05]  /*1b870*/  IMAD.SHL.U32 R11, R11, 0x8, RZ ;  /* 0x000000080b0b7824 */ /* 0x001fca00078e00ff */
[----:B------:R-:W-:Y:S01]  /*1b880*/  LOP3.LUT R11, R11, 0x38, RZ, 0xc0, !PT ;  /* 0x000000380b0b7812 */ /* 0x000fe200078ec0ff */
[----:B--2---:R-:W-:Y:S02]  /*1b890*/  IMAD R2, R6, R7, RZ ;  /* 0x0000000706027224 */ /* 0x004fe400078e02ff */
[----:B------:R-:W0:Y:S03]  /*1b8a0*/  SHFL.IDX PT, R7, R4, RZ, 0x181f ;  /* 0x00181fff04077589 */ /* 0x000e2600000e0000 */
[-C--:B------:R-:W-:Y:S01]  /*1b8b0*/  ISETP.GE.AND P4, PT, R0, R2.reuse, PT ;  /* 0x000000020000720c */ /* 0x080fe20003f86270 */
[----:B------:R-:W1:Y:S01]  /*1b8c0*/  SHFL.IDX PT, R6, R3, RZ, 0x181f ;  /* 0x00181fff03067589 */ /* 0x000e6200000e0000 */
[----:B------:R-:W-:-:S03]  /*1b8d0*/  ISETP.GE.AND P3, PT, R5, R2, PT ;  /* 0x000000020500720c */ /* 0x000fc60003f66270 */
[----:B------:R-:W2:Y:S08]  /*1b8e0*/  SHFL.IDX PT, R5, R4, 0x1, 0x181f ;  /* 0x00381f0004057f89 */ /* 0x000eb000000e0000 */
[----:B0-----:R-:W-:-:S04]  /*1b8f0*/  @!P4 LEA R7, P5, R11, R7, 0x1 ;  /* 0x000000070b07c211 */ /* 0x001fc800078a08ff */
[----:B-1----:R-:W-:-:S04]  /*1b900*/  @!P4 IADD3.X R6, RZ, R6, RZ, P5, !PT ;  /* 0x00000006ff06c210 */ /* 0x002fc80002ffe4ff */
[-C--:B------:R-:W-:Y:S02]  /*1b910*/  @!P4 LOP3.LUT R7, R7, R6.reuse, RZ, 0x3c, !PT ;  /* 0x000000060707c212 */ /* 0x080fe400078e3cff */
[----:B--2---:R-:W-:Y:S02]  /*1b920*/  @!P3 LEA R8, P5, R11, R5, 0x1 ;  /* 0x000000050b08b211 */ /* 0x004fe400078a08ff */
[----:B------:R-:W-:-:S03]  /*1b930*/  @!P4 LOP3.LUT R6, R7, R6, RZ, 0x3c, !PT ;  /* 0x000000060706c212 */ /* 0x000fc600078e3cff */
[----:B------:R-:W-:Y:S01]  /*1b940*/  @!P3 IMAD.X R5, RZ, RZ, R9, P5 ;  /* 0x000000ffff05b224 */ /* 0x000fe200028e0609 */
[----:B------:R-:W-:-:S05]  /*1b950*/  @!P4 LOP3.LUT R7, R7, R6, RZ, 0x3c, !PT ;  /* 0x000000060707c212 */ /* 0x000fca00078e3cff */
[----:B-----5:R-:W-:Y:S04]  /*1b960*/  @!P4 LDGSTS.E.BYPASS.LTC128B.128 [R10+0x10400], desc[UR40][R6.64], !P2 ;  /* 0x10400000060acfae */ /* 0x020fe8000d101d68 */
[----:B------:R-:W-:Y:S04]  /*1b970*/  @!P4 LDGSTS.E.BYPASS.LTC128B.128 [R10+0x14400], desc[UR40][R6.64+0x80], !P1 ;  /* 0x14400080060acfae */ /* 0x000fe8000c901d68 */
[----:B------:R0:W-:Y:S02]  /*1b980*/  @!P4 LDGSTS.E.BYPASS.LTC128B.128 [R10+0x18400], desc[UR40][R6.64+0x100], !P0 ;  /* 0x18400100060acfae */ /* 0x0001e4000c101d68 */
[----:B0-----:R-:W-:Y:S01]  /*1b990*/  @!P3 IMAD.MOV.U32 R6, RZ, RZ, R8 ;  /* 0x000000ffff06b224 */ /* 0x001fe200078e0008 */
[----:B------:R-:W-:Y:S01]  /*1b9a0*/  @!P3 MOV R7, R5 ;  /* 0x000000050007b202 */ /* 0x000fe20000000f00 */
[----:B------:R-:W-:Y:S01]  /*1b9b0*/  VIADD R5, R0, 0x20 ;  /* 0x0000002000057836 */ /* 0x000fe20000000000 */
[----:B------:R-:W-:Y:S04]  /*1b9c0*/  SHFL.IDX PT, R8, R3, 0x2, 0x181f ;  /* 0x00581f0003087f89 */ /* 0x000fe800000e0000 */
[----:B------:R-:W-:Y:S04]  /*1b9d0*/  @!P3 LDGSTS.E.BYPASS.LTC128B.128 [R10+0x10c00], desc[UR40][R6.64], !P2 ;  /* 0x10c00000060abfae */ /* 0x000fe8000d101d68 */
[----:B------:R-:W-:Y:S04]  /*1b9e0*/  @!P3 LDGSTS.E.BYPASS.LTC128B.128 [R10+0x14c00], desc[UR40][R6.64+0x80], !P1 ;  /* 0x14c00080060abfae */ /* 0x000fe8000c901d68 */
[----:B------:R0:W-:Y:S01]  /*1b9f0*/  @!P3 LDGSTS.E.BYPASS.LTC128B.128 [R10+0x18c00], desc[UR40][R6.64+0x100], !P0 ;  /* 0x18c00100060abfae */ /* 0x0001e2000c101d68 */
[----:B------:R-:W-:-:S03]  /*1ba00*/  ISETP.GE.AND P3, PT, R5, R2, PT ;  /* 0x000000020500720c */ /* 0x000fc60003f66270 */
[----:B------:R-:W1:Y:S10]  /*1ba10*/  SHFL.IDX PT, R5, R4, 0x2, 0x181f ;  /* 0x00581f0004057f89 */ /* 0x000e7400000e0000 */
[----:B-1----:R-:W-:-:S05]  /*1ba20*/  @!P3 LEA R5, P4, R11, R5, 0x1 ;  /* 0x000000050b05b211 */ /* 0x002fca00078808ff */
[----:B0-----:R-:W-:-:S05]  /*1ba30*/  @!P3 IMAD.X R6, RZ, RZ, R8, P4 ;  /* 0x000000ffff06b224 */ /* 0x001fca00020e0608 */
[----:B------:R-:W-:Y:S01]  /*1ba40*/  @!P3 MOV R7, R6 ;  /* 0x000000060007b202 */ /* 0x000fe20000000f00 */
        /* <DEDUP_REMOVED lines=8> */
[----:B-1----:R-:W-:-:S04]  /*1bad0*/  @!P3 LEA R5, P4, R11, R5, 0x1 ;  /* 0x000000050b05b211 */ /* 0x002fc800078808ff */
[----:B0-----:R-:W-:-:S05]  /*1bae0*/  @!P3 IADD3.X R6, RZ, R6, RZ, P4, !PT ;  /* 0x00000006ff06b210 */ /* 0x001fca00027fe4ff */
[----:B------:R-:W-:Y:S02]  /*1baf0*/  @!P3 IMAD.MOV.U32 R7, RZ, RZ, R6 ;  /* 0x000000ffff07b224 */ /* 0x000fe400078e0006 */
[----:B------:R-:W-:Y:S01]  /*1bb00*/  @!P3 IMAD.MOV.U32 R6, RZ, RZ, R5 ;  /* 0x000000ffff06b224 */ /* 0x000fe200078e0005 */
[----:B------:R-:W-:-:S04]  /*1bb10*/  IADD3 R5, R0, 0x40, RZ ;  /* 0x0000004000057810 */ /* 0x000fc80007ffe0ff */
        /* <DEDUP_REMOVED lines=8> */
[----:B------:R-:W-:Y:S01]  /*1bba0*/  @!P3 IMAD.MOV.U32 R7, RZ, RZ, R6 ;  /* 0x000000ffff07b224 */ /* 0x000fe200078e0006 */
[----:B------:R-:W-:Y:S01]  /*1bbb0*/  @!P3 MOV R6, R5 ;  /* 0x000000050006b202 */ /* 0x000fe20000000f00 */
[----:B------:R-:W-:-:S04]  /*1bbc0*/  VIADD R5, R0, 0x50 ;  /* 0x0000005000057836 */ /* 0x000fc80000000000 */
[----:B------:R-:W-:Y:S04]  /*1bbd0*/  @!P3 LDGSTS.E.BYPASS.LTC128B.128 [R10+0x12400], desc[UR40][R6.64], !P2 ;  /* 0x12400000060abfae */ /* 0x000fe8000d101d68 */
[----:B------:R-:W-:Y:S04]  /*1bbe0*/  @!P3 LDGSTS.E.BYPASS.LTC128B.128 [R10+0x16400], desc[UR40][R6.64+0x80], !P1 ;  /* 0x16400080060abfae */ /* 0x000fe8000c901d68 */
[----:B------:R0:W-:Y:S01]  /*1bbf0*/  @!P3 LDGSTS.E.BYPASS.LTC128B.128 [R10+0x1a400], desc[UR40][R6.64+0x100], !P0 ;  /* 0x1a400100060abfae */ /* 0x0001e2000c101d68 */
[----:B------:R-:W-:-:S03]  /*1bc00*/  ISETP.GE.AND P3, PT, R5, R2, PT ;  /* 0x000000020500720c */ /* 0x000fc60003f66270 */
[----:B------:R-:W1:Y:S04]  /*1bc10*/  SHFL.IDX PT, R5, R4, 0x5, 0x181f ;  /* 0x00b81f0004057f89 */ /* 0x000e6800000e0000 */
[----:B0-----:R-:W0:Y:S06]  /*1bc20*/  SHFL.IDX PT, R6, R3, 0x5, 0x181f ;  /* 0x00b81f0003067f89 */ /* 0x001e2c00000e0000 */
[----:B-1----:R-:W-:-:S05]  /*1bc30*/  @!P3 LEA R5, P4, R11, R5, 0x1 ;  /* 0x000000050b05b211 */ /* 0x002fca00078808ff */
[----:B0-----:R-:W-:-:S05]  /*1bc40*/  @!P3 IMAD.X R6, RZ, RZ, R6, P4 ;  /* 0x000000ffff06b224 */ /* 0x001fca00020e0606 */
[----:B------:R-:W-:Y:S01]  /*1bc50*/  @!P3 MOV R7, R6 ;  /* 0x000000060007b202 */ /* 0x000fe20000000f00 */
[----:B------:R-:W-:Y:S02]  /*1bc60*/  @!P3 IMAD.MOV.U32 R6, RZ, RZ, R5 ;  /* 0x000000ffff06b224 */ /* 0x000fe400078e0005 */
[----:B------:R-:W-:-:S03]  /*1bc70*/  VIADD R5, R0, 0x60 ;  /* 0x0000006000057836 */ /* 0x000fc60000000000 */
[----:B------:R-:W-:Y:S02]  /*1bc80*/  @!P3 LDGSTS.E.BYPASS.LTC128B.128 [R10+0x12c00], desc[UR40][R6.64], !P2 ;  /* 0x12c00000060abfae */ /* 0x000fe4000d101d68 */
[----:B------:R-:W-:Y:S02]  /*1bc90*/  ISETP.GE.AND P4, PT, R5, R2, PT ;  /* 0x000000020500720c */ /* 0x000fe40003f86270 */
[----:B------:R-:W0:Y:S04]  /*1bca0*/  SHFL.IDX PT, R5, R4, 0x6, 0x181f ;  /* 0x00d81f0004057f89 */ /* 0x000e2800000e0000 */
[----:B------:R-:W-:Y:S04]  /*1bcb0*/  @!P3 LDGSTS.E.BYPASS.LTC128B.128 [R10+0x16c00], desc[UR40][R6.64+0x80], !P1 ;  /* 0x16c00080060abfae */ /* 0x000fe8000c901d68 */
[----:B------:R1:W-:Y:S04]  /*1bcc0*/  @!P3 LDGSTS.E.BYPASS.LTC128B.128 [R10+0x1ac00], desc[UR40][R6.64+0x100], !P0 ;  /* 0x1ac00100060abfae */ /* 0x0003e8000c101d68 */
[----:B-1----:R-:W1:Y:S01]  /*1bcd0*/  SHFL.IDX PT, R6, R3, 0x6, 0x181f ;  /* 0x00d81f0003067f89 */ /* 0x002e6200000e0000 */
[----:B0-----:R-:W-:-:S04]  /*1bce0*/  @!P4 LEA R5, P3, R11, R5, 0x1 ;  /* 0x000000050b05c211 */ /* 0x001fc800078608ff */
[----:B-1----:R-:W-:-:S05]  /*1bcf0*/  @!P4 IADD3.X R6, RZ, R6, RZ, P3, !PT ;  /* 0x00000006ff06c210 */ /* 0x002fca0001ffe4ff */
[----:B------:R-:W-:Y:S02]  /*1bd00*/  @!P4 IMAD.MOV.U32 R7, RZ, RZ, R6 ;  /* 0x000000ffff07c224 */ /* 0x000fe400078e0006 */
[----:B------:R-:W-:Y:S02]  /*1bd10*/  @!P4 IMAD.MOV.U32 R6, RZ, RZ, R5 ;  /* 0x000000ffff06c224 */ /* 0x000fe400078e0005 */
[----:B------:R1:W2:Y:S04]  /*1bd20*/  SHFL.IDX PT, R5, R3, 0x7, 0x181f ;  /* 0x00f81f0003057f89 */ /* 0x0002a800000e0000 */
[----:B------:R1:W-:Y:S04]  /*1bd30*/  @!P4 LDGSTS.E.BYPASS.LTC128B.128 [R10+0x13400], desc[UR40][R6.64], !P2 ;  /* 0x13400000060acfae */ /* 0x0003e8000d101d68 */
[----:B------:R1:W-:Y:S04]  /*1bd40*/  @!P4 LDGSTS.E.BYPASS.LTC128B.128 [R10+0x17400], desc[UR40][R6.64+0x80], !P1 ;  /* 0x17400080060acfae */ /* 0x0003e8000c901d68 */
[----:B------:R1:W-:Y:S04]  /*1bd50*/  @!P4 LDGSTS.E.BYPASS.LTC128B.128 [R10+0x1b400], desc[UR40][R6.64+0x100], !P0 ;  /* 0x1b400100060acfae */ /* 0x0003e8000c101d68 */
[----:B------:R1:W3:Y:S02]  /*1bd60*/  SHFL.IDX PT, R3, R4, 0x7, 0x181f ;  /* 0x00f81f0004037f89 */ /* 0x0002e400000e0000 */
.L_x_1029:
[----:B------:R-:W-:Y:S01]  /*1bd70*/  IADD3 R0, R0, 0x70, RZ ;  /* 0x0000007000007810 */ /* 0x000fe20007ffe0ff */
[----:B------:R-:W-:Y:S03]  /*1bd80*/  BSSY B0, `(.L_x_886) ;  /* 0x000000e000007945 */ /* 0x000fe60003800000 */
[----:B------:R-:W-:-:S13]  /*1bd90*/  ISETP.GE.AND P3, PT, R0, R2, PT ;  /* 0x000000020000720c */ /* 0x000fda0003f66270 */
[----:B------:R-:W-:Y:S05]  /*1bda0*/  @P3 BRA `(.L_x_887) ;  /* 0x00000000002c3947 */ /* 0x000fea0003800000 */
[----:B-1----:R-:W1:Y:S02]  /*1bdb0*/  S2R R4, SR_TID.X ;  /* 0x0000000000047919 */ /* 0x002e640000002100 */
[----:B-1----:R-:W-:-:S05]  /*1bdc0*/  IMAD.SHL.U32 R4, R4, 0x8, RZ ;  /* 0x0000000804047824 */ /* 0x002fca00078e00ff */
[----:B------:R-:W-:-:S04]  /*1bdd0*/  LOP3.LUT R4, R4, 0x38, RZ, 0xc0, !PT ;  /* 0x0000003804047812 */ /* 0x000fc800078ec0ff */
[----:B---3--:R-:W-:-:S05]  /*1bde0*/  LEA R2, P3, R4, R3, 0x1 ;  /* 0x0000000304027211 */ /* 0x008fca00078608ff */
[----:B--2---:R-:W-:-:S05]  /*1bdf0*/  IMAD.X R3, RZ, RZ, R5, P3 ;  /* 0x000000ffff037224 */ /* 0x004fca00018e0605 */
[----:B------:R-:W-:Y:S01]  /*1be00*/  @!PT LDS RZ, [RZ] ;  /* 0x00000000fffff984 */ /* 0x000fe20000000800 */
[----:B------:R-:W-:Y:S01]  /*1be10*/  @!PT LDS RZ, [RZ] ;  /* 0x00000000fffff984 */ /* 0x000fe20000000800 */
[----:B------:R-:W-:Y:S01]  /*1be20*/  @!PT LDS RZ, [RZ] ;  /* 0x00000000fffff984 */ /* 0x000fe20000000800 */
[----:B------:R4:W-:Y:S04]  /*1be30*/  LDGSTS.E.BYPASS.LTC128B.128 [R10+0x13c00], desc[UR40][R2.64], !P2 ;  /* 0x13c00000020a7fae */ /* 0x0009e8000d101d68 */
[----:B------:R4:W-:Y:S04]  /*1be40*/  LDGSTS.E.BYPASS.LTC128B.128 [R10+0x17c00], desc[UR40][R2.64+0x80], !P1 ;  /* 0x17c00080020a7fae */ /* 0x0009e8000c901d68 */
[----:B------:R4:W-:Y:S02]  /*1be50*/  LDGSTS.E.BYPASS.LTC128B.128 [R10+0x1bc00], desc[UR40][R2.64+0x100], !P0 ;  /* 0x1bc00100020a7fae */ /* 0x0009e4000c101d68 */
.L_x_887:
[----:B------:R-:W-:Y:S05]  /*1be60*/  BSYNC B0 ;  /* 0x0000000000007941 */ /* 0x000fea0003800000 */
.L_x_886:
[----:B01--4-:R-:W4:Y:S01]  /*1be70*/  LDL R10, [R1+0x4] ;  /* 0x00000400010a7983 */ /* 0x013f220000100800 */
[----:B------:R-:W-:Y:S01]  /*1be80*/  PLOP3.LUT P0, PT, PT, PT, PT, 0x80, 0x0 ;  /* 0x000000000000781c */ /* 0x000fe20003f0f070 */
[----:B------:R-:W-:Y:S01]  /*1be90*/  NOP ;  /* 0x0000000000007918 */ /* 0x000fe20000000000 */
[----:B----4-:R-:W-:-:S11]  /*1bea0*/  IADD3 R10, R10, 0x34800, RZ ;  /* 0x000348000a0a7810 */ /* 0x010fd60007ffe0ff */
.L_x_888:
[----:B------:R-:W4:Y:S01]  /*1beb0*/  LDL R2, [R1+0x4] ;  /* 0x0000040001027983 */ /* 0x000f220000100800 */
[----:B------:R-:W-:Y:S02]  /*1bec0*/  PLOP3.LUT P1, PT, P1, P0, PT, 0xa2, 0x0 ;  /* 0x000000000000781c */ /* 0x000fe40000f21472 */
[----:B----4-:R-:W-:-:S08]  /*1bed0*/  @P0 R2UR P1, UR4, R2 ;  /* 0x00000000020402ca */ /* 0x010fd00000020000 */
[----:B------:R-:W-:-:S05]  /*1bee0*/  @P0 PLOP3.LUT P0, PT, P1, PT, PT, 0x80, 0x0 ;  /* 0x000000000000081c */ /* 0x000fca0000f0f070 */
[----:B------:R-:W-:Y:S01]  /*1bef0*/  @!P1 SYNCS.ARRIVE.TRANS64.RED.A0T1 RZ, [UR4+0x34800], RZ ;  /* 0x034800ffffff99a7 */ /* 0x000fe20008200404 */
[----:B------:R-:W-:Y:S07]  /*1bf00*/  @!P1 ARRIVES.LDGSTSBAR.64.TRANSCNT [UR4+0x34800] ;  /* 0x03480000ff0099b0 */ /* 0x000fee0008000a84 */
[----:B------:R-:W-:Y:S05]  /*1bf10*/  @P0 BRA.U.ANY `(.L_x_888) ;  /* 0xfffffffd00e40947 */ /* 0x000fea000393ffff */
[----:B---3--:R-:W3:Y:S02]  /*1bf20*/  LDL.LU R3, [R1+0x58] ;  /* 0x0000580001037983 */ /* 0x008ee40000300800 */
[----:B---3--:R-:W-:-:S05]  /*1bf30*/  VIADD R3, R3, 0x1 ;  /* 0x0000000103037836 */ /* 0x008fca0000000000 */
        /* <DEDUP_REMOVED lines=10> */
.L_x_1030:
[----:B------:R-:W-:Y:S05]  /*1bfe0*/  BSYNC B0 ;  /* 0x0000000000007941 */ /* 0x000fea0003800000 */
.L_x_889:
[----:B0-----:R-:W3:Y:S01]  /*1bff0*/  LDL.LU R2, [R1+0x50] ;  /* 0x0000500001027983 */ /* 0x001ee20000300800 */
[----:B------:R-:W-:Y:S01]  /*1c000*/  BSSY B0, `(.L_x_891) ;  /* 0x0000223000007945 */ /* 0x000fe20003800000 */
[----:B---3--:R-:W-:-:S13]  /*1c010*/  ISETP.GE.AND P0, PT, R2, 0x81, PT ;  /* 0x000000810200780c */ /* 0x008fda0003f06270 */
[----:B------:R-:W-:Y:S05]  /*1c020*/  @!P0 BRA `(.L_x_892) ;  /* 0x0000002000808947 */ /* 0x000fea0003800000 */
[----:B------:R-:W3:Y:S01]  /*1c030*/  LDL R2, [R1+0x3c] ;  /* 0x00003c0001027983 */ /* 0x000ee20000100800 */
[----:B------:R-:W-:Y:S01]  /*1c040*/  IMAD.MOV.U32 R0, RZ, RZ, 0x1 ;  /* 0x00000001ff007424 */ /* 0x000fe200078e00ff */
[----:B------:R-:W-:Y:S01]  /*1c050*/  BSSY B2, `(.L_x_893) ;  /* 0x00000bb000027945 */ /* 0x000fe20003800000 */
[----:B---3--:R-:W-:-:S04]  /*1c060*/  IADD3 R8, -R2, RZ, RZ ;  /* 0x000000ff02087210 */ /* 0x008fc80007ffe1ff */
[----:B------:R-:W-:-:S05]  /*1c070*/  VIADDMNMX R8, R8, R0, 0xffffffff, !PT ;  /* 0xffffffff08087446 */ /* 0x000fca0007800100 */
[----:B------:R-:W-:-:S05]  /*1c080*/  IMAD.IADD R0, R2, 0x1, R8 ;  /* 0x0000000102007824 */ /* 0x000fca00078e0208 */
[----:B------:R-:W-:-:S04]  /*1c090*/  LOP3.LUT R0, R0, 0x1, RZ, 0xc0, !PT ;  /* 0x0000000100007812 */ /* 0x000fc800078ec0ff */
[----:B------:R-:W-:Y:S02]  /*1c0a0*/  ISETP.NE.U32.AND P0, PT, R0, 0x1, PT ;  /* 0x000000010000780c */ /* 0x000fe40003f05070 */
[----:B------:R-:W-:-:S11]  /*1c0b0*/  IADD3 R0, R2, -0x2, RZ ;  /* 0xfffffffe02007810 */ /* 0x000fd60007ffe0ff */
[----:B------:R-:W-:Y:S05]  /*1c0c0*/  @P0 BRA `(.L_x_894) ;  /* 0x0000000800cc0947 */ /* 0x000fea0003800000 */
[----:B------:R-:W3:Y:S04]  /*1c0d0*/  LDL R4, [R1+0x10] ;  /* 0x0000100001047983 */ /* 0x000ee80000100800 */
[----:B------:R-:W4:Y:S04]  /*1c0e0*/  LDL R3, [R1+0x8] ;  /* 0x0000080001037983 */ /* 0x000f280000100800 */
[----:B------:R-:W5:Y:S01]  /*1c0f0*/  LDL R2, [R1+0x18] ;  /* 0x0000180001027983 */ /* 0x000f620000100800 */
[----:B------:R-:W-:Y:S01]  /*1c100*/  BSSY B1, `(.L_x_895) ;  /* 0x00000ab000017945 */ /* 0x000fe20003800000 */
[----:B---3--:R-:W-:Y:S01]  /*1c110*/  LOP3.LUT P1, RZ, R4, 0x1, RZ, 0xc0, !PT ;  /* 0x0000000104ff7812 */ /* 0x008fe2000782c0ff */
[----:B----4-:R-:W-:-:S05]  /*1c120*/  VIADD R7, R3, 0x1 ;  /* 0x0000000103077836 */ /* 0x010fca0000000000 */
[----:B------:R-:W-:-:S04]  /*1c130*/  ISETP.NE.AND P0, PT, R7, 0x2, PT ;  /* 0x000000020700780c */ /* 0x000fc80003f05270 */
[----:B------:R-:W-:Y:S02]  /*1c140*/  SEL R9, RZ, 0x1, P0 ;  /* 0x00000001ff097807 */ /* 0x000fe40000000000 */
[----:B------:R-:W-:Y:S02]  /*1c150*/  SEL R7, R7, RZ, P0 ;  /* 0x000000ff07077207 */ /* 0x000fe40000000000 */
[----:B-----5:R-:W-:Y:S01]  /*1c160*/  LOP3.LUT R9, R2, R9, RZ, 0x3c, !PT ;  /* 0x0000000902097212 */ /* 0x020fe200078e3cff */
[----:B------:R-:W-:Y:S06]  /*1c170*/  @!P1 BRA `(.L_x_896) ;  /* 0x00000008008c9947 */ /* 0x000fec0003800000 */
[----:B------:R0:W5:Y:S01]  /*1c180*/  LDL R4, [R1] ;  /* 0x0000000001047983 */ /* 0x0001620000100800 */
[----:B------:R-:W-:Y:S02]  /*1c190*/  ULDC.64 UR4, c[0x0][0x418] ;  /* 0x0001060000047ab9 */ /* 0x000fe40000000a00 */
[----:B------:R-:W-:-:S04]  /*1c1a0*/  ISETP.NE.U32.AND P0, PT, RZ, UR4, PT ;  /* 0x00000004ff007c0c */ /* 0x000fc8000bf05070 */
[----:B------:R-:W-:-:S13]  /*1c1b0*/  ISETP.NE.AND.EX P0, PT, RZ, UR5, PT, P0 ;  /* 0x00000005ff007c0c */ /* 0x000fda000bf05300 */
[----:B0-----:R-:W-:Y:S05]  /*1c1c0*/  @!P0 BRA `(.L_x_897) ;  /* 0x00000000004c8947 */ /* 0x001fea0003800000 */
[----:B------:R-:W3:Y:S01]  /*1c1d0*/  LDL R11, [R1+0x28] ;  /* 0x00002800010b7983 */ /* 0x000ee20000100800 */
[----:B--2---:R-:W0:Y:S01]  /*1c1e0*/  LDC R5, c[0x0][0x43c] ;  /* 0x00010f00ff057b82 */ /* 0x004e220000000800 */
[----:B------:R-:W-:Y:S02]  /*1c1f0*/  ULDC.64 UR6, c[0x0][0x428] ;  /* 0x00010a0000067ab9 */ /* 0x000fe40000000a00 */
[----:B------:R-:W2:Y:S01]  /*1c200*/  LDL R6, [R1+0x14] ;  /* 0x0000140001067983 */ /* 0x000ea20000100800 */
[----:B0-----:R-:W-:-:S13]  /*1c210*/  ISETP.NE.AND P0, PT, R5, 0x1, PT ;  /* 0x000000010500780c */ /* 0x001fda0003f05270 */
[----:B------:R-:W0:Y:S02]  /*1c220*/  @P0 LDC.64 R2, c[0x0][0x440] ;  /* 0x00011000ff020b82 */ /* 0x000e240000000a00 */
[----:B0----5:R-:W-:-:S04]  /*1c230*/  @P0 IMAD.HI.U32 R4, R0, R2, RZ ;  /* 0x0000000200040227 */ /* 0x021fc800078e00ff */
[----:B------:R-:W-:Y:S01]  /*1c240*/  IMAD.MOV.U32 R2, RZ, RZ, R0 ;  /* 0x000000ffff027224 */ /* 0x000fe200078e0000 */
[----:B------:R-:W-:-:S04]  /*1c250*/  @P0 SHF.R.U32.HI R2, RZ, R3, R4 ;  /* 0x00000003ff020219 */ /* 0x000fc80000011604 */
[----:B------:R-:W-:-:S05]  /*1c260*/  IADD3 R3, -R2, RZ, RZ ;  /* 0x000000ff02037210 */ /* 0x000fca0007ffe1ff */
[----:B------:R-:W-:Y:S01]  /*1c270*/  IMAD R0, R5, R3, R0 ;  /* 0x0000000305007224 */ /* 0x000fe200078e0200 */
[----:B------:R-:W-:Y:S01]  /*1c280*/  SHF.R.S32.HI R3, RZ, 0x1f, R2 ;  /* 0x0000001fff037819 */ /* 0x000fe20000011402 */
[----:B---3--:R-:W-:-:S04]  /*1c290*/  IMAD R4, R11, UR6, RZ ;  /* 0x000000060b047c24 */ /* 0x008fc8000f8e02ff */
[C---:B--2---:R-:W-:Y:S02]  /*1c2a0*/  IMAD R4, R6.reuse, UR7, R4 ;  /* 0x0000000706047c24 */ /* 0x044fe4000f8e0204 */
[----:B------:R-:W-:-:S04]  /*1c2b0*/  IMAD.WIDE.U32 R2, R6, UR6, R2 ;  /* 0x0000000606027c25 */ /* 0x000fc8000f8e0002 */
[----:B------:R-:W-:Y:S01]  /*1c2c0*/  IMAD.IADD R3, R4, 0x1, R3 ;  /* 0x0000000104037824 */ /* 0x000fe200078e0203 */
[----:B------:R-:W-:-:S04]  /*1c2d0*/  LEA R4, P0, R2, UR4, 0x2 ;  /* 0x0000000402047c11 */ /* 0x000fc8000f8010ff */
[----:B------:R-:W-:-:S05]  /*1c2e0*/  LEA.HI.X R5, R2, UR5, R3, 0x2, P0 ;  /* 0x0000000502057c11 */ /* 0x000fca00080f1403 */
[----:B------:R0:W5:Y:S04]  /*1c2f0*/  LDG.E R4, desc[UR40][R4.64] ;  /* 0x0000002804047981 */ /* 0x000168000c1e1900 */
.L_x_897:
[----:B------:R-:W3:Y:S01]  /*1c300*/  LDL R2, [R1+0x4] ;  /* 0x0000040001027983 */ /* 0x000ee20000100800 */
[----:B------:R-:W-:Y:S01]  /*1c310*/  BSSY B3, `(.L_x_898) ;  /* 0x0000005000037945 */ /* 0x000fe20003800000 */
[----:B---3--:R-:W-:Y:S01]  /*1c320*/  IMAD R3, R7, 0x8, R2 ;  /* 0x0000000807037824 */ /* 0x008fe200078e0202 */
[----:B------:R-:W-:-:S04]  /*1c330*/  SHF.L.U32 R2, R9, 0x1f, RZ ;  /* 0x0000001f09027819 */ /* 0x000fc800000006ff */
[----:B------:R-:W1:Y:S02]  /*1c340*/  SYNCS.PHASECHK.TRANS64.TRYWAIT P0, [R3+URZ+0x34840], R2 ;  /* 0x03484002030075a7 */ /* 0x000e64000800017f */
[----:B-1----:R-:W-:Y:S05]  /*1c350*/  @!P0 BRA `(.L_x_899) ;  /* 0x0000004800948947 */ /* 0x002fea0003800000 */
.L_x_1031:
[----:B------:R-:W-:Y:S05]  /*1c360*/  BSYNC B3 ;  /* 0x0000000000037941 */ /* 0x000fea0003800000 */
.L_x_898:
[----:B0-2---:R-:W0:Y:S01]  /*1c370*/  S2R R5, SR_TID.X ;  /* 0x0000000000057919 */ /* 0x005e220000002100 */
[----:B------:R-:W-:Y:S01]  /*1c380*/  BSSY B3, `(.L_x_900) ;  /* 0x000000b000037945 */ /* 0x000fe20003800000 */
[----:B0-----:R-:W-:-:S04]  /*1c390*/  LOP3.LUT R5, R5, 0x7f, RZ, 0xc0, !PT ;  /* 0x0000007f05057812 */ /* 0x001fc800078ec0ff */
[----:B------:R-:W-:-:S13]  /*1c3a0*/  ISETP.NE.AND P1, PT, R5, RZ, PT ;  /* 0x000000ff0500720c */ /* 0x000fda0003f25270 */
[----:B------:R-:W-:Y:S05]  /*1c3b0*/  @P1 BRA `(.L_x_901) ;  /* 0x00000000001c1947 */ /* 0x000fea0003800000 */
[----:B------:R-:W0:Y:S01]  /*1c3c0*/  S2R R5, SR_TID.X ;  /* 0x0000000000057919 */ /* 0x000e220000002100 */
[----:B-1----:R-:W-:-:S04]  /*1c3d0*/  MOV R2, 0xc000 ;  /* 0x0000c00000027802 */ /* 0x002fc80000000f00 */
[----:B------:R2:W-:Y:S01]  /*1c3e0*/  SYNCS.ARRIVE.TRANS64 RZ, [R3+URZ+0x34830], R2 ;  /* 0x0348300203ff79a7 */ /* 0x0005e2000800003f */
[----:B0-----:R-:W-:-:S04]  /*1c3f0*/  LOP3.LUT R5, R5, 0x1f, RZ, 0xc0, !PT ;  /* 0x0000001f05057812 */ /* 0x001fc800078ec0ff */
[----:B------:R-:W-:-:S13]  /*1c400*/  ISETP.NE.AND P0, PT, R5, RZ, PT ;  /* 0x000000ff0500720c */ /* 0x000fda0003f05270 */
[----:B--2---:R-:W-:Y:S05]  /*1c410*/  @!P0 BRA `(.L_x_901) ;  /* 0x0000000000048947 */ /* 0x004fea0003800000 */
[----:B------:R-:W-:Y:S01]  /*1c420*/  BPT.TRAP 0x1 ;  /* 0x000000040000795c */ /* 0x000fe20000300000 */
.L_x_901:
[----:B------:R-:W-:Y:S05]  /*1c430*/  BSYNC B3 ;  /* 0x0000000000037941 */ /* 0x000fea0003800000 */
.L_x_900:
        /* <DEDUP_REMOVED lines=10> */
[----:B--2---:R-:W-:Y:S01]  /*1c4e0*/  IMAD R6, R7, 0xc000, R5 ;  /* 0x0000c00007067824 */ /* 0x004fe200078e0205 */
[----:B---3--:R-:W-:-:S03]  /*1c4f0*/  LEA R2, R0, R2, 0x7 ;  /* 0x0000000200027211 */ /* 0x008fc600078e38ff */
[----:B------:R-:W-:-:S08]  /*1c500*/  VIADD R5, R6, 0x1c400 ;  /* 0x0001c40006057836 */ /* 0x000fd00000000000 */
.L_x_902:
        /* <DEDUP_REMOVED lines=12> */
[----:B------:R-:W-:Y:S01]  /*1c5d0*/  UMOV UR6, 0x0 ;  /* 0x0000000000067882 */ /* 0x000fe20000000000 */
[----:B------:R-:W-:Y:S01]  /*1c5e0*/  IADD3 R5, R6, 0x20400, RZ ;  /* 0x0002040006057810 */ /* 0x000fe20007ffe0ff */
[----:B------:R-:W-:Y:S01]  /*1c5f0*/  UMOV UR7, 0x14f00000 ;  /* 0x14f0000000077882 */ /* 0x000fe20000000000 */
[----:B------:R-:W-:-:S15]  /*1c600*/  R2UR UR10, R14 ;  /* 0x000000000e0a72ca */ /* 0x000fde00000e0000 */
.L_x_903:
        /* <DEDUP_REMOVED lines=15> */
.L_x_904:
        /* <DEDUP_REMOVED lines=17> */
.L_x_1032:
[----:B------:R-:W-:Y:S05]  /*1c810*/  BSYNC B3 ;  /* 0x0000000000037941 */ /* 0x000fea0003800000 */
.L_x_905:
[----:B------:R1:W5:Y:S04]  /*1c820*/  LDL R15, [R1+0x4] ;  /* 0x00000400010f7983 */ /* 0x0003680000100800 */
[----:B------:R1:W5:Y:S01]  /*1c830*/  LDL R6, [R1+0x8] ;  /* 0x0000080001067983 */ /* 0x0003620000100800 */
[----:B------:R-:W-:Y:S01]  /*1c840*/  BSSY B3, `(.L_x_907) ;  /* 0x000000c000037945 */ /* 0x000fe20003800000 */
[----:B------:R-:W-:Y:S01]  /*1c850*/  MOV R12, 0x0 ;  /* 0x00000000000c7802 */ /* 0x000fe20000000f00 */
[----:B------:R-:W-:Y:S02]  /*1c860*/  IMAD.MOV.U32 R13, RZ, RZ, 0x14f00000 ;  /* 0x14f00000ff0d7424 */ /* 0x000fe400078e00ff */
[----:B------:R-:W-:Y:S05]  /*1c870*/  @P1 BRA `(.L_x_908) ;  /* 0x0000000000201947 */ /* 0x000fea0003800000 */
[----:B------:R-:W2:Y:S01]  /*1c880*/  S2R R5, SR_TID.X ;  /* 0x0000000000057919 */ /* 0x000ea20000002100 */
[----:B0----5:R-:W-:Y:S01]  /*1c890*/  IMAD R2, R6, 0x8, R15 ;  /* 0x0000000806027824 */ /* 0x021fe200078e020f */
[----:B------:R-:W-:-:S04]  /*1c8a0*/  MOV R3, 0x8000 ;  /* 0x0000800000037802 */ /* 0x000fc80000000f00 */
[----:B------:R3:W-:Y:S01]  /*1c8b0*/  SYNCS.ARRIVE.TRANS64 RZ, [R2+URZ+0x34850], R3 ;  /* 0x0348500302ff79a7 */ /* 0x0007e2000800003f */
[----:B--2---:R-:W-:-:S04]  /*1c8c0*/  LOP3.LUT R5, R5, 0x1f, RZ, 0xc0, !PT ;  /* 0x0000001f05057812 */ /* 0x004fc800078ec0ff */
[----:B------:R-:W-:-:S13]  /*1c8d0*/  ISETP.NE.AND P0, PT, R5, RZ, PT ;  /* 0x000000ff0500720c */ /* 0x000fda0003f05270 */
[----:B---3--:R-:W-:Y:S05]  /*1c8e0*/  @!P0 BRA `(.L_x_908) ;  /* 0x0000000000048947 */ /* 0x008fea0003800000 */
[----:B------:R-:W-:Y:S01]  /*1c8f0*/  BPT.TRAP 0x1 ;  /* 0x000000040000795c */ /* 0x000fe20000300000 */
.L_x_908:
[----:B------:R-:W-:Y:S05]  /*1c900*/  BSYNC B3 ;  /* 0x0000000000037941 */ /* 0x000fea0003800000 */
.L_x_907:
[----:B------:R-:W2:Y:S04]  /*1c910*/  LDL R5, [R1+0x20] ;  /* 0x0000200001057983 */ /* 0x000ea80000100800 */
[----:B0-----:R-:W2:Y:S01]  /*1c920*/  LDL.LU R3, [R1+0x1c] ;  /* 0x00001c0001037983 */ /* 0x001ea20000300800 */
[----:B------:R-:W-:Y:S01]  /*1c930*/  R2UR UR10, R11 ;  /* 0x000000000b0a72ca */ /* 0x000fe200000e0000 */
[--C-:B-----5:R-:W-:Y:S01]  /*1c940*/  IMAD R2, R6, 0x8, R15.reuse ;  /* 0x0000000806027824 */ /* 0x120fe200078e020f */
[----:B------:R-:W-:Y:S01]  /*1c950*/  R2UR UR6, R12 ;  /* 0x000000000c0672ca */ /* 0x000fe200000e0000 */
[----:B------:R-:W-:Y:S01]  /*1c960*/  IMAD R6, R6, 0x8000, R15 ;  /* 0x0000800006067824 */ /* 0x000fe200078e020f */
[----:B------:R-:W-:Y:S01]  /*1c970*/  R2UR UR7, R13 ;  /* 0x000000000d0772ca */ /* 0x000fe200000e0000 */
[----:B------:R-:W-:Y:S01]  /*1c980*/  UIADD3 UR4, UP0, UR36, 0x470, URZ ;  /* 0x0000047024047890 */ /* 0x000fe2000ff1e03f */
[----:B------:R-:W-:Y:S01]  /*1c990*/  PLOP3.LUT P0, PT, PT, PT, PT, 0x80, 0x0 ;  /* 0x000000000000781c */ /* 0x000fe20003f0f070 */
[----:B------:R-:W-:-:S02]  /*1c9a0*/  VIADD R2, R2, 0x34850 ;  /* 0x0003485002027836 */ /* 0x000fc40000000000 */
[----:B------:R-:W-:Y:S01]  /*1c9b0*/  UIADD3.X UR5, URZ, UR37, URZ, UP0, !UPT ;  /* 0x000000253f057290 */ /* 0x000fe200087fe43f */
[----:B--2---:R-:W-:Y:S01]  /*1c9c0*/  LEA R3, R3, R5, 0x7 ;  /* 0x0000000503037211 */ /* 0x004fe200078e38ff */
[----:B------:R-:W-:-:S10]  /*1c9d0*/  VIADD R5, R6, 0x400 ;  /* 0x0000040006057836 */ /* 0x000fd40000000000 */
.L_x_909:
        /* <DEDUP_REMOVED lines=11> */
[----:B------:R-:W-:Y:S02]  /*1ca90*/  R2UR UR10, R14 ;  /* 0x000000000e0a72ca */ /* 0x000fe400000e0000 */
[----:B------:R-:W-:Y:S02]  /*1caa0*/  R2UR UR6, R12 ;  /* 0x000000000c0672ca */ /* 0x000fe400000e0000 */
[----:B------:R-:W-:Y:S02]  /*1cab0*/  R2UR UR7, R13 ;  /* 0x000000000d0772ca */ /* 0x000fe400000e0000 */
[----:B------:R-:W-:Y:S02]  /*1cac0*/  PLOP3.LUT P0, PT, PT, PT, PT, 0x80, 0x0 ;  /* 0x000000000000781c */ /* 0x000fe40003f0f070 */
[----:B------:R-:W-:-:S11]  /*1cad0*/  IADD3 R5, R6, 0x4400, RZ ;  /* 0x0000440006057810 */ /* 0x000fd60007ffe0ff */
.L_x_910:
        /* <DEDUP_REMOVED lines=13> */
.L_x_896:
[----:B------:R-:W-:Y:S05]  /*1cbb0*/  BSYNC B1 ;  /* 0x0000000000017941 */ /* 0x000fea0003800000 */
.L_x_895:
[----:B0-----:R-:W3:Y:S04]  /*1cbc0*/  LDL.LU R0, [R1+0x3c] ;  /* 0x00003c0001007983 */ /* 0x001ee80000300800 */
[----:B------:R0:W-:Y:S04]  /*1cbd0*/  STL [R1+0x8], R7 ;  /* 0x0000080701007387 */ /* 0x0001e80000100800 */
[----:B------:R0:W-:Y:S02]  /*1cbe0*/  STL [R1+0x18], R9 ;  /* 0x0000180901007387 */ /* 0x0001e40000100800 */
[----:B0--3--:R-:W-:-:S07]  /*1cbf0*/  VIADD R0, R0, 0xfffffffd ;  /* 0xfffffffd00007836 */ /* 0x009fce0000000000 */
.L_x_894:
[----:B------:R-:W-:Y:S05]  /*1cc00*/  BSYNC B2 ;  /* 0x0000000000027941 */ /* 0x000fea0003800000 */
.L_x_893:
[----:B------:R-:W3:Y:S01]  /*1cc10*/  LDL.LU R2, [R1+0x38] ;  /* 0x0000380001027983 */ /* 0x000ee20000300800 */
[----:B------:R-:W-:-:S05]  /*1cc20*/  IMAD.MOV R8, RZ, RZ, -R8 ;  /* 0x000000ffff087224 */ /* 0x000fca00078e0a08 */
[----:B---3--:R-:W-:-:S13]  /*1cc30*/  ISETP.NE.AND P0, PT, R2, R8, PT ;  /* 0x000000080200720c */ /* 0x008fda0003f05270 */
[----:B------:R-:W-:Y:S05]  /*1cc40*/  @!P0 BRA `(.L_x_892) ;  /* 0x0000001400788947 */ /* 0x000fea0003800000 */
[----:B------:R0:W5:Y:S02]  /*1cc50*/  LDL R8, [R1] ;  /* 0x0000000001087983 */ /* 0x0001640000100800 */
.L_x_943:
[----:B---3--:R-:W3:Y:S04]  /*1cc60*/  LDL R4, [R1+0x10] ;  /* 0x0000100001047983 */ /* 0x008ee80000100800 */
[----:B----4-:R-:W4:Y:S04]  /*1cc70*/  LDL R3, [R1+0x8] ;  /* 0x0000080001037983 */ /* 0x010f280000100800 */
[----:B--2---:R-:W2:Y:S01]  /*1cc80*/  LDL R2, [R1+0x18] ;  /* 0x0000180001027983 */ /* 0x004ea20000100800 */
[----:B------:R-:W-:Y:S05]  /*1cc90*/  YIELD ;  /* 0x0000000000007946 */ /* 0x000fea0003800000 */
[----:B------:R-:W-:Y:S01]  /*1cca0*/  BSSY B1, `(.L_x_911) ;  /* 0x00000a9000017945 */ /* 0x000fe20003800000 */
[----:B---3--:R-:W-:-:S02]  /*1ccb0*/  LOP3.LUT P1, RZ, R4, 0x1, RZ, 0xc0, !PT ;  /* 0x0000000104ff7812 */ /* 0x008fc4000782c0ff */
[----:B----4-:R-:W-:-:S04]  /*1ccc0*/  IADD3 R4, R3, 0x1, RZ ;  /* 0x0000000103047810 */ /* 0x010fc80007ffe0ff */
[----:B------:R-:W-:-:S04]  /*1ccd0*/  ISETP.NE.AND P0, PT, R4, 0x2, PT ;  /* 0x000000020400780c */ /* 0x000fc80003f05270 */
[----:B--2---:R-:W-:Y:S02]  /*1cce0*/  SEL R5, RZ, 0x1, P0 ;  /* 0x00000001ff057807 */ /* 0x004fe40000000000 */
[----:B------:R-:W-:Y:S02]  /*1ccf0*/  SEL R4, R4, RZ, P0 ;  /* 0x000000ff04047207 */ /* 0x000fe40000000000 */
[----:B------:R-:W-:Y:S01]  /*1cd00*/  LOP3.LUT R5, R2, R5, RZ, 0x3c, !PT ;  /* 0x0000000502057212 */ /* 0x000fe200078e3cff */
[----:B------:R-:W-:Y:S06]  /*1cd10*/  @!P1 BRA `(.L_x_912) ;  /* 0x0000000800849947 */ /* 0x000fec0003800000 */
[----:B------:R-:W-:Y:S01]  /*1cd20*/  ULDC.64 UR4, c[0x0][0x418] ;  /* 0x0001060000047ab9 */ /* 0x000fe20000000a00 */
[----:B------:R-:W-:Y:S01]  /*1cd30*/  IMAD.MOV.U32 R6, RZ, RZ, R0 ;  /* 0x000000ffff067224 */ /* 0x000fe200078e0000 */
[----:B------:R-:W-:-:S04]  /*1cd40*/  ISETP.NE.U32.AND P0, PT, RZ, UR4, PT ;  /* 0x00000004ff007c0c */ /* 0x000fc8000bf05070 */
[----:B------:R-:W-:-:S13]  /*1cd50*/  ISETP.NE.AND.EX P0, PT, RZ, UR5, PT, P0 ;  /* 0x00000005ff007c0c */ /* 0x000fda000bf05300 */
[----:B------:R-:W-:Y:S05]  /*1cd60*/  @!P0 BRA `(.L_x_913) ;  /* 0x00000000004c8947 */ /* 0x000fea0003800000 */
[----:B------:R-:W2:Y:S01]  /*1cd70*/  LDL R11, [R1+0x28] ;  /* 0x00002800010b7983 */ /* 0x000ea20000100800 */
[----:B------:R-:W3:Y:S01]  /*1cd80*/  LDC R7, c[0x0][0x43c] ;  /* 0x00010f00ff077b82 */ /* 0x000ee20000000800 */
[----:B------:R-:W-:Y:S02]  /*1cd90*/  ULDC.64 UR6, c[0x0][0x428] ;  /* 0x00010a0000067ab9 */ /* 0x000fe40000000a00 */
[----:B------:R-:W4:Y:S01]  /*1cda0*/  LDL R9, [R1+0x14] ;  /* 0x0000140001097983 */ /* 0x000f220000100800 */
[----:B---3--:R-:W-:-:S13]  /*1cdb0*/  ISETP.NE.AND P0, PT, R7, 0x1, PT ;  /* 0x000000010700780c */ /* 0x008fda0003f05270 */
[----:B------:R-:W3:Y:S02]  /*1cdc0*/  @P0 LDC.64 R2, c[0x0][0x440] ;  /* 0x00011000ff020b82 */ /* 0x000ee40000000a00 */
[----:B---3--:R-:W-:-:S04]  /*1cdd0*/  @P0 IMAD.HI.U32 R6, R0, R2, RZ ;  /* 0x0000000200060227 */ /* 0x008fc800078e00ff */
[----:B------:R-:W-:Y:S01]  /*1cde0*/  IMAD.MOV.U32 R2, RZ, RZ, R0 ;  /* 0x000000ffff027224 */ /* 0x000fe200078e0000 */
[----:B------:R-:W-:-:S04]  /*1cdf0*/  @P0 SHF.R.U32.HI R2, RZ, R3, R6 ;  /* 0x00000003ff020219 */ /* 0x000fc80000011606 */
[----:B------:R-:W-:Y:S02]  /*1ce00*/  IADD3 R6, -R2, RZ, RZ ;  /* 0x000000ff02067210 */ /* 0x000fe40007ffe1ff */
[----:B------:R-:W-:-:S03]  /*1ce10*/  SHF.R.S32.HI R3, RZ, 0x1f, R2 ;  /* 0x0000001fff037819 */ /* 0x000fc60000011402 */
[----:B------:R-:W-:Y:S02]  /*1ce20*/  IMAD R6, R7, R6, R0 ;  /* 0x0000000607067224 */ /* 0x000fe400078e0200 */
[----:B--2---:R-:W-:-:S04]  /*1ce30*/  IMAD R7, R11, UR6, RZ ;  /* 0x000000060b077c24 */ /* 0x004fc8000f8e02ff */
[C---:B----4-:R-:W-:Y:S02]  /*1ce40*/  IMAD R7, R9.reuse, UR7, R7 ;  /* 0x0000000709077c24 */ /* 0x050fe4000f8e0207 */
[----:B------:R-:W-:-:S04]  /*1ce50*/  IMAD.WIDE.U32 R2, R9, UR6, R2 ;  /* 0x0000000609027c25 */ /* 0x000fc8000f8e0002 */
[----:B------:R-:W-:Y:S01]  /*1ce60*/  IMAD.IADD R3, R7, 0x1, R3 ;  /* 0x0000000107037824 */ /* 0x000fe200078e0203 */
[----:B-----5:R-:W-:-:S04]  /*1ce70*/  LEA R8, P0, R2, UR4, 0x2 ;  /* 0x0000000402087c11 */ /* 0x020fc8000f8010ff */
[----:B------:R-:W-:-:S05]  /*1ce80*/  LEA.HI.X R9, R2, UR5, R3, 0x2, P0 ;  /* 0x0000000502097c11 */ /* 0x000fca00080f1403 */
[----:B------:R2:W5:Y:S04]  /*1ce90*/  LDG.E R8, desc[UR40][R8.64] ;  /* 0x0000002808087981 */ /* 0x000568000c1e1900 */
.L_x_913:
[----:B------:R-:W3:Y:S01]  /*1cea0*/  LDL R2, [R1+0x4] ;  /* 0x0000040001027983 */ /* 0x000ee20000100800 */
[----:B------:R-:W-:Y:S01]  /*1ceb0*/  BSSY B2, `(.L_x_914) ;  /* 0x0000005000027945 */ /* 0x000fe20003800000 */
[----:B---3--:R-:W-:Y:S01]  /*1cec0*/  IMAD R3, R4, 0x8, R2 ;  /* 0x0000000804037824 */ /* 0x008fe200078e0202 */
[----:B------:R-:W-:-:S04]  /*1ced0*/  SHF.L.U32 R2, R5, 0x1f, RZ ;  /* 0x0000001f05027819 */ /* 0x000fc800000006ff */
[----:B------:R-:W3:Y:S02]  /*1cee0*/  SYNCS.PHASECHK.TRANS64.TRYWAIT P0, [R3+URZ+0x34840], R2 ;  /* 0x03484002030075a7 */ /* 0x000ee4000800017f */
[----:B---3--:R-:W-:Y:S05]  /*1cef0*/  @!P0 BRA `(.L_x_915) ;  /* 0x0000003c00d48947 */ /* 0x008fea0003800000 */
.L_x_1033:
[----:B------:R-:W-:Y:S05]  /*1cf00*/  BSYNC B2 ;  /* 0x0000000000027941 */ /* 0x000fea0003800000 */
.L_x_914:
[----:B------:R-:W4:Y:S01]  /*1cf10*/  S2R R7, SR_TID.X ;  /* 0x0000000000077919 */ /* 0x000f220000002100 */
[----:B------:R-:W-:Y:S01]  /*1cf20*/  BSSY B2, `(.L_x_916) ;  /* 0x000000b000027945 */ /* 0x000fe20003800000 */
[----:B----4-:R-:W-:-:S04]  /*1cf30*/  LOP3.LUT R7, R7, 0x7f, RZ, 0xc0, !PT ;  /* 0x0000007f07077812 */ /* 0x010fc800078ec0ff */
[----:B------:R-:W-:-:S13]  /*1cf40*/  ISETP.NE.AND P1, PT, R7, RZ, PT ;  /* 0x000000ff0700720c */ /* 0x000fda0003f25270 */
[----:B------:R-:W-:Y:S05]  /*1cf50*/  @P1 BRA `(.L_x_917) ;  /* 0x00000000001c1947 */ /* 0x000fea0003800000 */
[----:B------:R-:W4:Y:S01]  /*1cf60*/  S2R R7, SR_TID.X ;  /* 0x0000000000077919 */ /* 0x000f220000002100 */
[----:B---3--:R-:W-:-:S04]  /*1cf70*/  MOV R2, 0xc000 ;  /* 0x0000c00000027802 */ /* 0x008fc80000000f00 */
[----:B------:R3:W-:Y:S01]  /*1cf80*/  SYNCS.ARRIVE.TRANS64 RZ, [R3+URZ+0x34830], R2 ;  /* 0x0348300203ff79a7 */ /* 0x0007e2000800003f */
[----:B----4-:R-:W-:-:S04]  /*1cf90*/  LOP3.LUT R7, R7, 0x1f, RZ, 0xc0, !PT ;  /* 0x0000001f07077812 */ /* 0x010fc800078ec0ff */
[----:B------:R-:W-:-:S13]  /*1cfa0*/  ISETP.NE.AND P0, PT, R7, RZ, PT ;  /* 0x000000ff0700720c */ /* 0x000fda0003f05270 */
[----:B---3--:R-:W-:Y:S05]  /*1cfb0*/  @!P0 BRA `(.L_x_917) ;  /* 0x0000000000048947 */ /* 0x008fea0003800000 */
[----:B------:R-:W-:Y:S01]  /*1cfc0*/  BPT.TRAP 0x1 ;  /* 0x000000040000795c */ /* 0x000fe20000300000 */
.L_x_917:
[----:B------:R-:W-:Y:S05]  /*1cfd0*/  BSYNC B2 ;  /* 0x0000000000027941 */ /* 0x000fea0003800000 */
.L_x_916:
[----:B------:R-:W4:Y:S04]  /*1cfe0*/  LDL R7, [R1+0x4] ;  /* 0x0000040001077983 */ /* 0x000f280000100800 */
        /* <DEDUP_REMOVED lines=9> */
[----:B----4-:R-:W-:Y:S01]  /*1d080*/  IMAD R7, R4, 0xc000, R7 ;  /* 0x0000c00004077824 */ /* 0x010fe200078e0207 */
[----:B---3--:R-:W-:-:S03]  /*1d090*/  LEA R2, R6, R2, 0x7 ;  /* 0x0000000206027211 */ /* 0x008fc600078e38ff */
[----:B--2---:R-:W-:-:S08]  /*1d0a0*/  VIADD R9, R7, 0x1c400 ;  /* 0x0001c40007097836 */ /* 0x004fd00000000000 */
.L_x_918:
        /* <DEDUP_REMOVED lines=16> */
.L_x_919:
        /* <DEDUP_REMOVED lines=15> */
.L_x_920:
        /* <DEDUP_REMOVED lines=17> */
.L_x_1034:
[----:B------:R-:W-:Y:S05]  /*1d3b0*/  BSYNC B2 ;  /* 0x0000000000027941 */ /* 0x000fea0003800000 */
.L_x_921:
[----:B------:R-:W-:Y:S01]  /*1d3c0*/  BSSY B2, `(.L_x_923) ;  /* 0x000000b000027945 */ /* 0x000fe20003800000 */
[----:B------:R-:W-:Y:S01]  /*1d3d0*/  MOV R12, 0x0 ;  /* 0x00000000000c7802 */ /* 0x000fe20000000f00 */
[----:B------:R-:W-:Y:S02]  /*1d3e0*/  IMAD.MOV.U32 R13, RZ, RZ, 0x14f00000 ;  /* 0x14f00000ff0d7424 */ /* 0x000fe400078e00ff */
[----:B------:R-:W-:Y:S05]  /*1d3f0*/  @P1 BRA `(.L_x_924) ;  /* 0x00000000001c1947 */ /* 0x000fea0003800000 */
[----:B------:R-:W3:Y:S01]  /*1d400*/  S2R R7, SR_TID.X ;  /* 0x0000000000077919 */ /* 0x000ee20000002100 */
[----:B--2---:R-:W-:-:S04]  /*1d410*/  IMAD.MOV.U32 R3, RZ, RZ, 0x8000 ;  /* 0x00008000ff037424 */ /* 0x004fc800078e00ff */
[----:B------:R4:W-:Y:S01]  /*1d420*/  SYNCS.ARRIVE.TRANS64 RZ, [R2+URZ+0x50], R3 ;  /* 0x0000500302ff79a7 */ /* 0x0009e2000800003f */
[----:B---3--:R-:W-:-:S04]  /*1d430*/  LOP3.LUT R7, R7, 0x1f, RZ, 0xc0, !PT ;  /* 0x0000001f07077812 */ /* 0x008fc800078ec0ff */
[----:B------:R-:W-:-:S13]  /*1d440*/  ISETP.NE.AND P0, PT, R7, RZ, PT ;  /* 0x000000ff0700720c */ /* 0x000fda0003f05270 */
[----:B----4-:R-:W-:Y:S05]  /*1d450*/  @!P0 BRA `(.L_x_924) ;  /* 0x0000000000048947 */ /* 0x010fea0003800000 */
[----:B------:R-:W-:Y:S01]  /*1d460*/  BPT.TRAP 0x1 ;  /* 0x000000040000795c */ /* 0x000fe20000300000 */
.L_x_924:
[----:B------:R-:W-:Y:S05]  /*1d470*/  BSYNC B2 ;  /* 0x0000000000027941 */ /* 0x000fea0003800000 */
.L_x_923:
        /* <DEDUP_REMOVED lines=10> */
[----:B------:R-:W-:-:S02]  /*1d520*/  PLOP3.LUT P0, PT, PT, PT, PT, 0x80, 0x0 ;  /* 0x000000000000781c */ /* 0x000fc40003f0f070 */
[----:B---3--:R-:W-:Y:S01]  /*1d530*/  LEA R3, R3, R15, 0xf ;  /* 0x0000000f03037211 */ /* 0x008fe200078e78ff */
[----:B--2---:R-:W-:-:S03]  /*1d540*/  IMAD R7, R7, 0x80, R9 ;  /* 0x0000008007077824 */ /* 0x004fc600078e0209 */
[----:B------:R-:W-:-:S07]  /*1d550*/  IADD3 R9, R3, 0x400, RZ ;  /* 0x0000040003097810 */ /* 0x000fce0007ffe0ff */
.L_x_925:
        /* <DEDUP_REMOVED lines=16> */
.L_x_926:
        /* <DEDUP_REMOVED lines=13> */
.L_x_912:
[----:B------:R-:W-:Y:S05]  /*1d730*/  BSYNC B1 ;  /* 0x0000000000017941 */ /* 0x000fea0003800000 */
.L_x_911:
        /* <DEDUP_REMOVED lines=12> */
[----:B--2---:R-:W-:Y:S02]  /*1d800*/  IADD3 R6, R0, -0x1, RZ ;  /* 0xffffffff00067810 */ /* 0x004fe40007ffe0ff */
[----:B------:R-:W-:-:S04]  /*1d810*/  ISETP.NE.U32.AND P0, PT, RZ, UR4, PT ;  /* 0x00000004ff007c0c */ /* 0x000fc8000bf05070 */
[----:B------:R-:W-:-:S13]  /*1d820*/  ISETP.NE.AND.EX P0, PT, RZ, UR5, PT, P0 ;  /* 0x00000005ff007c0c */ /* 0x000fda000bf05300 */
[----:B------:R-:W-:Y:S05]  /*1d830*/  @!P0 BRA `(.L_x_929) ;  /* 0x00000000004c8947 */ /* 0x000fea0003800000 */
[----:B------:R-:W2:Y:S01]  /*1d840*/  LDL R13, [R1+0x28] ;  /* 0x00002800010d7983 */ /* 0x000ea20000100800 */
[----:B-----5:R-:W4:Y:S01]  /*1d850*/  LDC R8, c[0x0][0x43c] ;  /* 0x00010f00ff087b82 */ /* 0x020f220000000800 */
[----:B------:R-:W-:Y:S02]  /*1d860*/  ULDC.64 UR6, c[0x0][0x428] ;  /* 0x00010a0000067ab9 */ /* 0x000fe40000000a00 */
[----:B------:R-:W3:Y:S01]  /*1d870*/  LDL R9, [R1+0x14] ;  /* 0x0000140001097983 */ /* 0x000ee20000100800 */
[----:B----4-:R-:W-:-:S13]  /*1d880*/  ISETP.NE.AND P0, PT, R8, 0x1, PT ;  /* 0x000000010800780c */ /* 0x010fda0003f05270 */
[----:B------:R-:W4:Y:S02]  /*1d890*/  @P0 LDC.64 R2, c[0x0][0x440] ;  /* 0x00011000ff020b82 */ /* 0x000f240000000a00 */
[----:B----4-:R-:W-:-:S04]  /*1d8a0*/  @P0 IMAD.HI.U32 R7, R6, R2, RZ ;  /* 0x0000000206070227 */ /* 0x010fc800078e00ff */
[----:B------:R-:W-:Y:S01]  /*1d8b0*/  IMAD.MOV.U32 R2, RZ, RZ, R6 ;  /* 0x000000ffff027224 */ /* 0x000fe200078e0006 */
[----:B------:R-:W-:-:S05]  /*1d8c0*/  @P0 SHF.R.U32.HI R2, RZ, R3, R7 ;  /* 0x00000003ff020219 */ /* 0x000fca0000011607 */
[----:B------:R-:W-:-:S04]  /*1d8d0*/  IMAD.MOV R3, RZ, RZ, -R2 ;  /* 0x000000ffff037224 */ /* 0x000fc800078e0a02 */
[----:B------:R-:W-:Y:S01]  /*1d8e0*/  IMAD R6, R8, R3, R6 ;  /* 0x0000000308067224 */ /* 0x000fe200078e0206 */
[----:B------:R-:W-:Y:S01]  /*1d8f0*/  SHF.R.S32.HI R3, RZ, 0x1f, R2 ;  /* 0x0000001fff037819 */ /* 0x000fe20000011402 */
[----:B--2---:R-:W-:-:S04]  /*1d900*/  IMAD R7, R13, UR6, RZ ;  /* 0x000000060d077c24 */ /* 0x004fc8000f8e02ff */
[C---:B---3--:R-:W-:Y:S02]  /*1d910*/  IMAD R7, R9.reuse, UR7, R7 ;  /* 0x0000000709077c24 */ /* 0x048fe4000f8e0207 */
[----:B------:R-:W-:-:S05]  /*1d920*/  IMAD.WIDE.U32 R2, R9, UR6, R2 ;  /* 0x0000000609027c25 */ /* 0x000fca000f8e0002 */
[----:B------:R-:W-:Y:S02]  /*1d930*/  IADD3 R3, R7, R3, RZ ;  /* 0x0000000307037210 */ /* 0x000fe40007ffe0ff */
[----:B------:R-:W-:-:S04]  /*1d940*/  LEA R8, P0, R2, UR4, 0x2 ;  /* 0x0000000402087c11 */ /* 0x000fc8000f8010ff */
[----:B------:R-:W-:-:S05]  /*1d950*/  LEA.HI.X R9, R2, UR5, R3, 0x2, P0 ;  /* 0x0000000502097c11 */ /* 0x000fca00080f1403 */
[----:B------:R2:W5:Y:S04]  /*1d960*/  LDG.E R8, desc[UR40][R8.64] ;  /* 0x0000002808087981 */ /* 0x000568000c1e1900 */
.L_x_929:
[----:B------:R-:W4:Y:S01]  /*1d970*/  LDL R2, [R1+0x4] ;  /* 0x0000040001027983 */ /* 0x000f220000100800 */
[----:B------:R-:W-:Y:S01]  /*1d980*/  SHF.L.U32 R3, R11, 0x1f, RZ ;  /* 0x0000001f0b037819 */ /* 0x000fe200000006ff */
[----:B------:R-:W-:Y:S01]  /*1d990*/  BSSY B2, `(.L_x_930) ;  /* 0x0000004000027945 */ /* 0x000fe20003800000 */
[----:B----4-:R-:W-:-:S04]  /*1d9a0*/  IMAD R2, R12, 0x8, R2 ;  /* 0x000000080c027824 */ /* 0x010fc800078e0202 */
[----:B------:R-:W4:Y:S02]  /*1d9b0*/  SYNCS.PHASECHK.TRANS64.TRYWAIT P0, [R2+URZ+0x34840], R3 ;  /* 0x03484003020075a7 */ /* 0x000f24000800017f */
[----:B----4-:R-:W-:Y:S05]  /*1d9c0*/  @!P0 BRA `(.L_x_931) ;  /* 0x0000003400488947 */ /* 0x010fea0003800000 */
.L_x_1035:
[----:B------:R-:W-:Y:S05]  /*1d9d0*/  BSYNC B2 ;  /* 0x0000000000027941 */ /* 0x000fea0003800000 */
.L_x_930:
[----:B------:R-:W0:Y:S01]  /*1d9e0*/  S2R R7, SR_TID.X ;  /* 0x0000000000077919 */ /* 0x000e220000002100 */
[----:B------:R-:W-:Y:S01]  /*1d9f0*/  BSSY B2, `(.L_x_932) ;  /* 0x000000b000027945 */ /* 0x000fe20003800000 */
[----:B0-----:R-:W-:-:S04]  /*1da00*/  LOP3.LUT R7, R7, 0x7f, RZ, 0xc0, !PT ;  /* 0x0000007f07077812 */ /* 0x001fc800078ec0ff */
[----:B------:R-:W-:-:S13]  /*1da10*/  ISETP.NE.AND P1, PT, R7, RZ, PT ;  /* 0x000000ff0700720c */ /* 0x000fda0003f25270 */
[----:B------:R-:W-:Y:S05]  /*1da20*/  @P1 BRA `(.L_x_933) ;  /* 0x00000000001c1947 */ /* 0x000fea0003800000 */
[----:B------:R-:W0:Y:S01]  /*1da30*/  S2R R7, SR_TID.X ;  /* 0x0000000000077919 */ /* 0x000e220000002100 */
[----:B----4-:R-:W-:-:S04]  /*1da40*/  IMAD.MOV.U32 R3, RZ, RZ, 0xc000 ;  /* 0x0000c000ff037424 */ /* 0x010fc800078e00ff */
[----:B------:R4:W-:Y:S01]  /*1da50*/  SYNCS.ARRIVE.TRANS64 RZ, [R2+URZ+0x34830], R3 ;  /* 0x0348300302ff79a7 */ /* 0x0009e2000800003f */
[----:B0-----:R-:W-:-:S04]  /*1da60*/  LOP3.LUT R7, R7, 0x1f, RZ, 0xc0, !PT ;  /* 0x0000001f07077812 */ /* 0x001fc800078ec0ff */
[----:B------:R-:W-:-:S13]  /*1da70*/  ISETP.NE.AND P0, PT, R7, RZ, PT ;  /* 0x000000ff0700720c */ /* 0x000fda0003f05270 */
[----:B----4-:R-:W-:Y:S05]  /*1da80*/  @!P0 BRA `(.L_x_933) ;  /* 0x0000000000048947 */ /* 0x010fea0003800000 */
[----:B------:R-:W-:Y:S01]  /*1da90*/  BPT.TRAP 0x1 ;  /* 0x000000040000795c */ /* 0x000fe20000300000 */
.L_x_933:
[----:B------:R-:W-:Y:S05]  /*1daa0*/  BSYNC B2 ;  /* 0x0000000000027941 */ /* 0x000fea0003800000 */
.L_x_932:
[----:B------:R-:W3:Y:S04]  /*1dab0*/  LDL R7, [R1+0x8] ;  /* 0x0000080001077983 */ /* 0x000ee80000100800 */
[----:B--2---:R-:W2:Y:S04]  /*1dac0*/  LDL R9, [R1+0x4] ;  /* 0x0000040001097983 */ /* 0x004ea80000100800 */
[----:B----4-:R-:W4:Y:S01]  /*1dad0*/  LDL R2, [R1+0x20] ;  /* 0x0000200001027983 */ /* 0x010f220000100800 */
[----:B---3--:R-:W-:-:S04]  /*1dae0*/  MOV R11, RZ ;  /* 0x000000ff000b7202 */ /* 0x008fc80000000f00 */
[----:B------:R-:W-:Y:S01]  /*1daf0*/  R2UR UR10, R11 ;  /* 0x000000000b0a72ca */ /* 0x000fe200000e0000 */
[----:B------:R-:W-:Y:S01]  /*1db00*/  UIADD3 UR4, UP0, UR36, 0x370, URZ ;  /* 0x0000037024047890 */ /* 0x000fe2000ff1e03f */
[----:B------:R-:W-:Y:S01]  /*1db10*/  PLOP3.LUT P0, PT, PT, PT, PT, 0x80, 0x0 ;  /* 0x000000000000781c */ /* 0x000fe20003f0f070 */
[----:B------:R-:W-:Y:S01]  /*1db20*/  UMOV UR6, 0x0 ;  /* 0x0000000000067882 */ /* 0x000fe20000000000 */
[----:B------:R-:W-:Y:S01]  /*1db30*/  UMOV UR7, 0x14f00000 ;  /* 0x14f0000000077882 */ /* 0x000fe20000000000 */
[----:B------:R-:W-:Y:S01]  /*1db40*/  UIADD3.X UR5, URZ, UR37, URZ, UP0, !UPT ;  /* 0x000000253f057290 */ /* 0x000fe200087fe43f */
[C---:B------:R-:W-:Y:S02]  /*1db50*/  IMAD R3, R7.reuse, 0x8, R10 ;  /* 0x0000000807037824 */ /* 0x040fe400078e020a */
[----:B--2---:R-:W-:Y:S02]  /*1db60*/  IMAD R7, R7, 0xc000, R9 ;  /* 0x0000c00007077824 */ /* 0x004fe400078e0209 */
[----:B------:R-:W-:Y:S01]  /*1db70*/  VIADD R3, R3, 0x30 ;  /* 0x0000003003037836 */ /* 0x000fe20000000000 */
[----:B----4-:R-:W-:Y:S01]  /*1db80*/  LEA R2, R6, R2, 0x7 ;  /* 0x0000000206027211 */ /* 0x010fe200078e38ff */
[----:B------:R-:W-:-:S07]  /*1db90*/  VIADD R9, R7, 0x1c400 ;  /* 0x0001c40007097836 */ /* 0x000fce0000000000 */
.L_x_934:
        /* <DEDUP_REMOVED lines=16> */
.L_x_935:
        /* <DEDUP_REMOVED lines=15> */
.L_x_936:
        /* <DEDUP_REMOVED lines=15> */
.L_x_1036:
[----:B------:R-:W-:Y:S05]  /*1de80*/  BSYNC B2 ;  /* 0x0000000000027941 */ /* 0x000fea0003800000 */
.L_x_937:
[----:B------:R-:W-:Y:S01]  /*1de90*/  BSSY B2, `(.L_x_939) ;  /* 0x000000b000027945 */ /* 0x000fe20003800000 */
[----:B------:R-:W-:Y:S01]  /*1dea0*/  MOV R12, 0x0 ;  /* 0x00000000000c7802 */ /* 0x000fe20000000f00 */
[----:B------:R-:W-:Y:S02]  /*1deb0*/  IMAD.MOV.U32 R13, RZ, RZ, 0x14f00000 ;  /* 0x14f00000ff0d7424 */ /* 0x000fe400078e00ff */
        /* <DEDUP_REMOVED lines=8> */
.L_x_940:
[----:B------:R-:W-:Y:S05]  /*1df40*/  BSYNC B2 ;  /* 0x0000000000027941 */ /* 0x000fea0003800000 */
.L_x_939:
[----:B------:R-:W2:Y:S04]  /*1df50*/  LDL R7, [R1+0x4] ;  /* 0x0000040001077983 */ /* 0x000ea80000100800 */
[----:B0-----:R-:W3:Y:S04]  /*1df60*/  LDL R5, [R1+0x20] ;  /* 0x0000200001057983 */ /* 0x001ee80000100800 */
[----:B------:R-:W3:Y:S01]  /*1df70*/  LDL.LU R3, [R1+0x1c] ;  /* 0x00001c0001037983 */ /* 0x000ee20000300800 */
[----:B------:R-:W-:Y:S01]  /*1df80*/  R2UR UR10, R11 ;  /* 0x000000000b0a72ca */ /* 0x000fe200000e0000 */
[----:B------:R-:W-:Y:S01]  /*1df90*/  UIADD3 UR4, UP0, UR36, 0x470, URZ ;  /* 0x0000047024047890 */ /* 0x000fe2000ff1e03f */
[----:B------:R-:W-:Y:S01]  /*1dfa0*/  R2UR UR6, R12 ;  /* 0x000000000c0672ca */ /* 0x000fe200000e0000 */
[----:B------:R-:W-:Y:S01]  /*1dfb0*/  VIADD R2, R2, 0x50 ;  /* 0x0000005002027836 */ /* 0x000fe20000000000 */
[----:B------:R-:W-:Y:S01]  /*1dfc0*/  R2UR UR7, R13 ;  /* 0x000000000d0772ca */ /* 0x000fe200000e0000 */
[----:B------:R-:W-:Y:S01]  /*1dfd0*/  UIADD3.X UR5, URZ, UR37, URZ, UP0, !UPT ;  /* 0x000000253f057290 */ /* 0x000fe200087fe43f */
[----:B------:R-:W-:-:S02]  /*1dfe0*/  PLOP3.LUT P0, PT, PT, PT, PT, 0x80, 0x0 ;  /* 0x000000000000781c */ /* 0x000fc40003f0f070 */
[----:B--2---:R-:W-:Y:S01]  /*1dff0*/  LEA R4, R4, R7, 0xf ;  /* 0x0000000704047211 */ /* 0x004fe200078e78ff */
[----:B---3--:R-:W-:-:S03]  /*1e000*/  IMAD R3, R3, 0x80, R5 ;  /* 0x0000008003037824 */ /* 0x008fc600078e0205 */
[----:B------:R-:W-:-:S07]  /*1e010*/  IADD3 R5, R4, 0x400, RZ ;  /* 0x0000040004057810 */ /* 0x000fce0007ffe0ff */
.L_x_941:
        /* <DEDUP_REMOVED lines=16> */
.L_x_942:
        /* <DEDUP_REMOVED lines=11> */
[----:B------:R4:W-:Y:S04]  /*1e1d0*/  STL [R1+0x1c], R6 ;  /* 0x00001c0601007387 */ /* 0x0009e80000100800 */
[----:B------:R4:W-:Y:S02]  /*1e1e0*/  STL [R1], R8 ;  /* 0x0000000801007387 */ /* 0x0009e40000100800 */
.L_x_928:
[----:B------:R-:W-:Y:S05]  /*1e1f0*/  BSYNC B1 ;  /* 0x0000000000017941 */ /* 0x000fea0003800000 */
.L_x_927:
[C---:B------:R-:W-:Y:S01]  /*1e200*/  ISETP.GT.AND P0, PT, R0.reuse, 0x1, PT ;  /* 0x000000010000780c */ /* 0x040fe20003f04270 */
[----:B------:R-:W-:-:S12]  /*1e210*/  VIADD R0, R0, 0xfffffffe ;  /* 0xfffffffe00007836 */ /* 0x000fd80000000000 */
[----:B------:R-:W-:Y:S05]  /*1e220*/  @P0 BRA `(.L_x_943) ;  /* 0xffffffe8008c0947 */ /* 0x000fea000383ffff */
.L_x_892:
[----:B------:R-:W-:Y:S05]  /*1e230*/  BSYNC B0 ;  /* 0x0000000000007941 */ /* 0x000fea0003800000 */
.L_x_891:
[----:B------:R-:W0:Y:S01]  /*1e240*/  S2R R3, SR_TID.X ;  /* 0x0000000000037919 */ /* 0x000e220000002100 */
[----:B------:R-:W-:Y:S01]  /*1e250*/  BSSY B0, `(.L_x_944) ;  /* 0x0000010000007945 */ /* 0x000fe20003800000 */
[----:B0-----:R-:W-:-:S04]  /*1e260*/  LOP3.LUT R3, R3, 0x7f, RZ, 0xc0, !PT ;  /* 0x0000007f03037812 */ /* 0x001fc800078ec0ff */
[----:B------:R-:W-:-:S13]  /*1e270*/  ISETP.NE.AND P0, PT, R3, RZ, PT ;  /* 0x000000ff0300720c */ /* 0x000fda0003f05270 */
[----:B------:R-:W-:Y:S05]  /*1e280*/  @P0 BRA `(.L_x_945) ;  /* 0x0000000000300947 */ /* 0x000fea0003800000 */
[----:B------:R-:W0:Y:S01]  /*1e290*/  S2R R2, SR_LANEID ;  /* 0x0000000000027919 */ /* 0x000e220000000000 */
[----:B------:R-:W-:Y:S01]  /*1e2a0*/  VOTEU.ANY UR4, UPT, PT ;  /* 0x0000000000047886 */ /* 0x000fe200038e0100 */
[----:B--2---:R-:W2:Y:S01]  /*1e2b0*/  LDC.64 R4, c[0x0][0xc60] ;  /* 0x00031800ff047b82 */ /* 0x004ea20000000a00 */
[----:B------:R-:W0:Y:S02]  /*1e2c0*/  FLO.U32 R0, UR4 ;  /* 0x0000000400007d00 */ /* 0x000e2400080e0000 */
[----:B0-----:R-:W-:-:S06]  /*1e2d0*/  ISETP.EQ.U32.AND P0, PT, R0, R2, PT ;  /* 0x000000020000720c */ /* 0x001fcc0003f02070 */
[----:B------:R-:W2:Y:S07]  /*1e2e0*/  POPC R2, UR4 ;  /* 0x0000000400027d09 */ /* 0x000eae0008000000 */
[----:B--2---:R-:W2:Y:S04]  /*1e2f0*/  @P0 ATOMG.E.ADD.STRONG.GPU PT, R2, desc[UR40][R4.64], R2 ;  /* 0x00000002040209a8 */ /* 0x004ea800081ee1e8 */
[----:B--2---:R0:W2:Y:S02]  /*1e300*/  SHFL.IDX PT, R2, R2, R0, 0x1f ;  /* 0x00001f0002027589 */ /* 0x0040a400000e0000 */
[----:B0-----:R-:W0:Y:S02]  /*1e310*/  S2R R0, SR_LTMASK ;  /* 0x0000000000007919 */ /* 0x001e240000003900 */
[----:B0-----:R-:W-:-:S06]  /*1e320*/  LOP3.LUT R0, R0, UR4, RZ, 0xc0, !PT ;  /* 0x0000000400007c12 */ /* 0x001fcc000f8ec0ff */
[----:B------:R-:W2:Y:S02]  /*1e330*/  POPC R0, R0 ;  /* 0x0000000000007309 */ /* 0x000ea40000000000 */
[----:B--2---:R-:W-:-:S07]  /*1e340*/  IADD3 R16, R2, UR38, R0 ;  /* 0x0000002602107c10 */ /* 0x004fce000fffe000 */
.L_x_945:
[----:B------:R-:W-:Y:S05]  /*1e350*/  BSYNC B0 ;  /* 0x0000000000007941 */ /* 0x000fea0003800000 */
.L_x_944:
        /* <DEDUP_REMOVED lines=8> */
[----:B------:R-:W-:-:S02]  /*1e3e0*/  ISETP.NE.AND P1, PT, R3, RZ, PT ;  /* 0x000000ff0300720c */ /* 0x000fc40003f25270 */
[----:B--2---:R-:W-:Y:S02]  /*1e3f0*/  LEA R0, R0, R4, 0x3 ;  /* 0x0000000400007211 */ /* 0x004fe400078e18ff */
[----:B---3--:R-:W-:-:S04]  /*1e400*/  SHF.L.U32 R2, R2, 0x1f, RZ ;  /* 0x0000001f02027819 */ /* 0x008fc800000006ff */
[----:B------:R-:W0:Y:S02]  /*1e410*/  SYNCS.PHASECHK.TRANS64.TRYWAIT P0, [R0+URZ+0x34860], R2 ;  /* 0x03486002000075a7 */ /* 0x000e24000800017f */
[----:B0-----:R-:W-:Y:S05]  /*1e420*/  @!P0 BRA `(.L_x_949) ;  /* 0x0000002800d88947 */ /* 0x001fea0003800000 */
.L_x_1037:
[----:B------:R-:W-:Y:S05]  /*1e430*/  BSYNC B1 ;  /* 0x0000000000017941 */ /* 0x000fea0003800000 */
.L_x_948:
        /* <DEDUP_REMOVED lines=9> */
.L_x_951:
[----:B------:R-:W-:Y:S05]  /*1e4d0*/  BSYNC B1 ;  /* 0x0000000000017941 */ /* 0x000fea0003800000 */
.L_x_950:
        /* <DEDUP_REMOVED lines=11> */
[----:B---3--:R-:W-:Y:S01]  /*1e590*/  LEA R2, R2, R4, 0xf ;  /* 0x0000000402027211 */ /* 0x008fe200078e78ff */
[----:B--2---:R-:W-:-:S04]  /*1e5a0*/  IMAD R3, R3, 0x80, R5 ;  /* 0x0000008003037824 */ /* 0x004fc800078e0205 */
[----:B------:R-:W-:-:S07]  /*1e5b0*/  VIADD R4, R2, 0x400 ;  /* 0x0000040002047836 */ /* 0x000fce0000000000 */
.L_x_952:
        /* <DEDUP_REMOVED lines=12> */
[----:B------:R-:W-:Y:S01]  /*1e680*/  UMOV UR6, 0x0 ;  /* 0x0000000000067882 */ /* 0x000fe20000000000 */
[----:B------:R-:W-:Y:S01]  /*1e690*/  IADD3 R2, R2, 0x4400, RZ ;  /* 0x0000440002027810 */ /* 0x000fe20007ffe0ff */
[----:B------:R-:W-:Y:S01]  /*1e6a0*/  UMOV UR7, 0x14f00000 ;  /* 0x14f0000000077882 */ /* 0x000fe20000000000 */
[----:B------:R-:W-:-:S09]  /*1e6b0*/  UMOV UR10, 0x40 ;  /* 0x00000040000a7882 */ /* 0x000fd20000000000 */
.L_x_953:
        /* <DEDUP_REMOVED lines=11> */
.L_x_947:
[----:B------:R-:W-:Y:S05]  /*1e770*/  BSYNC B0 ;  /* 0x0000000000007941 */ /* 0x000fea0003800000 */
.L_x_946:
        /* <DEDUP_REMOVED lines=9> */
.L_x_871:
[----:B------:R-:W-:Y:S05]  /*1e810*/  BSYNC B7 ;  /* 0x0000000000077941 */ /* 0x000fea0003800000 */
.L_x_869:
        /* <DEDUP_REMOVED lines=9> */
[----:B------:R3:W0:Y:S04]  /*1e8b0*/  LDS.128 R16, [R0+0x348d0] ;  /* 0x0348d00000107984 */ /* 0x0006280000000c00 */
[----:B------:R3:W-:Y:S01]  /*1e8c0*/  STL [R1+0x4], R0 ;  /* 0x0000040001007387 */ /* 0x0007e20000100800 */
[----:B------:R-:W-:Y:S06]  /*1e8d0*/  BAR.ARV 0x4, 0x180 ;  /* 0x0106000000007b1d */ /* 0x000fec0000002000 */
[----:B------:R-:W-:Y:S05]  /*1e8e0*/  BRA `(.L_x_955) ;  /* 0x0000000800487947 */ /* 0x000fea0003800000 */
.L_x_954:
[----:B------:R-:W0:Y:S01]  /*1e8f0*/  S2R R7, SR_TID.X ;  /* 0x0000000000077919 */ /* 0x000e220000002100 */
[----:B------:R-:W-:Y:S01]  /*1e900*/  UMOV UR4, 0xffffffff ;  /* 0xffffffff00047882 */ /* 0x000fe20000000000 */
[----:B0-----:R-:W-:-:S04]  /*1e910*/  LOP3.LUT R7, R7, 0x1f, RZ, 0xc0, !PT ;  /* 0x0000001f07077812 */ /* 0x001fc800078ec0ff */
[----:B------:R-:W-:Y:S01]  /*1e920*/  ISETP.NE.AND P0, PT, R7, 0x1f, PT ;  /* 0x0000001f0700780c */ /* 0x000fe20003f05270 */
[----:B------:R-:W-:-:S12]  /*1e930*/  BRA.DIV UR4, `(.L_x_956) ;  /* 0x0000002604a87947 */ /* 0x000fd8000b800000 */
[----:B------:R-:W-:Y:S01]  /*1e940*/  IADD3 R0, R19, R7, RZ ;  /* 0x0000000713007210 */ /* 0x000fe20007ffe0ff */
[----:B------:R-:W-:-:S03]  /*1e950*/  ULDC UR4, c[0x0][0xc3c] ;  /* 0x00030f0000047ab9 */ /* 0x000fc60000000800 */
[----:B------:R-:W-:-:S13]  /*1e960*/  ISETP.GE.OR P1, PT, R0, UR4, !P0 ;  /* 0x0000000400007c0c */ /* 0x000fda000c726670 */
[----:B------:R-:W0:Y:S02]  /*1e970*/  @!P1 LDC.64 R2, c[0x0][0xc80] ;  /* 0x00032000ff029b82 */ /* 0x000e240000000a00 */
[----:B0-----:R-:W-:-:S06]  /*1e980*/  @!P1 IMAD.WIDE R2, R0, 0x4, R2 ;  /* 0x0000000400029825 */ /* 0x001fcc00078e0202 */
[----:B------:R0:W2:Y:S01]  /*1e990*/  @!P1 LDG.E R3, desc[UR40][R2.64] ;  /* 0x0000002802039981 */ /* 0x0000a2000c1e1900 */
[C---:B------:R-:W-:Y:S02]  /*1e9a0*/  ISETP.GE.U32.AND P2, PT, R7.reuse, 0x2, PT ;  /* 0x000000020700780c */ /* 0x040fe40003f46070 */
[C---:B------:R-:W-:Y:S01]  /*1e9b0*/  ISETP.GE.U32.AND P3, PT, R7.reuse, 0x4, PT ;  /* 0x000000040700780c */ /* 0x040fe20003f66070 */
[----:B------:R-:W-:Y:S01]  /*1e9c0*/  SHFL.IDX PT, R0, R16, RZ, 0x1f ;  /* 0x00001fff10007589 */ /* 0x000fe200000e0000 */
[C---:B------:R-:W-:Y:S02]  /*1e9d0*/  ISETP.GE.U32.AND P4, PT, R7.reuse, 0x8, PT ;  /* 0x000000080700780c */ /* 0x040fe40003f86070 */
[C---:B------:R-:W-:Y:S01]  /*1e9e0*/  ISETP.GE.U32.AND P5, PT, R7.reuse, 0x10, PT ;  /* 0x000000100700780c */ /* 0x040fe20003fa6070 */
[----:B------:R-:W-:Y:S01]  /*1e9f0*/  SHFL.IDX PT, R4, R16, 0x1, 0x1f ;  /* 0x00201f0010047f89 */ /* 0x000fe200000e0000 */
[----:B0-----:R-:W-:Y:S02]  /*1ea00*/  IMAD.MOV.U32 R2, RZ, RZ, RZ ;  /* 0x000000ffff027224 */ /* 0x001fe400078e00ff */
[----:B--2---:R-:W-:Y:S01]  /*1ea10*/  @!P1 IMAD.MOV.U32 R2, RZ, RZ, R3 ;  /* 0x000000ffff029224 */ /* 0x004fe200078e0003 */
[----:B------:R-:W-:-:S04]  /*1ea20*/  ISETP.NE.AND P1, PT, R7, RZ, PT ;  /* 0x000000ff0700720c */ /* 0x000fc80003f25270 */
        /* <DEDUP_REMOVED lines=15> */
[----:B----4-:R0:W2:Y:S02]  /*1eb20*/  SHFL.IDX PT, R6, R5, 0x1f, 0x1f ;  /* 0x03e01f0005067f89 */ /* 0x0100a400000e0000 */
.L_x_1047:
[----:B------:R-:W-:Y:S02]  /*1eb30*/  ULDC UR4, c[0x0][0xc38] ;  /* 0x00030e0000047ab9 */ /* 0x000fe40000000800 */
[----:B------:R-:W-:-:S04]  /*1eb40*/  IMAD.U32 R16, RZ, RZ, UR4 ;  /* 0x00000004ff107e24 */ /* 0x000fc8000f8e00ff */
[----:B--2---:R-:W-:-:S05]  /*1eb50*/  IMAD R6, R6, R16, RZ ;  /* 0x0000001006067224 */ /* 0x004fca00078e02ff */
[----:B------:R-:W-:-:S04]  /*1eb60*/  IADD3 R4, R4, R6, RZ ;  /* 0x0000000604047210 */ /* 0x000fc80007ffe0ff */
[----:B------:R-:W-:-:S13]  /*1eb70*/  ISETP.GT.AND P6, PT, R4, R0, PT ;  /* 0x000000000400720c */ /* 0x000fda0003fc4270 */
[----:B------:R-:W-:Y:S05]  /*1eb80*/  @P6 BRA `(.L_x_957) ;  /* 0x00000000009c6947 */ /* 0x000fea0003800000 */
.L_x_962:
[----:B------:R-:W2:Y:S01]  /*1eb90*/  LDC R2, c[0x0][0xc3c] ;  /* 0x00030f00ff027b82 */ /* 0x000ea20000000800 */
[----:B------:R-:W-:-:S05]  /*1eba0*/  VIADD R19, R19, 0x1f ;  /* 0x0000001f13137836 */ /* 0x000fca0000000000 */
[----:B--2---:R-:W-:-:S13]  /*1ebb0*/  ISETP.GE.AND P6, PT, R19, R2, PT ;  /* 0x000000021300720c */ /* 0x004fda0003fc6270 */
[----:B------:R-:W-:Y:S05]  /*1ebc0*/  @P6 BRA `(.L_x_958) ;  /* 0x0000000400446947 */ /* 0x000fea0003800000 */
[----:B------:R-:W2:Y:S01]  /*1ebd0*/  S2R R3, SR_TID.X ;  /* 0x0000000000037919 */ /* 0x000ea20000002100 */
[----:B------:R-:W-:Y:S01]  /*1ebe0*/  BSSY B0, `(.L_x_959) ;  /* 0x0000009000007945 */ /* 0x000fe20003800000 */
[----:B--2---:R-:W-:-:S05]  /*1ebf0*/  LOP3.LUT R3, R3, 0x1f, RZ, 0xc0, !PT ;  /* 0x0000001f03037812 */ /* 0x004fca00078ec0ff */
[----:B0-----:R-:W-:-:S05]  /*1ec00*/  IMAD.IADD R5, R19, 0x1, R3 ;  /* 0x0000000113057824 */ /* 0x001fca00078e0203 */
[----:B------:R-:W-:Y:S02]  /*1ec10*/  ISETP.GE.OR P6, PT, R5, R2, !P0 ;  /* 0x000000020500720c */ /* 0x000fe400047c6670 */
[----:B------:R-:W-:-:S11]  /*1ec20*/  MOV R2, RZ ;  /* 0x000000ff00027202 */ /* 0x000fd60000000f00 */
[----:B------:R-:W-:Y:S05]  /*1ec30*/  @P6 BRA `(.L_x_960) ;  /* 0x00000000000c6947 */ /* 0x000fea0003800000 */
[----:B------:R-:W0:Y:S02]  /*1ec40*/  LDC.64 R2, c[0x0][0xc80] ;  /* 0x00032000ff027b82 */ /* 0x000e240000000a00 */
[----:B0-----:R-:W-:-:S06]  /*1ec50*/  IMAD.WIDE R2, R5, 0x4, R2 ;  /* 0x0000000405027825 */ /* 0x001fcc00078e0202 */
[----:B------:R0:W5:Y:S02]  /*1ec60*/  LDG.E R2, desc[UR40][R2.64] ;  /* 0x0000002802027981 */ /* 0x000164000c1e1900 */
.L_x_960:
[----:B------:R-:W-:Y:S05]  /*1ec70*/  BSYNC B0 ;  /* 0x0000000000007941 */ /* 0x000fea0003800000 */
.L_x_959:
[----:B------:R-:W-:-:S03]  /*1ec80*/  UMOV UR4, 0xffffffff ;  /* 0xffffffff00047882 */ /* 0x000fc60000000000 */
[----:B------:R-:W-:Y:S05]  /*1ec90*/  BRA.DIV UR4, `(.L_x_961) ;  /* 0x0000002a040c7947 */ /* 0x000fea000b800000 */
[----:B0----5:R-:W0:Y:S02]  /*1eca0*/  SHFL.UP PT, R3, R2, 0x1, RZ ;  /* 0x0420000002037989 */ /* 0x021e2400000e00ff */
        /* <DEDUP_REMOVED lines=14> */
[----:B------:R0:W2:Y:S02]  /*1ed90*/  SHFL.IDX PT, R6, R5, 0x1f, 0x1f ;  /* 0x03e01f0005067f89 */ /* 0x0000a400000e0000 */
.L_x_1055:
[----:B------:R-:W-:Y:S02]  /*1eda0*/  ULDC UR4, c[0x0][0xc38] ;  /* 0x00030e0000047ab9 */ /* 0x000fe40000000800 */
[----:B------:R-:W-:-:S05]  /*1edb0*/  MOV R16, UR4 ;  /* 0x0000000400107c02 */ /* 0x000fca0008000f00 */
[----:B--2---:R-:W-:-:S04]  /*1edc0*/  IMAD R6, R6, R16, RZ ;  /* 0x0000001006067224 */ /* 0x004fc800078e02ff */
[----:B------:R-:W-:-:S05]  /*1edd0*/  IMAD.IADD R4, R6, 0x1, R4 ;  /* 0x0000000106047824 */ /* 0x000fca00078e0204 */
[----:B------:R-:W-:-:S13]  /*1ede0*/  ISETP.GT.AND P6, PT, R4, R0, PT ;  /* 0x000000000400720c */ /* 0x000fda0003fc4270 */
[----:B------:R-:W-:Y:S05]  /*1edf0*/  @!P6 BRA `(.L_x_962) ;  /* 0xfffffffc0064e947 */ /* 0x000fea000383ffff */
.L_x_957:
[----:B------:R-:W-:Y:S01]  /*1ee00*/  IMAD.IADD R6, R4, 0x1, -R6 ;  /* 0x0000000104067824 */ /* 0x000fe200078e0a06 */
[----:B------:R-:W-:-:S03]  /*1ee10*/  UMOV UR4, 0xffffffff ;  /* 0xffffffff00047882 */ /* 0x000fc60000000000 */
[----:B------:R-:W-:-:S05]  /*1ee20*/  IMAD R3, R5, R16, R6 ;  /* 0x0000001005037224 */ /* 0x000fca00078e0206 */
[----:B------:R-:W-:Y:S01]  /*1ee30*/  ISETP.GT.AND P6, PT, R3, R0, PT ;  /* 0x000000000300720c */ /* 0x000fe20003fc4270 */
[----:B------:R-:W-:-:S12]  /*1ee40*/  BRA.DIV UR4, `(.L_x_963) ;  /* 0x0000002a04787947 */ /* 0x000fd8000b800000 */
[----:B------:R-:W-:-:S04]  /*1ee50*/  VOTE.ANY R3, PT, !P6 ;  /* 0x0000000000037806 */ /* 0x000fc800070e0100 */
[----:B------:R-:W2:Y:S02]  /*1ee60*/  POPC R4, R3 ;  /* 0x0000000300047309 */ /* 0x000ea40000000000 */
[----:B--2---:R2:W3:Y:S02]  /*1ee70*/  SHFL.IDX PT, R17, R2, R4, 0x1f ;  /* 0x00001f0402117589 */ /* 0x0044e400000e0000 */
.L_x_1059:
[----:B------:R-:W-:Y:S02]  /*1ee80*/  ISETP.NE.AND P0, PT, R3, RZ, PT ;  /* 0x000000ff0300720c */ /* 0x000fe40003f05270 */
[----:B--2---:R-:W-:-:S11]  /*1ee90*/  MOV R2, RZ ;  /* 0x000000ff00027202 */ /* 0x004fd60000000f00 */
[----:B------:R-:W-:Y:S05]  /*1eea0*/  @!P0 BRA `(.L_x_964) ;  /* 0x0000000000108947 */ /* 0x000fea0003800000 */
[----:B------:R-:W-:Y:S01]  /*1eeb0*/  UMOV UR4, 0xffffffff ;  /* 0xffffffff00047882 */ /* 0x000fe20000000000 */
[----:B------:R-:W-:Y:S02]  /*1eec0*/  VIADD R12, R4, 0xffffffff ;  /* 0xffffffff040c7836 */ /* 0x000fe40000000000 */
[----:B------:R-:W-:Y:S05]  /*1eed0*/  BRA.DIV UR4, `(.L_x_965) ;  /* 0x0000002a049c7947 */ /* 0x000fea000b800000 */
[----:B------:R2:W4:Y:S02]  /*1eee0*/  SHFL.IDX PT, R2, R5, R12, 0x1f ;  /* 0x00001f0c05027589 */ /* 0x00052400000e0000 */
.L_x_964:
[----:B0-23--:R-:W-:Y:S01]  /*1eef0*/  IABS R5, R17 ;  /* 0x0000001100057213 */ /* 0x00dfe20000000000 */
[----:B----4-:R-:W-:Y:S01]  /*1ef00*/  IMAD R16, R2, R16, R6 ;  /* 0x0000001002107224 */ /* 0x010fe200078e0206 */
[----:B------:R-:W-:Y:S02]  /*1ef10*/  IADD3 R19, R4, R19, RZ ;  /* 0x0000001304137210 */ /* 0x000fe40007ffe0ff */
[----:B------:R-:W0:Y:S01]  /*1ef20*/  I2F.RP R2, R5 ;  /* 0x0000000500027306 */ /* 0x000e220000209400 */
[----:B------:R-:W-:-:S07]  /*1ef30*/  IMAD.IADD R0, R0, 0x1, -R16 ;  /* 0x0000000100007824 */ /* 0x000fce00078e0a10 */
[----:B0-----:R-:W0:Y:S02]  /*1ef40*/  MUFU.RCP R2, R2 ;  /* 0x0000000200027308 */ /* 0x001e240000001000 */
[----:B0-----:R-:W-:-:S06]  /*1ef50*/  VIADD R2, R2, 0xffffffe ;  /* 0x0ffffffe02027836 */ /* 0x001fcc0000000000 */
[----:B------:R-:W0:Y:S02]  /*1ef60*/  F2I.FTZ.U32.TRUNC.NTZ R3, R2 ;  /* 0x0000000200037305 */ /* 0x000e24000021f000 */
[----:B0-----:R-:W-:-:S05]  /*1ef70*/  IADD3 R2, RZ, -R3, RZ ;  /* 0x80000003ff027210 */ /* 0x001fca0007ffe0ff */
[----:B------:R-:W-:Y:S02]  /*1ef80*/  IMAD R6, R2, R5, RZ ;  /* 0x0000000502067224 */ /* 0x000fe400078e02ff */
[----:B------:R-:W-:-:S04]  /*1ef90*/  IMAD.MOV.U32 R2, RZ, RZ, RZ ;  /* 0x000000ffff027224 */ /* 0x000fc800078e00ff */
        /* <DEDUP_REMOVED lines=20> */
.L_x_958:
[----:B------:R-:W-:Y:S01]  /*1f0e0*/  UMOV UR4, URZ ;  /* 0x0000003f00047c82 */ /* 0x000fe20008000000 */
[----:B------:R-:W-:Y:S01]  /*1f0f0*/  UMOV UR5, URZ ;  /* 0x0000003f00057c82 */ /* 0x000fe20008000000 */
[----:B------:R-:W-:Y:S01]  /*1f100*/  ULDC UR6, c[0x0][0xc3c] ;  /* 0x00030f0000067ab9 */ /* 0x000fe20000000800 */
[----:B------:R-:W-:Y:S01]  /*1f110*/  IMAD.MOV.U32 R16, RZ, RZ, R0 ;  /* 0x000000ffff107224 */ /* 0x000fe200078e0000 */
[----:B------:R-:W-:Y:S01]  /*1f120*/  MOV R17, UR4 ;  /* 0x0000000400117c02 */ /* 0x000fe20008000f00 */
[----:B------:R-:W-:Y:S02]  /*1f130*/  IMAD.U32 R18, RZ, RZ, UR5 ;  /* 0x00000005ff127e24 */ /* 0x000fe4000f8e00ff */
[----:B------:R-:W-:-:S07]  /*1f140*/  IMAD.U32 R19, RZ, RZ, UR6 ;  /* 0x00000006ff137e24 */ /* 0x000fce000f8e00ff */
.L_x_966:
[----:B------:R2:W3:Y:S01]  /*1f150*/  LDL R3, [R1+0x4] ;  /* 0x0000040001037983 */ /* 0x0004e20000100800 */
[----:B------:R-:W4:Y:S01]  /*1f160*/  S2R R0, SR_TID.X ;  /* 0x0000000000007919 */ /* 0x000f220000002100 */
[----:B------:R-:W-:Y:S05]  /*1f170*/  WARPSYNC.ALL ;  /* 0x0000000000007948 */ /* 0x000fea0003800000 */
[----:B----4-:R-:W-:Y:S01]  /*1f180*/  LOP3.LUT R0, R0, 0x1f, RZ, 0xc0, !PT ;  /* 0x0000001f00007812 */ /* 0x010fe200078ec0ff */
[----:B------:R-:W-:Y:S03]  /*1f190*/  BAR.SYNC.DEFER_BLOCKING 0x4, 0x180 ;  /* 0x0106000000007b1d */ /* 0x000fe60000010000 */
[----:B------:R-:W-:-:S13]  /*1f1a0*/  ISETP.NE.AND P0, PT, R0, RZ, PT ;  /* 0x000000ff0000720c */ /* 0x000fda0003f05270 */
[----:B------:R-:W3:Y:S01]  /*1f1b0*/  @!P0 S2R R0, SR_CgaCtaId ;  /* 0x0000000000008919 */ /* 0x000ee20000008800 */
[----:B------:R-:W-:-:S04]  /*1f1c0*/  @!P0 MOV R2, 0x400 ;  /* 0x0000040000028802 */ /* 0x000fc80000000f00 */
[----:B---3--:R-:W-:-:S05]  /*1f1d0*/  @!P0 LEA R3, R0, R2, 0x18 ;  /* 0x0000000200038211 */ /* 0x008fca00078ec0ff */
[----:B------:R2:W-:Y:S04]  /*1f1e0*/  @!P0 STS.128 [R3+0x348d0], R16 ;  /* 0x0348d01003008388 */ /* 0x0005e80000000c00 */
[----:B------:R2:W-:Y:S01]  /*1f1f0*/  @!P0 STL [R1+0x4], R3 ;  /* 0x0000040301008387 */ /* 0x0005e20000100800 */
[----:B------:R-:W-:Y:S06]  /*1f200*/  BAR.ARV 0x5, 0x180 ;  /* 0x0146000000007b1d */ /* 0x000fec0000002000 */
.L_x_955:
[----:B------:R-:W-:Y:S02]  /*1f210*/  ULDC UR4, c[0x0][0xc3c] ;  /* 0x00030f0000047ab9 */ /* 0x000fe40000000800 */
[----:B0-----:R-:W-:-:S13]  /*1f220*/  ISETP.GE.AND P0, PT, R19, UR4, PT ;  /* 0x0000000413007c0c */ /* 0x001fda000bf06270 */
[----:B------:R-:W-:Y:S05]  /*1f230*/  @!P0 BRA `(.L_x_967) ;  /* 0xffffff9800088947 */ /* 0x000fea000383ffff */
[----:B------:R-:W-:Y:S05]  /*1f240*/  BSYNC B8 ;  /* 0x0000000000087941 */ /* 0x000fea0003800000 */
.L_x_827:
[----:B---3--:R-:W3:Y:S01]  /*1f250*/  LDL.LU R0, [R1+0x58] ;  /* 0x0000580001007983 */ /* 0x008ee20000300800 */
[----:B------:R-:W-:Y:S01]  /*1f260*/  BSSY B0, `(.L_x_968) ;  /* 0x000000b000007945 */ /* 0x000fe20003800000 */
[----:B------:R-:W1:Y:S01]  /*1f270*/  S2R R5, SR_CgaCtaId ;  /* 0x0000000000057919 */ /* 0x000e620000008800 */
[----:B---3--:R-:W-:-:S04]  /*1f280*/  IADD3 R0, R0, 0x1, RZ ;  /* 0x0000000100007810 */ /* 0x008fc80007ffe0ff */
[----:B------:R-:W-:-:S04]  /*1f290*/  LEA.HI R2, R0, R0, RZ, 0x1 ;  /* 0x0000000000027211 */ /* 0x000fc800078f08ff */
[----:B0-2---:R-:W-:-:S05]  /*1f2a0*/  LOP3.LUT R3, R2, 0xfffffffe, RZ, 0xc0, !PT ;  /* 0xfffffffe02037812 */ /* 0x005fca00078ec0ff */
[----:B------:R-:W-:Y:S01]  /*1f2b0*/  IMAD.IADD R3, R0, 0x1, -R3 ;  /* 0x0000000100037824 */ /* 0x000fe200078e0a03 */
[----:B------:R-:W-:-:S04]  /*1f2c0*/  MOV R0, 0x400 ;  /* 0x0000040000007802 */ /* 0x000fc80000000f00 */
[----:B-1----:R-:W-:Y:S02]  /*1f2d0*/  LEA R0, R5, R0, 0x18 ;  /* 0x0000000005007211 */ /* 0x002fe400078ec0ff */
[----:B------:R-:W-:-:S04]  /*1f2e0*/  SHF.L.U32 R3, R3, 0x1f, RZ ;  /* 0x0000001f03037819 */ /* 0x000fc800000006ff */
[----:B------:R-:W0:Y:S02]  /*1f2f0*/  SYNCS.PHASECHK.TRANS64.TRYWAIT P0, [R0+URZ+0x34820], R3 ;  /* 0x03482003000075a7 */ /* 0x000e24000800017f */
[----:B0-----:R-:W-:Y:S05]  /*1f300*/  @!P0 BRA `(.L_x_969) ;  /* 0x0000002400b88947 */ /* 0x001fea0003800000 */
.L_x_1062:
[----:B------:R-:W-:Y:S05]  /*1f310*/  BSYNC B0 ;  /* 0x0000000000007941 */ /* 0x000fea0003800000 */
.L_x_968:
[----:B------:R-:W-:-:S03]  /*1f320*/  UMOV UR4, 0xffffffff ;  /* 0xffffffff00047882 */ /* 0x000fc60000000000 */
[----:B------:R-:W-:Y:S05]  /*1f330*/  BRA.DIV UR4, `(.L_x_970) ;  /* 0x0000002604c07947 */ /* 0x000fea000b800000 */
[----:B------:R-:W1:Y:S02]  /*1f340*/  S2R R2, SR_TID.X ;  /* 0x0000000000027919 */ /* 0x000e640000002100 */
[----:B-1----:R-:W-:-:S04]  /*1f350*/  SHF.R.U32.HI R2, RZ, 0x5, R2 ;  /* 0x00000005ff027819 */ /* 0x002fc80000011602 */
[----:B------:R-:W-:-:S05]  /*1f360*/  LOP3.LUT R2, R2, 0x3, RZ, 0xc0, !PT ;  /* 0x0000000302027812 */ /* 0x000fca00078ec0ff */
[----:B------:R1:W2:Y:S02]  /*1f370*/  SHFL.IDX PT, R14, R2, RZ, 0x1f ;  /* 0x00001fff020e7589 */ /* 0x0002a400000e0000 */
.L_x_1065:
[----:B--2---:R-:W-:-:S13]  /*1f380*/  ISETP.NE.AND P0, PT, R14, RZ, PT ;  /* 0x000000ff0e00720c */ /* 0x004fda0003f05270 */
[----:B------:R-:W-:Y:S05]  /*1f390*/  @P0 BRA `(.L_x_612) ;  /* 0x0000000000940947 */ /* 0x000fea0003800000 */
[----:B------:R-:W-:-:S03]  /*1f3a0*/  UMOV UR4, 0xffffffff ;  /* 0xffffffff00047882 */ /* 0x000fc60000000000 */
[----:B------:R-:W-:Y:S05]  /*1f3b0*/  BRA.DIV UR4, `(.L_x_971) ;  /* 0x0000002604d47947 */ /* 0x000fea000b800000 */
[----:B------:R-:W-:-:S13]  /*1f3c0*/  ELECT P6, URZ, PT ;  /* 0x00000000003f782f */ /* 0x000fda00038c0000 */
.L_x_1068:
[----:B------:R-:W-:Y:S05]  /*1f3d0*/  @!P6 BRA `(.L_x_612) ;  /* 0x000000000084e947 */ /* 0x000fea0003800000 */
[----:B------:R-:W-:-:S06]  /*1f3e0*/  ULOP3.LUT UR4, UR61, 0x2, URZ, 0xfc, !UPT ;  /* 0x000000023d047892 */ /* 0x000fcc000f8efc3f */
[----:B-1----:R-:W-:-:S05]  /*1f3f0*/  IMAD.U32 R2, RZ, RZ, UR4 ;  /* 0x00000004ff027e24 */ /* 0x002fca000f8e00ff */
[----:B------:R-:W-:-:S13]  /*1f400*/  ISETP.NE.AND P2, PT, R2, 0x3, PT ;  /* 0x000000030200780c */ /* 0x000fda0003f45270 */
[----:B------:R-:W-:Y:S05]  /*1f410*/  @!P2 BRA `(.L_x_972) ;  /* 0x000000000004a947 */ /* 0x000fea0003800000 */
[----:B------:R-:W-:Y:S01]  /*1f420*/  BPT.TRAP 0x1 ;  /* 0x000000040000795c */ /* 0x000fe20000300000 */
.L_x_972:
[----:B0-----:R-:W4:Y:S04]  /*1f430*/  LDL R3, [R1+0x8] ;  /* 0x0000080001037983 */ /* 0x001f280000100800 */
[----:B------:R-:W2:Y:S01]  /*1f440*/  LDL.LU R7, [R1+0x18] ;  /* 0x0000180001077983 */ /* 0x000ea20000300800 */
[----:B------:R-:W-:-:S05]  /*1f450*/  IADD3 R2, R0, 0x34840, RZ ;  /* 0x0003484000027810 */ /* 0x000fca0007ffe0ff */
[C---:B----4-:R-:W-:Y:S02]  /*1f460*/  IMAD R6, R3.reuse, 0x8, R2 ;  /* 0x0000000803067824 */ /* 0x050fe400078e0202 */
[----:B------:R-:W-:Y:S01]  /*1f470*/  VIADD R3, R3, 0x1 ;  /* 0x0000000103037836 */ /* 0x000fe20000000000 */
[----:B--2---:R-:W-:-:S04]  /*1f480*/  SHF.L.U32 R5, R7, 0x1f, RZ ;  /* 0x0000001f07057819 */ /* 0x004fc800000006ff */
[C---:B------:R-:W-:Y:S01]  /*1f490*/  ISETP.NE.AND P1, PT, R3.reuse, 0x2, PT ;  /* 0x000000020300780c */ /* 0x040fe20003f25270 */
[----:B------:R-:W0:Y:S03]  /*1f4a0*/  SYNCS.PHASECHK.TRANS64.TRYWAIT P0, [R6+URZ], R5 ;  /* 0x00000005060075a7 */ /* 0x000e26000800017f */
[----:B------:R-:W-:Y:S02]  /*1f4b0*/  SEL R4, RZ, 0x1, P1 ;  /* 0x00000001ff047807 */ /* 0x000fe40000800000 */
[----:B------:R-:W-:Y:S02]  /*1f4c0*/  SEL R3, R3, RZ, P1 ;  /* 0x000000ff03037207 */ /* 0x000fe40000800000 */
[----:B------:R-:W-:Y:S02]  /*1f4d0*/  LOP3.LUT R4, R7, R4, RZ, 0x3c, !PT ;  /* 0x0000000407047212 */ /* 0x000fe400078e3cff */
[----:B------:R-:W-:-:S02]  /*1f4e0*/  LEA R7, R3, R2, 0x3 ;  /* 0x0000000203077211 */ /* 0x000fc400078e18ff */
[----:B------:R-:W-:Y:S01]  /*1f4f0*/  SHF.L.U32 R2, R4, 0x1f, RZ ;  /* 0x0000001f04027819 */ /* 0x000fe200000006ff */
[----:B0-----:R-:W-:Y:S06]  /*1f500*/  @!P0 BRA `(.L_x_973) ;  /* 0x0000002400a08947 */ /* 0x001fec0003800000 */
.L_x_1069:
[----:B------:R-:W1:Y:S02]  /*1f510*/  SYNCS.PHASECHK.TRANS64.TRYWAIT P0, [R7+URZ], R2 ;  /* 0x00000002070075a7 */ /* 0x000e64000800017f */
[----:B-1----:R-:W-:Y:S05]  /*1f520*/  @!P0 BRA `(.L_x_974) ;  /* 0x0000002400ac8947 */ /* 0x002fea0003800000 */
.L_x_1070:
[----:B------:R-:W-:Y:S05]  /*1f530*/  @!P2 BRA `(.L_x_975) ;  /* 0x000000000004a947 */ /* 0x000fea0003800000 */
[----:B------:R-:W-:Y:S01]  /*1f540*/  BPT.TRAP 0x1 ;  /* 0x000000040000795c */ /* 0x000fe20000300000 */
.L_x_975:
[----:B------:R-:W2:Y:S01]  /*1f550*/  LDL.LU R4, [R1+0x8] ;  /* 0x0000080001047983 */ /* 0x000ea20000300800 */
[----:B------:R-:W-:-:S04]  /*1f560*/  VIADD R0, R0, 0x34860 ;  /* 0x0003486000007836 */ /* 0x000fc80000000000 */
[----:B--2---:R-:W-:-:S04]  /*1f570*/  IMAD R4, R4, 0x8, R0 ;  /* 0x0000000804047824 */ /* 0x004fc800078e0200 */
[----:B------:R-:W2:Y:S02]  /*1f580*/  SYNCS.PHASECHK.TRANS64.TRYWAIT P0, [R4+URZ], R5 ;  /* 0x00000005040075a7 */ /* 0x000ea4000800017f */
[----:B--2---:R-:W-:Y:S05]  /*1f590*/  @!P0 BRA `(.L_x_976) ;  /* 0x0000002400a48947 */ /* 0x004fea0003800000 */
.L_x_1071:
[----:B------:R-:W-:-:S07]  /*1f5a0*/  LEA R3, R3, R0, 0x3 ;  /* 0x0000000003037211 */ /* 0x000fce00078e18ff */
.L_x_977:
[----:B---3--:R3:W4:Y:S02]  /*1f5b0*/  SYNCS.PHASECHK.TRANS64.TRYWAIT P0, [R3+URZ], R2 ;  /* 0x00000002030075a7 */ /* 0x008724000800017f */
[----:B----4-:R-:W-:Y:S05]  /*1f5c0*/  @!P0 NANOSLEEP.SYNCS 0x989680 ;  /* 0x009896800000895d */ /* 0x010fea0003900000 */
[----:B------:R-:W4:Y:S02]  /*1f5d0*/  @!P0 SYNCS.PHASECHK.TRANS64 P0, [R3+URZ], R2 ;  /* 0x00000002030085a7 */ /* 0x000f24000800007f */
[----:B----4-:R-:W-:Y:S05]  /*1f5e0*/  @!P0 BRA `(.L_x_977) ;  /* 0xfffffffc00f08947 */ /* 0x010fea000383ffff */
.L_x_612:
[----:B------:R-:W-:Y:S05]  /*1f5f0*/  BSYNC B9 ;  /* 0x0000000000097941 */ /* 0x000fea0003800000 */
.L_x_609:
[----:B------:R-:W-:Y:S05]  /*1f600*/  EXIT ;  /* 0x000000000000794d */ /* 0x000fea0003800000 */
.L_x_630:
[----:B-1----:R1:W2:Y:S02]  /*1f610*/  SYNCS.PHASECHK.TRANS64.TRYWAIT P5, [R3+URZ+0x34890], R0 ;  /* 0x03489000030075a7 */ /* 0x0022a400080a017f */
[----:B--2---:R-:W-:Y:S05]  /*1f620*/  @!P5 NANOSLEEP.SYNCS 0x989680 ;  /* 0x009896800000d95d */ /* 0x004fea0003900000 */
[----:B------:R-:W2:Y:S02]  /*1f630*/  @!P5 SYNCS.PHASECHK.TRANS64 P5, [R3+URZ+0x34890], R0 ;  /* 0x034890000300d5a7 */ /* 0x000ea400080a007f */
[----:B--2---:R-:W-:Y:S05]  /*1f640*/  @!P5 BRA `(.L_x_630) ;  /* 0xfffffffc00f0d947 */ /* 0x004fea000383ffff */
[----:B------:R-:W-:Y:S05]  /*1f650*/  BRA `(.L_x_978) ;  /* 0xfffffe4000307947 */ /* 0x000fea000383ffff */
.L_x_684:
[----:B-1----:R1:W3:Y:S02]  /*1f660*/  SYNCS.PHASECHK.TRANS64.TRYWAIT P5, [R3+URZ+0x34890], R0 ;  /* 0x03489000030075a7 */ /* 0x0022e400080a017f */
[----:B---3--:R-:W-:Y:S05]  /*1f670*/  @!P5 NANOSLEEP.SYNCS 0x989680 ;  /* 0x009896800000d95d */ /* 0x008fea0003900000 */
[----:B------:R-:W3:Y:S02]  /*1f680*/  @!P5 SYNCS.PHASECHK.TRANS64 P5, [R3+URZ+0x34890], R0 ;  /* 0x034890000300d5a7 */ /* 0x000ee400080a007f */
[----:B---3--:R-:W-:Y:S05]  /*1f690*/  @!P5 BRA `(.L_x_684) ;  /* 0xfffffffc00f0d947 */ /* 0x008fea000383ffff */
[----:B------:R-:W-:Y:S05]  /*1f6a0*/  BRA `(.L_x_979) ;  /* 0xfffffe7000b07947 */ /* 0x000fea000383ffff */
.L_x_709:
[----:B-1----:R1:W2:Y:S02]  /*1f6b0*/  SYNCS.PHASECHK.TRANS64.TRYWAIT P4, [R3+URZ+0x34890], R0 ;  /* 0x03489000030075a7 */ /* 0x0022a4000808017f */
[----:B--2---:R-:W-:Y:S05]  /*1f6c0*/  @!P4 NANOSLEEP.SYNCS 0x989680 ;  /* 0x009896800000c95d */ /* 0x004fea0003900000 */
[----:B------:R-:W2:Y:S02]  /*1f6d0*/  @!P4 SYNCS.PHASECHK.TRANS64 P4, [R3+URZ+0x34890], R0 ;  /* 0x034890000300c5a7 */ /* 0x000ea4000808007f */
[----:B--2---:R-:W-:Y:S05]  /*1f6e0*/  @!P4 BRA `(.L_x_709) ;  /* 0xfffffffc00f0c947 */ /* 0x004fea000383ffff */
[----:B------:R-:W-:Y:S05]  /*1f6f0*/  BRA `(.L_x_980) ;  /* 0xfffffea000b87947 */ /* 0x000fea000383ffff */
.L_x_715:
[----:B0-----:R0:W2:Y:S02]  /*1f700*/  SYNCS.PHASECHK.TRANS64.TRYWAIT P4, [R3+URZ+0x348b0], R0 ;  /* 0x0348b000030075a7 */ /* 0x0010a4000808017f */
[----:B--2---:R-:W-:Y:S05]  /*1f710*/  @!P4 NANOSLEEP.SYNCS 0x989680 ;  /* 0x009896800000c95d */ /* 0x004fea0003900000 */
[----:B------:R-:W2:Y:S02]  /*1f720*/  @!P4 SYNCS.PHASECHK.TRANS64 P4, [R3+URZ+0x348b0], R0 ;  /* 0x0348b0000300c5a7 */ /* 0x000ea4000808007f */
[----:B--2---:R-:W-:Y:S05]  /*1f730*/  @!P4 BRA `(.L_x_715) ;  /* 0xfffffffc00f0c947 */ /* 0x004fea000383ffff */
[----:B------:R-:W-:Y:S05]  /*1f740*/  BRA `(.L_x_981) ;  /* 0xfffffea400bc7947 */ /* 0x000fea000383ffff */
.L_x_733:
[----:B------:R-:W-:Y:S01]  /*1f750*/  BSSY B1, `(.L_x_982) ;  /* 0x0000008000017945 */ /* 0x000fe20003800000 */
[----:B------:R-:W-:Y:S01]  /*1f760*/  IMAD.MOV.U32 R13, RZ, RZ, R25 ;  /* 0x000000ffff0d7224 */ /* 0x000fe200078e0019 */
[----:B------:R-:W-:Y:S01]  /*1f770*/  MOV R11, 0x1c1f ;  /* 0x00001c1f000b7802 */ /* 0x000fe20000000f00 */
[----:B------:R-:W-:Y:S02]  /*1f780*/  IMAD.MOV.U32 R12, RZ, RZ, RZ ;  /* 0x000000ffff0c7224 */ /* 0x000fe400078e00ff */
[----:B------:R-:W-:-:S07]  /*1f790*/  IMAD.MOV.U32 R15, RZ, RZ, -0x1 ;  /* 0xffffffffff0f7424 */ /* 0x000fce00078e00ff */
[----:B------:R-:W-:Y:S05]  /*1f7a0*/  WARPSYNC.COLLECTIVE R15, `(.L_x_983) ;  /* 0x000000000f087348 */ /* 0x000fea0003c00000 */
[----:B------:R0:W1:Y:S02]  /*1f7b0*/  SHFL.IDX P6, R14, R13, R12, R11 ;  /* 0x0000000c0d0e7389 */ /* 0x00006400000c000b */
[----:B01----:R-:W-:Y:S01]  /*1f7c0*/  ENDCOLLECTIVE ;  /* 0x000000000000791b */ /* 0x003fe20003800000 */
.L_x_983:
[----:B------:R-:W-:Y:S05]  /*1f7d0*/  BSYNC B1 ;  /* 0x0000000000017941 */ /* 0x000fea0003800000 */
.L_x_982:
[----:B------:R-:W-:Y:S01]  /*1f7e0*/  MOV R13, R24 ;  /* 0x00000018000d7202 */ /* 0x000fe20000000f00 */
[----:B------:R-:W-:Y:S01]  /*1f7f0*/  IMAD.MOV.U32 R12, RZ, RZ, RZ ;  /* 0x000000ffff0c7224 */ /* 0x000fe200078e00ff */
[----:B------:R-:W-:Y:S01]  /*1f800*/  MOV R15, 0xffffffff ;  /* 0xffffffff000f7802 */ /* 0x000fe20000000f00 */
[----:B------:R-:W-:Y:S02]  /*1f810*/  IMAD.MOV.U32 R11, RZ, RZ, 0x1c1f ;  /* 0x00001c1fff0b7424 */ /* 0x000fe400078e00ff */
[----:B------:R-:W-:-:S07]  /*1f820*/  IMAD.MOV.U32 R0, RZ, RZ, R14 ;  /* 0x000000ffff007224 */ /* 0x000fce00078e000e */
[----:B------:R-:W-:Y:S05]  /*1f830*/  WARPSYNC.COLLECTIVE R15, `(.L_x_984) ;  /* 0x000000000f087348 */ /* 0x000fea0003c00000 */
[----:B------:R0:W1:Y:S02]  /*1f840*/  SHFL.IDX P6, R14, R13, R12, R11 ;  /* 0x0000000c0d0e7389 */ /* 0x00006400000c000b */
[----:B01----:R-:W-:Y:S01]  /*1f850*/  ENDCOLLECTIVE ;  /* 0x000000000000791b */ /* 0x003fe20003800000 */
.L_x_984:
[----:B------:R-:W-:Y:S02]  /*1f860*/  IMAD.MOV.U32 R13, RZ, RZ, R27 ;  /* 0x000000ffff0d7224 */ /* 0x000fe400078e001b */
[----:B------:R-:W-:-:S07]  /*1f870*/  IMAD.MOV.U32 R3, RZ, RZ, R14 ;  /* 0x000000ffff037224 */ /* 0x000fce00078e000e */
[----:B------:R-:W-:Y:S05]  /*1f880*/  WARPSYNC.COLLECTIVE R15, `(.L_x_985) ;  /* 0x000000000f087348 */ /* 0x000fea0003c00000 */
[----:B------:R0:W1:Y:S02]  /*1f890*/  SHFL.IDX P6, R14, R13, R12, R11 ;  /* 0x0000000c0d0e7389 */ /* 0x00006400000c000b */
[----:B01----:R-:W-:Y:S01]  /*1f8a0*/  ENDCOLLECTIVE ;  /* 0x000000000000791b */ /* 0x003fe20003800000 */
.L_x_985:
[----:B------:R-:W-:Y:S01]  /*1f8b0*/  IMAD.MOV.U32 R13, RZ, RZ, R26 ;  /* 0x000000ffff0d7224 */ /* 0x000fe200078e001a */
[----:B------:R-:W-:-:S07]  /*1f8c0*/  MOV R4, R14 ;  /* 0x0000000e00047202 */ /* 0x000fce0000000f00 */
[----:B------:R-:W-:Y:S05]  /*1f8d0*/  WARPSYNC.COLLECTIVE R15, `(.L_x_986) ;  /* 0x000000000f087348 */ /* 0x000fea0003c00000 */
[----:B------:R0:W1:Y:S02]  /*1f8e0*/  SHFL.IDX P6, R14, R13, R12, R11 ;  /* 0x0000000c0d0e7389 */ /* 0x00006400000c000b */
[----:B01----:R-:W-:Y:S01]  /*1f8f0*/  ENDCOLLECTIVE ;  /* 0x000000000000791b */ /* 0x003fe20003800000 */
.L_x_986:
[----:B------:R-:W-:Y:S01]  /*1f900*/  IMAD.MOV.U32 R5, RZ, RZ, R14 ;  /* 0x000000ffff057224 */ /* 0x000fe200078e000e */
[----:B------:R-:W-:Y:S06]  /*1f910*/  BRA `(.L_x_987) ;  /* 0xfffffeb000887947 */ /* 0x000fec000383ffff */
.L_x_737:
[----:B0-----:R0:W1:Y:S02]  /*1f920*/  SYNCS.PHASECHK.TRANS64.TRYWAIT P0, [R2+URZ+0x34800], R5 ;  /* 0x03480005020075a7 */ /* 0x001064000800017f */
[----:B-1----:R-:W-:Y:S05]  /*1f930*/  @!P0 NANOSLEEP.SYNCS 0x989680 ;  /* 0x009896800000895d */ /* 0x002fea0003900000 */
[----:B------:R-:W1:Y:S02]  /*1f940*/  @!P0 SYNCS.PHASECHK.TRANS64 P0, [R2+URZ+0x34800], R5 ;  /* 0x03480005020085a7 */ /* 0x000e64000800007f */
[----:B-1----:R-:W-:Y:S05]  /*1f950*/  @!P0 BRA `(.L_x_737) ;  /* 0xfffffffc00f08947 */ /* 0x002fea000383ffff */
[----:B------:R-:W-:Y:S05]  /*1f960*/  BRA `(.L_x_988) ;  /* 0xfffffebc00047947 */ /* 0x000fea000383ffff */
.L_x_761:
[----:B------:R-:W-:Y:S01]  /*1f970*/  BSSY B1, `(.L_x_989) ;  /* 0x0000008000017945 */ /* 0x000fe20003800000 */
[----:B------:R-:W-:Y:S01]  /*1f980*/  MOV R13, R25 ;  /* 0x00000019000d7202 */ /* 0x000fe20000000f00 */
[----:B------:R-:W-:Y:S01]  /*1f990*/  IMAD.MOV.U32 R12, RZ, RZ, RZ ;  /* 0x000000ffff0c7224 */ /* 0x000fe200078e00ff */
[----:B------:R-:W-:Y:S01]  /*1f9a0*/  MOV R15, 0xffffffff ;  /* 0xffffffff000f7802 */ /* 0x000fe20000000f00 */
[----:B------:R-:W-:-:S07]  /*1f9b0*/  IMAD.MOV.U32 R11, RZ, RZ, 0x1c1f ;  /* 0x00001c1fff0b7424 */ /* 0x000fce00078e00ff */
[----:B------:R-:W-:Y:S05]  /*1f9c0*/  WARPSYNC.COLLECTIVE R15, `(.L_x_990) ;  /* 0x000000000f087348 */ /* 0x000fea0003c00000 */
[----:B------:R0:W1:Y:S02]  /*1f9d0*/  SHFL.IDX P6, R14, R13, R12, R11 ;  /* 0x0000000c0d0e7389 */ /* 0x00006400000c000b */
[----:B01----:R-:W-:Y:S01]  /*1f9e0*/  ENDCOLLECTIVE ;  /* 0x000000000000791b */ /* 0x003fe20003800000 */
.L_x_990:
[----:B------:R-:W-:Y:S05]  /*1f9f0*/  BSYNC B1 ;  /* 0x0000000000017941 */ /* 0x000fea0003800000 */
.L_x_989:
[----:B------:R-:W-:Y:S01]  /*1fa00*/  IMAD.MOV.U32 R13, RZ, RZ, R24 ;  /* 0x000000ffff0d7224 */ /* 0x000fe200078e0018 */
[----:B------:R-:W-:Y:S01]  /*1fa10*/  MOV R12, RZ ;  /* 0x000000ff000c7202 */ /* 0x000fe20000000f00 */
[----:B------:R-:W-:Y:S02]  /*1fa20*/  IMAD.MOV.U32 R11, RZ, RZ, 0x1c1f ;  /* 0x00001c1fff0b7424 */ /* 0x000fe400078e00ff */
[----:B------:R-:W-:Y:S02]  /*1fa30*/  IMAD.MOV.U32 R15, RZ, RZ, -0x1 ;  /* 0xffffffffff0f7424 */ /* 0x000fe400078e00ff */
[----:B------:R-:W-:-:S07]  /*1fa40*/  IMAD.MOV.U32 R3, RZ, RZ, R14 ;  /* 0x000000ffff037224 */ /* 0x000fce00078e000e */
[----:B------:R-:W-:Y:S05]  /*1fa50*/  WARPSYNC.COLLECTIVE R15, `(.L_x_991) ;  /* 0x000000000f087348 */ /* 0x000fea0003c00000 */
[----:B------:R0:W1:Y:S02]  /*1fa60*/  SHFL.IDX P6, R14, R13, R12, R11 ;  /* 0x0000000c0d0e7389 */ /* 0x00006400000c000b */
[----:B01----:R-:W-:Y:S01]  /*1fa70*/  ENDCOLLECTIVE ;  /* 0x000000000000791b */ /* 0x003fe20003800000 */
.L_x_991:
[----:B------:R-:W-:Y:S02]  /*1fa80*/  IMAD.MOV.U32 R43, RZ, RZ, R3 ;  /* 0x000000ffff2b7224 */ /* 0x000fe400078e0003 */
[----:B------:R-:W-:Y:S01]  /*1fa90*/  IMAD.MOV.U32 R13, RZ, RZ, R27 ;  /* 0x000000ffff0d7224 */ /* 0x000fe200078e001b */
[----:B------:R-:W-:-:S07]  /*1faa0*/  MOV R0, R14 ;  /* 0x0000000e00007202 */ /* 0x000fce0000000f00 */
[----:B------:R-:W-:Y:S05]  /*1fab0*/  WARPSYNC.COLLECTIVE R15, `(.L_x_992) ;  /* 0x000000000f087348 */ /* 0x000fea0003c00000 */
[----:B------:R0:W1:Y:S02]  /*1fac0*/  SHFL.IDX P6, R14, R13, R12, R11 ;  /* 0x0000000c0d0e7389 */ /* 0x00006400000c000b */
[----:B01----:R-:W-:Y:S01]  /*1fad0*/  ENDCOLLECTIVE ;  /* 0x000000000000791b */ /* 0x003fe20003800000 */
.L_x_992:
[----:B------:R-:W-:Y:S01]  /*1fae0*/  IMAD.MOV.U32 R42, RZ, RZ, R0 ;  /* 0x000000ffff2a7224 */ /* 0x000fe200078e0000 */
[----:B------:R-:W-:Y:S01]  /*1faf0*/  MOV R13, R26 ;  /* 0x0000001a000d7202 */ /* 0x000fe20000000f00 */
[----:B------:R-:W-:-:S07]  /*1fb00*/  IMAD.MOV.U32 R5, RZ, RZ, R14 ;  /* 0x000000ffff057224 */ /* 0x000fce00078e000e */
[----:B------:R-:W-:Y:S05]  /*1fb10*/  WARPSYNC.COLLECTIVE R15, `(.L_x_993) ;  /* 0x000000000f087348 */ /* 0x000fea0003c00000 */
[----:B------:R0:W1:Y:S02]  /*1fb20*/  SHFL.IDX P6, R14, R13, R12, R11 ;  /* 0x0000000c0d0e7389 */ /* 0x00006400000c000b */
[----:B01----:R-:W-:Y:S01]  /*1fb30*/  ENDCOLLECTIVE ;  /* 0x000000000000791b */ /* 0x003fe20003800000 */
.L_x_993:
[----:B------:R-:W-:Y:S05]  /*1fb40*/  BRA `(.L_x_994) ;  /* 0xfffffed800a47947 */ /* 0x000fea000383ffff */
.L_x_765:
[----:B0-----:R0:W1:Y:S02]  /*1fb50*/  SYNCS.PHASECHK.TRANS64.TRYWAIT P0, [R2+URZ+0x34800], R5 ;  /* 0x03480005020075a7 */ /* 0x001064000800017f */
[----:B-1----:R-:W-:Y:S05]  /*1fb60*/  @!P0 NANOSLEEP.SYNCS 0x989680 ;  /* 0x009896800000895d */ /* 0x002fea0003900000 */
[----:B------:R-:W1:Y:S02]  /*1fb70*/  @!P0 SYNCS.PHASECHK.TRANS64 P0, [R2+URZ+0x34800], R5 ;  /* 0x03480005020085a7 */ /* 0x000e64000800007f */
[----:B-1----:R-:W-:Y:S05]  /*1fb80*/  @!P0 BRA `(.L_x_765) ;  /* 0xfffffffc00f08947 */ /* 0x002fea000383ffff */
[----:B------:R-:W-:Y:S05]  /*1fb90*/  BRA `(.L_x_995) ;  /* 0xfffffee000a47947 */ /* 0x000fea000383ffff */
.L_x_779:
[----:B-1----:R1:W2:Y:S02]  /*1fba0*/  SYNCS.PHASECHK.TRANS64.TRYWAIT P2, [R4+URZ+0x34830], R3 ;  /* 0x03483003040075a7 */ /* 0x0022a4000804017f */
[----:B--2---:R-:W-:Y:S05]  /*1fbb0*/  @!P2 NANOSLEEP.SYNCS 0x989680 ;  /* 0x009896800000a95d */ /* 0x004fea0003900000 */
[----:B------:R-:W2:Y:S02]  /*1fbc0*/  @!P2 SYNCS.PHASECHK.TRANS64 P2, [R4+URZ+0x34830], R3 ;  /* 0x034830030400a5a7 */ /* 0x000ea4000804007f */
[----:B--2---:R-:W-:Y:S05]  /*1fbd0*/  @!P2 BRA `(.L_x_779) ;  /* 0xfffffffc00f0a947 */ /* 0x004fea000383ffff */
[----:B------:R-:W-:Y:S05]  /*1fbe0*/  BRA `(.L_x_778) ;  /* 0xffffff0400a47947 */ /* 0x000fea000383ffff */
.L_x_786:
[----:B-1----:R1:W2:Y:S02]  /*1fbf0*/  SYNCS.PHASECHK.TRANS64.TRYWAIT P2, [R15+URZ+0x34830], R0 ;  /* 0x034830000f0075a7 */ /* 0x0022a4000804017f */
[----:B--2---:R-:W-:Y:S05]  /*1fc00*/  @!P2 NANOSLEEP.SYNCS 0x989680 ;  /* 0x009896800000a95d */ /* 0x004fea0003900000 */
[----:B------:R-:W2:Y:S02]  /*1fc10*/  @!P2 SYNCS.PHASECHK.TRANS64 P2, [R15+URZ+0x34830], R0 ;  /* 0x034830000f00a5a7 */ /* 0x000ea4000804007f */
[----:B--2---:R-:W-:Y:S05]  /*1fc20*/  @!P2 BRA `(.L_x_786) ;  /* 0xfffffffc00f0a947 */ /* 0x004fea000383ffff */
[----:B------:R-:W-:Y:S05]  /*1fc30*/  BRA `(.L_x_785) ;  /* 0xffffff3000447947 */ /* 0x000fea000383ffff */
.L_x_791:
[----:B-1----:R1:W2:Y:S02]  /*1fc40*/  SYNCS.PHASECHK.TRANS64.TRYWAIT P2, [R20+URZ+0x34850], R0 ;  /* 0x03485000140075a7 */ /* 0x0022a4000804017f */
[----:B--2---:R-:W-:Y:S05]  /*1fc50*/  @!P2 NANOSLEEP.SYNCS 0x989680 ;  /* 0x009896800000a95d */ /* 0x004fea0003900000 */
[----:B------:R-:W2:Y:S02]  /*1fc60*/  @!P2 SYNCS.PHASECHK.TRANS64 P2, [R20+URZ+0x34850], R0 ;  /* 0x034850001400a5a7 */ /* 0x000ea4000804007f */
[----:B--2---:R-:W-:Y:S05]  /*1fc70*/  @!P2 BRA `(.L_x_791) ;  /* 0xfffffffc00f0a947 */ /* 0x004fea000383ffff */
[----:B------:R-:W-:Y:S05]  /*1fc80*/  BRA `(.L_x_790) ;  /* 0xffffff3c00207947 */ /* 0x000fea000383ffff */
.L_x_797:
[----:B-1----:R1:W2:Y:S02]  /*1fc90*/  SYNCS.PHASECHK.TRANS64.TRYWAIT P0, [R13+URZ+0x34850], R4 ;  /* 0x034850040d0075a7 */ /* 0x0022a4000800017f */
[----:B--2---:R-:W-:Y:S05]  /*1fca0*/  @!P0 NANOSLEEP.SYNCS 0x989680 ;  /* 0x009896800000895d */ /* 0x004fea0003900000 */
[----:B------:R-:W2:Y:S02]  /*1fcb0*/  @!P0 SYNCS.PHASECHK.TRANS64 P0, [R13+URZ+0x34850], R4 ;  /* 0x034850040d0085a7 */ /* 0x000ea4000800007f */
[----:B--2---:R-:W-:Y:S05]  /*1fcc0*/  @!P0 BRA `(.L_x_797) ;  /* 0xfffffffc00f08947 */ /* 0x004fea000383ffff */
[----:B------:R-:W-:Y:S05]  /*1fcd0*/  BRA `(.L_x_796) ;  /* 0xffffff5800407947 */ /* 0x000fea000383ffff */
.L_x_833:
[----:B------:R-:W0:Y:S01]  /*1fce0*/  S2R R7, SR_TID.X ;  /* 0x0000000000077919 */ /* 0x000e220000002100 */
[----:B------:R-:W-:Y:S01]  /*1fcf0*/  BSSY B1, `(.L_x_996) ;  /* 0x000000a000017945 */ /* 0x000fe20003800000 */
[----:B------:R-:W-:Y:S01]  /*1fd00*/  IMAD.MOV.U32 R12, RZ, RZ, RZ ;  /* 0x000000ffff0c7224 */ /* 0x000fe200078e00ff */
[----:B------:R-:W-:Y:S01]  /*1fd10*/  MOV R15, 0xffffffff ;  /* 0xffffffff000f7802 */ /* 0x000fe20000000f00 */
[----:B------:R-:W-:Y:S01]  /*1fd20*/  IMAD.MOV.U32 R11, RZ, RZ, 0x1f ;  /* 0x0000001fff0b7424 */ /* 0x000fe200078e00ff */
[----:B0-----:R-:W-:-:S04]  /*1fd30*/  SHF.R.U32.HI R7, RZ, 0x5, R7 ;  /* 0x00000005ff077819 */ /* 0x001fc80000011607 */
[----:B------:R-:W-:-:S04]  /*1fd40*/  LOP3.LUT R7, R7, 0x3, RZ, 0xc0, !PT ;  /* 0x0000000307077812 */ /* 0x000fc800078ec0ff */
[----:B------:R-:W-:-:S07]  /*1fd50*/  MOV R13, R7 ;  /* 0x00000007000d7202 */ /* 0x000fce0000000f00 */
[----:B-1----:R-:W-:Y:S05]  /*1fd60*/  WARPSYNC.COLLECTIVE R15, `(.L_x_997) ;  /* 0x000000000f087348 */ /* 0x002fea0003c00000 */
[----:B------:R0:W2:Y:S02]  /*1fd70*/  SHFL.IDX P6, R14, R13, R12, R11 ;  /* 0x0000000c0d0e7389 */ /* 0x0000a400000c000b */
[----:B012---:R-:W-:Y:S01]  /*1fd80*/  ENDCOLLECTIVE ;  /* 0x000000000000791b */ /* 0x007fe20003800000 */
.L_x_997:
[----:B------:R-:W-:Y:S05]  /*1fd90*/  BSYNC B1 ;  /* 0x0000000000017941 */ /* 0x000fea0003800000 */
.L_x_996:
[----:B------:R-:W-:Y:S05]  /*1fda0*/  BRA `(.L_x_998) ;  /* 0xffffff9000f07947 */ /* 0x000fea000383ffff */
.L_x_835:
[----:B------:R-:W-:Y:S01]  /*1fdb0*/  BSSY B1, `(.L_x_999) ;  /* 0x0000006000017945 */ /* 0x000fe20003800000 */
[----:B------:R-:W-:-:S07]  /*1fdc0*/  IMAD.MOV.U32 R15, RZ, RZ, -0x1 ;  /* 0xffffffffff0f7424 */ /* 0x000fce00078e00ff */
[----:B01----:R-:W-:Y:S05]  /*1fdd0*/  WARPSYNC.COLLECTIVE R15, `(.L_x_1000) ;  /* 0x000000000f0c7348 */ /* 0x003fea0003c00000 */
[----:B------:R-:W-:Y:S02]  /*1fde0*/  ELECT P6, UR62, PT ;  /* 0x00000000003e782f */ /* 0x000fe400038c0000 */
[----:B------:R-:W-:Y:S01]  /*1fdf0*/  MOV R14, UR62 ;  /* 0x0000003e000e7c02 */ /* 0x000fe20008000f00 */
[----:B01----:R-:W-:Y:S10]  /*1fe00*/  ENDCOLLECTIVE ;  /* 0x000000000000791b */ /* 0x003ff40003800000 */
.L_x_1000:
[----:B------:R-:W-:Y:S05]  /*1fe10*/  BSYNC B1 ;  /* 0x0000000000017941 */ /* 0x000fea0003800000 */
.L_x_999:
[----:B------:R-:W-:Y:S05]  /*1fe20*/  BRA `(.L_x_834) ;  /* 0xffffff9000e87947 */ /* 0x000fea000383ffff */
.L_x_837:
[----:B0-----:R-:W2:Y:S02]  /*1fe30*/  LDL R3, [R1+0x4] ;  /* 0x0000040001037983 */ /* 0x001ea40000100800 */
[----:B--2---:R0:W2:Y:S02]  /*1fe40*/  SYNCS.PHASECHK.TRANS64.TRYWAIT P0, [R3+URZ+0x34820], R2 ;  /* 0x03482002030075a7 */ /* 0x0040a4000800017f */
[----:B--2---:R-:W-:Y:S05]  /*1fe50*/  @!P0 NANOSLEEP.SYNCS 0x989680 ;  /* 0x009896800000895d */ /* 0x004fea0003900000 */
[----:B------:R-:W2:Y:S02]  /*1fe60*/  @!P0 SYNCS.PHASECHK.TRANS64 P0, [R3+URZ+0x34820], R2 ;  /* 0x03482002030085a7 */ /* 0x000ea4000800007f */
[----:B--2---:R-:W-:Y:S05]  /*1fe70*/  @!P0 BRA `(.L_x_837) ;  /* 0xfffffffc00ec8947 */ /* 0x004fea000383ffff */
[----:B------:R-:W-:Y:S05]  /*1fe80*/  BRA `(.L_x_1001) ;  /* 0xffffff9000f87947 */ /* 0x000fea000383ffff */
.L_x_841:
[----:B0-----:R0:W2:Y:S02]  /*1fe90*/  SYNCS.PHASECHK.TRANS64.TRYWAIT P0, [R4+URZ+0x348a0], R8 ;  /* 0x0348a008040075a7 */ /* 0x0010a4000800017f */
[----:B--2---:R-:W-:Y:S05]  /*1fea0*/  @!P0 NANOSLEEP.SYNCS 0x989680 ;  /* 0x009896800000895d */ /* 0x004fea0003900000 */
[----:B------:R-:W2:Y:S02]  /*1feb0*/  @!P0 SYNCS.PHASECHK.TRANS64 P0, [R4+URZ+0x348a0], R8 ;  /* 0x0348a008040085a7 */ /* 0x000ea4000800007f */
[----:B--2---:R-:W-:Y:S05]  /*1fec0*/  @!P0 BRA `(.L_x_841) ;  /* 0xfffffffc00f08947 */ /* 0x004fea000383ffff */
[----:B------:R-:W-:Y:S05]  /*1fed0*/  BRA `(.L_x_1002) ;  /* 0xffffff94001c7947 */ /* 0x000fea000383ffff */
.L_x_848:
[----:B--2---:R2:W3:Y:S02]  /*1fee0*/  SYNCS.PHASECHK.TRANS64.TRYWAIT P0, [R4+URZ+0x348c0], R8 ;  /* 0x0348c008040075a7 */ /* 0x0044e4000800017f */
[----:B---3--:R-:W-:Y:S05]  /*1fef0*/  @!P0 NANOSLEEP.SYNCS 0x989680 ;  /* 0x009896800000895d */ /* 0x008fea0003900000 */
[----:B------:R-:W3:Y:S02]  /*1ff00*/  @!P0 SYNCS.PHASECHK.TRANS64 P0, [R4+URZ+0x348c0], R8 ;  /* 0x0348c008040085a7 */ /* 0x000ee4000800007f */
[----:B---3--:R-:W-:Y:S05]  /*1ff10*/  @!P0 BRA `(.L_x_848) ;  /* 0xfffffffc00f08947 */ /* 0x008fea000383ffff */
[----:B------:R-:W-:Y:S05]  /*1ff20*/  BRA `(.L_x_1003) ;  /* 0xffffff98001c7947 */ /* 0x000fea000383ffff */
.L_x_856:
[----:B0-----:R0:W2:Y:S02]  /*1ff30*/  SYNCS.PHASECHK.TRANS64.TRYWAIT P1, [R6+URZ+0x348a0], R5 ;  /* 0x0348a005060075a7 */ /* 0x0010a4000802017f */
[----:B--2---:R-:W-:Y:S05]  /*1ff40*/  @!P1 NANOSLEEP.SYNCS 0x989680 ;  /* 0x009896800000995d */ /* 0x004fea0003900000 */
[----:B------:R-:W2:Y:S02]  /*1ff50*/  @!P1 SYNCS.PHASECHK.TRANS64 P1, [R6+URZ+0x348a0], R5 ;  /* 0x0348a005060095a7 */ /* 0x000ea4000802007f */
[----:B--2---:R-:W-:Y:S05]  /*1ff60*/  @!P1 BRA `(.L_x_856) ;  /* 0xfffffffc00f09947 */ /* 0x004fea000383ffff */
[----:B------:R-:W-:Y:S05]  /*1ff70*/  BRA `(.L_x_1004) ;  /* 0xffffff9c004c7947 */ /* 0x000fea000383ffff */
.L_x_863:
[----:B--2---:R2:W3:Y:S02]  /*1ff80*/  SYNCS.PHASECHK.TRANS64.TRYWAIT P1, [R6+URZ+0x348c0], R5 ;  /* 0x0348c005060075a7 */ /* 0x0044e4000802017f */
[----:B---3--:R-:W-:Y:S05]  /*1ff90*/  @!P1 NANOSLEEP.SYNCS 0x989680 ;  /* 0x009896800000995d */ /* 0x008fea0003900000 */
[----:B------:R-:W3:Y:S02]  /*1ffa0*/  @!P1 SYNCS.PHASECHK.TRANS64 P1, [R6+URZ+0x348c0], R5 ;  /* 0x0348c005060095a7 */ /* 0x000ee4000802007f */
[----:B---3--:R-:W-:Y:S05]  /*1ffb0*/  @!P1 BRA `(.L_x_863) ;  /* 0xfffffffc00f09947 */ /* 0x008fea000383ffff */
[----:B------:R-:W-:Y:S05]  /*1ffc0*/  BRA `(.L_x_1005) ;  /* 0xffffffa000487947 */ /* 0x000fea000383ffff */
.L_x_877:
[----:B------:R-:W0:Y:S01]  /*1ffd0*/  S2R R4, SR_TID.X ;  /* 0x0000000000047919 */ /* 0x000e220000002100 */
[----:B------:R-:W-:Y:S01]  /*1ffe0*/  BSSY B0, `(.L_x_1006) ;  /* 0x000000a000007945 */ /* 0x000fe20003800000 */
[----:B------:R-:W-:Y:S01]  /*1fff0*/  MOV R12, RZ ;  /* 0x000000ff000c7202 */ /* 0x000fe20000000f00 */
        /* <DEDUP_REMOVED lines=8> */
.L_x_1007:
[----:B------:R-:W-:Y:S05]  /*20080*/  BSYNC B0 ;  /* 0x0000000000007941 */ /* 0x000fea0003800000 */
.L_x_1006:
[----:B------:R-:W-:Y:S05]  /*20090*/  BRA `(.L_x_1008) ;  /* 0xffffffa800c47947 */ /* 0x000fea000383ffff */
.L_x_879:
[----:B------:R-:W-:Y:S01]  /*200a0*/  BSSY B0, `(.L_x_1009) ;  /* 0x0000006000007945 */ /* 0x000fe20003800000 */
[----:B------:R-:W-:-:S07]  /*200b0*/  MOV R15, 0xffffffff ;  /* 0xffffffff000f7802 */ /* 0x000fce0000000f00 */
[----:B01----:R-:W-:Y:S05]  /*200c0*/  WARPSYNC.COLLECTIVE R15, `(.L_x_1010) ;  /* 0x000000000f0c7348 */ /* 0x003fea0003c00000 */
[----:B------:R-:W-:Y:S02]  /*200d0*/  ELECT P6, UR62, PT ;  /* 0x00000000003e782f */ /* 0x000fe400038c0000 */
[----:B------:R-:W-:Y:S01]  /*200e0*/  MOV R14, UR62 ;  /* 0x0000003e000e7c02 */ /* 0x000fe20008000f00 */
[----:B01----:R-:W-:Y:S10]  /*200f0*/  ENDCOLLECTIVE ;  /* 0x000000000000791b */ /* 0x003ff40003800000 */
.L_x_1010:
[----:B------:R-:W-:Y:S05]  /*20100*/  BSYNC B0 ;  /* 0x0000000000007941 */ /* 0x000fea0003800000 */
.L_x_1009:
[----:B------:R-:W-:Y:S05]  /*20110*/  BRA `(.L_x_1011) ;  /* 0xffffffa800d07947 */ /* 0x000fea000383ffff */
.L_x_881:
[----:B0-----:R0:W2:Y:S02]  /*20120*/  SYNCS.PHASECHK.TRANS64.TRYWAIT P0, [R0+URZ+0x34840], R2 ;  /* 0x03484002000075a7 */ /* 0x0010a4000800017f */
[----:B--2---:R-:W-:Y:S05]  /*20130*/  @!P0 NANOSLEEP.SYNCS 0x989680 ;  /* 0x009896800000895d */ /* 0x004fea0003900000 */
[----:B------:R-:W2:Y:S02]  /*20140*/  @!P0 SYNCS.PHASECHK.TRANS64 P0, [R0+URZ+0x34840], R2 ;  /* 0x03484002000085a7 */ /* 0x000ea4000800007f */
[----:B--2---:R-:W-:Y:S05]  /*20150*/  @!P0 BRA `(.L_x_881) ;  /* 0xfffffffc00f08947 */ /* 0x004fea000383ffff */
[----:B------:R-:W-:Y:S05]  /*20160*/  BRA `(.L_x_1012) ;  /* 0xffffffac003c7947 */ /* 0x000fea000383ffff */
.L_x_885:
[----:B------:R0:W5:Y:S01]  /*20170*/  LDL.LU R8, [R1+0x54] ;  /* 0x0000540001087983 */ /* 0x0001620000300800 */
[----:B------:R-:W-:Y:S01]  /*20180*/  IMAD.MOV.U32 R13, RZ, RZ, R3 ;  /* 0x000000ffff0d7224 */ /* 0x000fe200078e0003 */
[----:B------:R-:W-:Y:S01]  /*20190*/  MOV R11, 0x181f ;  /* 0x0000181f000b7802 */ /* 0x000fe20000000f00 */
[----:B------:R-:W-:Y:S02]  /*201a0*/  IMAD.MOV.U32 R12, RZ, RZ, RZ ;  /* 0x000000ffff0c7224 */ /* 0x000fe400078e00ff */
[----:B------:R-:W-:-:S07]  /*201b0*/  IMAD.MOV.U32 R15, RZ, RZ, -0x1 ;  /* 0xffffffffff0f7424 */ /* 0x000fce00078e00ff */
[----:B0----5:R-:W-:Y:S05]  /*201c0*/  WARPSYNC.COLLECTIVE R15, `(.L_x_1013) ;  /* 0x000000000f087348 */ /* 0x021fea0003c00000 */
[----:B------:R1:W2:Y:S02]  /*201d0*/  SHFL.IDX P6, R14, R13, R12, R11 ;  /* 0x0000000c0d0e7389 */ /* 0x0002a400000c000b */
[----:B012--5:R-:W-:Y:S01]  /*201e0*/  ENDCOLLECTIVE ;  /* 0x000000000000791b */ /* 0x027fe20003800000 */
.L_x_1013:
[----:B------:R-:W-:Y:S01]  /*201f0*/  MOV R13, R4 ;  /* 0x00000004000d7202 */ /* 0x000fe20000000f00 */
[----:B------:R-:W-:-:S07]  /*20200*/  IMAD.MOV.U32 R6, RZ, RZ, R14 ;  /* 0x000000ffff067224 */ /* 0x000fce00078e000e */
[----:B------:R-:W-:Y:S05]  /*20210*/  WARPSYNC.COLLECTIVE R15, `(.L_x_1014) ;  /* 0x000000000f087348 */ /* 0x000fea0003c00000 */
[----:B------:R0:W1:Y:S02]  /*20220*/  SHFL.IDX P6, R14, R13, R12, R11 ;  /* 0x0000000c0d0e7389 */ /* 0x00006400000c000b */
[----:B01----:R-:W-:Y:S01]  /*20230*/  ENDCOLLECTIVE ;  /* 0x000000000000791b */ /* 0x003fe20003800000 */
.L_x_1014:
[----:B------:R-:W-:Y:S01]  /*20240*/  MOV R13, R3 ;  /* 0x00000003000d7202 */ /* 0x000fe20000000f00 */
[----:B------:R-:W-:Y:S02]  /*20250*/  IMAD.MOV.U32 R12, RZ, RZ, 0x1 ;  /* 0x00000001ff0c7424 */ /* 0x000fe400078e00ff */
[----:B------:R-:W-:Y:S02]  /*20260*/  IMAD R2, R8, R7, RZ ;  /* 0x0000000708027224 */ /* 0x000fe400078e02ff */
[----:B------:R-:W0:Y:S01]  /*20270*/  S2R R8, SR_TID.X ;  /* 0x0000000000087919 */ /* 0x000e220000002100 */
[----:B------:R-:W-:-:S07]  /*20280*/  IMAD.MOV.U32 R7, RZ, RZ, R14 ;  /* 0x000000ffff077224 */ /* 0x000fce00078e000e */
[----:B0-----:R-:W-:Y:S05]  /*20290*/  WARPSYNC.COLLECTIVE R15, `(.L_x_1015) ;  /* 0x000000000f087348 */ /* 0x001fea0003c00000 */
[----:B------:R1:W2:Y:S02]  /*202a0*/  SHFL.IDX P6, R14, R13, R12, R11 ;  /* 0x0000000c0d0e7389 */ /* 0x0002a400000c000b */
[----:B012---:R-:W-:Y:S01]  /*202b0*/  ENDCOLLECTIVE ;  /* 0x000000000000791b */ /* 0x007fe20003800000 */
.L_x_1015:
[----:B------:R-:W-:Y:S01]  /*202c0*/  MOV R13, R4 ;  /* 0x00000004000d7202 */ /* 0x000fe20000000f00 */
[----:B------:R-:W-:-:S07]  /*202d0*/  IMAD.MOV.U32 R9, RZ, RZ, R14 ;  /* 0x000000ffff097224 */ /* 0x000fce00078e000e */
[----:B------:R-:W-:Y:S05]  /*202e0*/  WARPSYNC.COLLECTIVE R15, `(.L_x_1016) ;  /* 0x000000000f087348 */ /* 0x000fea0003c00000 */
[----:B------:R0:W1:Y:S02]  /*202f0*/  SHFL.IDX P6, R14, R13, R12, R11 ;  /* 0x0000000c0d0e7389 */ /* 0x00006400000c000b */
[----:B01----:R-:W-:Y:S01]  /*20300*/  ENDCOLLECTIVE ;  /* 0x000000000000791b */ /* 0x003fe20003800000 */
.L_x_1016:
[----:B------:R-:W-:-:S04]  /*20310*/  LOP3.LUT R8, R8, 0x7f, RZ, 0xc0, !PT ;  /* 0x0000007f08087812 */ /* 0x000fc800078ec0ff */
[----:B------:R-:W-:-:S05]  /*20320*/  SHF.R.U32.HI R5, RZ, 0x3, R8 ;  /* 0x00000003ff057819 */ /* 0x000fca0000011608 */
[----:B------:R-:W-:Y:S02]  /*20330*/  IMAD.IADD R0, R5, 0x1, R17 ;  /* 0x0000000105007824 */ /* 0x000fe400078e0211 */
[----:B------:R-:W0:Y:S01]  /*20340*/  S2R R17, SR_TID.X ;  /* 0x0000000000117919 */ /* 0x000e220000002100 */
[----:B------:R-:W-:Y:S01]  /*20350*/  MOV R13, R3 ;  /* 0x00000003000d7202 */ /* 0x000fe20000000f00 */
[C---:B------:R-:W-:Y:S01]  /*20360*/  VIADD R5, R0.reuse, 0x10 ;  /* 0x0000001000057836 */ /* 0x040fe20000000000 */
[----:B------:R-:W-:Y:S01]  /*20370*/  ISETP.GE.AND P3, PT, R0, R2, PT ;  /* 0x000000020000720c */ /* 0x000fe20003f66270 */
[----:B------:R-:W-:Y:S01]  /*20380*/  IMAD.MOV.U32 R12, RZ, RZ, 0x2 ;  /* 0x00000002ff0c7424 */ /* 0x000fe200078e00ff */
[----:B0-----:R-:W-:-:S04]  /*20390*/  SHF.L.U32 R17, R17, 0x3, RZ ;  /* 0x0000000311117819 */ /* 0x001fc800000006ff */
[----:B------:R-:W-:-:S07]  /*203a0*/  LOP3.LUT R17, R17, 0x38, RZ, 0xc0, !PT ;  /* 0x0000003811117812 */ /* 0x000fce00078ec0ff */
        /* <DEDUP_REMOVED lines=16> */
.L_x_1017:
[----:B------:R-:W-:Y:S02]  /*204b0*/  @!P3 LEA R8, P5, R17, R5, 0x1 ;  /* 0x000000051108b211 */ /* 0x000fe400078a08ff */
[----:B------:R-:W-:-:S03]  /*204c0*/  MOV R13, R4 ;  /* 0x00000004000d7202 */ /* 0x000fc60000000f00 */
[----:B------:R-:W-:Y:S01]  /*204d0*/  @!P3 IMAD.X R5, RZ, RZ, R9, P5 ;  /* 0x000000ffff05b224 */ /* 0x000fe200028e0609 */
[----:B------:R-:W-:-:S03]  /*204e0*/  @!P3 MOV R6, R8 ;  /* 0x000000080006b202 */ /* 0x000fc60000000f00 */
[----:B------:R-:W-:Y:S02]  /*204f0*/  @!P3 IMAD.MOV.U32 R7, RZ, RZ, R5 ;  /* 0x000000ffff07b224 */ /* 0x000fe400078e0005 */
[----:B------:R-:W-:Y:S02]  /*20500*/  VIADD R5, R0, 0x20 ;  /* 0x0000002000057836 */ /* 0x000fe40000000000 */
[----:B------:R-:W-:Y:S01]  /*20510*/  IMAD.MOV.U32 R8, RZ, RZ, R14 ;  /* 0x000000ffff087224 */ /* 0x000fe200078e000e */
[----:B------:R-:W-:Y:S01]  /*20520*/  @!PT LDS RZ, [RZ] ;  /* 0x00000000fffff984 */ /* 0x000fe20000000800 */
[----:B------:R-:W-:Y:S01]  /*20530*/  @!PT LDS RZ, [RZ] ;  /* 0x00000000fffff984 */ /* 0x000fe20000000800 */
[----:B------:R-:W-:Y:S01]  /*20540*/  @!PT LDS RZ, [RZ] ;  /* 0x00000000fffff984 */ /* 0x000fe20000000800 */
[----:B------:R0:W-:Y:S06]  /*20550*/  @!P3 LDGSTS.E.BYPASS.LTC128B.128 [R10+0x10c00], desc[UR40][R6.64], !P2 ;  /* 0x10c00000060abfae */ /* 0x0001ec000d101d68 */
[----:B0-----:R-:W-:Y:S05]  /*20560*/  WARPSYNC.COLLECTIVE R15, `(.L_x_1018) ;  /* 0x000000000f087348 */ /* 0x001fea0003c00000 */
[----:B------:R1:W2:Y:S02]  /*20570*/  SHFL.IDX P6, R14, R13, R12, R11 ;  /* 0x0000000c0d0e7389 */ /* 0x0002a400000c000b */
[----:B012---:R-:W-:Y:S01]  /*20580*/  ENDCOLLECTIVE ;  /* 0x000000000000791b */ /* 0x007fe20003800000 */
.L_x_1018:
[----:B------:R-:W-:Y:S01]  /*20590*/  @!PT LDS RZ, [RZ] ;  /* 0x00000000fffff984 */ /* 0x000fe20000000800 */
[----:B------:R-:W-:Y:S01]  /*205a0*/  @!PT LDS RZ, [RZ] ;  /* 0x00000000fffff984 */ /* 0x000fe20000000800 */
[----:B------:R-:W-:Y:S01]  /*205b0*/  @!PT LDS RZ, [RZ] ;  /* 0x00000000fffff984 */ /* 0x000fe20000000800 */
[----:B------:R0:W-:Y:S04]  /*205c0*/  @!P3 LDGSTS.E.BYPASS.LTC128B.128 [R10+0x14c00], desc[UR40][R6.64+0x80], !P1 ;  /* 0x14c00080060abfae */ /* 0x0001e8000c901d68 */
[----:B------:R0:W-:Y:S01]  /*205d0*/  @!P3 LDGSTS.E.BYPASS.LTC128B.128 [R10+0x18c00], desc[UR40][R6.64+0x100], !P0 ;  /* 0x18c00100060abfae */ /* 0x0001e2000c101d68 */
[----:B------:R-:W-:Y:S02]  /*205e0*/  ISETP.GE.AND P3, PT, R5, R2, PT ;  /* 0x000000020500720c */ /* 0x000fe40003f66270 */
[----:B------:R-:W-:Y:S01]  /*205f0*/  MOV R13, R3 ;  /* 0x00000003000d7202 */ /* 0x000fe20000000f00 */
[----:B------:R-:W-:Y:S02]  /*20600*/  IMAD.MOV.U32 R12, RZ, RZ, 0x3 ;  /* 0x00000003ff0c7424 */ /* 0x000fe400078e00ff */
[----:B------:R-:W-:-:S08]  /*20610*/  IMAD.MOV.U32 R5, RZ, RZ, R14 ;  /* 0x000000ffff057224 */ /* 0x000fd000078e000e */
[----:B0-----:R-:W-:Y:S05]  /*20620*/  WARPSYNC.COLLECTIVE R15, `(.L_x_1019) ;  /* 0x000000000f087348 */ /* 0x001fea0003c00000 */
[----:B------:R1:W2:Y:S02]  /*20630*/  SHFL.IDX P6, R14, R13, R12, R11 ;  /* 0x0000000c0d0e7389 */ /* 0x0002a400000c000b */
[----:B012---:R-:W-:Y:S01]  /*20640*/  ENDCOLLECTIVE ;  /* 0x000000000000791b */ /* 0x007fe20003800000 */
.L_x_1019:
[----:B------:R-:W-:-:S05]  /*20650*/  @!P3 LEA R5, P4, R17, R5, 0x1 ;  /* 0x000000051105b211 */ /* 0x000fca00078808ff */
[----:B------:R-:W-:-:S05]  /*20660*/  @!P3 IMAD.X R6, RZ, RZ, R8, P4 ;  /* 0x000000ffff06b224 */ /* 0x000fca00020e0608 */
[----:B------:R-:W-:Y:S01]  /*20670*/  @!P3 MOV R7, R6 ;  /* 0x000000060007b202 */ /* 0x000fe20000000f00 */
[----:B------:R-:W-:Y:S01]  /*20680*/  @!P3 IMAD.MOV.U32 R6, RZ, RZ, R5 ;  /* 0x000000ffff06b224 */ /* 0x000fe200078e0005 */
[----:B------:R-:W-:Y:S01]  /*20690*/  MOV R13, R4 ;  /* 0x00000004000d7202 */ /* 0x000fe20000000f00 */
[----:B------:R-:W-:-:S03]  /*206a0*/  VIADD R5, R0, 0x30 ;  /* 0x0000003000057836 */ /* 0x000fc60000000000 */
        /* <DEDUP_REMOVED lines=11> */
.L_x_1020:
[----:B------:R-:W-:Y:S01]  /*20760*/  MOV R13, R3 ;  /* 0x00000003000d7202 */ /* 0x000fe20000000f00 */
[----:B------:R-:W-:Y:S02]  /*20770*/  IMAD.MOV.U32 R12, RZ, RZ, 0x4 ;  /* 0x00000004ff0c7424 */ /* 0x000fe400078e00ff */
[----:B------:R-:W-:-:S07]  /*20780*/  IMAD.MOV.U32 R5, RZ, RZ, R14 ;  /* 0x000000ffff057224 */ /* 0x000fce00078e000e */
[----:B------:R-:W-:Y:S05]  /*20790*/  WARPSYNC.COLLECTIVE R15, `(.L_x_1021) ;  /* 0x000000000f087348 */ /* 0x000fea0003c00000 */
[----:B------:R0:W1:Y:S02]  /*207a0*/  SHFL.IDX P6, R14, R13, R12, R11 ;  /* 0x0000000c0d0e7389 */ /* 0x00006400000c000b */
[----:B01----:R-:W-:Y:S01]  /*207b0*/  ENDCOLLECTIVE ;  /* 0x000000000000791b */ /* 0x003fe20003800000 */
.L_x_1021:
        /* <DEDUP_REMOVED lines=17> */
.L_x_1022:
[----:B------:R-:W-:Y:S01]  /*208d0*/  MOV R13, R3 ;  /* 0x00000003000d7202 */ /* 0x000fe20000000f00 */
[----:B------:R-:W-:Y:S02]  /*208e0*/  IMAD.MOV.U32 R12, RZ, RZ, 0x5 ;  /* 0x00000005ff0c7424 */ /* 0x000fe400078e00ff */
[----:B------:R-:W-:-:S07]  /*208f0*/  IMAD.MOV.U32 R5, RZ, RZ, R14 ;  /* 0x000000ffff057224 */ /* 0x000fce00078e000e */
[----:B------:R-:W-:Y:S05]  /*20900*/  WARPSYNC.COLLECTIVE R15, `(.L_x_1023) ;  /* 0x000000000f087348 */ /* 0x000fea0003c00000 */
[----:B------:R0:W1:Y:S02]  /*20910*/  SHFL.IDX P6, R14, R13, R12, R11 ;  /* 0x0000000c0d0e7389 */ /* 0x00006400000c000b */
[----:B01----:R-:W-:Y:S01]  /*20920*/  ENDCOLLECTIVE ;  /* 0x000000000000791b */ /* 0x003fe20003800000 */
.L_x_1023:
        /* <DEDUP_REMOVED lines=17> */
.L_x_1024:
[----:B------:R-:W-:Y:S01]  /*20a40*/  IMAD.MOV.U32 R13, RZ, RZ, R3 ;  /* 0x000000ffff0d7224 */ /* 0x000fe200078e0003 */
[----:B------:R-:W-:Y:S01]  /*20a50*/  MOV R12, 0x6 ;  /* 0x00000006000c7802 */ /* 0x000fe20000000f00 */
[----:B------:R-:W-:-:S07]  /*20a60*/  IMAD.MOV.U32 R5, RZ, RZ, R14 ;  /* 0x000000ffff057224 */ /* 0x000fce00078e000e */
[----:B------:R-:W-:Y:S05]  /*20a70*/  WARPSYNC.COLLECTIVE R15, `(.L_x_1025) ;  /* 0x000000000f087348 */ /* 0x000fea0003c00000 */
[----:B------:R0:W1:Y:S02]  /*20a80*/  SHFL.IDX P6, R14, R13, R12, R11 ;  /* 0x0000000c0d0e7389 */ /* 0x00006400000c000b */
[----:B01----:R-:W-:Y:S01]  /*20a90*/  ENDCOLLECTIVE ;  /* 0x000000000000791b */ /* 0x003fe20003800000 */
.L_x_1025:
[----:B------:R-:W-:-:S05]  /*20aa0*/  @!P3 LEA R5, P4, R17, R5, 0x1 ;  /* 0x000000051105b211 */ /* 0x000fca00078808ff */
[----:B------:R-:W-:-:S05]  /*20ab0*/  @!P3 IMAD.X R6, RZ, RZ, R6, P4 ;  /* 0x000000ffff06b224 */ /* 0x000fca00020e0606 */
[----:B------:R-:W-:Y:S01]  /*20ac0*/  @!P3 MOV R7, R6 ;  /* 0x000000060007b202 */ /* 0x000fe20000000f00 */
[----:B------:R-:W-:Y:S02]  /*20ad0*/  @!P3 IMAD.MOV.U32 R6, RZ, RZ, R5 ;  /* 0x000000ffff06b224 */ /* 0x000fe400078e0005 */
[----:B------:R-:W-:-:S03]  /*20ae0*/  IMAD.MOV.U32 R13, RZ, RZ, R4 ;  /* 0x000000ffff0d7224 */ /* 0x000fc600078e0004 */
[----:B------:R-:W-:Y:S01]  /*20af0*/  @!PT LDS RZ, [RZ] ;  /* 0x00000000fffff984 */ /* 0x000fe20000000800 */
[----:B------:R-:W-:Y:S01]  /*20b00*/  @!PT LDS RZ, [RZ] ;  /* 0x00000000fffff984 */ /* 0x000fe20000000800 */
[----:B------:R-:W-:Y:S01]  /*20b10*/  @!PT LDS RZ, [RZ] ;  /* 0x00000000fffff984 */ /* 0x000fe20000000800 */
[----:B------:R-:W-:Y:S04]  /*20b20*/  @!P3 LDGSTS.E.BYPASS.LTC128B.128 [R10+0x12c00], desc[UR40][R6.64], !P2 ;  /* 0x12c00000060abfae */ /* 0x000fe8000d101d68 */
[----:B------:R-:W-:Y:S04]  /*20b30*/  @!P3 LDGSTS.E.BYPASS.LTC128B.128 [R10+0x16c00], desc[UR40][R6.64+0x80], !P1 ;  /* 0x16c00080060abfae */ /* 0x000fe8000c901d68 */
[----:B------:R0:W-:Y:S02]  /*20b40*/  @!P3 LDGSTS.E.BYPASS.LTC128B.128 [R10+0x1ac00], desc[UR40][R6.64+0x100], !P0 ;  /* 0x1ac00100060abfae */ /* 0x0001e4000c101d68 */
[----:B0-----:R-:W-:-:S07]  /*20b50*/  IMAD.MOV.U32 R6, RZ, RZ, R14 ;  /* 0x000000ffff067224 */ /* 0x001fce00078e000e */
[----:B------:R-:W-:Y:S05]  /*20b60*/  WARPSYNC.COLLECTIVE R15, `(.L_x_1026) ;  /* 0x000000000f087348 */ /* 0x000fea0003c00000 */
[----:B------:R0:W1:Y:S02]  /*20b70*/  SHFL.IDX P6, R14, R13, R12, R11 ;  /* 0x0000000c0d0e7389 */ /* 0x00006400000c000b */
[----:B01----:R-:W-:Y:S01]  /*20b80*/  ENDCOLLECTIVE ;  /* 0x000000000000791b */ /* 0x003fe20003800000 */
.L_x_1026:
[----:B------:R-:W-:-:S05]  /*20b90*/  VIADD R7, R0, 0x60 ;  /* 0x0000006000077836 */ /* 0x000fca0000000000 */
[----:B------:R-:W-:Y:S01]  /*20ba0*/  ISETP.GE.AND P4, PT, R7, R2, PT ;  /* 0x000000020700720c */ /* 0x000fe20003f86270 */
[----:B------:R-:W-:Y:S01]  /*20bb0*/  IMAD.MOV.U32 R13, RZ, RZ, R3 ;  /* 0x000000ffff0d7224 */ /* 0x000fe200078e0003 */
[----:B------:R-:W-:Y:S02]  /*20bc0*/  MOV R12, 0x7 ;  /* 0x00000007000c7802 */ /* 0x000fe40000000f00 */
[----:B------:R-:W-:-:S09]  /*20bd0*/  MOV R5, R14 ;  /* 0x0000000e00057202 */ /* 0x000fd20000000f00 */
[----:B------:R-:W-:Y:S05]  /*20be0*/  WARPSYNC.COLLECTIVE R15, `(.L_x_1027) ;  /* 0x000000000f087348 */ /* 0x000fea0003c00000 */
[----:B------:R0:W1:Y:S02]  /*20bf0*/  SHFL.IDX P6, R14, R13, R12, R11 ;  /* 0x0000000c0d0e7389 */ /* 0x00006400000c000b */
[----:B01----:R-:W-:Y:S01]  /*20c00*/  ENDCOLLECTIVE ;  /* 0x000000000000791b */ /* 0x003fe20003800000 */
.L_x_1027:
        /* <DEDUP_REMOVED lines=8> */
[----:B------:R0:W-:Y:S04]  /*20c90*/  @!P4 LDGSTS.E.BYPASS.LTC128B.128 [R10+0x13400], desc[UR40][R6.64], !P2 ;  /* 0x13400000060acfae */ /* 0x0001e8000d101d68 */
[----:B------:R0:W-:Y:S01]  /*20ca0*/  @!P4 LDGSTS.E.BYPASS.LTC128B.128 [R10+0x17400], desc[UR40][R6.64+0x80], !P1 ;  /* 0x17400080060acfae */ /* 0x0001e2000c901d68 */
[----:B------:R-:W-:-:S07]  /*20cb0*/  IMAD.MOV.U32 R5, RZ, RZ, R14 ;  /* 0x000000ffff057224 */ /* 0x000fce00078e000e */
[----:B0-----:R-:W-:Y:S05]  /*20cc0*/  WARPSYNC.COLLECTIVE R15, `(.L_x_1028) ;  /* 0x000000000f087348 */ /* 0x001fea0003c00000 */
[----:B------:R1:W2:Y:S02]  /*20cd0*/  SHFL.IDX P6, R14, R13, R12, R11 ;  /* 0x0000000c0d0e7389 */ /* 0x0002a400000c000b */
[----:B012---:R-:W-:Y:S01]  /*20ce0*/  ENDCOLLECTIVE ;  /* 0x000000000000791b */ /* 0x007fe20003800000 */
.L_x_1028:
[----:B------:R-:W-:Y:S01]  /*20cf0*/  @!PT LDS RZ, [RZ] ;  /* 0x00000000fffff984 */ /* 0x000fe20000000800 */
[----:B------:R-:W-:Y:S01]  /*20d00*/  @!PT LDS RZ, [RZ] ;  /* 0x00000000fffff984 */ /* 0x000fe20000000800 */
[----:B------:R-:W-:Y:S01]  /*20d10*/  @!PT LDS RZ, [RZ] ;  /* 0x00000000fffff984 */ /* 0x000fe20000000800 */
[----:B------:R0:W-:Y:S01]  /*20d20*/  @!P4 LDGSTS.E.BYPASS.LTC128B.128 [R10+0x1b400], desc[UR40][R6.64+0x100], !P0 ;  /* 0x1b400100060acfae */ /* 0x0001e2000c101d68 */
[----:B------:R-:W-:Y:S01]  /*20d30*/  MOV R3, R14 ;  /* 0x0000000e00037202 */ /* 0x000fe20000000f00 */
[----:B------:R-:W-:Y:S06]  /*20d40*/  BRA `(.L_x_1029) ;  /* 0xffffffb000087947 */ /* 0x000fec000383ffff */
.L_x_890:
[----:B0-----:R-:W3:Y:S02]  /*20d50*/  LDL R2, [R1+0x4] ;  /* 0x0000040001027983 */ /* 0x001ee40000100800 */
[----:B---3--:R0:W1:Y:S02]  /*20d60*/  SYNCS.PHASECHK.TRANS64.TRYWAIT P0, [R2+URZ+0x34820], R0 ;  /* 0x03482000020075a7 */ /* 0x008064000800017f */
[----:B-1----:R-:W-:Y:S05]  /*20d70*/  @!P0 NANOSLEEP.SYNCS 0x989680 ;  /* 0x009896800000895d */ /* 0x002fea0003900000 */
[----:B------:R-:W1:Y:S02]  /*20d80*/  @!P0 SYNCS.PHASECHK.TRANS64 P0, [R2+URZ+0x34820], R0 ;  /* 0x03482000020085a7 */ /* 0x000e64000800007f */
[----:B-1----:R-:W-:Y:S05]  /*20d90*/  @!P0 BRA `(.L_x_890) ;  /* 0xfffffffc00ec8947 */ /* 0x002fea000383ffff */
[----:B------:R-:W-:Y:S05]  /*20da0*/  BRA `(.L_x_1030) ;  /* 0xffffffb0008c7947 */ /* 0x000fea000383ffff */
.L_x_899:
[----:B-1----:R1:W3:Y:S02]  /*20db0*/  SYNCS.PHASECHK.TRANS64.TRYWAIT P0, [R3+URZ+0x34840], R2 ;  /* 0x03484002030075a7 */ /* 0x0022e4000800017f */
[----:B---3--:R-:W-:Y:S05]  /*20dc0*/  @!P0 NANOSLEEP.SYNCS 0x989680 ;  /* 0x009896800000895d */ /* 0x008fea0003900000 */
[----:B------:R-:W3:Y:S02]  /*20dd0*/  @!P0 SYNCS.PHASECHK.TRANS64 P0, [R3+URZ+0x34840], R2 ;  /* 0x03484002030085a7 */ /* 0x000ee4000800007f */
[----:B---3--:R-:W-:Y:S05]  /*20de0*/  @!P0 BRA `(.L_x_899) ;  /* 0xfffffffc00f08947 */ /* 0x008fea000383ffff */
[----:B------:R-:W-:Y:S05]  /*20df0*/  BRA `(.L_x_1031) ;  /* 0xffffffb400587947 */ /* 0x000fea000383ffff */
.L_x_906:
[----:B0-----:R0:W1:Y:S02]  /*20e00*/  SYNCS.PHASECHK.TRANS64.TRYWAIT P0, [R3+URZ+0x60], R2 ;  /* 0x00006002030075a7 */ /* 0x001064000800017f */
[----:B-1----:R-:W-:Y:S05]  /*20e10*/  @!P0 NANOSLEEP.SYNCS 0x989680 ;  /* 0x009896800000895d */ /* 0x002fea0003900000 */
[----:B------:R-:W1:Y:S02]  /*20e20*/  @!P0 SYNCS.PHASECHK.TRANS64 P0, [R3+URZ+0x60], R2 ;  /* 0x00006002030085a7 */ /* 0x000e64000800007f */
[----:B-1----:R-:W-:Y:S05]  /*20e30*/  @!P0 BRA `(.L_x_906) ;  /* 0xfffffffc00f08947 */ /* 0x002fea000383ffff */
[----:B------:R-:W-:Y:S05]  /*20e40*/  BRA `(.L_x_1032) ;  /* 0xffffffb800707947 */ /* 0x000fea000383ffff */
.L_x_915:
[----:B---3--:R3:W4:Y:S02]  /*20e50*/  SYNCS.PHASECHK.TRANS64.TRYWAIT P0, [R3+URZ+0x34840], R2 ;  /* 0x03484002030075a7 */ /* 0x008724000800017f */
[----:B----4-:R-:W-:Y:S05]  /*20e60*/  @!P0 NANOSLEEP.SYNCS 0x989680 ;  /* 0x009896800000895d */ /* 0x010fea0003900000 */
[----:B------:R-:W4:Y:S02]  /*20e70*/  @!P0 SYNCS.PHASECHK.TRANS64 P0, [R3+URZ+0x34840], R2 ;  /* 0x03484002030085a7 */ /* 0x000f24000800007f */
[----:B----4-:R-:W-:Y:S05]  /*20e80*/  @!P0 BRA `(.L_x_915) ;  /* 0xfffffffc00f08947 */ /* 0x010fea000383ffff */
[----:B------:R-:W-:Y:S05]  /*20e90*/  BRA `(.L_x_1033) ;  /* 0xffffffc000187947 */ /* 0x000fea000383ffff */
.L_x_922:
[----:B--2---:R2:W3:Y:S02]  /*20ea0*/  SYNCS.PHASECHK.TRANS64.TRYWAIT P0, [R2+URZ+0x60], R3 ;  /* 0x00006003020075a7 */ /* 0x0044e4000800017f */
[----:B---3--:R-:W-:Y:S05]  /*20eb0*/  @!P0 NANOSLEEP.SYNCS 0x989680 ;  /* 0x009896800000895d */ /* 0x008fea0003900000 */
[----:B------:R-:W3:Y:S02]  /*20ec0*/  @!P0 SYNCS.PHASECHK.TRANS64 P0, [R2+URZ+0x60], R3 ;  /* 0x00006003020085a7 */ /* 0x000ee4000800007f */
[----:B---3--:R-:W-:Y:S05]  /*20ed0*/  @!P0 BRA `(.L_x_922) ;  /* 0xfffffffc00f08947 */ /* 0x008fea000383ffff */
[----:B------:R-:W-:Y:S05]  /*20ee0*/  BRA `(.L_x_1034) ;  /* 0xffffffc400307947 */ /* 0x000fea000383ffff */
.L_x_931:
[----:B----4-:R4:W0:Y:S02]  /*20ef0*/  SYNCS.PHASECHK.TRANS64.TRYWAIT P0, [R2+URZ+0x34840], R3 ;  /* 0x03484003020075a7 */ /* 0x010824000800017f */
[----:B0-----:R-:W-:Y:S05]  /*20f00*/  @!P0 NANOSLEEP.SYNCS 0x989680 ;  /* 0x009896800000895d */ /* 0x001fea0003900000 */
[----:B------:R-:W0:Y:S02]  /*20f10*/  @!P0 SYNCS.PHASECHK.TRANS64 P0, [R2+URZ+0x34840], R3 ;  /* 0x03484003020085a7 */ /* 0x000e24000800007f */
[----:B0-----:R-:W-:Y:S05]  /*20f20*/  @!P0 BRA `(.L_x_931) ;  /* 0xfffffffc00f08947 */ /* 0x001fea000383ffff */
[----:B------:R-:W-:Y:S05]  /*20f30*/  BRA `(.L_x_1035) ;  /* 0xffffffc800a47947 */ /* 0x000fea000383ffff */
.L_x_938:
[----:B0-----:R0:W2:Y:S02]  /*20f40*/  SYNCS.PHASECHK.TRANS64.TRYWAIT P0, [R2+URZ+0x60], R5 ;  /* 0x00006005020075a7 */ /* 0x0010a4000800017f */
[----:B--2---:R-:W-:Y:S05]  /*20f50*/  @!P0 NANOSLEEP.SYNCS 0x989680 ;  /* 0x009896800000895d */ /* 0x004fea0003900000 */
[----:B------:R-:W2:Y:S02]  /*20f60*/  @!P0 SYNCS.PHASECHK.TRANS64 P0, [R2+URZ+0x60], R5 ;  /* 0x00006005020085a7 */ /* 0x000ea4000800007f */
[----:B--2---:R-:W-:Y:S05]  /*20f70*/  @!P0 BRA `(.L_x_938) ;  /* 0xfffffffc00f08947 */ /* 0x004fea000383ffff */
[----:B------:R-:W-:Y:S05]  /*20f80*/  BRA `(.L_x_1036) ;  /* 0xffffffcc00bc7947 */ /* 0x000fea000383ffff */
.L_x_949:
[----:B0-----:R0:W2:Y:S02]  /*20f90*/  SYNCS.PHASECHK.TRANS64.TRYWAIT P0, [R0+URZ+0x34860], R2 ;  /* 0x03486002000075a7 */ /* 0x0010a4000800017f */
[----:B--2---:R-:W-:Y:S05]  /*20fa0*/  @!P0 NANOSLEEP.SYNCS 0x989680 ;  /* 0x009896800000895d */ /* 0x004fea0003900000 */
[----:B------:R-:W2:Y:S02]  /*20fb0*/  @!P0 SYNCS.PHASECHK.TRANS64 P0, [R0+URZ+0x34860], R2 ;  /* 0x03486002000085a7 */ /* 0x000ea4000800007f */
[----:B--2---:R-:W-:Y:S05]  /*20fc0*/  @!P0 BRA `(.L_x_949) ;  /* 0xfffffffc00f08947 */ /* 0x004fea000383ffff */
[----:B------:R-:W-:Y:S05]  /*20fd0*/  BRA `(.L_x_1037) ;  /* 0xffffffd400147947 */ /* 0x000fea000383ffff */
.L_x_956:
[----:B------:R-:W-:Y:S01]  /*20fe0*/  BSSY B0, `(.L_x_1038) ;  /* 0x0000008000007945 */ /* 0x000fe20003800000 */
[----:B------:R-:W-:Y:S01]  /*20ff0*/  IMAD.MOV.U32 R13, RZ, RZ, R16 ;  /* 0x000000ffff0d7224 */ /* 0x000fe200078e0010 */
[----:B------:R-:W-:Y:S01]  /*21000*/  MOV R11, 0x1f ;  /* 0x0000001f000b7802 */ /* 0x000fe20000000f00 */
[----:B------:R-:W-:Y:S02]  /*21010*/  IMAD.MOV.U32 R12, RZ, RZ, RZ ;  /* 0x000000ffff0c7224 */ /* 0x000fe400078e00ff */
[----:B------:R-:W-:-:S07]  /*21020*/  IMAD.MOV.U32 R15, RZ, RZ, -0x1 ;  /* 0xffffffffff0f7424 */ /* 0x000fce00078e00ff */
[----:B-1--45:R-:W-:Y:S05]  /*21030*/  WARPSYNC.COLLECTIVE R15, `(.L_x_1039) ;  /* 0x000000000f087348 */ /* 0x032fea0003c00000 */
[----:B------:R0:W2:Y:S02]  /*21040*/  SHFL.IDX P6, R14, R13, R12, R11 ;  /* 0x0000000c0d0e7389 */ /* 0x0000a400000c000b */
[----:B012-45:R-:W-:Y:S01]  /*21050*/  ENDCOLLECTIVE ;  /* 0x000000000000791b */ /* 0x037fe20003800000 */
.L_x_1039:
[----:B------:R-:W-:Y:S05]  /*21060*/  BSYNC B0 ;  /* 0x0000000000007941 */ /* 0x000fea0003800000 */
.L_x_1038:
[----:B------:R-:W-:Y:S01]  /*21070*/  MOV R13, R16 ;  /* 0x00000010000d7202 */ /* 0x000fe20000000f00 */
[----:B------:R-:W-:Y:S01]  /*21080*/  IMAD.MOV.U32 R12, RZ, RZ, 0x1 ;  /* 0x00000001ff0c7424 */ /* 0x000fe200078e00ff */
[----:B------:R-:W-:Y:S01]  /*21090*/  MOV R15, 0xffffffff ;  /* 0xffffffff000f7802 */ /* 0x000fe20000000f00 */
[----:B------:R-:W-:Y:S02]  /*210a0*/  IMAD.MOV.U32 R11, RZ, RZ, 0x1f ;  /* 0x0000001fff0b7424 */ /* 0x000fe400078e00ff */
[----:B------:R-:W-:Y:S02]  /*210b0*/  IMAD.IADD R5, R19, 0x1, R7 ;  /* 0x0000000113057824 */ /* 0x000fe400078e0207 */
[----:B------:R-:W-:-:S07]  /*210c0*/  IMAD.MOV.U32 R0, RZ, RZ, R14 ;  /* 0x000000ffff007224 */ /* 0x000fce00078e000e */
[----:B------:R-:W-:Y:S05]  /*210d0*/  WARPSYNC.COLLECTIVE R15, `(.L_x_1040) ;  /* 0x000000000f087348 */ /* 0x000fea0003c00000 */
[----:B------:R0:W1:Y:S02]  /*210e0*/  SHFL.IDX P6, R14, R13, R12, R11 ;  /* 0x0000000c0d0e7389 */ /* 0x00006400000c000b */
[----:B01----:R-:W-:Y:S01]  /*210f0*/  ENDCOLLECTIVE ;  /* 0x000000000000791b */ /* 0x003fe20003800000 */
.L_x_1040:
[----:B------:R-:W-:Y:S02]  /*21100*/  ULDC UR4, c[0x0][0xc3c] ;  /* 0x00030f0000047ab9 */ /* 0x000fe40000000800 */
[----:B------:R-:W-:-:S13]  /*21110*/  ISETP.GE.OR P1, PT, R5, UR4, !P0 ;  /* 0x0000000405007c0c */ /* 0x000fda000c726670 */
[----:B------:R-:W0:Y:S01]  /*21120*/  @!P1 LDC.64 R2, c[0x0][0xc80] ;  /* 0x00032000ff029b82 */ /* 0x000e220000000a00 */
[----:B------:R-:W-:Y:S01]  /*21130*/  MOV R11, RZ ;  /* 0x000000ff000b7202 */ /* 0x000fe20000000f00 */
[----:B------:R-:W-:Y:S02]  /*21140*/  IMAD.MOV.U32 R4, RZ, RZ, R14 ;  /* 0x000000ffff047224 */ /* 0x000fe400078e000e */
[----:B0-----:R-:W-:-:S06]  /*21150*/  @!P1 IMAD.WIDE R2, R5, 0x4, R2 ;  /* 0x0000000405029825 */ /* 0x001fcc00078e0202 */
[----:B------:R0:W2:Y:S01]  /*21160*/  @!P1 LDG.E R3, desc[UR40][R2.64] ;  /* 0x0000002802039981 */ /* 0x0000a2000c1e1900 */
[C---:B------:R-:W-:Y:S02]  /*21170*/  ISETP.GE.U32.AND P2, PT, R7.reuse, 0x2, PT ;  /* 0x000000020700780c */ /* 0x040fe40003f46070 */
[C---:B------:R-:W-:Y:S02]  /*21180*/  ISETP.GE.U32.AND P3, PT, R7.reuse, 0x4, PT ;  /* 0x000000040700780c */ /* 0x040fe40003f66070 */
[C---:B------:R-:W-:Y:S02]  /*21190*/  ISETP.GE.U32.AND P4, PT, R7.reuse, 0x8, PT ;  /* 0x000000080700780c */ /* 0x040fe40003f86070 */
[C---:B------:R-:W-:Y:S02]  /*211a0*/  ISETP.GE.U32.AND P5, PT, R7.reuse, 0x10, PT ;  /* 0x000000100700780c */ /* 0x040fe40003fa6070 */
[----:B0-----:R-:W-:Y:S01]  /*211b0*/  MOV R2, RZ ;  /* 0x000000ff00027202 */ /* 0x001fe20000000f00 */
[----:B--2---:R-:W-:Y:S01]  /*211c0*/  @!P1 IMAD.MOV.U32 R2, RZ, RZ, R3 ;  /* 0x000000ffff029224 */ /* 0x004fe200078e0003 */
[----:B------:R-:W-:-:S03]  /*211d0*/  ISETP.NE.AND P1, PT, R7, RZ, PT ;  /* 0x000000ff0700720c */ /* 0x000fc60003f25270 */
[----:B------:R-:W-:-:S10]  /*211e0*/  IMAD.MOV.U32 R13, RZ, RZ, R2 ;  /* 0x000000ffff0d7224 */ /* 0x000fd400078e0002 */
[----:B------:R-:W-:Y:S05]  /*211f0*/  WARPSYNC.COLLECTIVE R15, `(.L_x_1041) ;  /* 0x000000000f087348 */ /* 0x000fea0003c00000 */
[----:B------:R0:W1:Y:S02]  /*21200*/  SHFL.UP P6, R14, R13, R12, R11 ;  /* 0x0400000c0d0e7389 */ /* 0x00006400000c000b */
[----:B01----:R-:W-:Y:S01]  /*21210*/  ENDCOLLECTIVE ;  /* 0x000000000000791b */ /* 0x003fe20003800000 */
.L_x_1041:
[----:B------:R-:W-:Y:S02]  /*21220*/  IMAD.MOV.U32 R12, RZ, RZ, 0x2 ;  /* 0x00000002ff0c7424 */ /* 0x000fe400078e00ff */
[----:B------:R-:W-:-:S05]  /*21230*/  IMAD.MOV.U32 R3, RZ, RZ, R14 ;  /* 0x000000ffff037224 */ /* 0x000fca00078e000e */
[----:B------:R-:W-:-:S05]  /*21240*/  SEL R3, R3, RZ, P1 ;  /* 0x000000ff03037207 */ /* 0x000fca0000800000 */
[----:B------:R-:W-:-:S05]  /*21250*/  IMAD.IADD R3, R2, 0x1, R3 ;  /* 0x0000000102037824 */ /* 0x000fca00078e0203 */
[----:B------:R-:W-:-:S07]  /*21260*/  MOV R13, R3 ;  /* 0x00000003000d7202 */ /* 0x000fce0000000f00 */
[----:B------:R-:W-:Y:S05]  /*21270*/  WARPSYNC.COLLECTIVE R15, `(.L_x_1042) ;  /* 0x000000000f087348 */ /* 0x000fea0003c00000 */
[----:B------:R0:W1:Y:S02]  /*21280*/  SHFL.UP P6, R14, R13, R12, R11 ;  /* 0x0400000c0d0e7389 */ /* 0x00006400000c000b */
[----:B01----:R-:W-:Y:S01]  /*21290*/  ENDCOLLECTIVE ;  /* 0x000000000000791b */ /* 0x003fe20003800000 */
.L_x_1042:
[----:B------:R-:W-:Y:S02]  /*212a0*/  IMAD.MOV.U32 R12, RZ, RZ, 0x4 ;  /* 0x00000004ff0c7424 */ /* 0x000fe400078e00ff */
[----:B------:R-:W-:-:S05]  /*212b0*/  IMAD.MOV.U32 R5, RZ, RZ, R14 ;  /* 0x000000ffff057224 */ /* 0x000fca00078e000e */
[----:B------:R-:W-:-:S04]  /*212c0*/  SEL R5, R5, RZ, P2 ;  /* 0x000000ff05057207 */ /* 0x000fc80001000000 */
[----:B------:R-:W-:-:S05]  /*212d0*/  IADD3 R3, R3, R5, RZ ;  /* 0x0000000503037210 */ /* 0x000fca0007ffe0ff */
[----:B------:R-:W-:-:S07]  /*212e0*/  IMAD.MOV.U32 R13, RZ, RZ, R3 ;  /* 0x000000ffff0d7224 */ /* 0x000fce00078e0003 */
[----:B------:R-:W-:Y:S05]  /*212f0*/  WARPSYNC.COLLECTIVE R15, `(.L_x_1043) ;  /* 0x000000000f087348 */ /* 0x000fea0003c00000 */
[----:B------:R0:W1:Y:S02]  /*21300*/  SHFL.UP P6, R14, R13, R12, R11 ;  /* 0x0400000c0d0e7389 */ /* 0x00006400000c000b */
[----:B01----:R-:W-:Y:S01]  /*21310*/  ENDCOLLECTIVE ;  /* 0x000000000000791b */ /* 0x003fe20003800000 */
.L_x_1043:
[----:B------:R-:W-:Y:S02]  /*21320*/  MOV R12, 0x8 ;  /* 0x00000008000c7802 */ /* 0x000fe40000000f00 */
[----:B------:R-:W-:-:S04]  /*21330*/  MOV R5, R14 ;  /* 0x0000000e00057202 */ /* 0x000fc80000000f00 */
[----:B------:R-:W-:-:S05]  /*21340*/  SEL R5, R5, RZ, P3 ;  /* 0x000000ff05057207 */ /* 0x000fca0001800000 */
[----:B------:R-:W-:-:S04]  /*21350*/  IMAD.IADD R3, R3, 0x1, R5 ;  /* 0x0000000103037824 */ /* 0x000fc800078e0205 */
[----:B------:R-:W-:-:S07]  /*21360*/  IMAD.MOV.U32 R13, RZ, RZ, R3 ;  /* 0x000000ffff0d7224 */ /* 0x000fce00078e0003 */
[----:B------:R-:W-:Y:S05]  /*21370*/  WARPSYNC.COLLECTIVE R15, `(.L_x_1044) ;  /* 0x000000000f087348 */ /* 0x000fea0003c00000 */
[----:B------:R0:W1:Y:S02]  /*21380*/  SHFL.UP P6, R14, R13, R12, R11 ;  /* 0x0400000c0d0e7389 */ /* 0x00006400000c000b */
[----:B01----:R-:W-:Y:S01]  /*21390*/  ENDCOLLECTIVE ;  /* 0x000000000000791b */ /* 0x003fe20003800000 */
.L_x_1044:
        /* <DEDUP_REMOVED lines=8> */
.L_x_1045:
[----:B------:R-:W-:Y:S01]  /*21420*/  IMAD.MOV.U32 R12, RZ, RZ, 0x1f ;  /* 0x0000001fff0c7424 */ /* 0x000fe200078e00ff */
[----:B------:R-:W-:Y:S01]  /*21430*/  MOV R11, 0x1f ;  /* 0x0000001f000b7802 */ /* 0x000fe20000000f00 */
[----:B------:R-:W-:-:S05]  /*21440*/  IMAD.MOV.U32 R5, RZ, RZ, R14 ;  /* 0x000000ffff057224 */ /* 0x000fca00078e000e */
[----:B------:R-:W-:-:S04]  /*21450*/  SEL R5, R5, RZ, P5 ;  /* 0x000000ff05057207 */ /* 0x000fc80002800000 */
[----:B------:R-:W-:-:S05]  /*21460*/  IADD3 R5, R3, R5, RZ ;  /* 0x0000000503057210 */ /* 0x000fca0007ffe0ff */
[----:B------:R-:W-:-:S07]  /*21470*/  IMAD.MOV.U32 R13, RZ, RZ, R5 ;  /* 0x000000ffff0d7224 */ /* 0x000fce00078e0005 */
[----:B------:R-:W-:Y:S05]  /*21480*/  WARPSYNC.COLLECTIVE R15, `(.L_x_1046) ;  /* 0x000000000f087348 */ /* 0x000fea0003c00000 */
[----:B------:R0:W1:Y:S02]  /*21490*/  SHFL.IDX P6, R14, R13, R12, R11 ;  /* 0x0000000c0d0e7389 */ /* 0x00006400000c000b */
[----:B01----:R-:W-:Y:S01]  /*214a0*/  ENDCOLLECTIVE ;  /* 0x000000000000791b */ /* 0x003fe20003800000 */
.L_x_1046:
[----:B------:R-:W-:Y:S01]  /*214b0*/  IMAD.MOV.U32 R6, RZ, RZ, R14 ;  /* 0x000000ffff067224 */ /* 0x000fe200078e000e */
[----:B------:R-:W-:Y:S06]  /*214c0*/  BRA `(.L_x_1047) ;  /* 0xffffffd400987947 */ /* 0x000fec000383ffff */
.L_x_961:
[----:B------:R-:W-:Y:S01]  /*214d0*/  BSSY B0, `(.L_x_1048) ;  /* 0x0000008000007945 */ /* 0x000fe20003800000 */
[----:B-----5:R-:W-:Y:S01]  /*214e0*/  IMAD.MOV.U32 R13, RZ, RZ, R2 ;  /* 0x000000ffff0d7224 */ /* 0x020fe200078e0002 */
[----:B------:R-:W-:Y:S01]  /*214f0*/  MOV R12, 0x1 ;  /* 0x00000001000c7802 */ /* 0x000fe20000000f00 */
[----:B------:R-:W-:Y:S01]  /*21500*/  IMAD.MOV.U32 R11, RZ, RZ, RZ ;  /* 0x000000ffff0b7224 */ /* 0x000fe200078e00ff */
[----:B------:R-:W-:-:S07]  /*21510*/  MOV R15, 0xffffffff ;  /* 0xffffffff000f7802 */ /* 0x000fce0000000f00 */
[----:B01----:R-:W-:Y:S05]  /*21520*/  WARPSYNC.COLLECTIVE R15, `(.L_x_1049) ;  /* 0x000000000f087348 */ /* 0x003fea0003c00000 */
[----:B------:R2:W3:Y:S02]  /*21530*/  SHFL.UP P6, R14, R13, R12, R11 ;  /* 0x0400000c0d0e7389 */ /* 0x0004e400000c000b */
[----:B0123--:R-:W-:Y:S01]  /*21540*/  ENDCOLLECTIVE ;  /* 0x000000000000791b */ /* 0x00ffe20003800000 */
.L_x_1049:
[----:B------:R-:W-:Y:S05]  /*21550*/  BSYNC B0 ;  /* 0x0000000000007941 */ /* 0x000fea0003800000 */
.L_x_1048:
[----:B------:R-:W-:Y:S01]  /*21560*/  IMAD.MOV.U32 R3, RZ, RZ, R14 ;  /* 0x000000ffff037224 */ /* 0x000fe200078e000e */
[----:B------:R-:W-:Y:S01]  /*21570*/  MOV R12, 0x2 ;  /* 0x00000002000c7802 */ /* 0x000fe20000000f00 */
[----:B------:R-:W-:Y:S01]  /*21580*/  IMAD.MOV.U32 R11, RZ, RZ, RZ ;  /* 0x000000ffff0b7224 */ /* 0x000fe200078e00ff */
[----:B------:R-:W-:Y:S02]  /*21590*/  MOV R15, 0xffffffff ;  /* 0xffffffff000f7802 */ /* 0x000fe40000000f00 */
[----:B------:R-:W-:-:S04]  /*215a0*/  SEL R3, R3, RZ, P1 ;  /* 0x000000ff03037207 */ /* 0x000fc80000800000 */
[----:B------:R-:W-:-:S05]  /*215b0*/  IADD3 R3, R2, R3, RZ ;  /* 0x0000000302037210 */ /* 0x000fca0007ffe0ff */
[----:B------:R-:W-:-:S07]  /*215c0*/  IMAD.MOV.U32 R13, RZ, RZ, R3 ;  /* 0x000000ffff0d7224 */ /* 0x000fce00078e0003 */
[----:B------:R-:W-:Y:S05]  /*215d0*/  WARPSYNC.COLLECTIVE R15, `(.L_x_1050) ;  /* 0x000000000f087348 */ /* 0x000fea0003c00000 */
[----:B------:R0:W1:Y:S02]  /*215e0*/  SHFL.UP P6, R14, R13, R12, R11 ;  /* 0x0400000c0d0e7389 */ /* 0x00006400000c000b */
[----:B01----:R-:W-:Y:S01]  /*215f0*/  ENDCOLLECTIVE ;  /* 0x000000000000791b */ /* 0x003fe20003800000 */
.L_x_1050:
[----:B------:R-:W-:Y:S01]  /*21600*/  MOV R12, 0x4 ;  /* 0x00000004000c7802 */ /* 0x000fe20000000f00 */
[----:B------:R-:W-:-:S05]  /*21610*/  IMAD.MOV.U32 R5, RZ, RZ, R14 ;  /* 0x000000ffff057224 */ /* 0x000fca00078e000e */
[----:B------:R-:W-:-:S04]  /*21620*/  SEL R5, R5, RZ, P2 ;  /* 0x000000ff05057207 */ /* 0x000fc80001000000 */
[----:B------:R-:W-:-:S05]  /*21630*/  IADD3 R3, R3, R5, RZ ;  /* 0x0000000503037210 */ /* 0x000fca0007ffe0ff */
[----:B------:R-:W-:-:S07]  /*21640*/  IMAD.MOV.U32 R13, RZ, RZ, R3 ;  /* 0x000000ffff0d7224 */ /* 0x000fce00078e0003 */
[----:B------:R-:W-:Y:S05]  /*21650*/  WARPSYNC.COLLECTIVE R15, `(.L_x_1051) ;  /* 0x000000000f087348 */ /* 0x000fea0003c00000 */
[----:B------:R0:W1:Y:S02]  /*21660*/  SHFL.UP P6, R14, R13, R12, R11 ;  /* 0x0400000c0d0e7389 */ /* 0x00006400000c000b */
[----:B01----:R-:W-:Y:S01]  /*21670*/  ENDCOLLECTIVE ;  /* 0x000000000000791b */ /* 0x003fe20003800000 */
.L_x_1051:
        /* <DEDUP_REMOVED lines=8> */
.L_x_1052:
        /* <DEDUP_REMOVED lines=8> */
.L_x_1053:
[----:B------:R-:W-:Y:S01]  /*21780*/  MOV R12, 0x1f ;  /* 0x0000001f000c7802 */ /* 0x000fe20000000f00 */
[----:B------:R-:W-:Y:S02]  /*21790*/  IMAD.MOV.U32 R11, RZ, RZ, 0x1f ;  /* 0x0000001fff0b7424 */ /* 0x000fe400078e00ff */
[----:B------:R-:W-:-:S05]  /*217a0*/  IMAD.MOV.U32 R5, RZ, RZ, R14 ;  /* 0x000000ffff057224 */ /* 0x000fca00078e000e */
[----:B------:R-:W-:-:S04]  /*217b0*/  SEL R5, R5, RZ, P5 ;  /* 0x000000ff05057207 */ /* 0x000fc80002800000 */
[----:B------:R-:W-:-:S05]  /*217c0*/  IADD3 R5, R3, R5, RZ ;  /* 0x0000000503057210 */ /* 0x000fca0007ffe0ff */
[----:B------:R-:W-:-:S07]  /*217d0*/  IMAD.MOV.U32 R13, RZ, RZ, R5 ;  /* 0x000000ffff0d7224 */ /* 0x000fce00078e0005 */
[----:B------:R-:W-:Y:S05]  /*217e0*/  WARPSYNC.COLLECTIVE R15, `(.L_x_1054) ;  /* 0x000000000f087348 */ /* 0x000fea0003c00000 */
[----:B------:R0:W1:Y:S02]  /*217f0*/  SHFL.IDX P6, R14, R13, R12, R11 ;  /* 0x0000000c0d0e7389 */ /* 0x00006400000c000b */
[----:B01----:R-:W-:Y:S01]  /*21800*/  ENDCOLLECTIVE ;  /* 0x000000000000791b */ /* 0x003fe20003800000 */
.L_x_1054:
[----:B------:R-:W-:Y:S01]  /*21810*/  MOV R6, R14 ;  /* 0x0000000e00067202 */ /* 0x000fe20000000f00 */
[----:B------:R-:W-:Y:S06]  /*21820*/  BRA `(.L_x_1055) ;  /* 0xffffffd4005c7947 */ /* 0x000fec000383ffff */
.L_x_963:
[----:B------:R-:W-:Y:S01]  /*21830*/  BSSY B0, `(.L_x_1056) ;  /* 0x0000006000007945 */ /* 0x000fe20003800000 */
[----:B------:R-:W-:Y:S01]  /*21840*/  PLOP3.LUT P6, PT, P6, PT, PT, 0x8, 0x0 ;  /* 0x000000000000781c */ /* 0x000fe200037ce170 */
[----:B------:R-:W-:-:S12]  /*21850*/  IMAD.MOV.U32 R15, RZ, RZ, -0x1 ;  /* 0xffffffffff0f7424 */ /* 0x000fd800078e00ff */
[----:B01---5:R-:W-:Y:S05]  /*21860*/  WARPSYNC.COLLECTIVE R15, `(.L_x_1057) ;  /* 0x000000000f087348 */ /* 0x023fea0003c00000 */
[----:B------:R-:W-:Y:S01]  /*21870*/  VOTE.ANY R14, PT, P6 ;  /* 0x00000000000e7806 */ /* 0x000fe200030e0100 */
[----:B01---5:R-:W-:Y:S06]  /*21880*/  ENDCOLLECTIVE ;  /* 0x000000000000791b */ /* 0x023fec0003800000 */
.L_x_1057:
[----:B------:R-:W-:Y:S05]  /*21890*/  BSYNC B0 ;  /* 0x0000000000007941 */ /* 0x000fea0003800000 */
.L_x_1056:
[----:B------:R-:W-:Y:S01]  /*218a0*/  MOV R3, R14 ;  /* 0x0000000e00037202 */ /* 0x000fe20000000f00 */
[----:B------:R-:W-:Y:S01]  /*218b0*/  IMAD.MOV.U32 R13, RZ, RZ, R2 ;  /* 0x000000ffff0d7224 */ /* 0x000fe200078e0002 */
[----:B------:R-:W-:Y:S01]  /*218c0*/  MOV R15, 0xffffffff ;  /* 0xffffffff000f7802 */ /* 0x000fe20000000f00 */
[----:B------:R-:W-:Y:S01]  /*218d0*/  IMAD.MOV.U32 R11, RZ, RZ, 0x1f ;  /* 0x0000001fff0b7424 */ /* 0x000fe200078e00ff */
[----:B------:R-:W0:Y:S02]  /*218e0*/  POPC R4, R3 ;  /* 0x0000000300047309 */ /* 0x000e240000000000 */
[----:B0-----:R-:W-:-:S07]  /*218f0*/  MOV R12, R4 ;  /* 0x00000004000c7202 */ /* 0x001fce0000000f00 */
[----:B------:R-:W-:Y:S05]  /*21900*/  WARPSYNC.COLLECTIVE R15, `(.L_x_1058) ;  /* 0x000000000f087348 */ /* 0x000fea0003c00000 */
[----:B------:R0:W1:Y:S02]  /*21910*/  SHFL.IDX P6, R14, R13, R12, R11 ;  /* 0x0000000c0d0e7389 */ /* 0x00006400000c000b */
[----:B01----:R-:W-:Y:S01]  /*21920*/  ENDCOLLECTIVE ;  /* 0x000000000000791b */ /* 0x003fe20003800000 */
.L_x_1058:
[----:B------:R-:W-:Y:S01]  /*21930*/  IMAD.MOV.U32 R17, RZ, RZ, R14 ;  /* 0x000000ffff117224 */ /* 0x000fe200078e000e */
[----:B------:R-:W-:Y:S06]  /*21940*/  BRA `(.L_x_1059) ;  /* 0xffffffd4004c7947 */ /* 0x000fec000383ffff */
.L_x_965:
[----:B------:R-:W-:Y:S01]  /*21950*/  BSSY B0, `(.L_x_1060) ;  /* 0x0000007000007945 */ /* 0x000fe20003800000 */
[----:B------:R-:W-:Y:S01]  /*21960*/  MOV R13, R5 ;  /* 0x00000005000d7202 */ /* 0x000fe20000000f00 */
[----:B------:R-:W-:Y:S01]  /*21970*/  IMAD.MOV.U32 R11, RZ, RZ, 0x1f ;  /* 0x0000001fff0b7424 */ /* 0x000fe200078e00ff */
[----:B------:R-:W-:-:S07]  /*21980*/  MOV R15, 0xffffffff ;  /* 0xffffffff000f7802 */ /* 0x000fce0000000f00 */
[----:B01-3-5:R-:W-:Y:S05]  /*21990*/  WARPSYNC.COLLECTIVE R15, `(.L_x_1061) ;  /* 0x000000000f087348 */ /* 0x02bfea0003c00000 */
[----:B------:R2:W4:Y:S02]  /*219a0*/  SHFL.IDX P6, R14, R13, R12, R11 ;  /* 0x0000000c0d0e7389 */ /* 0x00052400000c000b */
[----:B012345:R-:W-:Y:S01]  /*219b0*/  ENDCOLLECTIVE ;  /* 0x000000000000791b */ /* 0x03ffe20003800000 */
.L_x_1061:
[----:B------:R-:W-:Y:S05]  /*219c0*/  BSYNC B0 ;  /* 0x0000000000007941 */ /* 0x000fea0003800000 */
.L_x_1060:
[----:B------:R-:W-:Y:S01]  /*219d0*/  IMAD.MOV.U32 R2, RZ, RZ, R14 ;  /* 0x000000ffff027224 */ /* 0x000fe200078e000e */
[----:B------:R-:W-:Y:S06]  /*219e0*/  BRA `(.L_x_964) ;  /* 0xffffffd400407947 */ /* 0x000fec000383ffff */
.L_x_969:
[----:B0-----:R0:W1:Y:S02]  /*219f0*/  SYNCS.PHASECHK.TRANS64.TRYWAIT P0, [R0+URZ+0x34820], R3 ;  /* 0x03482003000075a7 */ /* 0x001064000800017f */
[----:B-1----:R-:W-:Y:S05]  /*21a00*/  @!P0 NANOSLEEP.SYNCS 0x989680 ;  /* 0x009896800000895d */ /* 0x002fea0003900000 */
[----:B------:R-:W1:Y:S02]  /*21a10*/  @!P0 SYNCS.PHASECHK.TRANS64 P0, [R0+URZ+0x34820], R3 ;  /* 0x03482003000085a7 */ /* 0x000e64000800007f */
[----:B-1----:R-:W-:Y:S05]  /*21a20*/  @!P0 BRA `(.L_x_969) ;  /* 0xfffffffc00f08947 */ /* 0x002fea000383ffff */
[----:B------:R-:W-:Y:S05]  /*21a30*/  BRA `(.L_x_1062) ;  /* 0xffffffd800347947 */ /* 0x000fea000383ffff */
.L_x_970:
[----:B------:R-:W1:Y:S01]  /*21a40*/  S2R R2, SR_TID.X ;  /* 0x0000000000027919 */ /* 0x000e620000002100 */
[----:B------:R-:W-:Y:S01]  /*21a50*/  BSSY B0, `(.L_x_1063) ;  /* 0x000000a000007945 */ /* 0x000fe20003800000 */
[----:B------:R-:W-:Y:S01]  /*21a60*/  IMAD.MOV.U32 R12, RZ, RZ, RZ ;  /* 0x000000ffff0c7224 */ /* 0x000fe200078e00ff */
[----:B------:R-:W-:Y:S01]  /*21a70*/  MOV R11, 0x1f ;  /* 0x0000001f000b7802 */ /* 0x000fe20000000f00 */
[----:B------:R-:W-:Y:S01]  /*21a80*/  IMAD.MOV.U32 R15, RZ, RZ, -0x1 ;  /* 0xffffffffff0f7424 */ /* 0x000fe200078e00ff */
[----:B-1----:R-:W-:-:S04]  /*21a90*/  SHF.R.U32.HI R2, RZ, 0x5, R2 ;  /* 0x00000005ff027819 */ /* 0x002fc80000011602 */
[----:B------:R-:W-:-:S04]  /*21aa0*/  LOP3.LUT R2, R2, 0x3, RZ, 0xc0, !PT ;  /* 0x0000000302027812 */ /* 0x000fc800078ec0ff */
[----:B------:R-:W-:-:S07]  /*21ab0*/  MOV R13, R2 ;  /* 0x00000002000d7202 */ /* 0x000fce0000000f00 */
[----:B0---45:R-:W-:Y:S05]  /*21ac0*/  WARPSYNC.COLLECTIVE R15, `(.L_x_1064) ;  /* 0x000000000f087348 */ /* 0x031fea0003c00000 */
[----:B------:R1:W2:Y:S02]  /*21ad0*/  SHFL.IDX P6, R14, R13, R12, R11 ;  /* 0x0000000c0d0e7389 */ /* 0x0002a400000c000b */
[----:B012-45:R-:W-:Y:S01]  /*21ae0*/  ENDCOLLECTIVE ;  /* 0x000000000000791b */ /* 0x037fe20003800000 */
.L_x_1064:
[----:B------:R-:W-:Y:S05]  /*21af0*/  BSYNC B0 ;  /* 0x0000000000007941 */ /* 0x000fea0003800000 */
.L_x_1063:
[----:B------:R-:W-:Y:S05]  /*21b00*/  BRA `(.L_x_1065) ;  /* 0xffffffd8001c7947 */ /* 0x000fea000383ffff */
.L_x_971:
[----:B------:R-:W-:Y:S01]  /*21b10*/  BSSY B0, `(.L_x_1066) ;  /* 0x0000006000007945 */ /* 0x000fe20003800000 */
[----:B------:R-:W-:-:S07]  /*21b20*/  MOV R15, 0xffffffff ;  /* 0xffffffff000f7802 */ /* 0x000fce0000000f00 */
[----:B01--45:R-:W-:Y:S05]  /*21b30*/  WARPSYNC.COLLECTIVE R15, `(.L_x_1067) ;  /* 0x000000000f0c7348 */ /* 0x033fea0003c00000 */
[----:B------:R-:W-:Y:S02]  /*21b40*/  ELECT P6, UR62, PT ;  /* 0x00000000003e782f */ /* 0x000fe400038c0000 */
[----:B------:R-:W-:Y:S01]  /*21b50*/  MOV R14, UR62 ;  /* 0x0000003e000e7c02 */ /* 0x000fe20008000f00 */
[----:B01--45:R-:W-:Y:S10]  /*21b60*/  ENDCOLLECTIVE ;  /* 0x000000000000791b */ /* 0x033ff40003800000 */
.L_x_1067:
[----:B------:R-:W-:Y:S05]  /*21b70*/  BSYNC B0 ;  /* 0x0000000000007941 */ /* 0x000fea0003800000 */
.L_x_1066:
[----:B------:R-:W-:Y:S05]  /*21b80*/  BRA `(.L_x_1068) ;  /* 0xffffffd800107947 */ /* 0x000fea000383ffff */
.L_x_973:
[----:B0-----:R0:W1:Y:S02]  /*21b90*/  SYNCS.PHASECHK.TRANS64.TRYWAIT P0, [R6+URZ], R5 ;  /* 0x00000005060075a7 */ /* 0x001064000800017f */
[----:B-1----:R-:W-:Y:S05]  /*21ba0*/  @!P0 NANOSLEEP.SYNCS 0x989680 ;  /* 0x009896800000895d */ /* 0x002fea0003900000 */
[----:B------:R-:W1:Y:S02]  /*21bb0*/  @!P0 SYNCS.PHASECHK.TRANS64 P0, [R6+URZ], R5 ;  /* 0x00000005060085a7 */ /* 0x000e64000800007f */
[----:B-1----:R-:W-:Y:S05]  /*21bc0*/  @!P0 BRA `(.L_x_973) ;  /* 0xfffffffc00f08947 */ /* 0x002fea000383ffff */
[----:B------:R-:W-:Y:S05]  /*21bd0*/  BRA `(.L_x_1069) ;  /* 0xffffffd8004c7947 */ /* 0x000fea000383ffff */
.L_x_974:
[----:B-1----:R1:W2:Y:S02]  /*21be0*/  SYNCS.PHASECHK.TRANS64.TRYWAIT P0, [R7+URZ], R2 ;  /* 0x00000002070075a7 */ /* 0x0022a4000800017f */
[----:B--2---:R-:W-:Y:S05]  /*21bf0*/  @!P0 NANOSLEEP.SYNCS 0x989680 ;  /* 0x009896800000895d */ /* 0x004fea0003900000 */
[----:B------:R-:W2:Y:S02]  /*21c00*/  @!P0 SYNCS.PHASECHK.TRANS64 P0, [R7+URZ], R2 ;  /* 0x00000002070085a7 */ /* 0x000ea4000800007f */
[----:B--2---:R-:W-:Y:S05]  /*21c10*/  @!P0 BRA `(.L_x_974) ;  /* 0xfffffffc00f08947 */ /* 0x004fea000383ffff */
[----:B------:R-:W-:Y:S05]  /*21c20*/  BRA `(.L_x_1070) ;  /* 0xffffffd800407947 */ /* 0x000fea000383ffff */
.L_x_976:
[----:B--2---:R2:W3:Y:S02]  /*21c30*/  SYNCS.PHASECHK.TRANS64.TRYWAIT P0, [R4+URZ], R5 ;  /* 0x00000005040075a7 */ /* 0x0044e4000800017f */
[----:B---3--:R-:W-:Y:S05]  /*21c40*/  @!P0 NANOSLEEP.SYNCS 0x989680 ;  /* 0x009896800000895d */ /* 0x008fea0003900000 */
[----:B------:R-:W3:Y:S02]  /*21c50*/  @!P0 SYNCS.PHASECHK.TRANS64 P0, [R4+URZ], R5 ;  /* 0x00000005040085a7 */ /* 0x000ee4000800007f */
[----:B---3--:R-:W-:Y:S05]  /*21c60*/  @!P0 BRA `(.L_x_976) ;  /* 0xfffffffc00f08947 */ /* 0x008fea000383ffff */
[----:B------:R-:W-:Y:S05]  /*21c70*/  BRA `(.L_x_1071) ;  /* 0xffffffd800487947 */ /* 0x000fea000383ffff */
.L_x_1072:
        /* <DEDUP_REMOVED lines=16> */
.L_x_3196:


//--------------------- .text._ZN7cutlass13device_kernelIN5flash11enable_sm90INS1_16FlashAttnFwdSm90INS1_25CollectiveMainloopFwdSm90ILi2EN4cute5tupleIJNS5_1CILi1EEES8_S8_EEENS6_IJNS7_ILi128EEENS7_ILi96EEENS7_ILi192EEEEEELi128ENS_6half_tEfNS_4arch4Sm90ELb0ELb1ELb0ELb0ELb0ELb0ELb0ELb1ELb1ELb1ELb0ELb0EEENS1_21CollectiveEpilogueFwdINS6_IJSA_SA_SB_EEES9_SE_SG_Li256ELb0ELb1ELb0ELb0EEENS1_30DynamicPersistentTileSchedulerILi256ELi128ELb0ELb1ELb1EEEEEEEEEvNT_6ParamsE --------------------------
	.section	.text._ZN7cutlass13device_kernelIN5flash11enable_sm90INS1_16FlashAttnFwdSm90INS1_25CollectiveMainloopFwdSm90ILi2EN4cute5tupleIJNS5_1CILi1EEES8_S8_EEENS6_IJNS7_ILi128EEENS7_ILi96EEENS7_ILi192EEEEEELi128ENS_6half_tEfNS_4arch4Sm90ELb0ELb1ELb0ELb0ELb0ELb0ELb0ELb1ELb1ELb1ELb0ELb0EEENS1_21CollectiveEpilogueFwdINS6_IJSA_SA_SB_EEES9_SE_SG_Li256ELb0ELb1ELb0ELb0EEENS1_30DynamicPersistentTileSchedulerILi256ELi128ELb0ELb1ELb1EEEEEEEEEvNT_6ParamsE,"ax",@progbits
	.align	128
.text._ZN7cutlass13device_kernelIN5flash11enable_sm90INS1_16FlashAttnFwdSm90INS1_25CollectiveMainloopFwdSm90ILi2EN4cute5tupleIJNS5_1CILi1EEES8_S8_EEENS6_IJNS7_ILi128EEENS7_ILi96EEENS7_ILi192EEEEEELi128ENS_6half_tEfNS_4arch4Sm90ELb0ELb1ELb0ELb0ELb0ELb0ELb0ELb1ELb1ELb1ELb0ELb0EEENS1_21CollectiveEpilogueFwdINS6_IJSA_SA_SB_EEES9_SE_SG_Li256ELb0ELb1ELb0ELb0EEENS1_30DynamicPersistentTileSchedulerILi256ELi128ELb0ELb1ELb1EEEEEEEEEvNT_6ParamsE:
        .type           _ZN7cutlass13device_kernelIN5flash11enable_sm90INS1_16FlashAttnFwdSm90INS1_25CollectiveMainloopFwdSm90ILi2EN4cute5tupleIJNS5_1CILi1EEES8_S8_EEENS6_IJNS7_ILi128EEENS7_ILi96EEENS7_ILi192EEEEEELi128ENS_6half_tEfNS_4arch4Sm90ELb0ELb1ELb0ELb0ELb0ELb0ELb0ELb1ELb1ELb1ELb0ELb0EEENS1_21CollectiveEpilogueFwdINS6_IJSA_SA_SB_EEES9_SE_SG_Li256ELb0ELb1ELb0ELb0EEENS1_30DynamicPersistentTileSchedulerILi256ELi128ELb0ELb1ELb1EEEEEEEEEvNT_6ParamsE,@function
        .size           _ZN7cutlass13device_kernelIN5flash11enable_sm90INS1_16FlashAttnFwdSm90INS1_25CollectiveMainloopFwdSm90ILi2EN4cute5tupleIJNS5_1CILi1EEES8_S8_EEENS6_IJNS7_ILi128EEENS7_ILi96EEENS7_ILi192EEEEEELi128ENS_6half_tEfNS_4arch4Sm90ELb0ELb1ELb0ELb0ELb0ELb0ELb0ELb1ELb1ELb1ELb0ELb0EEENS1_21CollectiveEpilogueFwdINS6_IJSA_SA_SB_EEES9_SE_SG_Li256ELb0ELb1ELb0ELb0EEENS1_30DynamicPersistentTileSchedulerILi256ELi128ELb0ELb1ELb1EEEEEEEEEvNT_6ParamsE,(.L_x_3197 - _ZN7cutlass13device_kernelIN5flash11enable_sm90INS1_16FlashAttnFwdSm90INS1_25CollectiveMainloopFwdSm90ILi2EN4cute5tupleIJNS5_1CILi1EEES8_S8_EEENS6_IJNS7_ILi128EEENS7_ILi96EEENS7_ILi192EEEEEELi128ENS_6half_tEfNS_4arch4Sm90ELb0ELb1ELb0ELb0ELb0ELb0ELb0ELb1ELb1ELb1ELb0ELb0EEENS1_21CollectiveEpilogueFwdINS6_IJSA_SA_SB_EEES9_SE_SG_Li256ELb0ELb1ELb0ELb0EEENS1_30DynamicPersistentTileSchedulerILi256ELi128ELb0ELb1ELb1EEEEEEEEEvNT_6ParamsE)
        .other          _ZN7cutlass13device_kernelIN5flash11enable_sm90INS1_16FlashAttnFwdSm90INS1_25CollectiveMainloopFwdSm90ILi2EN4cute5tupleIJNS5_1CILi1EEES8_S8_EEENS6_IJNS7_ILi128EEENS7_ILi96EEENS7_ILi192EEEEEELi128ENS_6half_tEfNS_4arch4Sm90ELb0ELb1ELb0ELb0ELb0ELb0ELb0ELb1ELb1ELb1ELb0ELb0EEENS1_21CollectiveEpilogueFwdINS6_IJSA_SA_SB_EEES9_SE_SG_Li256ELb0ELb1ELb0ELb0EEENS1_30DynamicPersistentTileSchedulerILi256ELi128ELb0ELb1ELb1EEEEEEEEEvNT_6ParamsE,@"STO_CUDA_ENTRY STV_DEFAULT"
_ZN7cutlass13device_kernelIN5flash11enable_sm90INS1_16FlashAttnFwdSm90INS1_25CollectiveMainloopFwdSm90ILi2EN4cute5tupleIJNS5_1CILi1EEES8_S8_EEENS6_IJNS7_ILi128EEENS7_ILi96EEENS7_ILi192EEEEEELi128ENS_6half_tEfNS_4arch4Sm90ELb0ELb1ELb0ELb0ELb0ELb0ELb0ELb1ELb1ELb1ELb0ELb0EEENS1_21CollectiveEpilogueFwdINS6_IJSA_SA_SB_EEES9_SE_SG_Li256ELb0ELb1ELb0ELb0EEENS1_30DynamicPersistentTileSchedulerILi256ELi128ELb0ELb1ELb1EEEEEEEEEvNT_6ParamsE:
        /* <DEDUP_REMOVED lines=18> */
.L_x_1074:
[----:B------:R-:W-:Y:S05]  /*0120*/  BSYNC B0 ;  /* 0x0000000000007941 */ /* 0x000fea0003800000 */
.L_x_1073:
        /* <DEDUP_REMOVED lines=41> */
.L_x_1075:
        /* <DEDUP_REMOVED lines=22> */
.L_x_1076:
        /* <DEDUP_REMOVED lines=18> */
.L_x_1077:
        /* <DEDUP_REMOVED lines=22> */
.L_x_1078:
        /* <DEDUP_REMOVED lines=22> */
.L_x_1079:
        /* <DEDUP_REMOVED lines=8> */
.L_x_1081:
[----:B------:R-:W-:-:S08]  /*0980*/  NOP ;  /* 0x0000000000007918 */ /* 0x000fd00000000000 */
[----:B------:R-:W1:Y:S02]  /*0990*/  USETMAXREG.TRY_ALLOC.CTAPOOL UP0, 0xf0 ;  /* 0x000000f0000079c8 */ /* 0x000e640008000600 */
[----:B-1----:R-:W-:-:S13]  /*09a0*/  PLOP3.LUT P0, PT, PT, PT, UP0, 0x80, 0x0 ;  /* 0x000000000000781c */ /* 0x002fda0003f0f008 */
[----:B------:R-:W-:Y:S05]  /*09b0*/  @!P0 BRA `(.L_x_1081) ;  /* 0xfffffffc00f08947 */ /* 0x000fea000383ffff */
[----:B------:R-:W1:Y:S08]  /*09c0*/  S2UR UR4, SR_CTAID.X ;  /* 0x00000000000479c3 */ /* 0x000e700000002500 */
[----:B------:R-:W-:Y:S08]  /*09d0*/  BAR.ARV 0x4, 0x180 ;  /* 0x0106000000007b1d */ /* 0x000ff00000002000 */
[----:B------:R-:W1:Y:S08]  /*09e0*/  LDC R0, c[0x0][0xc38] ;  /* 0x00030e00ff007b82 */ /* 0x000e700000000800 */
[----:B------:R-:W-:Y:S06]  /*09f0*/  BAR.ARV 0x8, 0x180 ;  /* 0x0206000000007b1d */ /* 0x000fec0000002000 */
[----:B-1----:R-:W-:-:S13]  /*0a00*/  ISETP.LE.AND P0, PT, R0, UR4, PT ;  /* 0x0000000400007c0c */ /* 0x002fda000bf03270 */
[----:B------:R-:W-:Y:S05]  /*0a10*/  @P0 EXIT ;  /* 0x000000000000094d */ /* 0x000fea0003800000 */
[----:B------:R-:W2:Y:S01]  /*0a20*/  LDL R3, [R1+0x1c] ;  /* 0x00001c0001037983 */ /* 0x000ea20000100800 */
[----:B------:R-:W-:Y:S01]  /*0a30*/  IMAD.MOV.U32 R165, RZ, RZ, RZ ;  /* 0x000000ffffa57224 */ /* 0x000fe200078e00ff */
[----:B------:R-:W-:Y:S01]  /*0a40*/  UMOV UR38, URZ ;  /* 0x0000003f00267c82 */ /* 0x000fe20008000000 */
[----:B------:R-:W-:Y:S01]  /*0a50*/  UMOV UR36, URZ ;  /* 0x0000003f00247c82 */ /* 0x000fe20008000000 */
[----:B0-----:R-:W0:Y:S02]  /*0a60*/  S2R R2, SR_TID.X ;  /* 0x0000000000027919 */ /* 0x001e240000002100 */
[----:B0-----:R-:W-:-:S05]  /*0a70*/  VIADD R173, R2, 0xffffff80 ;  /* 0xffffff8002ad7836 */ /* 0x001fca0000000000 */
[----:B------:R-:W-:-:S04]  /*0a80*/  SHF.R.S32.HI R0, RZ, 0x1f, R173 ;  /* 0x0000001fff007819 */ /* 0x000fc800000114ad */
[CC--:B------:R-:W-:Y:S02]  /*0a90*/  LEA.HI R2, R0.reuse, R173.reuse, RZ, 0x7 ;  /* 0x000000ad00027211 */ /* 0x0c0fe400078f38ff */
[-C--:B------:R-:W-:Y:S02]  /*0aa0*/  LEA.HI R4, R0, R173.reuse, RZ, 0x5 ;  /* 0x000000ad00047211 */ /* 0x080fe400078f28ff */
[----:B------:R-:W-:Y:S02]  /*0ab0*/  LOP3.LUT R166, R2, 0xffffff80, RZ, 0xc0, !PT ;  /* 0xffffff8002a67812 */ /* 0x000fe400078ec0ff */
[-C--:B------:R-:W-:Y:S01]  /*0ac0*/  LEA.HI R11, R0, R173.reuse, RZ, 0x2 ;  /* 0x000000ad000b7211 */ /* 0x080fe200078f10ff */
[----:B------:R-:W-:Y:S01]  /*0ad0*/  IMAD.SHL.U32 R5, R4, 0x20, RZ ;  /* 0x0000002004057824 */ /* 0x000fe200078e00ff */
[----:B------:R-:W-:Y:S01]  /*0ae0*/  LEA.HI R164, R0, R173, RZ, 0x3 ;  /* 0x000000ad00a47211 */ /* 0x000fe200078f18ff */
[----:B------:R-:W-:Y:S01]  /*0af0*/  IMAD.IADD R166, R173, 0x1, -R166 ;  /* 0x00000001ada67824 */ /* 0x000fe200078e0aa6 */
[----:B------:R-:W-:-:S02]  /*0b00*/  SHF.R.S32.HI R167, RZ, 0x7, R2 ;  /* 0x00000007ffa77819 */ /* 0x000fc40000011402 */
[----:B------:R-:W-:Y:S02]  /*0b10*/  LOP3.LUT R162, R164, 0xfffffff8, RZ, 0xc0, !PT ;  /* 0xfffffff8a4a27812 */ /* 0x000fe400078ec0ff */
[----:B------:R-:W-:Y:S02]  /*0b20*/  SHF.R.S32.HI R7, RZ, 0x1f, R166 ;  /* 0x0000001fff077819 */ /* 0x000fe400000114a6 */
[----:B------:R-:W-:Y:S01]  /*0b30*/  LEA.HI R2, R2, R167, RZ, 0x1 ;  /* 0x000000a702027211 */ /* 0x000fe200078f08ff */
[----:B------:R-:W-:Y:S01]  /*0b40*/  IMAD.IADD R162, R173, 0x1, -R162 ;  /* 0x00000001ada27824 */ /* 0x000fe200078e0aa2 */
[CC--:B------:R-:W-:Y:S02]  /*0b50*/  LEA.HI R8, R7.reuse, R166.reuse, RZ, 0x2 ;  /* 0x000000a607087211 */ /* 0x0c0fe400078f10ff */
[----:B------:R-:W-:Y:S01]  /*0b60*/  LEA.HI R7, R7, R166, RZ, 0x5 ;  /* 0x000000a607077211 */ /* 0x000fe200078f28ff */
[----:B------:R-:W-:Y:S01]  /*0b70*/  IMAD.SHL.U32 R23, R162, 0x8, RZ ;  /* 0x00000008a2177824 */ /* 0x000fe200078e00ff */
[----:B------:R-:W-:-:S02]  /*0b80*/  SHF.R.S32.HI R9, RZ, 0x2, R8 ;  /* 0x00000002ff097819 */ /* 0x000fc40000011408 */
[----:B------:R-:W-:Y:S01]  /*0b90*/  SHF.R.S32.HI R10, RZ, 0x1f, R8 ;  /* 0x0000001fff0a7819 */ /* 0x000fe20000011408 */
[----:B------:R-:W-:Y:S01]  /*0ba0*/  VIADD R160, R23, 0x40 ;  /* 0x0000004017a07836 */ /* 0x000fe20000000000 */
[----:B------:R-:W-:Y:S02]  /*0bb0*/  LOP3.LUT R5, R5, 0xfffffc00, RZ, 0xc0, !PT ;  /* 0xfffffc0005057812 */ /* 0x000fe400078ec0ff */
[----:B------:R-:W-:Y:S02]  /*0bc0*/  LEA.HI R10, R10, R9, RZ, 0x3 ;  /* 0x000000090a0a7211 */ /* 0x000fe400078f18ff */
[----:B------:R-:W-:Y:S02]  /*0bd0*/  SHF.R.S32.HI R7, RZ, 0x5, R7 ;  /* 0x00000005ff077819 */ /* 0x000fe40000011407 */
[----:B------:R-:W-:Y:S02]  /*0be0*/  LOP3.LUT R10, R10, 0xfffffff8, RZ, 0xc0, !PT ;  /* 0xfffffff80a0a7812 */ /* 0x000fe400078ec0ff */
[----:B------:R-:W-:-:S02]  /*0bf0*/  LOP3.LUT R2, R2, 0x3fffffe, RZ, 0xc0, !PT ;  /* 0x03fffffe02027812 */ /* 0x000fc400078ec0ff */
[----:B------:R-:W-:Y:S01]  /*0c00*/  SHF.R.S32.HI R164, RZ, 0x3, R164 ;  /* 0x00000003ffa47819 */ /* 0x000fe200000114a4 */
[----:B------:R-:W-:Y:S01]  /*0c10*/  IMAD.IADD R10, R9, 0x1, -R10 ;  /* 0x00000001090a7824 */ /* 0x000fe200078e0a0a */
[----:B------:R-:W-:Y:S01]  /*0c20*/  SHF.R.S32.HI R172, RZ, 0x1f, R23 ;  /* 0x0000001fffac7819 */ /* 0x000fe20000011417 */
[----:B------:R-:W-:Y:S01]  /*0c30*/  IMAD.IADD R2, R167, 0x1, -R2 ;  /* 0x00000001a7027824 */ /* 0x000fe200078e0a02 */
[----:B------:R-:W-:Y:S01]  /*0c40*/  SHF.R.S32.HI R171, RZ, 0x1f, R160 ;  /* 0x0000001fffab7819 */ /* 0x000fe200000114a0 */
[----:B------:R-:W-:-:S04]  /*0c50*/  IMAD R7, R7, 0x10, R10 ;  /* 0x0000001007077824 */ /* 0x000fc800078e020a */
[----:B------:R-:W-:Y:S01]  /*0c60*/  IMAD R168, R2, 0x40, R7 ;  /* 0x0000004002a87824 */ /* 0x000fe200078e0207 */
[----:B--2---:R-:W-:Y:S02]  /*0c70*/  R2UR UR5, R3 ;  /* 0x00000000030572ca */ /* 0x004fe400000e0000 */
[----:B------:R-:W-:-:S04]  /*0c80*/  LEA.HI R3, R0, R173, RZ, 0x4 ;  /* 0x000000ad00037211 */ /* 0x000fc800078f20ff */
[----:B------:R-:W-:Y:S02]  /*0c90*/  SHF.R.S32.HI R6, RZ, 0x4, R3 ;  /* 0x00000004ff067819 */ /* 0x000fe40000011403 */
[C---:B------:R-:W-:Y:S02]  /*0ca0*/  LOP3.LUT R4, R3.reuse, 0x3fffff0, RZ, 0xc0, !PT ;  /* 0x03fffff003047812 */ /* 0x040fe400078ec0ff */
[----:B------:R-:W-:-:S03]  /*0cb0*/  LEA.HI R3, R3, R6, RZ, 0x1 ;  /* 0x0000000603037211 */ /* 0x000fc600078f08ff */
[----:B------:R-:W-:Y:S01]  /*0cc0*/  IMAD.IADD R4, R173, 0x1, -R4 ;  /* 0x00000001ad047824 */ /* 0x000fe200078e0a04 */
[----:B------:R-:W-:Y:S01]  /*0cd0*/  LOP3.LUT R3, R3, 0x1ffffffe, RZ, 0xc0, !PT ;  /* 0x1ffffffe03037812 */ /* 0x000fe200078ec0ff */
[----:B------:R-:W-:Y:S02]  /*0ce0*/  ULOP3.LUT UR5, UR5, 0x1, URZ, 0xfc, !UPT ;  /* 0x0000000105057892 */ /* 0x000fe4000f8efc3f */
[----:B------:R-:W-:Y:S02]  /*0cf0*/  IMAD R4, R4, 0x40, R5 ;  /* 0x0000004004047824 */ /* 0x000fe400078e0205 */
[----:B------:R-:W-:Y:S01]  /*0d00*/  IMAD.IADD R3, R6, 0x1, -R3 ;  /* 0x0000000106037824 */ /* 0x000fe200078e0a03 */
[----:B------:R-:W-:Y:S01]  /*0d10*/  LOP3.LUT R6, R11, 0xfffffffc, RZ, 0xc0, !PT ;  /* 0xfffffffc0b067812 */ /* 0x000fe200078ec0ff */
[----:B------:R-:W-:Y:S02]  /*0d20*/  IMAD.U32 R170, RZ, RZ, UR5 ;  /* 0x00000005ffaa7e24 */ /* 0x000fe4000f8e00ff */
[----:B------:R-:W-:Y:S01]  /*0d30*/  IMAD R169, R3, 0x8, R4 ;  /* 0x0000000803a97824 */ /* 0x000fe200078e0204 */
[----:B------:R-:W-:Y:S01]  /*0d40*/  LOP3.LUT R3, R8, 0x7ffffffc, RZ, 0xc0, !PT ;  /* 0x7ffffffc08037812 */ /* 0x000fe200078ec0ff */
[----:B------:R-:W-:-:S04]  /*0d50*/  IMAD.IADD R6, R173, 0x1, -R6 ;  /* 0x00000001ad067824 */ /* 0x000fc800078e0a06 */
[----:B------:R-:W-:Y:S01]  /*0d60*/  IMAD.IADD R18, R166, 0x1, -R3 ;  /* 0x00000001a6127824 */ /* 0x000fe200078e0a03 */
[----:B------:R-:W-:-:S04]  /*0d70*/  LEA.HI R0, R6, R6, RZ, 0x1 ;  /* 0x0000000606007211 */ /* 0x000fc800078f08ff */
[----:B------:R-:W-:Y:S01]  /*0d80*/  LOP3.LUT R5, R0, 0x1ffffffe, RZ, 0xc0, !PT ;  /* 0x1ffffffe00057812 */ /* 0x000fe200078ec0ff */
[----:B------:R-:W-:-:S04]  /*0d90*/  IMAD.U32 R0, RZ, RZ, UR4 ;  /* 0x00000004ff007e24 */ /* 0x000fc8000f8e00ff */
[----:B------:R-:W-:-:S04]  /*0da0*/  IMAD.IADD R5, R6, 0x1, -R5 ;  /* 0x0000000106057824 */ /* 0x000fc800078e0a05 */
[----:B------:R-:W-:-:S07]  /*0db0*/  IMAD R19, R5, 0x8, R168 ;  /* 0x0000000805137824 */ /* 0x000fce00078e02a8 */
.L_x_1178:
[----:B0----5:R-:W0:Y:S01]  /*0dc0*/  LDC R5, c[0x0][0xc60] ;  /* 0x00031800ff057b82 */ /* 0x021e220000000800 */
[----:B--2---:R-:W-:Y:S01]  /*0dd0*/  IMAD.MOV.U32 R2, RZ, RZ, R0 ;  /* 0x000000ffff027224 */ /* 0x004fe200078e0000 */
[----:B------:R-:W-:Y:S01]  /*0de0*/  ULDC UR4, c[0x0][0xc78] ;  /* 0x00031e0000047ab9 */ /* 0x000fe20000000800 */
[----:B0-----:R-:W-:-:S13]  /*0df0*/  ISETP.NE.AND P0, PT, R5, 0x1, PT ;  /* 0x000000010500780c */ /* 0x001fda0003f05270 */
[----:B---3--:R-:W0:Y:S08]  /*0e00*/  @P0 LDC R3, c[0x0][0xc64] ;  /* 0x00031900ff030b82 */ /* 0x008e300000000800 */
[----:B------:R-:W1:Y:S01]  /*0e10*/  @P0 LDC R4, c[0x0][0xc68] ;  /* 0x00031a00ff040b82 */ /* 0x000e620000000800 */
[----:B0-----:R-:W-:-:S05]  /*0e20*/  @P0 IMAD.HI.U32 R3, R0, R3, RZ ;  /* 0x0000000300030227 */ /* 0x001fca00078e00ff */
[----:B-1----:R-:W-:-:S04]  /*0e30*/  @P0 SHF.R.U32.HI R2, RZ, R4, R3 ;  /* 0x00000004ff020219 */ /* 0x002fc80000011603 */
[----:B------:R-:W-:Y:S01]  /*0e40*/  ISETP.GE.AND P0, PT, R2, UR4, PT ;  /* 0x0000000402007c0c */ /* 0x000fe2000bf06270 */
[----:B------:R-:W-:-:S04]  /*0e50*/  IMAD.MOV R3, RZ, RZ, -R2 ;  /* 0x000000ffff037224 */ /* 0x000fc800078e0a02 */
[----:B------:R-:W-:-:S08]  /*0e60*/  IMAD R15, R5, R3, R0 ;  /* 0x00000003050f7224 */ /* 0x000fd000078e0200 */
[----:B----4-:R-:W-:Y:S05]  /*0e70*/  @!P0 BRA `(.L_x_1082) ;  /* 0x0000000000208947 */ /* 0x010fea0003800000 */
[----:B------:R-:W0:Y:S01]  /*0e80*/  LDC R3, c[0x0][0xc6c] ;  /* 0x00031b00ff037b82 */ /* 0x000e220000000800 */
[----:B------:R-:W-:Y:S01]  /*0e90*/  IMAD.MOV.U32 R0, RZ, RZ, R15 ;  /* 0x000000ffff007224 */ /* 0x000fe200078e000f */
[----:B0-----:R-:W-:-:S13]  /*0ea0*/  ISETP.NE.AND P0, PT, R3, 0x1, PT ;  /* 0x000000010300780c */ /* 0x001fda0003f05270 */
[----:B------:R-:W0:Y:S02]  /*0eb0*/  @P0 LDC.64 R4, c[0x0][0xc70] ;  /* 0x00031c00ff040b82 */ /* 0x000e240000000a00 */
[----:B0-----:R-:W-:-:S05]  /*0ec0*/  @P0 IMAD.HI.U32 R4, R15, R4, RZ ;  /* 0x000000040f040227 */ /* 0x001fca00078e00ff */
[----:B------:R-:W-:-:S05]  /*0ed0*/  @P0 SHF.R.U32.HI R0, RZ, R5, R4 ;  /* 0x00000005ff000219 */ /* 0x000fca0000011604 */
[----:B------:R-:W-:Y:S01]  /*0ee0*/  IMAD R3, R0, R3, RZ ;  /* 0x0000000300037224 */ /* 0x000fe200078e02ff */
[----:B------:R-:W-:Y:S06]  /*0ef0*/  BRA `(.L_x_1083) ;  /* 0x00000000001c7947 */ /* 0x000fec0003800000 */
.L_x_1082:
[----:B------:R-:W0:Y:S01]  /*0f00*/  LDC R3, c[0x0][0xc54] ;  /* 0x00031500ff037b82 */ /* 0x000e220000000800 */
[----:B------:R-:W-:Y:S01]  /*0f10*/  IMAD.MOV.U32 R0, RZ, RZ, R15 ;  /* 0x000000ffff007224 */ /* 0x000fe200078e000f */
[----:B0-----:R-:W-:-:S13]  /*0f20*/  ISETP.NE.AND P0, PT, R3, 0x1, PT ;  /* 0x000000010300780c */ /* 0x001fda0003f05270 */
[----:B------:R-:W0:Y:S02]  /*0f30*/  @P0 LDC.64 R4, c[0x0][0xc58] ;  /* 0x00031600ff040b82 */ /* 0x000e240000000a00 */
[----:B0-----:R-:W-:-:S05]  /*0f40*/  @P0 IMAD.HI.U32 R4, R15, R4, RZ ;  /* 0x000000040f040227 */ /* 0x001fca00078e00ff */
[----:B------:R-:W-:-:S05]  /*0f50*/  @P0 SHF.R.U32.HI R0, RZ, R5, R4 ;  /* 0x00000005ff000219 */ /* 0x000fca0000011604 */
[----:B------:R-:W-:-:S07]  /*0f60*/  IMAD R3, R0, R3, RZ ;  /* 0x0000000300037224 */ /* 0x000fce00078e02ff */
.L_x_1083:
[----:B------:R-:W0:Y:S01]  /*0f70*/  LDC R163, c[0x0][0xc48] ;  /* 0x00031200ffa37b82 */ /* 0x000e220000000800 */
[----:B------:R-:W-:Y:S01]  /*0f80*/  LOP3.LUT R0, RZ, R0, RZ, 0x33, !PT ;  /* 0x00000000ff007212 */ /* 0x000fe200078e33ff */
[----:B------:R-:W-:Y:S01]  /*0f90*/  IMAD.IADD R3, R15, 0x1, -R3 ;  /* 0x000000010f037824 */ /* 0x000fe200078e0a03 */
[----:B------:R-:W-:Y:S01]  /*0fa0*/  ULDC UR4, c[0x0][0xc3c] ;  /* 0x00030f0000047ab9 */ /* 0x000fe20000000800 */
[----:B------:R-:W-:Y:S02]  /*0fb0*/  ULDC UR6, c[0x0][0xc54] ;  /* 0x0003150000067ab9 */ /* 0x000fe40000000800 */
[----:B------:R-:W-:Y:S01]  /*0fc0*/  VIADD R0, R0, UR4 ;  /* 0x0000000400007c36 */ /* 0x000fe20008000000 */
[----:B------:R-:W-:Y:S01]  /*0fd0*/  ULDC.64 UR4, c[0x0][0x418] ;  /* 0x0001060000047ab9 */ /* 0x000fe20000000a00 */
[----:B------:R-:W1:Y:S01]  /*0fe0*/  LDC R4, c[0x0][0x448] ;  /* 0x00011200ff047b82 */ /* 0x000e620000000800 */
[----:B------:R-:W-:Y:S01]  /*0ff0*/  IMAD R15, R2, UR6, R3 ;  /* 0x00000006020f7c24 */ /* 0x000fe2000f8e0203 */
[----:B------:R-:W-:Y:S01]  /*1000*/  ISETP.NE.U32.AND P0, PT, RZ, UR4, PT ;  /* 0x00000004ff007c0c */ /* 0x000fe2000bf05070 */
[----:B------:R-:W-:-:S02]  /*1010*/  IMAD.SHL.U32 R17, R0, 0x80, RZ ;  /* 0x0000008000117824 */ /* 0x000fc400078e00ff */
[----:B------:R-:W-:Y:S01]  /*1020*/  IMAD.MOV.U32 R161, RZ, RZ, R15 ;  /* 0x000000ffffa17224 */ /* 0x000fe200078e000f */
[----:B------:R-:W-:Y:S01]  /*1030*/  ISETP.NE.AND.EX P0, PT, RZ, UR5, PT, P0 ;  /* 0x00000005ff007c0c */ /* 0x000fe2000bf05300 */
[----:B------:R-:W-:Y:S01]  /*1040*/  VIADD R2, R17, 0x7f ;  /* 0x0000007f11027836 */ /* 0x000fe20000000000 */
[----:B------:R-:W2:Y:S01]  /*1050*/  LDC.64 R12, c[0x0][0x9e0] ;  /* 0x00027800ff0c7b82 */ /* 0x000ea20000000a00 */
[----:B0-----:R-:W-:-:S07]  /*1060*/  ISETP.NE.AND P2, PT, R163, 0x1, PT ;  /* 0x00000001a300780c */ /* 0x001fce0003f45270 */
[----:B------:R-:W0:Y:S01]  /*1070*/  LDC R8, c[0x0][0x288] ;  /* 0x0000a200ff087b82 */ /* 0x000e220000000800 */
[----:B-1----:R-:W-:-:S07]  /*1080*/  ISETP.NE.AND P1, PT, R4, 0x1, PT ;  /* 0x000000010400780c */ /* 0x002fce0003f25270 */
[----:B------:R-:W1:Y:S08]  /*1090*/  LDC R72, c[0x0][0x424] ;  /* 0x00010900ff487b82 */ /* 0x000e700000000800 */
[----:B------:R-:W3:Y:S08]  /*10a0*/  @P2 LDC R4, c[0x0][0xc4c] ;  /* 0x00031300ff042b82 */ /* 0x000ef00000000800 */
[----:B------:R-:W4:Y:S01]  /*10b0*/  @P2 LDC R7, c[0x0][0xc50] ;  /* 0x00031400ff072b82 */ /* 0x000f220000000800 */
[----:B0-----:R-:W-:-:S07]  /*10c0*/  IADD3 R5, -R8, 0x1, RZ ;  /* 0x0000000108057810 */ /* 0x001fce0007ffe1ff */
[----:B------:R-:W0:Y:S01]  /*10d0*/  @P1 LDC R11, c[0x0][0x44c] ;  /* 0x00011300ff0b1b82 */ /* 0x000e220000000800 */
[----:B-1----:R-:W-:-:S07]  /*10e0*/  SEL R72, R72, 0x1, P0 ;  /* 0x0000000148487807 */ /* 0x002fce0000000000 */
[----:B------:R-:W1:Y:S01]  /*10f0*/  @P1 LDC R6, c[0x0][0x450] ;  /* 0x00011400ff061b82 */ /* 0x000e620000000800 */
[----:B---3--:R-:W-:-:S07]  /*1100*/  @P2 IMAD.HI.U32 R0, R15, R4, RZ ;  /* 0x000000040f002227 */ /* 0x008fce00078e00ff */
[----:B------:R-:W3:Y:S01]  /*1110*/  LDC R9, c[0x0][0x2f0] ;  /* 0x0000bc00ff097b82 */ /* 0x000ee20000000800 */
[----:B----4-:R-:W-:Y:S02]  /*1120*/  @P2 SHF.R.U32.HI R161, RZ, R7, R0 ;  /* 0x00000007ffa12219 */ /* 0x010fe40000011600 */
[----:B--2---:R-:W-:-:S03]  /*1130*/  ISETP.GE.AND P2, PT, R13, 0x1, PT ;  /* 0x000000010d00780c */ /* 0x004fc60003f46270 */
[----:B------:R-:W-:Y:S02]  /*1140*/  IMAD.MOV R0, RZ, RZ, -R161 ;  /* 0x000000ffff007224 */ /* 0x000fe400078e0aa1 */
[----:B0-----:R-:W-:-:S04]  /*1150*/  @P1 IMAD.HI.U32 R3, R2, R11, RZ ;  /* 0x0000000b02031227 */ /* 0x001fc800078e00ff */
[----:B------:R-:W-:Y:S01]  /*1160*/  IMAD R163, R163, R0, R15 ;  /* 0x00000000a3a37224 */ /* 0x000fe200078e020f */
[----:B-1----:R-:W-:Y:S01]  /*1170*/  @P1 SHF.R.U32.HI R2, RZ, R6, R3 ;  /* 0x00000006ff021219 */ /* 0x002fe20000011603 */
[CC--:B---3--:R-:W-:Y:S02]  /*1180*/  IMAD R5, R72.reuse, R9.reuse, R5 ;  /* 0x0000000948057224 */ /* 0x0c8fe400078e0205 */
[----:B------:R-:W-:Y:S02]  /*1190*/  IMAD R16, R72, R9, RZ ;  /* 0x0000000948107224 */ /* 0x000fe400078e02ff */
[----:B------:R-:W-:-:S04]  /*11a0*/  IMAD.IADD R3, R5, 0x1, R2 ;  /* 0x0000000105037824 */ /* 0x000fc800078e0202 */
[----:B------:R-:W-:Y:S01]  /*11b0*/  IMAD.IADD R0, R3, 0x1, R12 ;  /* 0x0000000103007824 */ /* 0x000fe200078e020c */
[----:B------:R-:W-:Y:S06]  /*11c0*/  @!P2 BRA `(.L_x_1084) ;  /* 0x000000000040a947 */ /* 0x000fec0003800000 */
[C---:B------:R-:W-:Y:S01]  /*11d0*/  ISETP.GT.AND P0, PT, R3.reuse, RZ, PT ;  /* 0x000000ff0300720c */ /* 0x040fe20003f04270 */
[----:B------:R-:W-:-:S12]  /*11e0*/  VIADD R2, R3, 0xffffffff ;  /* 0xffffffff03027836 */ /* 0x000fd80000000000 */
[----:B------:R-:W-:Y:S05]  /*11f0*/  @P0 BRA `(.L_x_1085) ;  /* 0x00000000001c0947 */ /* 0x000fea0003800000 */
[----:B------:R-:W-:Y:S01]  /*1200*/  ISETP.NE.AND P0, PT, R13, 0x1, PT ;  /* 0x000000010d00780c */ /* 0x000fe20003f05270 */
[----:B------:R-:W-:-:S12]  /*1210*/  IMAD.MOV R3, RZ, RZ, -R3 ;  /* 0x000000ffff037224 */ /* 0x000fd800078e0a03 */
[----:B------:R-:W0:Y:S02]  /*1220*/  @P0 LDC.64 R4, c[0x0][0x9e8] ;  /* 0x00027a00ff040b82 */ /* 0x000e240000000a00 */
[----:B0-----:R-:W-:-:S05]  /*1230*/  @P0 IMAD.HI.U32 R2, R3, R4, RZ ;  /* 0x0000000403020227 */ /* 0x001fca00078e00ff */
[----:B------:R-:W-:-:S04]  /*1240*/  @P0 SHF.R.U32.HI R3, RZ, R5, R2 ;  /* 0x00000005ff030219 */ /* 0x000fc80000011602 */
[----:B------:R-:W-:Y:S01]  /*1250*/  LOP3.LUT R2, RZ, R3, RZ, 0x33, !PT ;  /* 0x00000003ff027212 */ /* 0x000fe200078e33ff */
[----:B------:R-:W-:Y:S06]  /*1260*/  BRA `(.L_x_1086) ;  /* 0x0000000000107947 */ /* 0x000fec0003800000 */
.L_x_1085:
[----:B------:R-:W-:-:S13]  /*1270*/  ISETP.NE.AND P0, PT, R13, 0x1, PT ;  /* 0x000000010d00780c */ /* 0x000fda0003f05270 */
[----:B------:R-:W0:Y:S02]  /*1280*/  @P0 LDC.64 R4, c[0x0][0x9e8] ;  /* 0x00027a00ff040b82 */ /* 0x000e240000000a00 */
[----:B0-----:R-:W-:-:S05]  /*1290*/  @P0 IMAD.HI.U32 R4, R2, R4, RZ ;  /* 0x0000000402040227 */ /* 0x001fca00078e00ff */
[----:B------:R-:W-:-:S07]  /*12a0*/  @P0 SHF.R.U32.HI R2, RZ, R5, R4 ;  /* 0x00000005ff020219 */ /* 0x000fce0000011604 */
.L_x_1086:
[----:B------:R-:W-:-:S05]  /*12b0*/  IMAD R3, R2, R13, R13 ;  /* 0x0000000d02037224 */ /* 0x000fca00078e020d */
[----:B------:R-:W-:-:S07]  /*12c0*/  VIMNMX R0, R0, R3, PT ;  /* 0x0000000300007248 */ /* 0x000fce0003fe0100 */
.L_x_1084:
[----:B------:R-:W0:Y:S01]  /*12d0*/  @P1 LDC R4, c[0x0][0x44c] ;  /* 0x00011300ff041b82 */ /* 0x000e220000000800 */
[----:B------:R-:W-:Y:S01]  /*12e0*/  VIADD R2, R0, 0x5f ;  /* 0x0000005f00027836 */ /* 0x000fe20000000000 */
[----:B------:R-:W-:Y:S01]  /*12f0*/  ULDC UR4, c[0x0][0x9dc] ;  /* 0x0002770000047ab9 */ /* 0x000fe20000000800 */
[----:B------:R-:W-:Y:S02]  /*1300*/  IMAD R0, R72, R9, 0x5f ;  /* 0x0000005f48007424 */ /* 0x000fe400078e0209 */
[----:B------:R-:W-:-:S03]  /*1310*/  IMAD.HI R2, R2, 0x2aaaaaab, RZ ;  /* 0x2aaaaaab02027827 */ /* 0x000fc600078e02ff */
[----:B------:R-:W1:Y:S01]  /*1320*/  @P1 LDC R11, c[0x0][0x450] ;  /* 0x00011400ff0b1b82 */ /* 0x000e620000000800 */
[----:B------:R-:W-:Y:S01]  /*1330*/  IMAD.HI R0, R0, 0x2aaaaaab, RZ ;  /* 0x2aaaaaab00007827 */ /* 0x000fe200078e02ff */
[----:B------:R-:W-:-:S03]  /*1340*/  SHF.R.U32.HI R5, RZ, 0x1f, R2 ;  /* 0x0000001fff057819 */ /* 0x000fc60000011602 */
[----:B------:R-:W-:Y:S01]  /*1350*/  IMAD.MOV.U32 R7, RZ, RZ, R17 ;  /* 0x000000ffff077224 */ /* 0x000fe200078e0011 */
[----:B------:R-:W-:Y:S01]  /*1360*/  SHF.R.U32.HI R3, RZ, 0x1f, R0 ;  /* 0x0000001fff037819 */ /* 0x000fe20000011600 */
[----:B------:R-:W-:Y:S01]  /*1370*/  IMAD R72, R72, R9, -R8 ;  /* 0x0000000948487224 */ /* 0x000fe200078e0a08 */
[----:B------:R-:W-:Y:S02]  /*1380*/  LEA.HI.SX32 R2, R2, R5, 0x1c ;  /* 0x0000000502027211 */ /* 0x000fe400078fe2ff */
[----:B------:R-:W-:-:S04]  /*1390*/  LEA.HI.SX32 R3, R0, R3, 0x1c ;  /* 0x0000000300037211 */ /* 0x000fc800078fe2ff */
[----:B------:R-:W-:Y:S01]  /*13a0*/  VIMNMX R73, R3, R2, PT ;  /* 0x0000000203497248 */ /* 0x000fe20003fe0100 */
[----:B0-----:R-:W-:-:S05]  /*13b0*/  @P1 IMAD.HI.U32 R4, R17, R4, RZ ;  /* 0x0000000411041227 */ /* 0x001fca00078e00ff */
[----:B-1----:R-:W-:-:S05]  /*13c0*/  @P1 SHF.R.U32.HI R7, RZ, R11, R4 ;  /* 0x0000000bff071219 */ /* 0x002fca0000011604 */
[----:B------:R-:W-:-:S04]  /*13d0*/  IMAD.IADD R0, R72, 0x1, R7 ;  /* 0x0000000148007824 */ /* 0x000fc800078e0207 */
[----:B------:R-:W-:Y:S01]  /*13e0*/  VIADD R2, R0, -UR4 ;  /* 0x8000000400027c36 */ /* 0x000fe20008000000 */
[----:B------:R-:W-:Y:S06]  /*13f0*/  @!P2 BRA `(.L_x_1087) ;  /* 0x00000000003ca947 */ /* 0x000fec0003800000 */
[----:B------:R-:W-:-:S13]  /*1400*/  ISETP.GT.AND P0, PT, R0, -0x1, PT ;  /* 0xffffffff0000780c */ /* 0x000fda0003f04270 */
[----:B------:R-:W-:Y:S05]  /*1410*/  @P0 BRA `(.L_x_1088) ;  /* 0x00000000001c0947 */ /* 0x000fea0003800000 */
[----:B------:R-:W-:Y:S02]  /*1420*/  ISETP.NE.AND P0, PT, R13, 0x1, PT ;  /* 0x000000010d00780c */ /* 0x000fe40003f05270 */
[----:B------:R-:W-:-:S11]  /*1430*/  LOP3.LUT R3, RZ, R0, RZ, 0x33, !PT ;  /* 0x00000000ff037212 */ /* 0x000fd600078e33ff */
[----:B------:R-:W0:Y:S02]  /*1440*/  @P0 LDC.64 R4, c[0x0][0x9e8] ;  /* 0x00027a00ff040b82 */ /* 0x000e240000000a00 */
[----:B0-----:R-:W-:-:S05]  /*1450*/  @P0 IMAD.HI.U32 R0, R3, R4, RZ ;  /* 0x0000000403000227 */ /* 0x001fca00078e00ff */
[----:B------:R-:W-:-:S04]  /*1460*/  @P0 SHF.R.U32.HI R3, RZ, R5, R0 ;  /* 0x00000005ff030219 */ /* 0x000fc80000011600 */
[----:B------:R-:W-:Y:S01]  /*1470*/  LOP3.LUT R0, RZ, R3, RZ, 0x33, !PT ;  /* 0x00000003ff007212 */ /* 0x000fe200078e33ff */
[----:B------:R-:W-:Y:S06]  /*1480*/  BRA `(.L_x_1089) ;  /* 0x0000000000107947 */ /* 0x000fec0003800000 */
.L_x_1088:
[----:B------:R-:W-:-:S13]  /*1490*/  ISETP.NE.AND P0, PT, R13, 0x1, PT ;  /* 0x000000010d00780c */ /* 0x000fda0003f05270 */
[----:B------:R-:W0:Y:S02]  /*14a0*/  @P0 LDC.64 R4, c[0x0][0x9e8] ;  /* 0x00027a00ff040b82 */ /* 0x000e240000000a00 */
[----:B0-----:R-:W-:-:S05]  /*14b0*/  @P0 IMAD.HI.U32 R4, R0, R4, RZ ;  /* 0x0000000400040227 */ /* 0x001fca00078e00ff */
[----:B------:R-:W-:-:S07]  /*14c0*/  @P0 SHF.R.U32.HI R0, RZ, R5, R4 ;  /* 0x00000005ff000219 */ /* 0x000fce0000011604 */
.L_x_1089:
[----:B------:R-:W-:-:S05]  /*14d0*/  IMAD R3, R0, R13, RZ ;  /* 0x0000000d00037224 */ /* 0x000fca00078e02ff */
[----:B------:R-:W-:-:S07]  /*14e0*/  VIMNMX R2, R2, R3, !PT ;  /* 0x0000000302027248 */ /* 0x000fce0007fe0100 */
.L_x_1087:
[----:B------:R-:W-:Y:S01]  /*14f0*/  IMAD.HI R2, R2, 0x2aaaaaab, RZ ;  /* 0x2aaaaaab02027827 */ /* 0x000fe200078e02ff */
[----:B------:R-:W-:Y:S02]  /*1500*/  PLOP3.LUT P0, PT, PT, PT, PT, 0x80, 0x0 ;  /* 0x000000000000781c */ /* 0x000fe40003f0f070 */
[----:B------:R-:W-:Y:S02]  /*1510*/  CS2R R88, SRZ ;  /* 0x0000000000587805 */ /* 0x000fe4000001ff00 */
[----:B------:R-:W-:Y:S02]  /*1520*/  CS2R R86, SRZ ;  /* 0x0000000000567805 */ /* 0x000fe4000001ff00 */
[----:B------:R-:W-:Y:S02]  /*1530*/  CS2R R84, SRZ ;  /* 0x0000000000547805 */ /* 0x000fe4000001ff00 */
[----:B------:R-:W-:Y:S02]  /*1540*/  SHF.R.U32.HI R3, RZ, 0x1f, R2 ;  /* 0x0000001fff037819 */ /* 0x000fe40000011602 */
[----:B------:R-:W-:-:S02]  /*1550*/  CS2R R82, SRZ ;  /* 0x0000000000527805 */ /* 0x000fc4000001ff00 */
[----:B------:R-:W-:Y:S01]  /*1560*/  CS2R R80, SRZ ;  /* 0x0000000000507805 */ /* 0x000fe2000001ff00 */
[----:B------:R-:W-:Y:S01]  /*1570*/  IMAD.MOV.U32 R50, RZ, RZ, RZ ;  /* 0x000000ffff327224 */ /* 0x000fe200078e00ff */
[----:B------:R-:W-:Y:S02]  /*1580*/  LEA.HI.SX32 R3, R2, R3, 0x1c ;  /* 0x0000000302037211 */ /* 0x000fe400078fe2ff */
[----:B------:R-:W-:Y:S02]  /*1590*/  CS2R R46, SRZ ;  /* 0x00000000002e7805 */ /* 0x000fe4000001ff00 */
[----:B------:R-:W-:Y:S02]  /*15a0*/  CS2R R76, SRZ ;  /* 0x00000000004c7805 */ /* 0x000fe4000001ff00 */
[----:B------:R-:W-:Y:S02]  /*15b0*/  CS2R R74, SRZ ;  /* 0x00000000004a7805 */ /* 0x000fe4000001ff00 */
[----:B------:R-:W-:-:S02]  /*15c0*/  VIMNMX R22, RZ, R3, !PT ;  /* 0x00000003ff167248 */ /* 0x000fc40007fe0100 */
[----:B------:R-:W-:Y:S02]  /*15d0*/  CS2R R44, SRZ ;  /* 0x00000000002c7805 */ /* 0x000fe4000001ff00 */
[----:B------:R-:W-:Y:S02]  /*15e0*/  CS2R R70, SRZ ;  /* 0x0000000000467805 */ /* 0x000fe4000001ff00 */
[----:B------:R-:W-:Y:S02]  /*15f0*/  CS2R R68, SRZ ;  /* 0x0000000000447805 */ /* 0x000fe4000001ff00 */
[----:B------:R-:W-:Y:S02]  /*1600*/  ISETP.GT.AND P1, PT, R73, R22, PT ;  /* 0x000000164900720c */ /* 0x000fe40003f24270 */
[----:B------:R-:W-:Y:S02]  /*1610*/  CS2R R66, SRZ ;  /* 0x0000000000427805 */ /* 0x000fe4000001ff00 */
[----:B------:R-:W-:-:S02]  /*1620*/  CS2R R64, SRZ ;  /* 0x0000000000407805 */ /* 0x000fc4000001ff00 */
[----:B------:R-:W-:Y:S02]  /*1630*/  CS2R R62, SRZ ;  /* 0x00000000003e7805 */ /* 0x000fe4000001ff00 */
[----:B------:R-:W-:Y:S02]  /*1640*/  CS2R R60, SRZ ;  /* 0x00000000003c7805 */ /* 0x000fe4000001ff00 */
[----:B------:R-:W-:Y:S02]  /*1650*/  CS2R R58, SRZ ;  /* 0x00000000003a7805 */ /* 0x000fe4000001ff00 */
[----:B------:R-:W-:Y:S01]  /*1660*/  CS2R R56, SRZ ;  /* 0x0000000000387805 */ /* 0x000fe2000001ff00 */
[----:B------:R-:W-:Y:S01]  /*1670*/  IMAD.MOV.U32 R55, RZ, RZ, RZ ;  /* 0x000000ffff377224 */ /* 0x000fe200078e00ff */
        /* <DEDUP_REMOVED lines=11> */
[----:B------:R-:W-:Y:S01]  /*1730*/  IMAD.MOV.U32 R108, RZ, RZ, RZ ;  /* 0x000000ffff6c7224 */ /* 0x000fe200078e00ff */
[----:B------:R-:W-:Y:S02]  /*1740*/  CS2R R6, SRZ ;  /* 0x0000000000067805 */ /* 0x000fe4000001ff00 */
[----:B------:R-:W-:Y:S01]  /*1750*/  CS2R R28, SRZ ;  /* 0x00000000001c7805 */ /* 0x000fe2000001ff00 */
[----:B------:R-:W-:Y:S02]  /*1760*/  IMAD.MOV.U32 R27, RZ, RZ, RZ ;  /* 0x000000ffff1b7224 */ /* 0x000fe400078e00ff */
[----:B------:R-:W-:-:S02]  /*1770*/  IMAD.MOV.U32 R110, RZ, RZ, RZ ;  /* 0x000000ffff6e7224 */ /* 0x000fc400078e00ff */
[----:B------:R-:W-:Y:S01]  /*1780*/  IMAD.MOV.U32 R3, RZ, RZ, RZ ;  /* 0x000000ffff037224 */ /* 0x000fe200078e00ff */
[----:B------:R-:W-:Y:S06]  /*1790*/  @!P1 BRA `(.L_x_1090) ;  /* 0x000000b400449947 */ /* 0x000fec0003800000 */
[----:B------:R-:W0:Y:S01]  /*17a0*/  SHFL.IDX PT, R0, R167, RZ, 0x1f ;  /* 0x00001fffa7007589 */ /* 0x000e2200000e0000 */
[----:B------:R-:W1:Y:S01]  /*17b0*/  S2UR UR6, SR_CgaCtaId ;  /* 0x00000000000679c3 */ /* 0x000e620000008800 */
[----:B------:R-:W-:Y:S01]  /*17c0*/  UMOV UR37, 0x400 ;  /* 0x0000040000257882 */ /* 0x000fe20000000000 */
        /* <DEDUP_REMOVED lines=28> */
.L_x_1091:
[----:B------:R-:W-:Y:S02]  /*1990*/  LEA.HI R0, R165, R165, RZ, 0x1 ;  /* 0x000000a5a5007211 */ /* 0x000fe400078f08ff */
[----:B------:R-:W-:Y:S02]  /*19a0*/  R2UR UR4, R170 ;  /* 0x00000000aa0472ca */ /* 0x000fe400000e0000 */
[----:B------:R-:W-:-:S05]  /*19b0*/  LOP3.LUT R0, R0, 0xfffffffe, RZ, 0xc0, !PT ;  /* 0xfffffffe00007812 */ /* 0x000fca00078ec0ff */
[----:B------:R-:W-:-:S05]  /*19c0*/  IMAD.IADD R0, R165, 0x1, -R0 ;  /* 0x00000001a5007824 */ /* 0x000fca00078e0a00 */
[----:B------:R-:W-:Y:S01]  /*19d0*/  SHF.L.U32 R0, R0, 0x1f, RZ ;  /* 0x0000001f00007819 */ /* 0x000fe200000006ff */
[----:B------:R-:W-:-:S03]  /*19e0*/  IMAD.U32 R2, RZ, RZ, UR4 ;  /* 0x00000004ff027e24 */ /* 0x000fc6000f8e00ff */
[----:B------:R-:W0:Y:S02]  /*19f0*/  SYNCS.PHASECHK.TRANS64.TRYWAIT P1, [UR37+0x2a800], R0 ;  /* 0x02a80000ff0075a7 */ /* 0x000e240008020165 */
[----:B------:R-:W-:Y:S01]  /*1a00*/  ISETP.NE.AND P0, PT, R2, 0x3, PT ;  /* 0x000000030200780c */ /* 0x000fe20003f05270 */
[----:B0-----:R-:W-:-:S12]  /*1a10*/  @!P1 BRA `(.L_x_1092) ;  /* 0x0000011c00ac9947 */ /* 0x001fd80003800000 */
.L_x_1288:
[----:B------:R-:W-:Y:S05]  /*1a20*/  @!P0 BRA `(.L_x_1093) ;  /* 0x0000000000048947 */ /* 0x000fea0003800000 */
[----:B------:R-:W-:Y:S01]  /*1a30*/  BPT.TRAP 0x1 ;  /* 0x000000040000795c */ /* 0x000fe20000300000 */
.L_x_1093:
[----:B------:R-:W-:Y:S02]  /*1a40*/  IMAD.U32 R7, RZ, RZ, UR36 ;  /* 0x00000024ff077e24 */ /* 0x000fe4000f8e00ff */
[----:B0-----:R-:W-:-:S03]  /*1a50*/  IMAD.U32 R0, RZ, RZ, UR38 ;  /* 0x00000026ff007e24 */ /* 0x001fc6000f8e00ff */
[----:B------:R-:W-:Y:S02]  /*1a60*/  LEA R7, R7, UR37, 0x3 ;  /* 0x0000002507077c11 */ /* 0x000fe4000f8e18ff */
[----:B------:R-:W-:-:S04]  /*1a70*/  SHF.L.U32 R0, R0, 0x1f, RZ ;  /* 0x0000001f00007819 */ /* 0x000fc800000006ff */
[----:B------:R0:W1:Y:S01]  /*1a80*/  SYNCS.PHASECHK.TRANS64.TRYWAIT P1, [R7+URZ+0x2a830], R0 ;  /* 0x02a83000070075a7 */ /* 0x000062000802017f */
[----:B------:R-:W-:Y:S05]  /*1a90*/  @!P0 BRA `(.L_x_1094) ;  /* 0x0000000000048947 */ /* 0x000fea0003800000 */
[----:B------:R-:W-:Y:S01]  /*1aa0*/  BPT.TRAP 0x1 ;  /* 0x000000040000795c */ /* 0x000fe20000300000 */
.L_x_1094:
[----:B------:R-:W2:Y:S01]  /*1ab0*/  LDL.LU R2, [R1+0xc] ;  /* 0x00000c0001027983 */ /* 0x000ea20000300800 */
[----:B------:R-:W3:Y:S02]  /*1ac0*/  S2R R3, SR_TID.X ;  /* 0x0000000000037919 */ /* 0x000ee40000002100 */
[----:B---3--:R-:W-:Y:S02]  /*1ad0*/  LOP3.LUT P2, RZ, R3, 0x7f, RZ, 0xc0, !PT ;  /* 0x0000007f03ff7812 */ /* 0x008fe4000784c0ff */
[----:B--2---:R-:W-:-:S11]  /*1ae0*/  LOP3.LUT R2, R2, 0xffefffff, RZ, 0xc0, !PT ;  /* 0xffefffff02027812 */ /* 0x004fd600078ec0ff */
[----:B------:R-:W-:-:S05]  /*1af0*/  @P2 LOP3.LUT R2, R2, 0x100000, RZ, 0xfc, !PT ;  /* 0x0010000002022812 */ /* 0x000fca00078efcff */
[----:B------:R2:W-:Y:S01]  /*1b00*/  STL [R1+0xc], R2 ;  /* 0x00000c0201007387 */ /* 0x0005e20000100800 */
[----:B-1----:R-:W-:Y:S05]  /*1b10*/  @P1 BRA `(.L_x_1095) ;  /* 0x0000000000081947 */ /* 0x002fea0003800000 */
[----:B------:R-:W1:Y:S02]  /*1b20*/  SYNCS.PHASECHK.TRANS64.TRYWAIT P1, [R7+URZ+0x2a830], R0 ;  /* 0x02a83000070075a7 */ /* 0x000e64000802017f */
[----:B-1----:R-:W-:Y:S05]  /*1b30*/  @!P1 BRA `(.L_x_1096) ;  /* 0x0000011c007c9947 */ /* 0x002fea0003800000 */
.L_x_1095:
[----:B------:R-:W-:Y:S05]  /*1b40*/  WARPSYNC.ALL ;  /* 0x0000000000007948 */ /* 0x000fea0003800000 */
[----:B------:R-:W-:Y:S01]  /*1b50*/  UIADD3 UR4, UR37, 0x18400, URZ ;  /* 0x0001840025047890 */ /* 0x000fe2000fffe03f */
[----:B------:R-:W-:Y:S01]  /*1b60*/  WARPGROUP.ARRIVE ;  /* 0x00000000000079c5 */ /* 0x000fe20000000000 */
[----:B------:R-:W-:Y:S01]  /*1b70*/  UMOV UR9, 0x40000040 ;  /* 0x4000004000097882 */ /* 0x000fe20000000000 */
[----:B------:R-:W-:Y:S01]  /*1b80*/  UMOV UR11, 0x40000040 ;  /* 0x40000040000b7882 */ /* 0x000fe20000000000 */
[----:B------:R-:W-:Y:S01]  /*1b90*/  USHF.R.U32.HI UR4, URZ, 0x4, UR4 ;  /* 0x000000043f047899 */ /* 0x000fe20008011604 */
[----:B------:R-:W-:Y:S01]  /*1ba0*/  IMAD.U32 R5, RZ, RZ, UR9 ;  /* 0x00000009ff057e24 */ /* 0x000fe2000f8e00ff */
[----:B------:R-:W-:Y:S01]  /*1bb0*/  UMOV UR13, 0x40000040 ;  /* 0x40000040000d7882 */ /* 0x000fe20000000000 */
[----:B------:R-:W-:Y:S01]  /*1bc0*/  UMOV UR15, 0x40000040 ;  /* 0x40000040000f7882 */ /* 0x000fe20000000000 */
[----:B------:R-:W-:Y:S01]  /*1bd0*/  ULOP3.LUT UR4, UR4, 0x3fff, URZ, 0xc0, !UPT ;  /* 0x00003fff04047892 */ /* 0x000fe2000f8ec03f */
[----:B------:R-:W3:Y:S01]  /*1be0*/  LDC R174, c[0x0][0x448] ;  /* 0x00011200ffae7b82 */ /* 0x000ee20000000800 */
[----:B------:R-:W-:Y:S01]  /*1bf0*/  UMOV UR17, 0x40000040 ;  /* 0x4000004000117882 */ /* 0x000fe20000000000 */
[----:B------:R-:W-:Y:S01]  /*1c00*/  UMOV UR19, 0x40000040 ;  /* 0x4000004000137882 */ /* 0x000fe20000000000 */
[----:B------:R-:W-:Y:S01]  /*1c10*/  ULOP3.LUT UR39, UR4, 0x10000, URZ, 0xfc, !UPT ;  /* 0x0001000004277892 */ /* 0x000fe2000f8efc3f */
[----:B------:R-:W4:Y:S01]  /*1c20*/  S2R R8, SR_TID.X ;  /* 0x0000000000087919 */ /* 0x000f220000002100 */
[----:B------:R-:W-:Y:S01]  /*1c30*/  ULOP3.LUT UR4, UR40, 0x10000, URZ, 0xfc, !UPT ;  /* 0x0001000028047892 */ /* 0x000fe2000f8efc3f */
[----:B01----:R-:W-:Y:S01]  /*1c40*/  IMAD.IADD R0, R19, 0x1, R17 ;  /* 0x0000000113007824 */ /* 0x003fe200078e0211 */
[----:B------:R-:W-:Y:S01]  /*1c50*/  UIMAD UR5, UR36, 0x900, UR39 ;  /* 0x00000900240578a4 */ /* 0x000fe2000f8e0227 */
[----:B------:R-:W0:Y:S01]  /*1c60*/  LDC.64 R14, c[0x0][0x9e0] ;  /* 0x00027800ff0e7b82 */ /* 0x000e220000000a00 */
[----:B------:R-:W-:Y:S01]  /*1c70*/  UIADD3 UR12, UR4, 0x4, URZ ;  /* 0x00000004040c7890 */ /* 0x000fe2000fffe03f */
[----:B--2---:R-:W-:Y:S01]  /*1c80*/  IMAD.MOV.U32 R2, RZ, RZ, R0 ;  /* 0x000000ffff027224 */ /* 0x004fe200078e0000 */
[----:B------:R-:W-:Y:S01]  /*1c90*/  UIADD3 UR14, UR5, 0x4, URZ ;  /* 0x00000004050e7890 */ /* 0x000fe2000fffe03f */
[----:B------:R-:W-:-:S02]  /*1ca0*/  UMOV UR8, UR4 ;  /* 0x0000000400087c82 */ /* 0x000fc40008000000 */
[----:B------:R-:W-:Y:S01]  /*1cb0*/  UMOV UR10, UR5 ;  /* 0x00000005000a7c82 */ /* 0x000fe20008000000 */
[----:B------:R-:W-:Y:S01]  /*1cc0*/  IMAD.U32 R4, RZ, RZ, UR8 ;  /* 0x00000008ff047e24 */ /* 0x000fe2000f8e00ff */
[----:B------:R-:W-:Y:S01]  /*1cd0*/  HGMMA.64x96x16.F32 R24, gdesc[UR8], RZ, !UPT, gsb0 ;  /* 0x01600000081879f0 */ /* 0x000fe2000c0008ff */
[----:B------:R-:W-:Y:S01]  /*1ce0*/  UIADD3 UR8, UR4, 0x2, URZ ;  /* 0x0000000204087890 */ /* 0x000fe2000fffe03f */
[----:B------:R-:W1:Y:S01]  /*1cf0*/  LDC R11, c[0x0][0x288] ;  /* 0x0000a200ff0b7b82 */ /* 0x000e620000000800 */
[----:B------:R-:W-:Y:S01]  /*1d00*/  UIADD3 UR10, UR5, 0x2, URZ ;  /* 0x00000002050a7890 */ /* 0x000fe2000fffe03f */
[----:B------:R-:W-:Y:S01]  /*1d10*/  UMOV UR9, 0x40000040 ;  /* 0x4000004000097882 */ /* 0x000fe20000000000 */
[----:B------:R-:W-:Y:S01]  /*1d20*/  UMOV UR11, 0x40000040 ;  /* 0x40000040000b7882 */ /* 0x000fe20000000000 */
[----:B------:R-:W-:Y:S01]  /*1d30*/  UIADD3 UR16, UR4, 0x6, URZ ;  /* 0x0000000604107890 */ /* 0x000fe2000fffe03f */
[----:B---3--:R-:W-:Y:S01]  /*1d40*/  ISETP.NE.AND P2, PT, R174, 0x1, PT ;  /* 0x00000001ae00780c */ /* 0x008fe20003f45270 */
[----:B------:R-:W-:-:S02]  /*1d50*/  UIADD3 UR18, UR5, 0x6, URZ ;  /* 0x0000000605127890 */ /* 0x000fc4000fffe03f */
[----:B------:R-:W-:Y:S02]  /*1d60*/  UIADD3 UR20, UR4, 0x400, URZ ;  /* 0x0000040004147890 */ /* 0x000fe4000fffe03f */
[----:B------:R-:W-:Y:S01]  /*1d70*/  UIADD3 UR22, UR5, 0x300, URZ ;  /* 0x0000030005167890 */ /* 0x000fe2000fffe03f */
[----:B------:R-:W-:Y:S01]  /*1d80*/  UMOV UR21, 0x40000040 ;  /* 0x4000004000157882 */ /* 0x000fe20000000000 */
[----:B------:R-:W-:Y:S01]  /*1d90*/  UMOV UR23, 0x40000040 ;  /* 0x4000004000177882 */ /* 0x000fe20000000000 */
[----:B------:R-:W-:Y:S02]  /*1da0*/  UIADD3 UR24, UR4, 0x402, URZ ;  /* 0x0000040204187890 */ /* 0x000fe4000fffe03f */
[----:B------:R-:W-:Y:S01]  /*1db0*/  UIADD3 UR26, UR5, 0x302, URZ ;  /* 0x00000302051a7890 */ /* 0x000fe2000fffe03f */
[----:B----4-:R-:W-:Y:S01]  /*1dc0*/  LOP3.LUT P1, RZ, R8, 0x7f, RZ, 0xc0, !PT ;  /* 0x0000007f08ff7812 */ /* 0x010fe2000782c0ff */
[----:B------:R-:W-:Y:S01]  /*1dd0*/  UMOV UR25, 0x40000040 ;  /* 0x4000004000197882 */ /* 0x000fe20000000000 */
[----:B------:R-:W-:Y:S01]  /*1de0*/  UMOV UR27, 0x40000040 ;  /* 0x40000040001b7882 */ /* 0x000fe20000000000 */
[----:B------:R-:W-:Y:S01]  /*1df0*/  UIADD3 UR28, UR4, 0x404, URZ ;  /* 0x00000404041c7890 */ /* 0x000fe2000fffe03f */
[----:B------:R-:W2:Y:S01]  /*1e00*/  @P2 LDC R3, c[0x0][0x44c] ;  /* 0x00011300ff032b82 */ /* 0x000ea20000000800 */
[----:B------:R-:W-:Y:S01]  /*1e10*/  UIADD3 UR30, UR5, 0x304, URZ ;  /* 0x00000304051e7890 */ /* 0x000fe2000fffe03f */
[----:B------:R-:W-:Y:S01]  /*1e20*/  UMOV UR29, 0x40000040 ;  /* 0x40000040001d7882 */ /* 0x000fe20000000000 */
[----:B------:R-:W-:Y:S01]  /*1e30*/  UMOV UR31, 0x40000040 ;  /* 0x40000040001f7882 */ /* 0x000fe20000000000 */
[----:B------:R-:W-:-:S02]  /*1e40*/  UIADD3 UR32, UR4, 0x406, URZ ;  /* 0x0000040604207890 */ /* 0x000fc4000fffe03f */
[----:B------:R-:W-:Y:S02]  /*1e50*/  UIADD3 UR34, UR5, 0x306, URZ ;  /* 0x0000030605227890 */ /* 0x000fe4000fffe03f */
[----:B------:R-:W3:Y:S01]  /*1e60*/  @P2 LDC R6, c[0x0][0x450] ;  /* 0x00011400ff062b82 */ /* 0x000ee20000000800 */
        /* <DEDUP_REMOVED lines=10> */
[----:B------:R-:W-:Y:S01]  /*1f10*/  UIADD3 UR48, UR4, 0x804, URZ ;  /* 0x0000080404307890 */ /* 0x000fe2000fffe03f */
[----:B--2---:R-:W-:Y:S01]  /*1f20*/  @P2 IMAD.HI.U32 R3, R0, R3, RZ ;  /* 0x0000000300032227 */ /* 0x004fe200078e00ff */
[----:B------:R-:W-:Y:S01]  /*1f30*/  UIADD3 UR50, UR5, 0x604, URZ ;  /* 0x0000060405327890 */ /* 0x000fe2000fffe03f */
[----:B------:R-:W-:Y:S01]  /*1f40*/  UMOV UR49, 0x40000040 ;  /* 0x4000004000317882 */ /* 0x000fe20000000000 */
[----:B------:R-:W-:Y:S01]  /*1f50*/  UMOV UR51, 0x40000040 ;  /* 0x4000004000337882 */ /* 0x000fe20000000000 */
[----:B------:R-:W-:Y:S01]  /*1f60*/  UIADD3 UR56, UR4, 0x806, URZ ;  /* 0x0000080604387890 */ /* 0x000fe2000fffe03f */
[----:B------:R-:W-:Y:S01]  /*1f70*/  @!P1 VIADD R0, R7, 0x2a840 ;  /* 0x0002a84007009836 */ /* 0x000fe20000000000 */
[----:B------:R-:W-:Y:S01]  /*1f80*/  UIADD3 UR58, UR5, 0x606, URZ ;  /* 0x00000606053a7890 */ /* 0x000fe2000fffe03f */
[----:B---3--:R-:W-:Y:S01]  /*1f90*/  @P2 SHF.R.U32.HI R2, RZ, R6, R3 ;  /* 0x00000006ff022219 */ /* 0x008fe20000011603 */
[----:B------:R-:W-:Y:S01]  /*1fa0*/  UMOV UR57, 0x40000040 ;  /* 0x4000004000397882 */ /* 0x000fe20000000000 */
[----:B------:R-:W-:Y:S01]  /*1fb0*/  UMOV UR59, 0x40000040 ;  /* 0x40000040003b7882 */ /* 0x000fe20000000000 */
[----:B------:R-:W-:Y:S01]  /*1fc0*/  IMAD.MOV.U32 R6, RZ, RZ, -0x60 ;  /* 0xffffffa0ff067424 */ /* 0x000fe200078e00ff */
[----:B------:R-:W-:Y:S01]  /*1fd0*/  @!P1 PRMT R0, RZ, 0x654, R0 ;  /* 0x00000654ff009816 */ /* 0x000fe20000000000 */
[----:B------:R-:W2:Y:S02]  /*1fe0*/  SHFL.IDX PT, R77, R2, RZ, 0x1c1f ;  /* 0x001c1fff024d7589 */ /* 0x000ea400000e0000 */
[----:B------:R-:W-:-:S04]  /*1ff0*/  IMAD R7, R73, R6, 0x61 ;  /* 0x0000006149077424 */ /* 0x000fc800078e0206 */
[----:B------:R-:W-:-:S04]  /*2000*/  IMAD R6, R18, -0x2, R7 ;  /* 0xfffffffe12067824 */ /* 0x000fc800078e0207 */
[C---:B------:R-:W-:Y:S01]  /*2010*/  VIADD R75, R6.reuse, 0xffffffff ;  /* 0xffffffff064b7836 */ /* 0x040fe20000000000 */
[----:B-1----:R-:W-:-:S05]  /*2020*/  IADD3 R9, R6, -R11, R16 ;  /* 0x8000000b06097210 */ /* 0x002fca0007ffe010 */
[----:B0-----:R-:W-:Y:S01]  /*2030*/  IMAD.IADD R20, R9, 0x1, R14 ;  /* 0x0000000109147824 */ /* 0x001fe200078e020e */
[----:B------:R-:W-:Y:S02]  /*2040*/  WARPGROUP.DEPBAR.LE gsb0, 0x0 ;  /* 0x00008000000079c5 */ /* 0x000fe40000010000 */
[----:B------:R-:W-:-:S06]  /*2050*/  WARPGROUP.ARRIVE ;  /* 0x00000000000079c5 */ /* 0x000fcc0000000000 */
[----:B------:R-:W-:Y:S03]  /*2060*/  HGMMA.64x96x16.F32 R24, gdesc[UR8], R24, gsb0 ;  /* 0x01600000081879f0 */ /* 0x000fe60008000818 */
        /* <DEDUP_REMOVED lines=29> */
[----:B------:R-:W-:Y:S01]  /*2240*/  HGMMA.64x96x16.F32 R24, gdesc[UR56], R24, gsb0 ;  /* 0x01600000381879f0 */ /* 0x000fe20008000818 */
[----:B------:R-:W-:Y:S02]  /*2250*/  ULDC UR59, c[0x0][0x9dc] ;  /* 0x00027700003b7ab9 */ /* 0x000fe40000000800 */
[----:B------:R-:W-:-:S06]  /*2260*/  ULOP3.LUT UR4, URZ, UR59, URZ, 0x33, !UPT ;  /* 0x0000003b3f047292 */ /* 0x000fcc000f8e333f */
[----:B------:R-:W-:Y:S02]  /*2270*/  VIADD R74, R9, UR4 ;  /* 0x00000004094a7c36 */ /* 0x000fe40008000000 */
[----:B------:R-:W-:Y:S01]  /*2280*/  VIADD R9, R7, 0xffffffff ;  /* 0xffffffff07097836 */ /* 0x000fe20000000000 */
[----:B------:R-:W-:Y:S02]  /*2290*/  WARPGROUP.DEPBAR.LE gsb0, 0x0 ;  /* 0x00008000000079c5 */ /* 0x000fe40000010000 */
[----:B------:R0:W-:Y:S01]  /*22a0*/  @!P1 SYNCS.ARRIVE.TRANS64.RED.A1T0 RZ, [R0+URZ], RZ ;  /* 0x000000ff00ff99a7 */ /* 0x0001e2000810043f */
[----:B------:R-:W-:-:S04]  /*22b0*/  ISETP.GE.AND P1, PT, R15, 0x1, PT ;  /* 0x000000010f00780c */ /* 0x000fc80003f26270 */
[----:B------:R-:W-:Y:S01]  /*22c0*/  P2R R21, PR, RZ, 0x2 ;  /* 0x00000002ff157803 */ /* 0x000fe20000000000 */
[----:B0-----:R-:W-:-:S04]  /*22d0*/  IMAD R0, R73, -0x60, R16 ;  /* 0xffffffa049007824 */ /* 0x001fc800078e0210 */
[----:B------:R-:W-:-:S04]  /*22e0*/  VIADD R3, R0, 0x60 ;  /* 0x0000006000037836 */ /* 0x000fc80000000000 */
[----:B------:R-:W-:Y:S02]  /*22f0*/  IMAD R13, R18, -0x2, R3 ;  /* 0xfffffffe120d7824 */ /* 0x000fe400078e0203 */
[----:B--2---:R-:W-:-:S03]  /*2300*/  IMAD.IADD R3, R74, 0x1, R77 ;  /* 0x000000014a037824 */ /* 0x004fc600078e024d */
[----:B------:R-:W-:Y:S01]  /*2310*/  VIADDMNMX R0, R77, R20, R13, PT ;  /* 0x000000144d007246 */ /* 0x000fe2000380010d */
[----:B------:R-:W-:Y:S06]  /*2320*/  @!P1 BRA `(.L_x_1097) ;  /* 0x00000000004c9947 */ /* 0x000fec0003800000 */
[----:B------:R-:W-:Y:S01]  /*2330*/  IADD3 R6, R16, -R11, R77 ;  /* 0x8000000b10067210 */ /* 0x000fe20007ffe04d */
[----:B------:R-:W-:Y:S03]  /*2340*/  BSSY B0, `(.L_x_1098) ;  /* 0x000000e000007945 */ /* 0x000fe60003800000 */
        /* <DEDUP_REMOVED lines=9> */
.L_x_1099:
[----:B------:R-:W-:-:S13]  /*23e0*/  ISETP.NE.AND P1, PT, R15, 0x1, PT ;  /* 0x000000010f00780c */ /* 0x000fda0003f25270 */
[----:B------:R-:W0:Y:S02]  /*23f0*/  @P1 LDC.64 R76, c[0x0][0x9e8] ;  /* 0x00027a00ff4c1b82 */ /* 0x000e240000000a00 */
[----:B0-----:R-:W-:-:S05]  /*2400*/  @P1 IMAD.HI.U32 R8, R6, R76, RZ ;  /* 0x0000004c06081227 */ /* 0x001fca00078e00ff */
[----:B------:R-:W-:-:S07]  /*2410*/  @P1 SHF.R.U32.HI R6, RZ, R77, R8 ;  /* 0x0000004dff061219 */ /* 0x000fce0000011608 */
.L_x_1100:
[----:B------:R-:W-:Y:S05]  /*2420*/  BSYNC B0 ;  /* 0x0000000000007941 */ /* 0x000fea0003800000 */
.L_x_1098:
[----:B------:R-:W-:-:S05]  /*2430*/  IMAD R6, R6, R15, R75 ;  /* 0x0000000f06067224 */ /* 0x000fca00078e024b */
[----:B------:R-:W-:Y:S02]  /*2440*/  VIMNMX R3, R3, R6, !PT ;  /* 0x0000000603037248 */ /* 0x000fe40007fe0100 */
[----:B------:R-:W-:-:S07]  /*2450*/  VIADDMNMX R0, R6, R15, R0, PT ;  /* 0x0000000f06007246 */ /* 0x000fce0003800100 */
.L_x_1097:
[C---:B------:R-:W-:Y:S02]  /*2460*/  ISETP.GE.AND P1, PT, R9.reuse, 0x2, PT ;  /* 0x000000020900780c */ /* 0x040fe40003f26270 */
[----:B------:R-:W-:Y:S02]  /*2470*/  ISETP.GE.AND P5, PT, R9, 0x9, PT ;  /* 0x000000090900780c */ /* 0x000fe40003fa6270 */
[----:B------:R-:W-:Y:S02]  /*2480*/  ISETP.GT.AND P2, PT, R3, 0x1, !P1 ;  /* 0x000000010300780c */ /* 0x000fe40004f44270 */
[C---:B------:R-:W-:Y:S02]  /*2490*/  ISETP.GE.AND P3, PT, R9.reuse, 0xa, PT ;  /* 0x0000000a0900780c */ /* 0x040fe40003f66270 */
[----:B------:R-:W-:Y:S02]  /*24a0*/  ISETP.LT.OR P2, PT, R0, 0x2, P2 ;  /* 0x000000020000780c */ /* 0x000fe40001741670 */
[----:B------:R-:W-:-:S02]  /*24b0*/  ISETP.GE.AND P6, PT, R9, 0x52, PT ;  /* 0x000000520900780c */ /* 0x000fc40003fc6270 */
[----:B------:R-:W-:Y:S02]  /*24c0*/  FSEL R77, R25, -INF , !P2 ;  /* 0xff800000194d7808 */ /* 0x000fe40005000000 */
[----:B------:R-:W-:Y:S02]  /*24d0*/  ISETP.GT.AND P2, PT, R3, 0x8, !P5 ;  /* 0x000000080300780c */ /* 0x000fe40006f44270 */
[----:B------:R-:W-:Y:S02]  /*24e0*/  P2R R25, PR, RZ, 0x8 ;  /* 0x00000008ff197803 */ /* 0x000fe40000000000 */
[----:B------:R-:W-:-:S04]  /*24f0*/  ISETP.LT.OR P2, PT, R0, 0x9, P2 ;  /* 0x000000090000780c */ /* 0x000fc80001741670 */
[----:B------:R-:W-:Y:S02]  /*2500*/  FSEL R79, R28, -INF , !P2 ;  /* 0xff8000001c4f7808 */ /* 0x000fe40005000000 */
[----:B------:R-:W-:Y:S02]  /*2510*/  ISETP.GT.AND P2, PT, R3, 0x9, !P3 ;  /* 0x000000090300780c */ /* 0x000fe40005f44270 */
[----:B------:R-:W-:Y:S02]  /*2520*/  ISETP.GE.AND P3, PT, R9, 0x11, PT ;  /* 0x000000110900780c */ /* 0x000fe40003f66270 */
[----:B------:R-:W-:Y:S02]  /*2530*/  ISETP.LT.OR P2, PT, R0, 0xa, P2 ;  /* 0x0000000a0000780c */ /* 0x000fe40001741670 */
[----:B------:R-:W-:Y:S02]  /*2540*/  P2R R76, PR, RZ, 0x8 ;  /* 0x00000008ff4c7803 */ /* 0x000fe40000000000 */
[----:B------:R-:W-:-:S02]  /*2550*/  FSEL R81, R29, -INF , !P2 ;  /* 0xff8000001d517808 */ /* 0x000fc40005000000 */
[----:B------:R-:W-:Y:S02]  /*2560*/  ISETP.GT.AND P2, PT, R3, 0x10, !P3 ;  /* 0x000000100300780c */ /* 0x000fe40005f44270 */
[----:B------:R-:W-:Y:S02]  /*2570*/  ISETP.GE.AND P3, PT, R9, 0x12, PT ;  /* 0x000000120900780c */ /* 0x000fe40003f66270 */
[----:B------:R-:W-:Y:S02]  /*2580*/  ISETP.LT.OR P2, PT, R0, 0x11, P2 ;  /* 0x000000110000780c */ /* 0x000fe40001741670 */
[----:B------:R-:W-:Y:S02]  /*2590*/  P2R R78, PR, RZ, 0x8 ;  /* 0x00000008ff4e7803 */ /* 0x000fe40000000000 */
[----:B------:R-:W-:Y:S02]  /*25a0*/  FSEL R83, R32, -INF , !P2 ;  /* 0xff80000020537808 */ /* 0x000fe40005000000 */
[----:B------:R-:W-:-:S02]  /*25b0*/  ISETP.GT.AND P2, PT, R3, 0x11, !P3 ;  /* 0x000000110300780c */ /* 0x000fc40005f44270 */
[----:B------:R-:W-:Y:S02]  /*25c0*/  ISETP.GE.AND P3, PT, R9, 0x19, PT ;  /* 0x000000190900780c */ /* 0x000fe40003f66270 */
[----:B------:R-:W-:Y:S02]  /*25d0*/  ISETP.LT.OR P2, PT, R0, 0x12, P2 ;  /* 0x000000120000780c */ /* 0x000fe40001741670 */
[----:B------:R-:W-:Y:S02]  /*25e0*/  P2R R80, PR, RZ, 0x8 ;  /* 0x00000008ff507803 */ /* 0x000fe40000000000 */
[----:B------:R-:W-:Y:S02]  /*25f0*/  FSEL R85, R33, -INF , !P2 ;  /* 0xff80000021557808 */ /* 0x000fe40005000000 */
[----:B------:R-:W-:Y:S02]  /*2600*/  ISETP.GT.AND P2, PT, R3, 0x18, !P3 ;  /* 0x000000180300780c */ /* 0x000fe40005f44270 */
[----:B------:R-:W-:-:S02]  /*2610*/  ISETP.GE.AND P3, PT, R9, 0x1a, PT ;  /* 0x0000001a0900780c */ /* 0x000fc40003f66270 */
[----:B------:R-:W-:Y:S02]  /*2620*/  ISETP.LT.OR P2, PT, R0, 0x19, P2 ;  /* 0x000000190000780c */ /* 0x000fe40001741670 */
[----:B------:R-:W-:Y:S02]  /*2630*/  P2R R28, PR, RZ, 0x8 ;  /* 0x00000008ff1c7803 */ /* 0x000fe40000000000 */
[----:B------:R-:W-:Y:S02]  /*2640*/  FSEL R87, R36, -INF , !P2 ;  /* 0xff80000024577808 */ /* 0x000fe40005000000 */
[----:B------:R-:W-:Y:S02]  /*2650*/  ISETP.GT.AND P2, PT, R3, 0x19, !P3 ;  /* 0x000000190300780c */ /* 0x000fe40005f44270 */
[----:B------:R-:W-:Y:S02]  /*2660*/  ISETP.GE.AND P3, PT, R9, 0x21, PT ;  /* 0x000000210900780c */ /* 0x000fe40003f66270 */
[----:B------:R-:W-:-:S02]  /*2670*/  ISETP.LT.OR P2, PT, R0, 0x1a, P2 ;  /* 0x0000001a0000780c */ /* 0x000fc40001741670 */
[----:B------:R-:W-:Y:S02]  /*2680*/  P2R R36, PR, RZ, 0x8 ;  /* 0x00000008ff247803 */ /* 0x000fe40000000000 */
[----:B------:R-:W-:Y:S02]  /*2690*/  FSEL R89, R37, -INF , !P2 ;  /* 0xff80000025597808 */ /* 0x000fe40005000000 */
[----:B------:R-:W-:Y:S02]  /*26a0*/  ISETP.GT.AND P2, PT, R3, 0x20, !P3 ;  /* 0x000000200300780c */ /* 0x000fe40005f44270 */
[----:B------:R-:W-:Y:S02]  /*26b0*/  ISETP.GE.AND P3, PT, R9, 0x22, PT ;  /* 0x000000220900780c */ /* 0x000fe40003f66270 */
[----:B------:R-:W-:Y:S02]  /*26c0*/  ISETP.LT.OR P2, PT, R0, 0x21, P2 ;  /* 0x000000210000780c */ /* 0x000fe40001741670 */
[----:B------:R-:W-:-:S02]  /*26d0*/  P2R R37, PR, RZ, 0x8 ;  /* 0x00000008ff257803 */ /* 0x000fc40000000000 */
        /* <DEDUP_REMOVED lines=8> */
[----:B------:R-:W-:-:S04]  /*2760*/  ISETP.LT.OR P2, PT, R0, 0x29, P2 ;  /* 0x000000290000780c */ /* 0x000fc80001741670 */
[----:B------:R-:W-:Y:S02]  /*2770*/  FSEL R93, R44, -INF , !P2 ;  /* 0xff8000002c5d7808 */ /* 0x000fe40005000000 */
[----:B------:R-:W-:Y:S02]  /*2780*/  ISETP.GT.AND P2, PT, R3, 0x29, !P3 ;  /* 0x000000290300780c */ /* 0x000fe40005f44270 */
[----:B------:R-:W-:Y:S02]  /*2790*/  P2R R44, PR, RZ, 0x8 ;  /* 0x00000008ff2c7803 */ /* 0x000fe40000000000 */
[----:B------:R-:W-:Y:S02]  /*27a0*/  ISETP.LT.OR P2, PT, R0, 0x2a, P2 ;  /* 0x0000002a0000780c */ /* 0x000fe40001741670 */
[----:B------:R-:W-:Y:S02]  /*27b0*/  ISETP.GE.AND P3, PT, R9, 0x31, PT ;  /* 0x000000310900780c */ /* 0x000fe40003f66270 */
[----:B------:R-:W-:-:S02]  /*27c0*/  FSEL R45, R45, -INF , !P2 ;  /* 0xff8000002d2d7808 */ /* 0x000fc40005000000 */
[----:B------:R-:W-:Y:S02]  /*27d0*/  ISETP.GT.AND P2, PT, R3, 0x30, !P3 ;  /* 0x000000300300780c */ /* 0x000fe40005f44270 */
[----:B------:R-:W-:Y:S02]  /*27e0*/  P2R R84, PR, RZ, 0x8 ;  /* 0x00000008ff547803 */ /* 0x000fe40000000000 */
[----:B------:R-:W-:Y:S02]  /*27f0*/  ISETP.LT.OR P2, PT, R0, 0x31, P2 ;  /* 0x000000310000780c */ /* 0x000fe40001741670 */
[----:B------:R-:W-:Y:S02]  /*2800*/  ISETP.GE.AND P3, PT, R9, 0x32, PT ;  /* 0x000000320900780c */ /* 0x000fe40003f66270 */
[----:B------:R-:W-:Y:S02]  /*2810*/  FSEL R95, R48, -INF , !P2 ;  /* 0xff800000305f7808 */ /* 0x000fe40005000000 */
[----:B------:R-:W-:-:S02]  /*2820*/  ISETP.GT.AND P2, PT, R3, 0x31, !P3 ;  /* 0x000000310300780c */ /* 0x000fc40005f44270 */
[----:B------:R-:W-:Y:S02]  /*2830*/  P2R R48, PR, RZ, 0x8 ;  /* 0x00000008ff307803 */ /* 0x000fe40000000000 */
[----:B------:R-:W-:Y:S02]  /*2840*/  ISETP.LT.OR P2, PT, R0, 0x32, P2 ;  /* 0x000000320000780c */ /* 0x000fe40001741670 */
[----:B------:R-:W-:Y:S02]  /*2850*/  ISETP.GE.AND P3, PT, R9, 0x39, PT ;  /* 0x000000390900780c */ /* 0x000fe40003f66270 */
[----:B------:R-:W-:Y:S02]  /*2860*/  FSEL R49, R49, -INF , !P2 ;  /* 0xff80000031317808 */ /* 0x000fe40005000000 */
[----:B------:R-:W-:Y:S02]  /*2870*/  ISETP.GT.AND P2, PT, R3, 0x38, !P3 ;  /* 0x000000380300780c */ /* 0x000fe40005f44270 */
[----:B------:R-:W-:-:S02]  /*2880*/  P2R R86, PR, RZ, 0x8 ;  /* 0x00000008ff567803 */ /* 0x000fc40000000000 */
[----:B------:R-:W-:Y:S02]  /*2890*/  ISETP.LT.OR P2, PT, R0, 0x39, P2 ;  /* 0x000000390000780c */ /* 0x000fe40001741670 */
[----:B------:R-:W-:Y:S02]  /*28a0*/  ISETP.GE.AND P3, PT, R9, 0x3a, PT ;  /* 0x0000003a0900780c */ /* 0x000fe40003f66270 */
[----:B------:R-:W-:Y:S02]  /*28b0*/  FSEL R97, R52, -INF , !P2 ;  /* 0xff80000034617808 */ /* 0x000fe40005000000 */
[----:B------:R-:W-:Y:S02]  /*28c0*/  ISETP.GT.AND P2, PT, R3, 0x39, !P3 ;  /* 0x000000390300780c */ /* 0x000fe40005f44270 */
[----:B------:R-:W-:Y:S02]  /*28d0*/  P2R R52, PR, RZ, 0x8 ;  /* 0x00000008ff347803 */ /* 0x000fe40000000000 */
[----:B------:R-:W-:-:S02]  /*28e0*/  ISETP.LT.OR P2, PT, R0, 0x3a, P2 ;  /* 0x0000003a0000780c */ /* 0x000fc40001741670 */
[----:B------:R-:W-:Y:S02]  /*28f0*/  ISETP.GE.AND P3, PT, R9, 0x41, PT ;  /* 0x000000410900780c */ /* 0x000fe40003f66270 */
[----:B------:R-:W-:Y:S02]  /*2900*/  FSEL R53, R53, -INF , !P2 ;  /* 0xff80000035357808 */ /* 0x000fe40005000000 */
[----:B------:R-:W-:Y:S02]  /*2910*/  ISETP.GT.AND P2, PT, R3, 0x40, !P3 ;  /* 0x000000400300780c */ /* 0x000fe40005f44270 */
[----:B------:R-:W-:Y:S02]  /*2920*/  P2R R88, PR, RZ, 0x8 ;  /* 0x00000008ff587803 */ /* 0x000fe40000000000 */
[----:B------:R-:W-:Y:S02]  /*2930*/  ISETP.LT.OR P2, PT, R0, 0x41, P2 ;  /* 0x000000410000780c */ /* 0x000fe40001741670 */
[----:B------:R-:W-:-:S02]  /*2940*/  ISETP.GE.AND P3, PT, R9, 0x42, PT ;  /* 0x000000420900780c */ /* 0x000fc40003f66270 */
        /* <DEDUP_REMOVED lines=18> */
[----:B------:R-:W-:-:S04]  /*2a70*/  ISETP.LT.OR P2, PT, R0, 0x51, P2 ;  /* 0x000000510000780c */ /* 0x000fc80001741670 */
[----:B------:R-:W-:Y:S02]  /*2a80*/  FSEL R64, R64, -INF , !P2 ;  /* 0xff80000040407808 */ /* 0x000fe40005000000 */
[----:B------:R-:W-:-:S04]  /*2a90*/  ISETP.GT.AND P2, PT, R3, 0x51, !P6 ;  /* 0x000000510300780c */ /* 0x000fc80007744270 */
[----:B------:R-:W-:-:S04]  /*2aa0*/  ISETP.LT.OR P2, PT, R0, 0x52, P2 ;  /* 0x000000520000780c */ /* 0x000fc80001741670 */
[----:B------:R-:W-:Y:S02]  /*2ab0*/  FSEL R8, R65, -INF , !P2 ;  /* 0xff80000041087808 */ /* 0x000fe40005000000 */
[----:B------:R-:W-:-:S04]  /*2ac0*/  ISETP.GE.AND P2, PT, R9, 0x59, PT ;  /* 0x000000590900780c */ /* 0x000fc80003f46270 */
[----:B------:R-:W-:-:S04]  /*2ad0*/  ISETP.GT.AND P3, PT, R3, 0x58, !P2 ;  /* 0x000000580300780c */ /* 0x000fc80005764270 */
[----:B------:R-:W-:-:S04]  /*2ae0*/  ISETP.LT.OR P3, PT, R0, 0x59, P3 ;  /* 0x000000590000780c */ /* 0x000fc80001f61670 */
[----:B------:R-:W-:Y:S02]  /*2af0*/  FSEL R68, R68, -INF , !P3 ;  /* 0xff80000044447808 */ /* 0x000fe40005800000 */
[----:B------:R-:W-:-:S04]  /*2b00*/  ISETP.GE.AND P3, PT, R9, 0x1, PT ;  /* 0x000000010900780c */ /* 0x000fc80003f66270 */
[----:B------:R-:W-:-:S04]  /*2b10*/  ISETP.GT.AND P4, PT, R3, RZ, !P3 ;  /* 0x000000ff0300720c */ /* 0x000fc80005f84270 */
[----:B------:R-:W-:-:S04]  /*2b20*/  ISETP.LT.OR P4, PT, R0, 0x1, P4 ;  /* 0x000000010000780c */ /* 0x000fc80002781670 */
[----:B------:R-:W-:Y:S02]  /*2b30*/  FSEL R29, R24, -INF , !P4 ;  /* 0xff800000181d7808 */ /* 0x000fe40006000000 */
[----:B------:R-:W-:-:S04]  /*2b40*/  ISETP.GE.AND P4, PT, R9, 0x5a, PT ;  /* 0x0000005a0900780c */ /* 0x000fc80003f86270 */
[----:B------:R-:W-:Y:S02]  /*2b50*/  P2R R65, PR, RZ, 0x10 ;  /* 0x00000010ff417803 */ /* 0x000fe40000000000 */
[----:B------:R-:W-:Y:S02]  /*2b60*/  ISETP.GT.AND P4, PT, R3, 0x59, !P4 ;  /* 0x000000590300780c */ /* 0x000fe40006784270 */
[----:B------:R-:W0:Y:S02]  /*2b70*/  SHFL.IDX PT, R3, R2, 0x1, 0x1c1f ;  /* 0x003c1f0002037f89 */ /* 0x000e2400000e0000 */
[----:B------:R-:W-:-:S04]  /*2b80*/  ISETP.LT.OR P4, PT, R0, 0x5a, P4 ;  /* 0x0000005a0000780c */ /* 0x000fc80002781670 */
[----:B------:R-:W-:Y:S02]  /*2b90*/  FSEL R6, R69, -INF , !P4 ;  /* 0xff80000045067808 */ /* 0x000fe40006000000 */
[----:B------:R-:W-:Y:S02]  /*2ba0*/  ISETP.GE.AND P4, PT, R15, 0x1, PT ;  /* 0x000000010f00780c */ /* 0x000fe40003f86270 */
[----:B0-----:R-:W-:Y:S01]  /*2bb0*/  VIADDMNMX R24, R3, R20, R13, PT ;  /* 0x0000001403187246 */ /* 0x001fe2000380010d */
[----:B------:R-:W-:-:S10]  /*2bc0*/  IMAD.IADD R7, R74, 0x1, R3 ;  /* 0x000000014a077824 */ /* 0x000fd400078e0203 */
[----:B------:R-:W-:Y:S05]  /*2bd0*/  @!P4 BRA `(.L_x_1101) ;  /* 0x00000000004cc947 */ /* 0x000fea0003800000 */
        /* <DEDUP_REMOVED lines=11> */
.L_x_1103:
[----:B------:R-:W-:-:S13]  /*2c90*/  ISETP.NE.AND P4, PT, R15, 0x1, PT ;  /* 0x000000010f00780c */ /* 0x000fda0003f85270 */
[----:B------:R-:W0:Y:S02]  /*2ca0*/  @P4 LDC.64 R2, c[0x0][0x9e8] ;  /* 0x00027a00ff024b82 */ /* 0x000e240000000a00 */
[----:B0-----:R-:W-:-:S05]  /*2cb0*/  @P4 IMAD.HI.U32 R2, R0, R2, RZ ;  /* 0x0000000200024227 */ /* 0x001fca00078e00ff */
[----:B------:R-:W-:-:S07]  /*2cc0*/  @P4 SHF.R.U32.HI R0, RZ, R3, R2 ;  /* 0x00000003ff004219 */ /* 0x000fce0000011602 */
.L_x_1104:
[----:B------:R-:W-:Y:S05]  /*2cd0*/  BSYNC B0 ;  /* 0x0000000000007941 */ /* 0x000fea0003800000 */
.L_x_1102:
[----:B------:R-:W-:-:S05]  /*2ce0*/  IMAD R0, R0, R15, R75 ;  /* 0x0000000f00007224 */ /* 0x000fca00078e024b */
[----:B------:R-:W-:Y:S02]  /*2cf0*/  VIMNMX R7, R7, R0, !PT ;  /* 0x0000000007077248 */ /* 0x000fe40007fe0100 */
[----:B------:R-:W-:-:S07]  /*2d00*/  VIADDMNMX R24, R0, R15, R24, PT ;  /* 0x0000000f00187246 */ /* 0x000fce0003800118 */
.L_x_1101:
[C---:B------:R-:W-:Y:S01]  /*2d10*/  ISETP.GT.AND P1, PT, R7.reuse, 0x1, !P1 ;  /* 0x000000010700780c */ /* 0x040fe20004f24270 */
[----:B------:R-:W-:Y:S01]  /*2d20*/  ULDC UR4, c[0x0][0x988] ;  /* 0x0002620000047ab9 */ /* 0x000fe20000000800 */
[----:B------:R-:W-:Y:S01]  /*2d30*/  ISETP.GT.AND P5, PT, R7, 0x8, !P5 ;  /* 0x000000080700780c */ /* 0x000fe20006fa4270 */
[----:B------:R-:W-:Y:S01]  /*2d40*/  IMAD.U32 R9, RZ, RZ, UR4 ;  /* 0x00000004ff097e24 */ /* 0x000fe2000f8e00ff */
[C---:B------:R-:W-:Y:S02]  /*2d50*/  ISETP.LT.OR P1, PT, R24.reuse, 0x2, P1 ;  /* 0x000000021800780c */ /* 0x040fe40000f21670 */
[----:B------:R-:W-:Y:S02]  /*2d60*/  ISETP.LT.OR P5, PT, R24, 0x9, P5 ;  /* 0x000000091800780c */ /* 0x000fe40002fa1670 */
[----:B------:R-:W-:Y:S02]  /*2d70*/  FSEL R27, R27, -INF , !P1 ;  /* 0xff8000001b1b7808 */ /* 0x000fe40004800000 */
[----:B------:R-:W-:-:S02]  /*2d80*/  ISETP.NE.AND P1, PT, R25, RZ, PT ;  /* 0x000000ff1900720c */ /* 0x000fc40003f25270 */
[----:B------:R-:W-:Y:S02]  /*2d90*/  FSEL R30, R30, -INF , !P5 ;  /* 0xff8000001e1e7808 */ /* 0x000fe40006800000 */
[----:B------:R-:W-:Y:S02]  /*2da0*/  ISETP.GT.AND P1, PT, R7, 0x9, !P1 ;  /* 0x000000090700780c */ /* 0x000fe40004f24270 */
[----:B------:R-:W-:Y:S02]  /*2db0*/  ISETP.NE.AND P5, PT, R28, RZ, PT ;  /* 0x000000ff1c00720c */ /* 0x000fe40003fa5270 */
[----:B------:R-:W-:Y:S02]  /*2dc0*/  ISETP.LT.OR P1, PT, R24, 0xa, P1 ;  /* 0x0000000a1800780c */ /* 0x000fe40000f21670 */
[----:B------:R-:W-:Y:S02]  /*2dd0*/  FMNMX.FTZ R3, R29, R77, !PT ;  /* 0x0000004d1d037209 */ /* 0x000fe40007810000 */
[----:B------:R-:W-:-:S02]  /*2de0*/  FSEL R28, R31, -INF , !P1 ;  /* 0xff8000001f1c7808 */ /* 0x000fc40004800000 */
[----:B------:R-:W-:Y:S02]  /*2df0*/  ISETP.NE.AND P1, PT, R76, RZ, PT ;  /* 0x000000ff4c00720c */ /* 0x000fe40003f25270 */
[----:B------:R-:W-:Y:S02]  /*2e00*/  ISETP.NE.AND P4, PT, R36, RZ, PT ;  /* 0x000000ff2400720c */ /* 0x000fe40003f85270 */
[----:B------:R-:W-:Y:S02]  /*2e10*/  ISETP.GT.AND P1, PT, R7, 0x10, !P1 ;  /* 0x000000100700780c */ /* 0x000fe40004f24270 */
[----:B------:R-:W-:Y:S02]  /*2e20*/  FMNMX.FTZ R3, R79, R3, !PT ;  /* 0x000000034f037209 */ /* 0x000fe40007810000 */
[----:B------:R-:W-:Y:S02]  /*2e30*/  ISETP.LT.OR P1, PT, R24, 0x11, P1 ;  /* 0x000000111800780c */ /* 0x000fe40000f21670 */
[----:B------:R-:W-:-:S02]  /*2e40*/  FMNMX.FTZ R3, R81, R3, !PT ;  /* 0x0000000351037209 */ /* 0x000fc40007810000 */
[----:B------:R-:W-:Y:S02]  /*2e50*/  FSEL R34, R34, -INF , !P1 ;  /* 0xff80000022227808 */ /* 0x000fe40004800000 */
[----:B------:R-:W-:Y:S02]  /*2e60*/  ISETP.NE.AND P1, PT, R78, RZ, PT ;  /* 0x000000ff4e00720c */ /* 0x000fe40003f25270 */
[----:B------:R-:W-:Y:S02]  /*2e70*/  FMNMX.FTZ R3, R83, R3, !PT ;  /* 0x0000000353037209 */ /* 0x000fe40007810000 */
[----:B------:R-:W-:Y:S02]  /*2e80*/  ISETP.GT.AND P1, PT, R7, 0x11, !P1 ;  /* 0x000000110700780c */ /* 0x000fe40004f24270 */
[----:B------:R-:W-:Y:S02]  /*2e90*/  FMNMX.FTZ R3, R85, R3, !PT ;  /* 0x0000000355037209 */ /* 0x000fe40007810000 */
[----:B------:R-:W-:-:S02]  /*2ea0*/  ISETP.LT.OR P1, PT, R24, 0x12, P1 ;  /* 0x000000121800780c */ /* 0x000fc40000f21670 */
[----:B------:R-:W-:Y:S02]  /*2eb0*/  FMNMX.FTZ R3, R87, R3, !PT ;  /* 0x0000000357037209 */ /* 0x000fe40007810000 */
[----:B------:R-:W-:Y:S02]  /*2ec0*/  FSEL R32, R35, -INF , !P1 ;  /* 0xff80000023207808 */ /* 0x000fe40004800000 */
[----:B------:R-:W-:Y:S02]  /*2ed0*/  ISETP.NE.AND P1, PT, R80, RZ, PT ;  /* 0x000000ff5000720c */ /* 0x000fe40003f25270 */
[----:B------:R-:W-:Y:S02]  /*2ee0*/  FMNMX.FTZ R3, R89, R3, !PT ;  /* 0x0000000359037209 */ /* 0x000fe40007810000 */
[----:B------:R-:W-:Y:S02]  /*2ef0*/  ISETP.GT.AND P1, PT, R7, 0x18, !P1 ;  /* 0x000000180700780c */ /* 0x000fe40004f24270 */
[----:B------:R-:W-:-:S02]  /*2f00*/  FMNMX.FTZ R3, R91, R3, !PT ;  /* 0x000000035b037209 */ /* 0x000fc40007810000 */
[----:B------:R-:W-:Y:S02]  /*2f10*/  ISETP.LT.OR P1, PT, R24, 0x19, P1 ;  /* 0x000000191800780c */ /* 0x000fe40000f21670 */
[----:B------:R-:W-:Y:S02]  /*2f20*/  FMNMX.FTZ R3, R41, R3, !PT ;  /* 0x0000000329037209 */ /* 0x000fe40007810000 */
[----:B------:R-:W-:Y:S02]  /*2f30*/  FSEL R38, R38, -INF , !P1 ;  /* 0xff80000026267808 */ /* 0x000fe40004800000 */
[----:B------:R-:W-:Y:S02]  /*2f40*/  ISETP.GT.AND P1, PT, R7, 0x19, !P5 ;  /* 0x000000190700780c */ /* 0x000fe40006f24270 */
[----:B------:R-:W-:Y:S02]  /*2f50*/  ISETP.NE.AND P5, PT, R40, RZ, PT ;  /* 0x000000ff2800720c */ /* 0x000fe40003fa5270 */
[----:B------:R-:W-:-:S02]  /*2f60*/  ISETP.LT.OR P1, PT, R24, 0x1a, P1 ;  /* 0x0000001a1800780c */ /* 0x000fc40000f21670 */
[----:B------:R-:W-:Y:S02]  /*2f70*/  FMNMX.FTZ R3, R93, R3, !PT ;  /* 0x000000035d037209 */ /* 0x000fe40007810000 */
[----:B------:R-:W-:Y:S02]  /*2f80*/  FSEL R36, R39, -INF , !P1 ;  /* 0xff80000027247808 */ /* 0x000fe40004800000 */
        /* <DEDUP_REMOVED lines=19> */
[----:B------:R-:W-:Y:S02]  /*30c0*/  ISETP.NE.AND P1, PT, R44, RZ, PT ;  /* 0x000000ff2c00720c */ /* 0x000fe40003f25270 */
[----:B------:R-:W-:Y:S02]  /*30d0*/  FMNMX.FTZ R3, R10, R3, !PT ;  /* 0x000000030a037209 */ /* 0x000fe40007810000 */
[----:B------:R-:W-:-:S02]  /*30e0*/  ISETP.GT.AND P1, PT, R7, 0x29, !P1 ;  /* 0x000000290700780c */ /* 0x000fc40004f24270 */
[----:B------:R-:W-:Y:S02]  /*30f0*/  FMNMX.FTZ R3, R64, R3, !PT ;  /* 0x0000000340037209 */ /* 0x000fe40007810000 */
[----:B------:R-:W-:Y:S02]  /*3100*/  ISETP.LT.OR P1, PT, R24, 0x2a, P1 ;  /* 0x0000002a1800780c */ /* 0x000fe40000f21670 */
[----:B------:R-:W-:Y:S02]  /*3110*/  FMNMX.FTZ R3, R8, R3, !PT ;  /* 0x0000000308037209 */ /* 0x000fe40007810000 */
[----:B------:R-:W-:Y:S02]  /*3120*/  FSEL R44, R47, -INF , !P1 ;  /* 0xff8000002f2c7808 */ /* 0x000fe40004800000 */
[----:B------:R-:W-:Y:S02]  /*3130*/  ISETP.NE.AND P1, PT, R84, RZ, PT ;  /* 0x000000ff5400720c */ /* 0x000fe40003f25270 */
[----:B------:R-:W-:-:S02]  /*3140*/  FMNMX.FTZ R3, R68, R3, !PT ;  /* 0x0000000344037209 */ /* 0x000fc40007810000 */
[C---:B------:R-:W-:Y:S02]  /*3150*/  ISETP.GT.AND P1, PT, R7.reuse, 0x30, !P1 ;  /* 0x000000300700780c */ /* 0x040fe40004f24270 */
[----:B------:R-:W-:Y:S02]  /*3160*/  FMNMX.FTZ R13, R6, R3, !PT ;  /* 0x00000003060d7209 */ /* 0x000fe40007810000 */
[----:B------:R-:W-:Y:S02]  /*3170*/  ISETP.LT.OR P1, PT, R24, 0x31, P1 ;  /* 0x000000311800780c */ /* 0x000fe40000f21670 */
[----:B------:R-:W-:Y:S02]  /*3180*/  ISETP.GT.AND P3, PT, R7, RZ, !P3 ;  /* 0x000000ff0700720c */ /* 0x000fe40005f64270 */
[----:B------:R-:W-:Y:S02]  /*3190*/  FSEL R50, R50, -INF , !P1 ;  /* 0xff80000032327808 */ /* 0x000fe40004800000 */
[----:B------:R-:W-:-:S02]  /*31a0*/  ISETP.NE.AND P1, PT, R48, RZ, PT ;  /* 0x000000ff3000720c */ /* 0x000fc40003f25270 */
[----:B------:R-:W-:Y:S02]  /*31b0*/  ISETP.LT.OR P3, PT, R24, 0x1, P3 ;  /* 0x000000011800780c */ /* 0x000fe40001f61670 */
[----:B------:R-:W-:Y:S02]  /*31c0*/  ISETP.GT.AND P1, PT, R7, 0x31, !P1 ;  /* 0x000000310700780c */ /* 0x000fe40004f24270 */
[----:B------:R-:W-:Y:S02]  /*31d0*/  FSEL R26, R26, -INF , !P3 ;  /* 0xff8000001a1a7808 */ /* 0x000fe40005800000 */
[----:B------:R-:W-:Y:S02]  /*31e0*/  ISETP.LT.OR P1, PT, R24, 0x32, P1 ;  /* 0x000000321800780c */ /* 0x000fe40000f21670 */
[----:B------:R-:W-:Y:S02]  /*31f0*/  ISETP.NE.AND P4, PT, R57, RZ, PT ;  /* 0x000000ff3900720c */ /* 0x000fe40003f85270 */
[----:B------:R-:W-:-:S02]  /*3200*/  FSEL R48, R51, -INF , !P1 ;  /* 0xff80000033307808 */ /* 0x000fc40004800000 */
[----:B------:R-:W-:Y:S02]  /*3210*/  ISETP.NE.AND P1, PT, R86, RZ, PT ;  /* 0x000000ff5600720c */ /* 0x000fe40003f25270 */
[C---:B------:R-:W-:Y:S02]  /*3220*/  ISETP.GT.AND P6, PT, R7.reuse, 0x51, !P6 ;  /* 0x000000510700780c */ /* 0x040fe400077c4270 */
[C---:B------:R-:W-:Y:S02]  /*3230*/  ISETP.GT.AND P1, PT, R7.reuse, 0x38, !P1 ;  /* 0x000000380700780c */ /* 0x040fe40004f24270 */
[----:B------:R-:W-:Y:S02]  /*3240*/  ISETP.GT.AND P2, PT, R7, 0x58, !P2 ;  /* 0x000000580700780c */ /* 0x000fe40005744270 */
[C---:B------:R-:W-:Y:S02]  /*3250*/  ISETP.LT.OR P1, PT, R24.reuse, 0x39, P1 ;  /* 0x000000391800780c */ /* 0x040fe40000f21670 */
[----:B------:R-:W-:-:S02]  /*3260*/  ISETP.LT.OR P6, PT, R24, 0x52, P6 ;  /* 0x000000521800780c */ /* 0x000fc400037c1670 */
[----:B------:R-:W-:Y:S02]  /*3270*/  FSEL R54, R54, -INF , !P1 ;  /* 0xff80000036367808 */ /* 0x000fe40004800000 */
[----:B------:R-:W-:Y:S02]  /*3280*/  ISETP.NE.AND P1, PT, R52, RZ, PT ;  /* 0x000000ff3400720c */ /* 0x000fe40003f25270 */
[----:B------:R-:W0:Y:S01]  /*3290*/  SHFL.BFLY PT, R52, R13, 0x2, 0x1f ;  /* 0x0c401f000d347f89 */ /* 0x000e2200000e0000 */
[----:B------:R-:W-:Y:S02]  /*32a0*/  ISETP.LT.OR P2, PT, R24, 0x59, P2 ;  /* 0x000000591800780c */ /* 0x000fe40001741670 */
[----:B------:R-:W-:Y:S02]  /*32b0*/  ISETP.GT.AND P1, PT, R7, 0x39, !P1 ;  /* 0x000000390700780c */ /* 0x000fe40004f24270 */
[----:B------:R-:W-:Y:S02]  /*32c0*/  FSEL R70, R70, -INF , !P2 ;  /* 0xff80000046467808 */ /* 0x000fe40005000000 */
[----:B------:R-:W-:-:S04]  /*32d0*/  ISETP.LT.OR P1, PT, R24, 0x3a, P1 ;  /* 0x0000003a1800780c */ /* 0x000fc80000f21670 */
[----:B------:R-:W-:Y:S02]  /*32e0*/  FSEL R20, R55, -INF , !P1 ;  /* 0xff80000037147808 */ /* 0x000fe40004800000 */
[----:B------:R-:W-:-:S04]  /*32f0*/  ISETP.NE.AND P1, PT, R88, RZ, PT ;  /* 0x000000ff5800720c */ /* 0x000fc80003f25270 */
[----:B------:R-:W-:-:S04]  /*3300*/  ISETP.GT.AND P1, PT, R7, 0x40, !P1 ;  /* 0x000000400700780c */ /* 0x000fc80004f24270 */
[----:B------:R-:W-:Y:S02]  /*3310*/  ISETP.LT.OR P1, PT, R24, 0x41, P1 ;  /* 0x000000411800780c */ /* 0x000fe40000f21670 */
[----:B0-----:R-:W-:Y:S02]  /*3320*/  FMNMX.FTZ R52, R13, R52, !PT ;  /* 0x000000340d347209 */ /* 0x001fe40007810000 */
[----:B------:R-:W-:Y:S02]  /*3330*/  FMNMX.FTZ R13, R26, R27, !PT ;  /* 0x0000001b1a0d7209 */ /* 0x000fe40007810000 */
[----:B------:R-:W-:Y:S01]  /*3340*/  FSEL R58, R58, -INF , !P1 ;  /* 0xff8000003a3a7808 */ /* 0x000fe20004800000 */
[----:B------:R-:W0:Y:S01]  /*3350*/  SHFL.BFLY PT, R3, R52, 0x1, 0x1f ;  /* 0x0c201f0034037f89 */ /* 0x000e2200000e0000 */
[----:B------:R-:W-:Y:S02]  /*3360*/  FMNMX.FTZ R13, R30, R13, !PT ;  /* 0x0000000d1e0d7209 */ /* 0x000fe40007810000 */
[----:B------:R-:W-:-:S02]  /*3370*/  ISETP.NE.AND P1, PT, R56, RZ, PT ;  /* 0x000000ff3800720c */ /* 0x000fc40003f25270 */
[----:B------:R-:W-:Y:S02]  /*3380*/  FMNMX.FTZ R13, R28, R13, !PT ;  /* 0x0000000d1c0d7209 */ /* 0x000fe40007810000 */
[----:B------:R-:W-:Y:S02]  /*3390*/  ISETP.GT.AND P1, PT, R7, 0x41, !P1 ;  /* 0x000000410700780c */ /* 0x000fe40004f24270 */
[----:B------:R-:W-:Y:S02]  /*33a0*/  FMNMX.FTZ R13, R34, R13, !PT ;  /* 0x0000000d220d7209 */ /* 0x000fe40007810000 */
[----:B------:R-:W-:Y:S02]  /*33b0*/  ISETP.LT.OR P1, PT, R24, 0x42, P1 ;  /* 0x000000421800780c */ /* 0x000fe40000f21670 */
[----:B------:R-:W-:Y:S02]  /*33c0*/  FMNMX.FTZ R13, R32, R13, !PT ;  /* 0x0000000d200d7209 */ /* 0x000fe40007810000 */
[----:B------:R-:W-:-:S02]  /*33d0*/  FSEL R2, R59, -INF , !P1 ;  /* 0xff8000003b027808 */ /* 0x000fc40004800000 */
        /* <DEDUP_REMOVED lines=9> */
[----:B0-----:R-:W-:Y:S02]  /*3470*/  FMNMX.FTZ R3, R52, R3, !PT ;  /* 0x0000000334037209 */ /* 0x001fe40007810000 */
[----:B------:R-:W-:Y:S02]  /*3480*/  FMNMX.FTZ R13, R44, R13, !PT ;  /* 0x0000000d2c0d7209 */ /* 0x000fe40007810000 */
[----:B------:R-:W-:Y:S01]  /*3490*/  ISETP.LT.OR P1, PT, R24, 0x4a, P1 ;  /* 0x0000004a1800780c */ /* 0x000fe20000f21670 */
[----:B------:R-:W-:Y:S01]  /*34a0*/  FMUL.FTZ R25, R3, R9 ;  /* 0x0000000903197220 */ /* 0x000fe20000410000 */
[----:B------:R-:W-:-:S02]  /*34b0*/  FMNMX.FTZ R13, R50, R13, !PT ;  /* 0x0000000d320d7209 */ /* 0x000fc40007810000 */
[----:B------:R-:W-:Y:S02]  /*34c0*/  FSEL R0, R63, -INF , !P1 ;  /* 0xff8000003f007808 */ /* 0x000fe40004800000 */
[----:B------:R-:W-:Y:S02]  /*34d0*/  FMNMX.FTZ R13, R48, R13, !PT ;  /* 0x0000000d300d7209 */ /* 0x000fe40007810000 */
[----:B------:R-:W-:Y:S02]  /*34e0*/  FSETP.NEU.FTZ.AND P1, PT, R3, -INF , PT ;  /* 0xff8000000300780b */ /* 0x000fe40003f3d000 */
[----:B------:R-:W-:Y:S02]  /*34f0*/  FMNMX.FTZ R13, R54, R13, !PT ;  /* 0x0000000d360d7209 */ /* 0x000fe40007810000 */
[----:B------:R-:W-:Y:S02]  /*3500*/  ISETP.NE.AND P4, PT, R61, RZ, PT ;  /* 0x000000ff3d00720c */ /* 0x000fe40003f85270 */
[----:B------:R-:W-:-:S02]  /*3510*/  FMNMX.FTZ R13, R20, R13, !PT ;  /* 0x0000000d140d7209 */ /* 0x000fc40007810000 */
[----:B------:R-:W-:Y:S02]  /*3520*/  FSEL R74, R25, RZ, P1 ;  /* 0x000000ff194a7208 */ /* 0x000fe40000800000 */
[----:B------:R-:W-:Y:S02]  /*3530*/  FMNMX.FTZ R13, R58, R13, !PT ;  /* 0x0000000d3a0d7209 */ /* 0x000fe40007810000 */
[----:B------:R-:W-:Y:S01]  /*3540*/  ISETP.GT.AND P1, PT, R7, 0x50, !P4 ;  /* 0x000000500700780c */ /* 0x000fe20006724270 */
[--C-:B------:R-:W-:Y:S01]  /*3550*/  FFMA.FTZ R39, R45, R9, -R74.reuse ;  /* 0x000000092d277223 */ /* 0x100fe2000001084a */
[----:B------:R-:W-:Y:S01]  /*3560*/  FMNMX.FTZ R13, R2, R13, !PT ;  /* 0x0000000d020d7209 */ /* 0x000fe20007810000 */
[--C-:B------:R-:W-:Y:S01]  /*3570*/  FFMA.FTZ R25, R29, R9, -R74.reuse ;  /* 0x000000091d197223 */ /* 0x100fe2000001084a */
[----:B------:R-:W-:Y:S01]  /*3580*/  ISETP.LT.OR P1, PT, R24, 0x51, P1 ;  /* 0x000000511800780c */ /* 0x000fe20000f21670 */
[----:B------:R0:W-:Y:S01]  /*3590*/  MUFU.EX2 R150, R39 ;  /* 0x0000002700967308 */ /* 0x0001e20000000800 */
[----:B------:R-:W-:Y:S01]  /*35a0*/  FMNMX.FTZ R13, R62, R13, !PT ;  /* 0x0000000d3e0d7209 */ /* 0x000fe20007810000 */
[-CC-:B------:R-:W-:Y:S01]  /*35b0*/  FFMA.FTZ R29, R77, R9.reuse, -R74.reuse ;  /* 0x000000094d1d7223 */ /* 0x180fe2000001084a */
[----:B------:R-:W-:Y:S01]  /*35c0*/  ISETP.NE.AND P4, PT, R65, RZ, PT ;  /* 0x000000ff4100720c */ /* 0x000fe20003f85270 */
[-CC-:B------:R-:W-:Y:S01]  /*35d0*/  FFMA.FTZ R31, R79, R9.reuse, -R74.reuse ;  /* 0x000000094f1f7223 */ /* 0x180fe2000001084a */
[----:B------:R-:W-:Y:S01]  /*35e0*/  FSEL R66, R66, -INF , !P1 ;  /* 0xff80000042427808 */ /* 0x000fe20004800000 */
[--C-:B------:R-:W-:Y:S01]  /*35f0*/  FFMA.FTZ R33, R81, R9, -R74.reuse ;  /* 0x0000000951217223 */ /* 0x100fe2000001084a */
[----:B------:R-:W-:Y:S01]  /*3600*/  FMNMX.FTZ R13, R0, R13, !PT ;  /* 0x0000000d000d7209 */ /* 0x000fe20007810000 */
[----:B------:R-:W-:Y:S01]  /*3610*/  MUFU.EX2 R25, R25 ;  /* 0x0000001900197308 */ /* 0x000fe20000000800 */
[----:B------:R-:W-:Y:S01]  /*3620*/  ISETP.GT.AND P1, PT, R7, 0x59, !P4 ;  /* 0x000000590700780c */ /* 0x000fe20006724270 */
[-CC-:B------:R-:W-:Y:S01]  /*3630*/  FFMA.FTZ R7, R41, R9.reuse, -R74.reuse ;  /* 0x0000000929077223 */ /* 0x180fe2000001084a */
[----:B------:R-:W-:Y:S01]  /*3640*/  FSEL R52, R67, -INF , !P6 ;  /* 0xff80000043347808 */ /* 0x000fe20007000000 */
[--C-:B0-----:R-:W-:Y:S01]  /*3650*/  FFMA.FTZ R39, R8, R9, -R74.reuse ;  /* 0x0000000908277223 */ /* 0x101fe2000001084a */
[----:B------:R-:W-:Y:S01]  /*3660*/  FMNMX.FTZ R13, R66, R13, !PT ;  /* 0x0000000d420d7209 */ /* 0x000fe20007810000 */
[--C-:B------:R-:W-:Y:S01]  /*3670*/  FFMA.FTZ R35, R83, R9, -R74.reuse ;  /* 0x0000000953237223 */ /* 0x100fe2000001084a */
[----:B------:R-:W-:Y:S01]  /*3680*/  ISETP.LT.OR P1, PT, R24, 0x5a, P1 ;  /* 0x0000005a1800780c */ /* 0x000fe20000f21670 */
[----:B------:R-:W-:Y:S01]  /*3690*/  MUFU.EX2 R148, R7 ;  /* 0x0000000700947308 */ /* 0x000fe20000000800 */
[----:B------:R-:W-:Y:S01]  /*36a0*/  FMNMX.FTZ R13, R52, R13, !PT ;  /* 0x0000000d340d7209 */ /* 0x000fe20007810000 */
[-CC-:B------:R-:W-:Y:S01]  /*36b0*/  FFMA.FTZ R43, R49, R9.reuse, -R74.reuse ;  /* 0x00000009312b7223 */ /* 0x180fe2000001084a */
[----:B------:R-:W-:Y:S01]  /*36c0*/  FSEL R24, R71, -INF , !P1 ;  /* 0xff80000047187808 */ /* 0x000fe20004800000 */
[--C-:B------:R-:W-:Y:S01]  /*36d0*/  FFMA.FTZ R6, R6, R9, -R74.reuse ;  /* 0x0000000906067223 */ /* 0x100fe2000001084a */
[----:B------:R-:W-:Y:S01]  /*36e0*/  FMNMX.FTZ R13, R70, R13, !PT ;  /* 0x0000000d460d7209 */ /* 0x000fe20007810000 */
[-CC-:B------:R-:W-:Y:S01]  /*36f0*/  FFMA.FTZ R47, R53, R9.reuse, -R74.reuse ;  /* 0x00000009352f7223 */ /* 0x180fe2000001084a */
[--C-:B------:R-:W-:Y:S01]  /*3700*/  FFMA.FTZ R37, R87, R9, -R74.reuse ;  /* 0x0000000957257223 */ /* 0x100fe2000001084a */
[----:B------:R0:W1:Y:S01]  /*3710*/  MUFU.EX2 R156, R29 ;  /* 0x0000001d009c7308 */ /* 0x0000620000000800 */
[----:B------:R-:W-:Y:S01]  /*3720*/  FMNMX.FTZ R13, R24, R13, !PT ;  /* 0x0000000d180d7209 */ /* 0x000fe20007810000 */
[-CC-:B------:R-:W-:Y:S01]  /*3730*/  FFMA.FTZ R10, R10, R9.reuse, -R74.reuse ;  /* 0x000000090a0a7223 */ /* 0x180fe2000001084a */
[-CC-:B------:R-:W-:Y:S01]  /*3740*/  FFMA.FTZ R41, R95, R9.reuse, -R74.reuse ;  /* 0x000000095f297223 */ /* 0x180fe2000001084a */
[-CC-:B------:R-:W-:Y:S01]  /*3750*/  FFMA.FTZ R45, R97, R9.reuse, -R74.reuse ;  /* 0x00000009612d7223 */ /* 0x180fe2000001084a */
[----:B------:R-:W-:Y:S01]  /*3760*/  ISETP.NE.AND P4, PT, R174, 0x1, PT ;  /* 0x00000001ae00780c */ /* 0x000fe20003f85270 */
[----:B------:R-:W2:Y:S01]  /*3770*/  SHFL.BFLY PT, R56, R13, 0x2, 0x1f ;  /* 0x0c401f000d387f89 */ /* 0x000ea200000e0000 */
[-CC-:B------:R-:W-:Y:S01]  /*3780*/  FFMA.FTZ R49, R99, R9.reuse, -R74.reuse ;  /* 0x0000000963317223 */ /* 0x180fe2000001084a */
[----:B------:R-:W3:Y:S01]  /*3790*/  MUFU.EX2 R31, R31 ;  /* 0x0000001f001f7308 */ /* 0x000ee20000000800 */
[-CC-:B0-----:R-:W-:Y:S01]  /*37a0*/  FFMA.FTZ R29, R85, R9.reuse, -R74.reuse ;  /* 0x00000009551d7223 */ /* 0x181fe2000001084a */
[-CC-:B------:R-:W-:Y:S01]  /*37b0*/  FFMA.FTZ R12, R12, R9.reuse, -R74.reuse ;  /* 0x000000090c0c7223 */ /* 0x180fe2000001084a */
[-CC-:B------:R-:W-:Y:S01]  /*37c0*/  FFMA.FTZ R60, R60, R9.reuse, -R74.reuse ;  /* 0x000000093c3c7223 */ /* 0x180fe2000001084a */
[-CC-:B------:R-:W-:Y:S01]  /*37d0*/  FFMA.FTZ R64, R64, R9.reuse, -R74.reuse ;  /* 0x0000000940407223 */ /* 0x180fe2000001084a */
[----:B------:R-:W-:Y:S01]  /*37e0*/  FFMA.FTZ R68, R68, R9, -R74 ;  /* 0x0000000944447223 */ /* 0x000fe2000001084a */
[----:B------:R-:W-:-:S02]  /*37f0*/  IMAD.MOV.U32 R53, RZ, RZ, R17 ;  /* 0x000000ffff357224 */ /* 0x000fc400078e0011 */
[----:B------:R0:W4:Y:S02]  /*3800*/  MUFU.EX2 R158, R33 ;  /* 0x00000021009e7308 */ /* 0x0001240000000800 */
[----:B------:R-:W5:Y:S06]  /*3810*/  @P4 LDC R55, c[0x0][0x450] ;  /* 0x00011400ff374b82 */ /* 0x000f6c0000000800 */
[----:B------:R-:W4:Y:S01]  /*3820*/  MUFU.EX2 R35, R35 ;  /* 0x0000002300237308 */ /* 0x000f220000000800 */
[----:B0-----:R-:W-:Y:S01]  /*3830*/  FFMA.FTZ R33, R89, R9, -R74 ;  /* 0x0000000959217223 */ /* 0x001fe2000001084a */
[----:B--2---:R-:W-:-:S06]  /*3840*/  FMNMX.FTZ R56, R13, R56, !PT ;  /* 0x000000380d387209 */ /* 0x004fcc0007810000 */
[----:B------:R-:W-:Y:S01]  /*3850*/  MUFU.EX2 R144, R43 ;  /* 0x0000002b00907308 */ /* 0x000fe20000000800 */
[----:B------:R-:W0:Y:S07]  /*3860*/  SHFL.BFLY PT, R7, R56, 0x1, 0x1f ;  /* 0x0c201f0038077f89 */ /* 0x000e2e00000e0000 */
[----:B------:R1:W-:Y:S08]  /*3870*/  MUFU.EX2 R43, R6 ;  /* 0x00000006002b7308 */ /* 0x0003f00000000800 */
[----:B------:R3:W-:Y:S01]  /*3880*/  MUFU.EX2 R146, R47 ;  /* 0x0000002f00927308 */ /* 0x0007e20000000800 */
[----:B-1----:R-:W-:Y:S01]  /*3890*/  FADD.FTZ R6, R25, R156 ;  /* 0x0000009c19067221 */ /* 0x002fe20000010000 */
[----:B------:R-:W-:-:S06]  /*38a0*/  F2FP.F16.F32.PACK_AB R156, R156, R25 ;  /* 0x000000199c9c723e */ /* 0x000fcc00000000ff */
[----:B------:R1:W-:Y:S01]  /*38b0*/  MUFU.EX2 R152, R29 ;  /* 0x0000001d00987308 */ /* 0x0003e20000000800 */
[----:B---3--:R-:W-:Y:S01]  /*38c0*/  FADD.FTZ R47, R31, R6 ;  /* 0x000000061f2f7221 */ /* 0x008fe20000010000 */
[----:B0-----:R-:W-:-:S03]  /*38d0*/  FMNMX.FTZ R8, R56, R7, !PT ;  /* 0x0000000738087209 */ /* 0x001fc60007810000 */
[C---:B----4-:R-:W-:Y:S01]  /*38e0*/  FADD.FTZ R6, R158.reuse, R47 ;  /* 0x0000002f9e067221 */ /* 0x050fe20000010000 */
[----:B------:R-:W-:Y:S01]  /*38f0*/  F2FP.F16.F32.PACK_AB R158, R158, R31 ;  /* 0x0000001f9e9e723e */ /* 0x000fe200000000ff */
[CC--:B------:R-:W-:Y:S01]  /*3900*/  FMUL.FTZ R7, R8.reuse, R9.reuse ;  /* 0x0000000908077220 */ /* 0x0c0fe20000410000 */
[----:B------:R-:W-:Y:S01]  /*3910*/  FSETP.NEU.FTZ.AND P1, PT, R8, -INF , PT ;  /* 0xff8000000800780b */ /* 0x000fe20003f3d000 */
[----:B------:R-:W-:Y:S01]  /*3920*/  MUFU.EX2 R37, R37 ;  /* 0x0000002500257308 */ /* 0x000fe20000000800 */
[----:B------:R-:W-:Y:S01]  /*3930*/  FADD.FTZ R51, R35, R6 ;  /* 0x0000000623337221 */ /* 0x000fe20000010000 */
[----:B-1----:R-:W-:Y:S01]  /*3940*/  FFMA.FTZ R29, R91, R9, -R74 ;  /* 0x000000095b1d7223 */ /* 0x002fe2000001084a */
[----:B------:R-:W-:-:S05]  /*3950*/  FSEL R7, R7, RZ, P1 ;  /* 0x000000ff07077208 */ /* 0x000fca0000800000 */
        /* <DEDUP_REMOVED lines=14> */
[----:B------:R-:W0:Y:S01]  /*3a40*/  MUFU.EX2 R27, R27 ;  /* 0x0000001b001b7308 */ /* 0x000e220000000800 */
        /* <DEDUP_REMOVED lines=8> */
[-CC-:B------:R-:W-:Y:S01]  /*3ad0*/  FFMA.FTZ R66, R66, R9.reuse, -R7.reuse ;  /* 0x0000000942427223 */ /* 0x180fe20000010807 */
[-CC-:B------:R-:W-:Y:S01]  /*3ae0*/  FFMA.FTZ R52, R52, R9.reuse, -R7.reuse ;  /* 0x0000000934347223 */ /* 0x180fe20000010807 */
[-CC-:B------:R-:W-:Y:S01]  /*3af0*/  FFMA.FTZ R70, R70, R9.reuse, -R7.reuse ;  /* 0x0000000946467223 */ /* 0x180fe20000010807 */
[----:B------:R-:W-:-:S04]  /*3b00*/  FFMA.FTZ R24, R24, R9, -R7 ;  /* 0x0000000918187223 */ /* 0x000fc80000010807 */
[----:B------:R2:W3:Y:S01]  /*3b10*/  MUFU.EX2 R159, R28 ;  /* 0x0000001c009f7308 */ /* 0x0004e20000000800 */
[----:B0-----:R-:W-:Y:S01]  /*3b20*/  FADD.FTZ R47, R26, R27 ;  /* 0x0000001b1a2f7221 */ /* 0x001fe20000010000 */
[----:B------:R-:W-:-:S06]  /*3b30*/  F2FP.F16.F32.PACK_AB R157, R27, R26 ;  /* 0x0000001a1b9d723e */ /* 0x000fcc00000000ff */
[----:B------:R-:W0:Y:S01]  /*3b40*/  MUFU.EX2 R34, R34 ;  /* 0x0000002200227308 */ /* 0x000e220000000800 */
[----:B-1----:R-:W-:Y:S01]  /*3b50*/  FADD.FTZ R6, R30, R47 ;  /* 0x0000002f1e067221 */ /* 0x002fe20000010000 */
[----:B--2---:R-:W1:Y:S06]  /*3b60*/  @P4 LDC R28, c[0x0][0x44c] ;  /* 0x00011300ff1c4b82 */ /* 0x004e6c0000000800 */
[----:B------:R-:W2:Y:S01]  /*3b70*/  MUFU.EX2 R153, R32 ;  /* 0x0000002000997308 */ /* 0x000ea20000000800 */
[C---:B---3--:R-:W-:Y:S01]  /*3b80*/  FADD.FTZ R47, R159.reuse, R6 ;  /* 0x000000069f2f7221 */ /* 0x048fe20000010000 */
[----:B------:R-:W-:-:S06]  /*3b90*/  F2FP.F16.F32.PACK_AB R159, R159, R30 ;  /* 0x0000001e9f9f723e */ /* 0x000fcc00000000ff */
[----:B------:R-:W3:Y:S01]  /*3ba0*/  MUFU.EX2 R38, R38 ;  /* 0x0000002600267308 */ /* 0x000ee20000000800 */
[----:B0-----:R-:W-:-:S07]  /*3bb0*/  FADD.FTZ R6, R34, R47 ;  /* 0x0000002f22067221 */ /* 0x001fce0000010000 */
[----:B------:R0:W-:Y:S01]  /*3bc0*/  MUFU.EX2 R154, R33 ;  /* 0x00000021009a7308 */ /* 0x0001e20000000800 */
[----:B--2---:R-:W-:Y:S01]  /*3bd0*/  FADD.FTZ R47, R153, R6 ;  /* 0x00000006992f7221 */ /* 0x004fe20000010000 */
[----:B-1----:R-:W-:Y:S01]  /*3be0*/  @P4 IMAD.HI.U32 R28, R17, R28, RZ ;  /* 0x0000001c111c4227 */ /* 0x002fe200078e00ff */
[----:B------:R-:W-:-:S04]  /*3bf0*/  F2FP.F16.F32.PACK_AB R153, R153, R34 ;  /* 0x000000229999723e */ /* 0x000fc800000000ff */
[----:B-----5:R-:W-:Y:S01]  /*3c00*/  @P4 SHF.R.U32.HI R53, RZ, R55, R28 ;  /* 0x00000037ff354219 */ /* 0x020fe2000001161c */
[----:B------:R-:W1:Y:S01]  /*3c10*/  MUFU.EX2 R155, R36 ;  /* 0x00000024009b7308 */ /* 0x000e620000000800 */
[----:B0-----:R-:W-:Y:S01]  /*3c20*/  FFMA.FTZ R33, R93, R9, -R74 ;  /* 0x000000095d217223 */ /* 0x001fe2000001084a */
[----:B---3--:R-:W-:Y:S01]  /*3c30*/  FADD.FTZ R6, R38, R47 ;  /* 0x0000002f26067221 */ /* 0x008fe20000010000 */
[----:B------:R-:W-:-:S05]  /*3c40*/  ISETP.GE.AND P4, PT, R15, 0x1, PT ;  /* 0x000000010f00780c */ /* 0x000fca0003f86270 */
[----:B------:R-:W-:Y:S08]  /*3c50*/  MUFU.EX2 R29, R29 ;  /* 0x0000001d001d7308 */ /* 0x000ff00000000800 */
[----:B------:R-:W0:Y:S01]  /*3c60*/  MUFU.EX2 R42, R42 ;  /* 0x0000002a002a7308 */ /* 0x000e220000000800 */
[C---:B-1----:R-:W-:Y:S01]  /*3c70*/  FADD.FTZ R47, R155.reuse, R6 ;  /* 0x000000069b2f7221 */ /* 0x042fe20000010000 */
[----:B------:R-:W-:-:S06]  /*3c80*/  F2FP.F16.F32.PACK_AB R155, R155, R38 ;  /* 0x000000269b9b723e */ /* 0x000fcc00000000ff */
[----:B------:R1:W-:Y:S08]  /*3c90*/  MUFU.EX2 R13, R10 ;  /* 0x0000000a000d7308 */ /* 0x0003f00000000800 */
[----:B------:R-:W2:Y:S01]  /*3ca0*/  MUFU.EX2 R149, R40 ;  /* 0x0000002800957308 */ /* 0x000ea20000000800 */
[----:B-1----:R-:W-:Y:S01]  /*3cb0*/  FADD.FTZ R10, R152, R51 ;  /* 0x00000033980a7221 */ /* 0x002fe20000010000 */
[----:B0-----:R-:W-:Y:S01]  /*3cc0*/  FADD.FTZ R6, R42, R47 ;  /* 0x0000002f2a067221 */ /* 0x001fe20000010000 */
[----:B------:R-:W-:-:S02]  /*3cd0*/  F2FP.F16.F32.PACK_AB R152, R152, R35 ;  /* 0x000000239898723e */ /* 0x000fc400000000ff */
[----:B------:R-:W-:-:S03]  /*3ce0*/  FADD.FTZ R51, R37, R10 ;  /* 0x0000000a25337221 */ /* 0x000fc60000010000 */
[----:B------:R-:W0:Y:S01]  /*3cf0*/  MUFU.EX2 R33, R33 ;  /* 0x0000002100217308 */ /* 0x000e220000000800 */
[C---:B------:R-:W-:Y:S01]  /*3d00*/  FADD.FTZ R10, R154.reuse, R51 ;  /* 0x000000339a0a7221 */ /* 0x040fe20000010000 */
[----:B------:R-:W-:-:S03]  /*3d10*/  F2FP.F16.F32.PACK_AB R154, R154, R37 ;  /* 0x000000259a9a723e */ /* 0x000fc600000000ff */
[----:B------:R-:W-:-:S03]  /*3d20*/  FADD.FTZ R51, R29, R10 ;  /* 0x0000000a1d337221 */ /* 0x000fc60000010000 */
[----:B------:R-:W-:Y:S01]  /*3d30*/  MUFU.EX2 R46, R46 ;  /* 0x0000002e002e7308 */ /* 0x000fe20000000800 */
[C---:B------:R-:W-:Y:S01]  /*3d40*/  FADD.FTZ R10, R148.reuse, R51 ;  /* 0x00000033940a7221 */ /* 0x040fe20000010000 */
[C---:B--2---:R-:W-:Y:S01]  /*3d50*/  FADD.FTZ R47, R149.reuse, R6 ;  /* 0x00000006952f7221 */ /* 0x044fe20000010000 */
[----:B------:R-:W-:Y:S02]  /*3d60*/  F2FP.F16.F32.PACK_AB R148, R148, R29 ;  /* 0x0000001d9494723e */ /* 0x000fe400000000ff */
[----:B------:R-:W-:-:S03]  /*3d70*/  F2FP.F16.F32.PACK_AB R149, R149, R42 ;  /* 0x0000002a9595723e */ /* 0x000fc600000000ff */
[----:B------:R-:W-:Y:S01]  /*3d80*/  MUFU.EX2 R151, R44 ;  /* 0x0000002c00977308 */ /* 0x000fe20000000800 */
[----:B0-----:R-:W-:-:S04]  /*3d90*/  FADD.FTZ R51, R33, R10 ;  /* 0x0000000a21337221 */ /* 0x001fc80000010000 */
[C---:B------:R-:W-:Y:S01]  /*3da0*/  FADD.FTZ R10, R150.reuse, R51 ;  /* 0x00000033960a7221 */ /* 0x040fe20000010000 */
[----:B------:R-:W-:Y:S02]  /*3db0*/  F2FP.F16.F32.PACK_AB R150, R150, R33 ;  /* 0x000000219696723e */ /* 0x000fe400000000ff */
[----:B------:R-:W0:Y:S08]  /*3dc0*/  MUFU.EX2 R41, R41 ;  /* 0x0000002900297308 */ /* 0x000e300000000800 */
[----:B------:R-:W-:Y:S08]  /*3dd0*/  MUFU.EX2 R50, R50 ;  /* 0x0000003200327308 */ /* 0x000ff00000000800 */
[----:B------:R-:W-:Y:S01]  /*3de0*/  MUFU.EX2 R145, R48 ;  /* 0x0000003000917308 */ /* 0x000fe20000000800 */
[----:B0-----:R-:W-:-:S04]  /*3df0*/  FADD.FTZ R51, R41, R10 ;  /* 0x0000000a29337221 */ /* 0x001fc80000010000 */
[C---:B------:R-:W-:Y:S01]  /*3e00*/  FADD.FTZ R6, R144.reuse, R51 ;  /* 0x0000003390067221 */ /* 0x040fe20000010000 */
[----:B------:R-:W-:Y:S02]  /*3e10*/  F2FP.F16.F32.PACK_AB R144, R144, R41 ;  /* 0x000000299090723e */ /* 0x000fe400000000ff */
[----:B------:R-:W0:Y:S08]  /*3e20*/  MUFU.EX2 R45, R45 ;  /* 0x0000002d002d7308 */ /* 0x000e300000000800 */
[----:B------:R-:W-:Y:S08]  /*3e30*/  MUFU.EX2 R54, R54 ;  /* 0x0000003600367308 */ /* 0x000ff00000000800 */
[----:B------:R1:W-:Y:S08]  /*3e40*/  MUFU.EX2 R141, R2 ;  /* 0x00000002008d7308 */ /* 0x0003f00000000800 */
[----:B------:R-:W-:Y:S01]  /*3e50*/  MUFU.EX2 R147, R20 ;  /* 0x0000001400937308 */ /* 0x000fe20000000800 */
[----:B-1----:R-:W-:Y:S01]  /*3e60*/  FADD.FTZ R2, R46, R47 ;  /* 0x0000002f2e027221 */ /* 0x002fe20000010000 */
[----:B0-----:R-:W-:-:S03]  /*3e70*/  FADD.FTZ R47, R45, R6 ;  /* 0x000000062d2f7221 */ /* 0x001fc60000010000 */
[----:B------:R-:W-:Y:S01]  /*3e80*/  FADD.FTZ R7, R151, R2 ;  /* 0x0000000297077221 */ /* 0x000fe20000010000 */
[----:B------:R-:W-:Y:S01]  /*3e90*/  FADD.FTZ R6, R146, R47 ;  /* 0x0000002f92067221 */ /* 0x000fe20000010000 */
[----:B------:R-:W-:Y:S01]  /*3ea0*/  IMAD.IADD R47, R72, 0x1, R53 ;  /* 0x00000001482f7824 */ /* 0x000fe200078e0235 */
[----:B------:R-:W0:Y:S01]  /*3eb0*/  MUFU.EX2 R49, R49 ;  /* 0x0000003100317308 */ /* 0x000e220000000800 */
[----:B------:R-:W-:Y:S01]  /*3ec0*/  FADD.FTZ R2, R50, R7 ;  /* 0x0000000732027221 */ /* 0x000fe20000010000 */
[----:B------:R-:W-:Y:S01]  /*3ed0*/  F2FP.F16.F32.PACK_AB R146, R146, R45 ;  /* 0x0000002d9292723e */ /* 0x000fe200000000ff */
[----:B------:R-:W-:Y:S01]  /*3ee0*/  IMAD.IADD R14, R47, 0x1, R14 ;  /* 0x000000012f0e7824 */ /* 0x000fe200078e020e */
[----:B------:R-:W-:Y:S01]  /*3ef0*/  F2FP.F16.F32.PACK_AB R151, R151, R46 ;  /* 0x0000002e9797723e */ /* 0x000fe200000000ff */
[C---:B------:R-:W-:Y:S01]  /*3f00*/  FADD.FTZ R7, R145.reuse, R2 ;  /* 0x0000000291077221 */ /* 0x040fe20000010000 */
[----:B------:R-:W-:Y:S02]  /*3f10*/  F2FP.F16.F32.PACK_AB R145, R145, R50 ;  /* 0x000000329191723e */ /* 0x000fe400000000ff */
[----:B------:R-:W-:Y:S08]  /*3f20*/  MUFU.EX2 R58, R58 ;  /* 0x0000003a003a7308 */ /* 0x000ff00000000800 */
[----:B------:R-:W1:Y:S01]  /*3f30*/  MUFU.EX2 R12, R12 ;  /* 0x0000000c000c7308 */ /* 0x000e620000000800 */
[----:B0-----:R-:W-:-:S07]  /*3f40*/  FADD.FTZ R25, R49, R6 ;  /* 0x0000000631197221 */ /* 0x001fce0000010000 */
[----:B------:R-:W0:Y:S08]  /*3f50*/  MUFU.EX2 R60, R60 ;  /* 0x0000003c003c7308 */ /* 0x000e300000000800 */
[----:B------:R-:W2:Y:S01]  /*3f60*/  MUFU.EX2 R62, R62 ;  /* 0x0000003e003e7308 */ /* 0x000ea20000000800 */
[C---:B-1----:R-:W-:Y:S01]  /*3f70*/  FADD.FTZ R25, R12.reuse, R25 ;  /* 0x000000190c197221 */ /* 0x042fe20000010000 */
[----:B------:R-:W-:-:S06]  /*3f80*/  F2FP.F16.F32.PACK_AB R140, R12, R49 ;  /* 0x000000310c8c723e */ /* 0x000fcc00000000ff */
[----:B------:R1:W3:Y:S01]  /*3f90*/  MUFU.EX2 R143, R0 ;  /* 0x00000000008f7308 */ /* 0x0002e20000000800 */
[----:B0-----:R-:W-:Y:S01]  /*3fa0*/  FADD.FTZ R2, R60, R25 ;  /* 0x000000193c027221 */ /* 0x001fe20000010000 */
[----:B------:R-:W-:-:S03]  /*3fb0*/  F2FP.F16.F32.PACK_AB R142, R13, R60 ;  /* 0x0000003c0d8e723e */ /* 0x000fc600000000ff */
[----:B------:R-:W-:-:S03]  /*3fc0*/  FADD.FTZ R25, R13, R2 ;  /* 0x000000020d197221 */ /* 0x000fc60000010000 */
[----:B------:R-:W0:Y:S01]  /*3fd0*/  MUFU.EX2 R66, R66 ;  /* 0x0000004200427308 */ /* 0x000e220000000800 */
[----:B-1----:R-:W-:-:S04]  /*3fe0*/  FADD.FTZ R0, R54, R7 ;  /* 0x0000000736007221 */ /* 0x002fc80000010000 */
[C---:B------:R-:W-:Y:S01]  /*3ff0*/  FADD.FTZ R7, R147.reuse, R0 ;  /* 0x0000000093077221 */ /* 0x040fe20000010000 */
[----:B------:R-:W-:Y:S02]  /*4000*/  F2FP.F16.F32.PACK_AB R147, R147, R54 ;  /* 0x000000369393723e */ /* 0x000fe400000000ff */
[----:B------:R-:W1:Y:S01]  /*4010*/  MUFU.EX2 R64, R64 ;  /* 0x0000004000407308 */ /* 0x000e620000000800 */
[----:B------:R-:W-:-:S04]  /*4020*/  FADD.FTZ R0, R58, R7 ;  /* 0x000000073a007221 */ /* 0x000fc80000010000 */
[C---:B------:R-:W-:Y:S01]  /*4030*/  FADD.FTZ R7, R141.reuse, R0 ;  /* 0x000000008d077221 */ /* 0x040fe20000010000 */
[----:B------:R-:W-:Y:S02]  /*4040*/  F2FP.F16.F32.PACK_AB R141, R141, R58 ;  /* 0x0000003a8d8d723e */ /* 0x000fe400000000ff */
[----:B------:R-:W4:Y:S01]  /*4050*/  MUFU.EX2 R137, R52 ;  /* 0x0000003400897308 */ /* 0x000f220000000800 */
[----:B--2---:R-:W-:-:S04]  /*4060*/  FADD.FTZ R0, R62, R7 ;  /* 0x000000073e007221 */ /* 0x004fc80000010000 */
[C---:B---3--:R-:W-:Y:S01]  /*4070*/  FADD.FTZ R13, R143.reuse, R0 ;  /* 0x000000008f0d7221 */ /* 0x048fe20000010000 */
[----:B------:R-:W-:Y:S02]  /*4080*/  F2FP.F16.F32.PACK_AB R143, R143, R62 ;  /* 0x0000003e8f8f723e */ /* 0x000fe400000000ff */
[----:B------:R-:W2:Y:S01]  /*4090*/  MUFU.EX2 R39, R39 ;  /* 0x0000002700277308 */ /* 0x000ea20000000800 */
[----:B0-----:R-:W-:Y:S01]  /*40a0*/  FADD.FTZ R0, R66, R13 ;  /* 0x0000000d42007221 */ /* 0x001fe20000010000 */
[----:B-1----:R-:W-:-:S06]  /*40b0*/  FADD.FTZ R2, R64, R25 ;  /* 0x0000001940027221 */ /* 0x002fcc0000010000 */
[----:B------:R-:W0:Y:S01]  /*40c0*/  MUFU.EX2 R70, R70 ;  /* 0x0000004600467308 */ /* 0x000e220000000800 */
[C---:B----4-:R-:W-:Y:S01]  /*40d0*/  FADD.FTZ R13, R137.reuse, R0 ;  /* 0x00000000890d7221 */ /* 0x050fe20000010000 */
[----:B------:R-:W-:-:S06]  /*40e0*/  F2FP.F16.F32.PACK_AB R137, R137, R66 ;  /* 0x000000428989723e */ /* 0x000fcc00000000ff */
[----:B------:R-:W1:Y:S01]  /*40f0*/  MUFU.EX2 R68, R68 ;  /* 0x0000004400447308 */ /* 0x000e620000000800 */
[C---:B--2---:R-:W-:Y:S01]  /*4100*/  FADD.FTZ R25, R39.reuse, R2 ;  /* 0x0000000227197221 */ /* 0x044fe20000010000 */
[----:B------:R-:W-:-:S06]  /*4110*/  F2FP.F16.F32.PACK_AB R136, R39, R64 ;  /* 0x000000402788723e */ /* 0x000fcc00000000ff */
[----:B------:R-:W2:Y:S01]  /*4120*/  MUFU.EX2 R139, R24 ;  /* 0x00000018008b7308 */ /* 0x000ea20000000800 */
[----:B0-----:R-:W-:Y:S01]  /*4130*/  FADD.FTZ R6, R70, R13 ;  /* 0x0000000d46067221 */ /* 0x001fe20000010000 */
[----:B------:R-:W-:Y:S02]  /*4140*/  VIADD R13, R73, 0xfffffffe ;  /* 0xfffffffe490d7836 */ /* 0x000fe40000000000 */
[----:B-1----:R-:W-:Y:S01]  /*4150*/  FADD.FTZ R2, R68, R25 ;  /* 0x0000001944027221 */ /* 0x002fe20000010000 */
[----:B------:R-:W-:-:S03]  /*4160*/  F2FP.F16.F32.PACK_AB R138, R43, R68 ;  /* 0x000000442b8a723e */ /* 0x000fc600000000ff */
[----:B------:R-:W-:Y:S01]  /*4170*/  FADD.FTZ R7, R43, R2 ;  /* 0x000000022b077221 */ /* 0x000fe20000010000 */
[C---:B--2---:R-:W-:Y:S01]  /*4180*/  FADD.FTZ R6, R139.reuse, R6 ;  /* 0x000000068b067221 */ /* 0x044fe20000010000 */
[----:B------:R-:W-:Y:S01]  /*4190*/  F2FP.F16.F32.PACK_AB R139, R139, R70 ;  /* 0x000000468b8b723e */ /* 0x000fe200000000ff */
        /* <DEDUP_REMOVED lines=11> */
.L_x_1106:
[----:B------:R-:W-:-:S13]  /*4250*/  ISETP.NE.AND P1, PT, R15, 0x1, PT ;  /* 0x000000010f00780c */ /* 0x000fda0003f25270 */
[----:B------:R-:W0:Y:S02]  /*4260*/  @P1 LDC.64 R24, c[0x0][0x9e8] ;  /* 0x00027a00ff181b82 */ /* 0x000e240000000a00 */
[----:B0-----:R-:W-:-:S05]  /*4270*/  @P1 IMAD.HI.U32 R2, R0, R24, RZ ;  /* 0x0000001800021227 */ /* 0x001fca00078e00ff */
[----:B------:R-:W-:-:S07]  /*4280*/  @P1 SHF.R.U32.HI R0, RZ, R25, R2 ;  /* 0x00000019ff001219 */ /* 0x000fce0000011602 */
.L_x_1107:
[----:B------:R-:W-:-:S05]  /*4290*/  IMAD R15, R0, R15, R15 ;  /* 0x0000000f000f7224 */ /* 0x000fca00078e020f */
[----:B------:R-:W-:-:S07]  /*42a0*/  VIMNMX R14, R14, R15, PT ;  /* 0x0000000f0e0e7248 */ /* 0x000fce0003fe0100 */
.L_x_1105:
[----:B------:R-:W-:Y:S01]  /*42b0*/  IMAD.HI R14, R14, 0x2aaaaaab, RZ ;  /* 0x2aaaaaab0e0e7827 */ /* 0x000fe200078e02ff */
[----:B------:R-:W-:Y:S02]  /*42c0*/  CS2R R86, SRZ ;  /* 0x0000000000567805 */ /* 0x000fe4000001ff00 */
[----:B------:R-:W-:Y:S02]  /*42d0*/  CS2R R84, SRZ ;  /* 0x0000000000547805 */ /* 0x000fe4000001ff00 */
[----:B------:R-:W-:Y:S01]  /*42e0*/  CS2R R82, SRZ ;  /* 0x0000000000527805 */ /* 0x000fe2000001ff00 */
[----:B------:R-:W-:Y:S01]  /*42f0*/  IMAD.MOV.U32 R2, RZ, RZ, 0x3f800000 ;  /* 0x3f800000ff027424 */ /* 0x000fe200078e00ff */
[----:B------:R-:W-:Y:S01]  /*4300*/  SHF.R.U32.HI R15, RZ, 0x1f, R14 ;  /* 0x0000001fff0f7819 */ /* 0x000fe2000001160e */
[----:B------:R-:W-:Y:S01]  /*4310*/  IMAD.MOV.U32 R0, RZ, RZ, 0x3f800000 ;  /* 0x3f800000ff007424 */ /* 0x000fe200078e00ff */
[----:B------:R-:W-:Y:S02]  /*4320*/  CS2R R80, SRZ ;  /* 0x0000000000507805 */ /* 0x000fe4000001ff00 */
[----:B------:R-:W-:-:S02]  /*4330*/  CS2R R78, SRZ ;  /* 0x00000000004e7805 */ /* 0x000fc4000001ff00 */
[----:B------:R-:W-:Y:S02]  /*4340*/  LEA.HI.SX32 R15, R14, R15, 0x1c ;  /* 0x0000000f0e0f7211 */ /* 0x000fe400078fe2ff */
[----:B------:R-:W-:Y:S02]  /*4350*/  CS2R R76, SRZ ;  /* 0x00000000004c7805 */ /* 0x000fe4000001ff00 */
[----:B------:R-:W-:Y:S02]  /*4360*/  CS2R R74, SRZ ;  /* 0x00000000004a7805 */ /* 0x000fe4000001ff00 */
[----:B------:R-:W-:Y:S02]  /*4370*/  CS2R R72, SRZ ;  /* 0x0000000000487805 */ /* 0x000fe4000001ff00 */
[----:B------:R-:W-:Y:S02]  /*4380*/  VIMNMX R10, R22, R15, !PT ;  /* 0x0000000f160a7248 */ /* 0x000fe40007fe0100 */
[----:B------:R-:W-:-:S02]  /*4390*/  CS2R R70, SRZ ;  /* 0x0000000000467805 */ /* 0x000fc4000001ff00 */
[----:B------:R-:W-:Y:S02]  /*43a0*/  CS2R R68, SRZ ;  /* 0x0000000000447805 */ /* 0x000fe4000001ff00 */
[----:B------:R-:W-:Y:S02]  /*43b0*/  CS2R R66, SRZ ;  /* 0x0000000000427805 */ /* 0x000fe4000001ff00 */
        /* <DEDUP_REMOVED lines=21> */
[----:B------:R-:W-:Y:S01]  /*4510*/  CS2R R24, SRZ ;  /* 0x0000000000187805 */ /* 0x000fe2000001ff00 */
[----:B------:R-:W-:Y:S06]  /*4520*/  @!P1 BRA `(.L_x_1108) ;  /* 0x0000002c006c9947 */ /* 0x000fec0003800000 */
[----:B------:R-:W-:Y:S01]  /*4530*/  IMAD.MOV.U32 R2, RZ, RZ, 0x3f800000 ;  /* 0x3f800000ff027424 */ /* 0x000fe200078e00ff */
[----:B------:R-:W-:Y:S01]  /*4540*/  ULDC UR58, c[0x0][0x9e4] ;  /* 0x00027900003a7ab9 */ /* 0x000fe20000000800 */
[----:B------:R-:W-:Y:S01]  /*4550*/  IMAD.MOV.U32 R87, RZ, RZ, RZ ;  /* 0x000000ffff577224 */ /* 0x000fe200078e00ff */
[----:B------:R-:W-:Y:S01]  /*4560*/  ULDC UR59, c[0x0][0x9dc] ;  /* 0x00027700003b7ab9 */ /* 0x000fe20000000800 */
[----:B------:R-:W-:-:S05]  /*4570*/  ULDC UR60, c[0x0][0x9e0] ;  /* 0x00027800003c7ab9 */ /* 0x000fca0000000800 */
.L_x_1125:
[----:B------:R-:W-:-:S04]  /*4580*/  UIADD3 UR4, UR36, 0x1, URZ ;  /* 0x0000000124047890 */ /* 0x000fc8000fffe03f */
[----:B------:R-:W-:-:S04]  /*4590*/  UISETP.NE.AND UP0, UPT, UR4, 0x2, UPT ;  /* 0x000000020400788c */ /* 0x000fc8000bf05270 */
[----:B------:R-:W-:Y:S02]  /*45a0*/  USEL UR7, URZ, 0x1, UP0 ;  /* 0x000000013f077887 */ /* 0x000fe40008000000 */
[----:B------:R-:W-:Y:S02]  /*45b0*/  USEL UR4, UR4, URZ, UP0 ;  /* 0x0000003f04047287 */ /* 0x000fe40008000000 */
[----:B------:R-:W-:Y:S01]  /*45c0*/  ULOP3.LUT UR7, UR38, UR7, URZ, 0x3c, !UPT ;  /* 0x0000000726077292 */ /* 0x000fe2000f8e3c3f */
[----:B------:R-:W-:Y:S11]  /*45d0*/  @!P0 BRA `(.L_x_1109) ;  /* 0x0000000000048947 */ /* 0x000ff60003800000 */
[----:B------:R-:W-:Y:S01]  /*45e0*/  BPT.TRAP 0x1 ;  /* 0x000000040000795c */ /* 0x000fe20000300000 */
.L_x_1109:
[----:B------:R-:W-:Y:S01]  /*45f0*/  ULEA UR6, UR4, UR37, 0x3 ;  /* 0x0000002504067291 */ /* 0x000fe2000f8e183f */
[----:B------:R-:W-:-:S05]  /*4600*/  IMAD.U32 R9, RZ, RZ, UR7 ;  /* 0x00000007ff097e24 */ /* 0x000fca000f8e00ff */
[----:B------:R-:W-:-:S04]  /*4610*/  SHF.L.U32 R9, R9, 0x1f, RZ ;  /* 0x0000001f09097819 */ /* 0x000fc800000006ff */
[----:B------:R0:W1:Y:S01]  /*4620*/  SYNCS.PHASECHK.TRANS64.TRYWAIT P1, [UR6+0x2a830], R9 ;  /* 0x02a83009ff0075a7 */ /* 0x0000620008020146 */
[----:B------:R-:W-:Y:S05]  /*4630*/  @!P0 BRA `(.L_x_1110) ;  /* 0x0000000000048947 */ /* 0x000fea0003800000 */
[----:B------:R-:W-:Y:S01]  /*4640*/  BPT.TRAP 0x1 ;  /* 0x000000040000795c */ /* 0x000fe20000300000 */
.L_x_1110:
[----:B-1----:R-:W-:Y:S05]  /*4650*/  @P1 BRA `(.L_x_1111) ;  /* 0x0000000000081947 */ /* 0x002fea0003800000 */
[----:B------:R-:W1:Y:S02]  /*4660*/  SYNCS.PHASECHK.TRANS64.TRYWAIT P1, [UR6+0x2a830], R9 ;  /* 0x02a83009ff0075a7 */ /* 0x000e640008020146 */
[----:B-1----:R-:W-:Y:S05]  /*4670*/  @!P1 BRA `(.L_x_1112) ;  /* 0x000000f000c09947 */ /* 0x002fea0003800000 */
.L_x_1111:
        /* <DEDUP_REMOVED lines=15> */
[----:B------:R-:W-:Y:S01]  /*4770*/  HGMMA.64x96x16.F32 R88, gdesc[UR52], RZ, !UPT, gsb0 ;  /* 0x01600000345879f0 */ /* 0x000fe2000c0008ff */
        /* <DEDUP_REMOVED lines=113> */
[----:B------:R-:W-:Y:S05]  /*4e90*/  @!P0 BRA `(.L_x_1113) ;  /* 0x0000000000048947 */ /* 0x000fea0003800000 */
[----:B------:R-:W-:Y:S01]  /*4ea0*/  BPT.TRAP 0x1 ;  /* 0x000000040000795c */ /* 0x000fe20000300000 */
.L_x_1113:
[----:B------:R-:W-:Y:S01]  /*4eb0*/  ULEA UR11, UR36, UR37, 0x3 ;  /* 0x00000025240b7291 */ /* 0x000fe2000f8e183f */
[----:B------:R-:W-:-:S05]  /*4ec0*/  IMAD.U32 R0, RZ, RZ, UR38 ;  /* 0x00000026ff007e24 */ /* 0x000fca000f8e00ff */
[----:B------:R-:W-:-:S04]  /*4ed0*/  SHF.L.U32 R0, R0, 0x1f, RZ ;  /* 0x0000001f00007819 */ /* 0x000fc800000006ff */
[----:B------:R2:W3:Y:S01]  /*4ee0*/  SYNCS.PHASECHK.TRANS64.TRYWAIT P1, [UR11+0x2a850], R0 ;  /* 0x02a85000ff0075a7 */ /* 0x0004e2000802014b */
[----:B------:R-:W-:Y:S05]  /*4ef0*/  @!P0 BRA `(.L_x_1114) ;  /* 0x0000000000048947 */ /* 0x000fea0003800000 */
[----:B------:R-:W-:Y:S01]  /*4f00*/  BPT.TRAP 0x1 ;  /* 0x000000040000795c */ /* 0x000fe20000300000 */
.L_x_1114:
[----:B---3--:R-:W-:Y:S05]  /*4f10*/  @P1 BRA `(.L_x_1115) ;  /* 0x0000000000081947 */ /* 0x008fea0003800000 */
[----:B------:R-:W3:Y:S02]  /*4f20*/  SYNCS.PHASECHK.TRANS64.TRYWAIT P1, [UR11+0x2a850], R0 ;  /* 0x02a85000ff0075a7 */ /* 0x000ee4000802014b */
[----:B---3--:R-:W-:Y:S05]  /*4f30*/  @!P1 BRA `(.L_x_1116) ;  /* 0x000000e800a89947 */ /* 0x008fea0003800000 */
.L_x_1115:
[----:B------:R-:W-:Y:S01]  /*4f40*/  UIADD3 UR5, UR37, 0x400, URZ ;  /* 0x0000040025057890 */ /* 0x000fe2000fffe03f */
[----:B------:R-:W-:Y:S01]  /*4f50*/  WARPGROUP.ARRIVE ;  /* 0x00000000000079c5 */ /* 0x000fe20000000000 */
[----:B------:R-:W-:Y:S01]  /*4f60*/  UMOV UR15, 0x40000040 ;  /* 0x40000040000f7882 */ /* 0x000fe20000000000 */
[----:B------:R-:W-:Y:S01]  /*4f70*/  ISETP.NE.AND P3, PT, R174, 0x1, PT ;  /* 0x00000001ae00780c */ /* 0x000fe20003f65270 */
[----:B------:R-:W-:-:S03]  /*4f80*/  USHF.R.U32.HI UR5, URZ, 0x4, UR5 ;  /* 0x000000043f057899 */ /* 0x000fc60008011605 */
[----:B------:R-:W3:Y:S01]  /*4f90*/  S2R R175, SR_TID.X ;  /* 0x0000000000af7919 */ /* 0x000ee20000002100 */
[----:B01----:R-:W-:Y:S01]  /*4fa0*/  IMAD.IADD R9, R19, 0x1, R17 ;  /* 0x0000000113097824 */ /* 0x003fe200078e0211 */
[----:B------:R-:W0:Y:S01]  /*4fb0*/  LDC R11, c[0x0][0x288] ;  /* 0x0000a200ff0b7b82 */ /* 0x000e220000000800 */
[----:B------:R-:W-:Y:S01]  /*4fc0*/  ULOP3.LUT UR5, UR5, 0x3fff, URZ, 0xc0, !UPT ;  /* 0x00003fff05057892 */ /* 0x000fe2000f8ec03f */
[----:B------:R-:W-:-:S03]  /*4fd0*/  ISETP.NE.AND P1, PT, R21, RZ, PT ;  /* 0x000000ff1500720c */ /* 0x000fc60003f25270 */
[----:B------:R-:W-:-:S04]  /*4fe0*/  ULOP3.LUT UR5, UR5, 0x3000000, URZ, 0xfc, !UPT ;  /* 0x0300000005057892 */ /* 0x000fc8000f8efc3f */
[----:B------:R-:W-:Y:S01]  /*4ff0*/  UIMAD UR10, UR36, 0x600, UR5 ;  /* 0x00000600240a78a4 */ /* 0x000fe2000f8e0205 */
[----:B--2---:R-:W1:Y:S01]  /*5000*/  @P3 LDC R0, c[0x0][0x44c] ;  /* 0x00011300ff003b82 */ /* 0x004e620000000800 */
[----:B------:R-:W-:-:S05]  /*5010*/  ULOP3.LUT UR5, URZ, UR59, URZ, 0x33, !UPT ;  /* 0x0000003b3f057292 */ /* 0x000fca000f8e333f */
[----:B------:R-:W-:Y:S02]  /*5020*/  UMOV UR14, UR10 ;  /* 0x0000000a000e7c82 */ /* 0x000fe40008000000 */
[----:B------:R-:W-:Y:S01]  /*5030*/  HGMMA.64x128x16.F32 R24, R156, gdesc[UR12].tnspB, R24, gsb0 ;  /* 0x41e0000c9c187df0 */ /* 0x000fe20008000818 */
[----:B------:R-:W-:Y:S01]  /*5040*/  UIADD3 UR14, UR10, 0x80, URZ ;  /* 0x000000800a0e7890 */ /* 0x000fe2000fffe03f */
[----:B------:R-:W2:Y:S01]  /*5050*/  @P3 LDC R15, c[0x0][0x450] ;  /* 0x00011400ff0f3b82 */ /* 0x000ea20000000800 */
[----:B------:R-:W-:Y:S01]  /*5060*/  UMOV UR15, 0x40000040 ;  /* 0x40000040000f7882 */ /* 0x000fe20000000000 */
[----:B---3--:R-:W-:Y:S01]  /*5070*/  LOP3.LUT P2, RZ, R175, 0x7f, RZ, 0xc0, !PT ;  /* 0x0000007fafff7812 */ /* 0x008fe2000784c0ff */
[----:B-1----:R-:W-:-:S05]  /*5080*/  @P3 IMAD.HI.U32 R0, R9, R0, RZ ;  /* 0x0000000009003227 */ /* 0x002fca00078e00ff */
[----:B--2---:R-:W-:Y:S01]  /*5090*/  @P3 SHF.R.U32.HI R9, RZ, R15, R0 ;  /* 0x0000000fff093219 */ /* 0x004fe20000011600 */
[----:B------:R-:W-:-:S06]  /*50a0*/  IMAD.U32 R0, RZ, RZ, UR6 ;  /* 0x00000006ff007e24 */ /* 0x000fcc000f8e00ff */
[----:B------:R-:W-:-:S05]  /*50b0*/  @!P2 VIADD R0, R0, 0x2a840 ;  /* 0x0002a8400000a836 */ /* 0x000fca0000000000 */
[----:B------:R-:W-:Y:S01]  /*50c0*/  @!P2 PRMT R0, RZ, 0x654, R0 ;  /* 0x00000654ff00a816 */ /* 0x000fe20000000000 */
        /* <DEDUP_REMOVED lines=22> */
[----:B------:R-:W-:Y:S01]  /*5230*/  WARPGROUP.ARRIVE ;  /* 0x00000000000079c5 */ /* 0x000fe20000000000 */
[----:B------:R-:W-:-:S04]  /*5240*/  IMAD R140, R13, -0x60, RZ ;  /* 0xffffffa00d8c7824 */ /* 0x000fc800078e02ff */
[----:B------:R-:W-:Y:S02]  /*5250*/  VIADD R15, R140, 0x1 ;  /* 0x000000018c0f7836 */ /* 0x000fe40000000000 */
[----:B------:R-:W-:Y:S02]  /*5260*/  HGMMA.64x128x16.F32 R24, R136, gdesc[UR12].tnspB, R24, gsb0 ;  /* 0x41e0000c88187df0 */ /* 0x000fe40008000818 */
[----:B------:R-:W-:-:S04]  /*5270*/  IMAD R15, R18, -0x2, R15 ;  /* 0xfffffffe120f7824 */ /* 0x000fc800078e020f */
[C---:B------:R-:W-:Y:S01]  /*5280*/  VIADD R144, R15.reuse, 0xffffffff ;  /* 0xffffffff0f907836 */ /* 0x040fe20000000000 */
[----:B------:R-:W-:Y:S02]  /*5290*/  WARPGROUP.DEPBAR.LE gsb0, 0x0 ;  /* 0x00008000000079c5 */ /* 0x000fe40000010000 */
[----:B------:R-:W1:Y:S01]  /*52a0*/  SHFL.IDX PT, R139, R9, RZ, 0x1c1f ;  /* 0x001c1fff098b7589 */ /* 0x000e6200000e0000 */
[----:B------:R0:W-:Y:S02]  /*52b0*/  @!P2 SYNCS.ARRIVE.TRANS64.RED.A1T0 RZ, [R0+URZ], RZ ;  /* 0x000000ff00ffa9a7 */ /* 0x0001e4000810043f */
[----:B0-----:R-:W-:-:S05]  /*52c0*/  IADD3 R0, R15, -R11, R16 ;  /* 0x8000000b0f007210 */ /* 0x001fca0007ffe010 */
[C---:B------:R-:W-:Y:S02]  /*52d0*/  VIADD R141, R0.reuse, UR60 ;  /* 0x0000003c008d7c36 */ /* 0x040fe40008000000 */
[----:B------:R-:W-:Y:S02]  /*52e0*/  VIADD R142, R0, UR5 ;  /* 0x00000005008e7c36 */ /* 0x000fe40008000000 */
[--C-:B-1----:R-:W-:Y:S02]  /*52f0*/  IMAD.IADD R15, R141, 0x1, R139.reuse ;  /* 0x000000018d0f7824 */ /* 0x102fe400078e028b */
[----:B------:R-:W-:Y:S01]  /*5300*/  IMAD.IADD R137, R142, 0x1, R139 ;  /* 0x000000018e897824 */ /* 0x000fe200078e028b */
[----:B------:R-:W-:Y:S06]  /*5310*/  @!P1 BRA `(.L_x_1117) ;  /* 0x0000000000549947 */ /* 0x000fec0003800000 */
[----:B------:R-:W-:Y:S01]  /*5320*/  IADD3 R139, R16, -R11, R139 ;  /* 0x8000000b108b7210 */ /* 0x000fe20007ffe08b */
[----:B------:R-:W-:Y:S03]  /*5330*/  BSSY B0, `(.L_x_1118) ;  /* 0x0000010000007945 */ /* 0x000fe60003800000 */
[----:B------:R-:W-:-:S13]  /*5340*/  ISETP.GT.AND P1, PT, R139, -0x1, PT ;  /* 0xffffffff8b00780c */ /* 0x000fda0003f24270 */
[----:B------:R-:W-:Y:S05]  /*5350*/  @P1 BRA `(.L_x_1119) ;  /* 0x0000000000201947 */ /* 0x000fea0003800000 */
[----:B------:R-:W-:Y:S01]  /*5360*/  IMAD.U32 R2, RZ, RZ, UR58 ;  /* 0x0000003aff027e24 */ /* 0x000fe2000f8e00ff */
[----:B------:R-:W-:-:S04]  /*5370*/  LOP3.LUT R139, RZ, R139, RZ, 0x33, !PT ;  /* 0x0000008bff8b7212 */ /* 0x000fc800078e33ff */
[----:B------:R-:W-:-:S13]  /*5380*/  ISETP.NE.AND P1, PT, R2, 0x1, PT ;  /* 0x000000010200780c */ /* 0x000fda0003f25270 */
[----:B------:R-:W0:Y:S02]  /*5390*/  @P1 LDC.64 R146, c[0x0][0x9e8] ;  /* 0x00027a00ff921b82 */ /* 0x000e240000000a00 */
[----:B0-----:R-:W-:-:S05]  /*53a0*/  @P1 IMAD.HI.U32 R0, R139, R146, RZ ;  /* 0x000000928b001227 */ /* 0x001fca00078e00ff */
[----:B------:R-:W-:-:S04]  /*53b0*/  @P1 SHF.R.U32.HI R139, RZ, R147, R0 ;  /* 0x00000093ff8b1219 */ /* 0x000fc80000011600 */
[----:B------:R-:W-:Y:S01]  /*53c0*/  LOP3.LUT R139, RZ, R139, RZ, 0x33, !PT ;  /* 0x0000008bff8b7212 */ /* 0x000fe200078e33ff */
[----:B------:R-:W-:Y:S06]  /*53d0*/  BRA `(.L_x_1120) ;  /* 0x0000000000147947 */ /* 0x000fec0003800000 */
.L_x_1119:
[----:B------:R-:W-:-:S05]  /*53e0*/  IMAD.U32 R2, RZ, RZ, UR58 ;  /* 0x0000003aff027e24 */ /* 0x000fca000f8e00ff */
[----:B------:R-:W-:-:S13]  /*53f0*/  ISETP.NE.AND P1, PT, R2, 0x1, PT ;  /* 0x000000010200780c */ /* 0x000fda0003f25270 */
[----:B------:R-:W0:Y:S02]  /*5400*/  @P1 LDC.64 R146, c[0x0][0x9e8] ;  /* 0x00027a00ff921b82 */ /* 0x000e240000000a00 */
[----:B0-----:R-:W-:-:S05]  /*5410*/  @P1 IMAD.HI.U32 R0, R139, R146, RZ ;  /* 0x000000928b001227 */ /* 0x001fca00078e00ff */
[----:B------:R-:W-:-:S07]  /*5420*/  @P1 SHF.R.U32.HI R139, RZ, R147, R0 ;  /* 0x00000093ff8b1219 */ /* 0x000fce0000011600 */
.L_x_1120:
[----:B------:R-:W-:Y:S05]  /*5430*/  BSYNC B0 ;  /* 0x0000000000007941 */ /* 0x000fea0003800000 */
.L_x_1118:
[----:B------:R-:W-:-:S05]  /*5440*/  IMAD R0, R139, R2, R144 ;  /* 0x000000028b007224 */ /* 0x000fca00078e0290 */
[----:B------:R-:W-:Y:S02]  /*5450*/  VIADDMNMX R15, R0, R2, R15, PT ;  /* 0x00000002000f7246 */ /* 0x000fe4000380010f */
[----:B------:R-:W-:-:S07]  /*5460*/  VIMNMX R137, R137, R0, !PT ;  /* 0x0000000089897248 */ /* 0x000fce0007fe0100 */
.L_x_1117:
[C---:B------:R-:W-:Y:S01]  /*5470*/  ISETP.GE.AND P1, PT, R140.reuse, 0x2, PT ;  /* 0x000000028c00780c */ /* 0x040fe20003f26270 */
[----:B------:R-:W0:Y:S01]  /*5480*/  SHFL.IDX PT, R9, R9, 0x1, 0x1c1f ;  /* 0x003c1f0009097f89 */ /* 0x000e2200000e0000 */
[C---:B------:R-:W-:Y:S02]  /*5490*/  ISETP.GE.AND P4, PT, R140.reuse, 0xa, PT ;  /* 0x0000000a8c00780c */ /* 0x040fe40003f86270 */
[----:B------:R-:W-:Y:S02]  /*54a0*/  ISETP.GT.AND P2, PT, R137, 0x1, !P1 ;  /* 0x000000018900780c */ /* 0x000fe40004f44270 */
[----:B------:R-:W-:Y:S02]  /*54b0*/  P2R R139, PR, RZ, 0x10 ;  /* 0x00000010ff8b7803 */ /* 0x000fe40000000000 */
[----:B------:R-:W-:Y:S02]  /*54c0*/  ISETP.LT.OR P3, PT, R15, 0x2, P2 ;  /* 0x000000020f00780c */ /* 0x000fe40001761670 */
[----:B------:R-:W-:-:S02]  /*54d0*/  ISETP.GE.AND P2, PT, R140, 0x9, PT ;  /* 0x000000098c00780c */ /* 0x000fc40003f46270 */
[----:B------:R-:W-:Y:S02]  /*54e0*/  FSEL R186, R89, -INF , !P3 ;  /* 0xff80000059ba7808 */ /* 0x000fe40005800000 */
[----:B------:R-:W-:-:S04]  /*54f0*/  ISETP.GT.AND P3, PT, R137, 0x8, !P2 ;  /* 0x000000088900780c */ /* 0x000fc80005764270 */
[----:B------:R-:W-:-:S04]  /*5500*/  ISETP.LT.OR P3, PT, R15, 0x9, P3 ;  /* 0x000000090f00780c */ /* 0x000fc80001f61670 */
[----:B------:R-:W-:Y:S02]  /*5510*/  FSEL R184, R92, -INF , !P3 ;  /* 0xff8000005cb87808 */ /* 0x000fe40005800000 */
[----:B------:R-:W-:Y:S01]  /*5520*/  ISETP.GT.AND P3, PT, R137, 0x9, !P4 ;  /* 0x000000098900780c */ /* 0x000fe20006764270 */
[----:B0-----:R-:W-:Y:S01]  /*5530*/  IMAD.IADD R89, R142, 0x1, R9 ;  /* 0x000000018e597824 */ /* 0x001fe200078e0209 */
        /* <DEDUP_REMOVED lines=10> */
[C---:B------:R-:W-:Y:S02]  /*55e0*/  ISETP.GE.AND P4, PT, R140.reuse, 0x19, PT ;  /* 0x000000198c00780c */ /* 0x040fe40003f86270 */
        /* <DEDUP_REMOVED lines=69> */
[----:B------:R-:W-:-:S04]  /*5a40*/  ISETP.LT.OR P3, PT, R15, 0x4a, P3 ;  /* 0x0000004a0f00780c */ /* 0x000fc80001f61670 */
[----:B------:R-:W-:Y:S02]  /*5a50*/  FSEL R12, R125, -INF , !P3 ;  /* 0xff8000007d0c7808 */ /* 0x000fe40005800000 */
[----:B------:R-:W-:-:S04]  /*5a60*/  ISETP.GE.AND P3, PT, R140, 0x51, PT ;  /* 0x000000518c00780c */ /* 0x000fc80003f66270 */
        /* <DEDUP_REMOVED lines=12> */
[----:B------:R-:W-:Y:S02]  /*5b30*/  P2R R97, PR, RZ, 0x40 ;  /* 0x00000040ff617803 */ /* 0x000fe40000000000 */
[----:B------:R-:W-:-:S04]  /*5b40*/  ISETP.GT.AND P6, PT, R137, RZ, !P6 ;  /* 0x000000ff8900720c */ /* 0x000fc800077c4270 */
[----:B------:R-:W-:-:S04]  /*5b50*/  ISETP.LT.OR P6, PT, R15, 0x1, P6 ;  /* 0x000000010f00780c */ /* 0x000fc800037c1670 */
[----:B------:R-:W-:Y:S02]  /*5b60*/  FSEL R188, R88, -INF , !P6 ;  /* 0xff80000058bc7808 */ /* 0x000fe40007000000 */
[----:B------:R-:W-:-:S04]  /*5b70*/  ISETP.GE.AND P6, PT, R140, 0x5a, PT ;  /* 0x0000005a8c00780c */ /* 0x000fc80003fc6270 */
[----:B------:R-:W-:Y:S02]  /*5b80*/  P2R R125, PR, RZ, 0x40 ;  /* 0x00000040ff7d7803 */ /* 0x000fe40000000000 */
[----:B------:R-:W-:-:S04]  /*5b90*/  ISETP.GT.AND P6, PT, R137, 0x59, !P6 ;  /* 0x000000598900780c */ /* 0x000fc800077c4270 */
[----:B------:R-:W-:Y:S01]  /*5ba0*/  ISETP.LT.OR P6, PT, R15, 0x5a, P6 ;  /* 0x0000005a0f00780c */ /* 0x000fe200037c1670 */
[----:B------:R-:W-:-:S03]  /*5bb0*/  IMAD.IADD R15, R141, 0x1, R9 ;  /* 0x000000018d0f7824 */ /* 0x000fc600078e0209 */
[----:B------:R-:W-:Y:S02]  /*5bc0*/  FSEL R88, R133, -INF , !P6 ;  /* 0xff80000085587808 */ /* 0x000fe40007000000 */
[----:B------:R-:W-:-:S13]  /*5bd0*/  ISETP.NE.AND P6, PT, R21, RZ, PT ;  /* 0x000000ff1500720c */ /* 0x000fda0003fc5270 */
[----:B------:R-:W-:Y:S05]  /*5be0*/  @!P6 BRA `(.L_x_1121) ;  /* 0x000000000054e947 */ /* 0x000fea0003800000 */
        /* <DEDUP_REMOVED lines=12> */
.L_x_1123:
[----:B------:R-:W-:-:S05]  /*5cb0*/  IMAD.U32 R93, RZ, RZ, UR58 ;  /* 0x0000003aff5d7e24 */ /* 0x000fca000f8e00ff */
[----:B------:R-:W-:-:S13]  /*5cc0*/  ISETP.NE.AND P6, PT, R93, 0x1, PT ;  /* 0x000000015d00780c */ /* 0x000fda0003fc5270 */
[----:B------:R-:W0:Y:S02]  /*5cd0*/  @P6 LDC.64 R140, c[0x0][0x9e8] ;  /* 0x00027a00ff8c6b82 */ /* 0x000e240000000a00 */
[----:B0-----:R-:W-:-:S05]  /*5ce0*/  @P6 IMAD.HI.U32 R140, R9, R140, RZ ;  /* 0x0000008c098c6227 */ /* 0x001fca00078e00ff */
[----:B------:R-:W-:-:S07]  /*5cf0*/  @P6 SHF.R.U32.HI R9, RZ, R141, R140 ;  /* 0x0000008dff096219 */ /* 0x000fce000001168c */
.L_x_1124:
[----:B------:R-:W-:Y:S05]  /*5d00*/  BSYNC B0 ;  /* 0x0000000000007941 */ /* 0x000fea0003800000 */
.L_x_1122:
[----:B------:R-:W-:-:S05]  /*5d10*/  IMAD R140, R9, R93, R144 ;  /* 0x0000005d098c7224 */ /* 0x000fca00078e0290 */
[----:B------:R-:W-:Y:S02]  /*5d20*/  VIADDMNMX R15, R140, R93, R15, PT ;  /* 0x0000005d8c0f7246 */ /* 0x000fe4000380010f */
[----:B------:R-:W-:-:S07]  /*5d30*/  VIMNMX R89, R89, R140, !PT ;  /* 0x0000008c59597248 */ /* 0x000fce0007fe0100 */
.L_x_1121:
[C---:B------:R-:W-:Y:S01]  /*5d40*/  ISETP.GT.AND P1, PT, R89.reuse, 0x1, !P1 ;  /* 0x000000015900780c */ /* 0x040fe20004f24270 */
[----:B------:R-:W-:Y:S01]  /*5d50*/  UMOV UR38, UR7 ;  /* 0x0000000700267c82 */ /* 0x000fe20008000000 */
[----:B------:R-:W-:Y:S01]  /*5d60*/  ISETP.GT.AND P2, PT, R89, 0x8, !P2 ;  /* 0x000000085900780c */ /* 0x000fe20005744270 */
[----:B------:R-:W-:Y:S01]  /*5d70*/  UMOV UR36, UR4 ;  /* 0x0000000400247c82 */ /* 0x000fe20008000000 */
        /* <DEDUP_REMOVED lines=8> */
[----:B------:R-:W-:Y:S02]  /*5e00*/  ISETP.NE.AND P6, PT, R101, RZ, PT ;  /* 0x000000ff6500720c */ /* 0x000fe40003fc5270 */
[----:B------:R-:W-:-:S02]  /*5e10*/  FSEL R150, R95, -INF , !P1 ;  /* 0xff8000005f967808 */ /* 0x000fc40004800000 */
[----:B------:R-:W-:Y:S02]  /*5e20*/  ISETP.NE.AND P1, PT, R143, RZ, PT ;  /* 0x000000ff8f00720c */ /* 0x000fe40003f25270 */
[----:B------:R-:W-:Y:S02]  /*5e30*/  FMNMX.FTZ R9, R188, R3, !PT ;  /* 0x00000003bc097209 */ /* 0x000fe40007810000 */
        /* <DEDUP_REMOVED lines=20> */
[----:B------:R-:W-:Y:S02]  /*5f80*/  FMNMX.FTZ R9, R96, R9, !PT ;  /* 0x0000000960097209 */ /* 0x000fe40007810000 */
        /* <DEDUP_REMOVED lines=30> */
[----:B------:R-:W-:-:S02]  /*6170*/  ISETP.GT.AND P3, PT, R89, 0x50, !P3 ;  /* 0x000000505900780c */ /* 0x000fc40005f64270 */
[----:B------:R-:W-:Y:S02]  /*6180*/  ISETP.GT.AND P1, PT, R89, 0x30, !P1 ;  /* 0x000000305900780c */ /* 0x000fe40004f24270 */
[----:B------:R-:W-:Y:S02]  /*6190*/  FMNMX.FTZ R9, R132, R9, !PT ;  /* 0x0000000984097209 */ /* 0x000fe40007810000 */
[C---:B------:R-:W-:Y:S02]  /*61a0*/  ISETP.LT.OR P1, PT, R15.reuse, 0x31, P1 ;  /* 0x000000310f00780c */ /* 0x040fe40000f21670 */
[----:B------:R-:W-:Y:S02]  /*61b0*/  ISETP.LT.OR P3, PT, R15, 0x51, P3 ;  /* 0x000000510f00780c */ /* 0x000fe40001f61670 */
[----:B------:R-:W-:Y:S02]  /*61c0*/  FSEL R114, R114, -INF , !P1 ;  /* 0xff80000072727808 */ /* 0x000fe40004800000 */
[----:B------:R-:W-:-:S02]  /*61d0*/  ISETP.NE.AND P1, PT, R153, RZ, PT ;  /* 0x000000ff9900720c */ /* 0x000fc40003f25270 */
[----:B------:R-:W-:Y:S02]  /*61e0*/  FMNMX.FTZ R91, R88, R9, !PT ;  /* 0x00000009585b7209 */ /* 0x000fe40007810000 */
[----:B------:R-:W-:Y:S01]  /*61f0*/  ISETP.GT.AND P1, PT, R89, 0x31, !P1 ;  /* 0x000000315900780c */ /* 0x000fe20004f24270 */
[----:B------:R-:W0:Y:S01]  /*6200*/  LDC R9, c[0x0][0x988] ;  /* 0x00026200ff097b82 */ /* 0x000e220000000800 */
[----:B------:R-:W-:Y:S02]  /*6210*/  FSEL R180, R130, -INF , !P3 ;  /* 0xff80000082b47808 */ /* 0x000fe40005800000 */
[----:B------:R-:W-:Y:S01]  /*6220*/  ISETP.LT.OR P1, PT, R15, 0x32, P1 ;  /* 0x000000320f00780c */ /* 0x000fe20000f21670 */
[----:B------:R-:W1:Y:S01]  /*6230*/  SHFL.BFLY PT, R130, R91, 0x2, 0x1f ;  /* 0x0c401f005b827f89 */ /* 0x000e6200000e0000 */
[----:B------:R-:W-:Y:S02]  /*6240*/  ISETP.NE.AND P2, PT, R121, RZ, PT ;  /* 0x000000ff7900720c */ /* 0x000fe40003f45270 */
[----:B------:R-:W-:-:S02]  /*6250*/  FSEL R110, R115, -INF , !P1 ;  /* 0xff800000736e7808 */ /* 0x000fc40004800000 */
[----:B------:R-:W-:Y:S02]  /*6260*/  ISETP.NE.AND P1, PT, R113, RZ, PT ;  /* 0x000000ff7100720c */ /* 0x000fe40003f25270 */
[----:B------:R-:W-:Y:S02]  /*6270*/  ISETP.NE.AND P6, PT, R157, RZ, PT ;  /* 0x000000ff9d00720c */ /* 0x000fe40003fc5270 */
[C---:B------:R-:W-:Y:S02]  /*6280*/  ISETP.GT.AND P1, PT, R89.reuse, 0x38, !P1 ;  /* 0x000000385900780c */ /* 0x040fe40004f24270 */
[----:B------:R-:W-:Y:S02]  /*6290*/  ISETP.GT.AND P4, PT, R89, 0x51, !P4 ;  /* 0x000000515900780c */ /* 0x000fe40006784270 */
[C---:B------:R-:W-:Y:S02]  /*62a0*/  ISETP.LT.OR P1, PT, R15.reuse, 0x39, P1 ;  /* 0x000000390f00780c */ /* 0x040fe40000f21670 */
[----:B------:R-:W-:-:S02]  /*62b0*/  ISETP.LT.OR P4, PT, R15, 0x52, P4 ;  /* 0x000000520f00780c */ /* 0x000fc40002781670 */
[----:B------:R-:W-:Y:S02]  /*62c0*/  FSEL R118, R118, -INF , !P1 ;  /* 0xff80000076767808 */ /* 0x000fe40004800000 */
[----:B------:R-:W-:Y:S02]  /*62d0*/  ISETP.NE.AND P1, PT, R154, RZ, PT ;  /* 0x000000ff9a00720c */ /* 0x000fe40003f25270 */
[C---:B------:R-:W-:Y:S02]  /*62e0*/  ISETP.GT.AND P5, PT, R89.reuse, 0x58, !P5 ;  /* 0x000000585900780c */ /* 0x040fe40006fa4270 */
[----:B------:R-:W-:Y:S02]  /*62f0*/  ISETP.GT.AND P1, PT, R89, 0x39, !P1 ;  /* 0x000000395900780c */ /* 0x000fe40004f24270 */
[----:B-1----:R-:W-:Y:S02]  /*6300*/  FMNMX.FTZ R93, R91, R130, !PT ;  /* 0x000000825b5d7209 */ /* 0x002fe40007810000 */
[----:B------:R-:W-:-:S02]  /*6310*/  ISETP.LT.OR P1, PT, R15, 0x3a, P1 ;  /* 0x0000003a0f00780c */ /* 0x000fc40000f21670 */
[----:B------:R-:W-:Y:S01]  /*6320*/  FSEL R182, R131, -INF , !P4 ;  /* 0xff80000083b67808 */ /* 0x000fe20006000000 */
[----:B------:R-:W1:Y:S01]  /*6330*/  SHFL.BFLY PT, R130, R93, 0x1, 0x1f ;  /* 0x0c201f005d827f89 */ /* 0x000e6200000e0000 */
[----:B------:R-:W-:Y:S02]  /*6340*/  FSEL R154, R119, -INF , !P1 ;  /* 0xff800000779a7808 */ /* 0x000fe40004800000 */
[----:B------:R-:W-:Y:S02]  /*6350*/  ISETP.NE.AND P1, PT, R117, RZ, PT ;  /* 0x000000ff7500720c */ /* 0x000fe40003f25270 */
[----:B------:R-:W-:Y:S02]  /*6360*/  ISETP.LT.OR P5, PT, R15, 0x59, P5 ;  /* 0x000000590f00780c */ /* 0x000fe40002fa1670 */
[----:B------:R-:W-:Y:S02]  /*6370*/  ISETP.GT.AND P1, PT, R89, 0x40, !P1 ;  /* 0x000000405900780c */ /* 0x000fe40004f24270 */
[----:B------:R-:W-:-:S02]  /*6380*/  FSEL R134, R134, -INF , !P5 ;  /* 0xff80000086867808 */ /* 0x000fc40006800000 */
[----:B------:R-:W-:-:S04]  /*6390*/  ISETP.LT.OR P1, PT, R15, 0x41, P1 ;  /* 0x000000410f00780c */ /* 0x000fc80000f21670 */
[----:B------:R-:W-:Y:S02]  /*63a0*/  FSEL R122, R122, -INF , !P1 ;  /* 0xff8000007a7a7808 */ /* 0x000fe40004800000 */
[----:B------:R-:W-:-:S04]  /*63b0*/  ISETP.NE.AND P1, PT, R155, RZ, PT ;  /* 0x000000ff9b00720c */ /* 0x000fc80003f25270 */
[----:B------:R-:W-:Y:S02]  /*63c0*/  ISETP.GT.AND P1, PT, R89, 0x41, !P1 ;  /* 0x000000415900780c */ /* 0x000fe40004f24270 */
[----:B-1----:R-:W-:Y:S02]  /*63d0*/  FMNMX.FTZ R130, R93, R130, !PT ;  /* 0x000000825d827209 */ /* 0x002fe40007810000 */
[----:B------:R-:W-:-:S04]  /*63e0*/  ISETP.LT.OR P1, PT, R15, 0x42, P1 ;  /* 0x000000420f00780c */ /* 0x000fc80000f21670 */
[----:B------:R-:W-:Y:S02]  /*63f0*/  FSEL R158, R123, -INF , !P1 ;  /* 0xff8000007b9e7808 */ /* 0x000fe40004800000 */
[----:B------:R-:W-:-:S04]  /*6400*/  ISETP.GT.AND P1, PT, R89, 0x48, !P2 ;  /* 0x000000485900780c */ /* 0x000fc80005724270 */
[----:B------:R-:W-:-:S04]  /*6410*/  ISETP.LT.OR P1, PT, R15, 0x49, P1 ;  /* 0x000000490f00780c */ /* 0x000fc80000f21670 */
[----:B------:R-:W-:Y:S02]  /*6420*/  FSEL R126, R126, -INF , !P1 ;  /* 0xff8000007e7e7808 */ /* 0x000fe40004800000 */
[----:B------:R-:W-:Y:S02]  /*6430*/  ISETP.GT.AND P1, PT, R89, 0x49, !P6 ;  /* 0x000000495900780c */ /* 0x000fe40007724270 */
[----:B------:R-:W-:Y:S02]  /*6440*/  ISETP.NE.AND P6, PT, R97, RZ, PT ;  /* 0x000000ff6100720c */ /* 0x000fe40003fc5270 */
[----:B------:R-:W-:-:S04]  /*6450*/  ISETP.LT.OR P1, PT, R15, 0x4a, P1 ;  /* 0x0000004a0f00780c */ /* 0x000fc80000f21670 */
[----:B------:R-:W-:Y:S02]  /*6460*/  FSEL R176, R127, -INF , !P1 ;  /* 0xff8000007fb07808 */ /* 0x000fe40004800000 */
[----:B------:R-:W-:Y:S02]  /*6470*/  ISETP.GT.AND P1, PT, R89, RZ, !P6 ;  /* 0x000000ff5900720c */ /* 0x000fe40007724270 */
[----:B------:R-:W-:Y:S02]  /*6480*/  ISETP.NE.AND P6, PT, R125, RZ, PT ;  /* 0x000000ff7d00720c */ /* 0x000fe40003fc5270 */
[----:B------:R-:W-:Y:S02]  /*6490*/  ISETP.LT.OR P1, PT, R15, 0x1, P1 ;  /* 0x000000010f00780c */ /* 0x000fe40000f21670 */
[----:B------:R-:W-:Y:S02]  /*64a0*/  ISETP.GT.AND P2, PT, R89, 0x59, !P6 ;  /* 0x000000595900780c */ /* 0x000fe40007744270 */
[----:B------:R-:W-:Y:S01]  /*64b0*/  FSEL R111, R90, -INF , !P1 ;  /* 0xff8000005a6f7808 */ /* 0x000fe20004800000 */
[C---:B0-----:R-:W-:Y:S01]  /*64c0*/  FMUL.FTZ R90, R130.reuse, R9 ;  /* 0x00000009825a7220 */ /* 0x041fe20000410000 */
[----:B------:R-:W-:-:S02]  /*64d0*/  FSETP.NEU.FTZ.AND P1, PT, R130, -INF , PT ;  /* 0xff8000008200780b */ /* 0x000fc40003f3d000 */
[----:B------:R-:W-:Y:S02]  /*64e0*/  FMNMX.FTZ R91, R111, R8, !PT ;  /* 0x000000086f5b7209 */ /* 0x000fe40007810000 */
[----:B------:R-:W-:Y:S02]  /*64f0*/  FSEL R113, R90, RZ, P1 ;  /* 0x000000ff5a717208 */ /* 0x000fe40000800000 */
[----:B------:R-:W-:Y:S02]  /*6500*/  FMNMX.FTZ R93, R152, R91, !PT ;  /* 0x0000005b985d7209 */ /* 0x000fe40007810000 */
[----:B------:R-:W-:Y:S01]  /*6510*/  ISETP.LT.OR P2, PT, R15, 0x5a, P2 ;  /* 0x0000005a0f00780c */ /* 0x000fe20001741670 */
[--C-:B------:R-:W-:Y:S01]  /*6520*/  FFMA.FTZ R104, R104, R9, -R113.reuse ;  /* 0x0000000968687223 */ /* 0x100fe20000010871 */
[----:B------:R-:W-:Y:S01]  /*6530*/  FMNMX.FTZ R93, R94, R93, !PT ;  /* 0x0000005d5e5d7209 */ /* 0x000fe20007810000 */
[-CC-:B------:R-:W-:Y:S01]  /*6540*/  FFMA.FTZ R15, R108, R9.reuse, -R113.reuse ;  /* 0x000000096c0f7223 */ /* 0x180fe20000010871 */
[-CC-:B------:R-:W-:Y:S01]  /*6550*/  FFMA.FTZ R107, R2, R9.reuse, -R113.reuse ;  /* 0x00000009026b7223 */ /* 0x180fe20000010871 */
[--C-:B------:R-:W-:Y:S01]  /*6560*/  FFMA.FTZ R89, R112, R9, -R113.reuse ;  /* 0x0000000970597223 */ /* 0x100fe20000010871 */
[----:B------:R-:W-:Y:S01]  /*6570*/  FMNMX.FTZ R93, R150, R93, !PT ;  /* 0x0000005d965d7209 */ /* 0x000fe20007810000 */
[-CC-:B------:R-:W-:Y:S01]  /*6580*/  FFMA.FTZ R112, R12, R9.reuse, -R113.reuse ;  /* 0x000000090c707223 */ /* 0x180fe20000010871 */
[----:B------:R-:W-:Y:S01]  /*6590*/  FSEL R2, R130, RZ, P1 ;  /* 0x000000ff82027208 */ /* 0x000fe20000800000 */
[--C-:B------:R-:W-:Y:S01]  /*65a0*/  FFMA.FTZ R136, R136, R9, -R113.reuse ;  /* 0x0000000988887223 */ /* 0x100fe20000010871 */
[----:B------:R-:W-:Y:S01]  /*65b0*/  FMNMX.FTZ R93, R98, R93, !PT ;  /* 0x0000005d625d7209 */ /* 0x000fe20007810000 */
[-CC-:B------:R-:W-:Y:S01]  /*65c0*/  FFMA.FTZ R188, R188, R9.reuse, -R113.reuse ;  /* 0x00000009bcbc7223 */ /* 0x180fe20000010871 */
[----:B------:R-:W-:Y:S01]  /*65d0*/  FFMA.FTZ R90, R186, R9, -R113 ;  /* 0x00000009ba5a7223 */ /* 0x000fe20000010871 */
[----:B------:R-:W-:Y:S01]  /*65e0*/  FADD.FTZ R2, -R2, R3 ;  /* 0x0000000302027221 */ /* 0x000fe20000010100 */
[----:B------:R-:W-:Y:S01]  /*65f0*/  FMNMX.FTZ R95, R148, R93, !PT ;  /* 0x0000005d945f7209 */ /* 0x000fe20007810000 */
[-CC-:B------:R-:W-:Y:S01]  /*6600*/  FFMA.FTZ R184, R184, R9.reuse, -R113.reuse ;  /* 0x00000009b8b87223 */ /* 0x180fe20000010871 */
[-CC-:B------:R-:W-:Y:S01]  /*6610*/  FFMA.FTZ R178, R178, R9.reuse, -R113.reuse ;  /* 0x00000009b2b27223 */ /* 0x180fe20000010871 */
[----:B------:R-:W-:Y:S01]  /*6620*/  FMUL.FTZ R2, R2, R9 ;  /* 0x0000000902027220 */ /* 0x000fe20000410000 */
        /* <DEDUP_REMOVED lines=13> */
[----:B------:R-:W-:Y:S01]  /*6700*/  FFMA.FTZ R88, R88, R9, -R113 ;  /* 0x0000000958587223 */ /* 0x000fe20000010871 */
[----:B------:R-:W-:Y:S01]  /*6710*/  MUFU.EX2 R91, R188 ;  /* 0x000000bc005b7308 */ /* 0x000fe20000000800 */
[----:B------:R-:W-:-:S02]  /*6720*/  LOP3.LUT P6, RZ, R175, 0x7f, RZ, 0xc0, !PT ;  /* 0x0000007fafff7812 */ /* 0x000fc400078cc0ff */
[----:B------:R-:W-:-:S04]  /*6730*/  FMNMX.FTZ R97, R140, R97, !PT ;  /* 0x000000618c617209 */ /* 0x000fc80007810000 */
[----:B------:R-:W-:Y:S01]  /*6740*/  FMNMX.FTZ R97, R142, R97, !PT ;  /* 0x000000618e617209 */ /* 0x000fe20007810000 */
[----:B------:R-:W0:Y:S03]  /*6750*/  MUFU.EX2 R90, R90 ;  /* 0x0000005a005a7308 */ /* 0x000e260000000800 */
[----:B------:R-:W-:-:S04]  /*6760*/  FMNMX.FTZ R97, R114, R97, !PT ;  /* 0x0000006172617209 */ /* 0x000fc80007810000 */
[----:B------:R-:W-:Y:S01]  /*6770*/  FMNMX.FTZ R99, R110, R97, !PT ;  /* 0x000000616e637209 */ /* 0x000fe20007810000 */
[----:B------:R-:W-:Y:S03]  /*6780*/  MUFU.EX2 R93, R184 ;  /* 0x000000b8005d7308 */ /* 0x000fe60000000800 */
[----:B------:R-:W-:-:S04]  /*6790*/  FMNMX.FTZ R99, R118, R99, !PT ;  /* 0x0000006376637209 */ /* 0x000fc80007810000 */
[----:B------:R-:W-:Y:S01]  /*67a0*/  FMNMX.FTZ R99, R154, R99, !PT ;  /* 0x000000639a637209 */ /* 0x000fe20007810000 */
[----:B------:R1:W-:Y:S03]  /*67b0*/  MUFU.EX2 R97, R136 ;  /* 0x0000008800617308 */ /* 0x0003e60000000800 */
[----:B------:R-:W-:-:S04]  /*67c0*/  FMNMX.FTZ R99, R122, R99, !PT ;  /* 0x000000637a637209 */ /* 0x000fc80007810000 */
[----:B------:R-:W-:Y:S01]  /*67d0*/  FMNMX.FTZ R101, R158, R99, !PT ;  /* 0x000000639e657209 */ /* 0x000fe20007810000 */
[----:B------:R-:W-:Y:S01]  /*67e0*/  MUFU.EX2 R178, R178 ;  /* 0x000000b200b27308 */ /* 0x000fe20000000800 */
[----:B-1----:R-:W-:Y:S02]  /*67f0*/  FFMA.FTZ R136, R128, R9, -R113 ;  /* 0x0000000980887223 */ /* 0x002fe40000010871 */
[----:B------:R-:W-:-:S04]  /*6800*/  FMNMX.FTZ R101, R126, R101, !PT ;  /* 0x000000657e657209 */ /* 0x000fc80007810000 */
[----:B------:R-:W-:Y:S01]  /*6810*/  FMNMX.FTZ R101, R176, R101, !PT ;  /* 0x00000065b0657209 */ /* 0x000fe20007810000 */
[----:B------:R1:W-:Y:S03]  /*6820*/  MUFU.EX2 R99, R104 ;  /* 0x0000006800637308 */ /* 0x0003e60000000800 */
[----:B------:R-:W-:-:S04]  /*6830*/  FMNMX.FTZ R101, R180, R101, !PT ;  /* 0x00000065b4657209 */ /* 0x000fc80007810000 */
[----:B------:R-:W-:Y:S01]  /*6840*/  FMNMX.FTZ R101, R182, R101, !PT ;  /* 0x00000065b6657209 */ /* 0x000fe20007810000 */
[----:B------:R0:W-:Y:S01]  /*6850*/  MUFU.EX2 R95, R156 ;  /* 0x0000009c005f7308 */ /* 0x0001e20000000800 */
[----:B-1----:R-:W-:Y:S02]  /*6860*/  FSEL R104, R135, -INF , !P2 ;  /* 0xff80000087687808 */ /* 0x002fe40005000000 */
[----:B------:R-:W-:-:S04]  /*6870*/  FMNMX.FTZ R101, R134, R101, !PT ;  /* 0x0000006586657209 */ /* 0x000fc80007810000 */
[----:B------:R-:W-:Y:S01]  /*6880*/  FMNMX.FTZ R105, R104, R101, !PT ;  /* 0x0000006568697209 */ /* 0x000fe20007810000 */
[--C-:B------:R-:W-:Y:S01]  /*6890*/  FFMA.FTZ R101, R116, R9, -R113.reuse ;  /* 0x0000000974657223 */ /* 0x100fe20000010871 */
[----:B------:R-:W-:Y:S01]  /*68a0*/  MUFU.EX2 R138, R138 ;  /* 0x0000008a008a7308 */ /* 0x000fe20000000800 */
[----:B0-----:R-:W-:Y:S02]  /*68b0*/  F2FP.F16.F32.PACK_AB R156, R90, R91 ;  /* 0x0000005b5a9c723e */ /* 0x001fe400000000ff */
[----:B------:R-:W0:Y:S05]  /*68c0*/  SHFL.BFLY PT, R108, R105, 0x2, 0x1f ;  /* 0x0c401f00696c7f89 */ /* 0x000e2a00000e0000 */
[----:B------:R-:W-:Y:S08]  /*68d0*/  MUFU.EX2 R100, R100 ;  /* 0x0000006400647308 */ /* 0x000ff00000000800 */
[----:B------:R-:W-:Y:S08]  /*68e0*/  MUFU.EX2 R96, R96 ;  /* 0x0000006000607308 */ /* 0x000ff00000000800 */
[----:B------:R-:W-:Y:S01]  /*68f0*/  MUFU.EX2 R15, R15 ;  /* 0x0000000f000f7308 */ /* 0x000fe20000000800 */
[----:B0-----:R-:W-:Y:S01]  /*6900*/  FMNMX.FTZ R109, R105, R108, !PT ;  /* 0x0000006c696d7209 */ /* 0x001fe20007810000 */
[-CC-:B------:R-:W-:Y:S01]  /*6910*/  FFMA.FTZ R108, R0, R9.reuse, -R113.reuse ;  /* 0x00000009006c7223 */ /* 0x180fe20000010871 */
[----:B------:R-:W-:-:S03]  /*6920*/  FFMA.FTZ R105, R124, R9, -R113 ;  /* 0x000000097c697223 */ /* 0x000fc60000010871 */
[----:B------:R-:W0:Y:S02]  /*6930*/  SHFL.BFLY PT, R0, R109, 0x1, 0x1f ;  /* 0x0c201f006d007f89 */ /* 0x000e2400000e0000 */
[----:B------:R-:W-:Y:S08]  /*6940*/  MUFU.EX2 R14, R14 ;  /* 0x0000000e000e7308 */ /* 0x000ff00000000800 */
[----:B------:R-:W-:Y:S08]  /*6950*/  MUFU.EX2 R89, R89 ;  /* 0x0000005900597308 */ /* 0x000ff00000000800 */
[----:B------:R-:W-:Y:S01]  /*6960*/  MUFU.EX2 R92, R92 ;  /* 0x0000005c005c7308 */ /* 0x000fe20000000800 */
[----:B0-----:R-:W-:-:S07]  /*6970*/  FMNMX.FTZ R12, R109, R0, !PT ;  /* 0x000000006d0c7209 */ /* 0x001fce0007810000 */
[----:B------:R-:W-:Y:S01]  /*6980*/  MUFU.EX2 R101, R101 ;  /* 0x0000006500657308 */ /* 0x000fe20000000800 */
[C---:B------:R-:W-:Y:S01]  /*6990*/  FSETP.NEU.FTZ.AND P1, PT, R12.reuse, -INF , PT ;  /* 0xff8000000c00780b */ /* 0x040fe20003f3d000 */
[----:B------:R-:W-:-:S03]  /*69a0*/  FMUL.FTZ R0, R12, R9 ;  /* 0x000000090c007220 */ /* 0x000fc60000410000 */
[----:B------:R-:W-:-:S03]  /*69b0*/  FSEL R3, R12, RZ, P1 ;  /* 0x000000ff0c037208 */ /* 0x000fc60000800000 */
[----:B------:R-:W-:Y:S01]  /*69c0*/  MUFU.EX2 R20, R20 ;  /* 0x0000001400147308 */ /* 0x000fe20000000800 */
[----:B------:R-:W-:Y:S02]  /*69d0*/  FSEL R113, R0, RZ, P1 ;  /* 0x000000ff00717208 */ /* 0x000fe40000800000 */
[C---:B------:R-:W-:Y:S01]  /*69e0*/  ISETP.GT.AND P1, PT, R13.reuse, R10, PT ;  /* 0x0000000a0d00720c */ /* 0x040fe20003f24270 */
[----:B------:R-:W-:Y:S02]  /*69f0*/  VIADD R13, R13, 0xffffffff ;  /* 0xffffffff0d0d7836 */ /* 0x000fe40000000000 */
[-CC-:B------:R-:W-:Y:S01]  /*6a00*/  FFMA.FTZ R157, R111, R9.reuse, -R113.reuse ;  /* 0x000000096f9d7223 */ /* 0x180fe20000010871 */
[-CC-:B------:R-:W-:Y:S01]  /*6a10*/  FFMA.FTZ R116, R152, R9.reuse, -R113.reuse ;  /* 0x0000000998747223 */ /* 0x180fe20000010871 */
[----:B------:R0:W1:Y:S01]  /*6a20*/  MUFU.EX2 R0, R2 ;  /* 0x0000000200007308 */ /* 0x0000620000000800 */
        /* <DEDUP_REMOVED lines=8> */
[----:B0-----:R-:W-:Y:S01]  /*6ab0*/  FADD.FTZ R2, -R3, R8 ;  /* 0x0000000803027221 */ /* 0x001fe20000010100 */
[-CC-:B------:R-:W-:Y:S01]  /*6ac0*/  FFMA.FTZ R106, R144, R9.reuse, -R113.reuse ;  /* 0x00000009906a7223 */ /* 0x180fe20000010871 */
[-CC-:B------:R-:W-:Y:S01]  /*6ad0*/  FFMA.FTZ R151, R140, R9.reuse, -R113.reuse ;  /* 0x000000098c977223 */ /* 0x180fe20000010871 */
[-CC-:B------:R-:W-:Y:S01]  /*6ae0*/  FFMA.FTZ R142, R142, R9.reuse, -R113.reuse ;  /* 0x000000098e8e7223 */ /* 0x180fe20000010871 */
[-C--:B------:R-:W-:Y:S01]  /*6af0*/  FMUL.FTZ R2, R2, R9.reuse ;  /* 0x0000000902027220 */ /* 0x080fe20000410000 */
[-CC-:B------:R-:W-:Y:S01]  /*6b00*/  FFMA.FTZ R114, R114, R9.reuse, -R113.reuse ;  /* 0x0000000972727223 */ /* 0x180fe20000010871 */
[----:B------:R-:W-:Y:S01]  /*6b10*/  FFMA.FTZ R110, R110, R9, -R113 ;  /* 0x000000096e6e7223 */ /* 0x000fe20000010871 */
[----:B------:R-:W-:Y:S01]  /*6b20*/  MUFU.EX2 R116, R116 ;  /* 0x0000007400747308 */ /* 0x000fe20000000800 */
[----:B-1----:R-:W-:Y:S01]  /*6b30*/  FFMA.FTZ R7, R0, R7, R91 ;  /* 0x0000000700077223 */ /* 0x002fe2000001005b */
[-CC-:B------:R-:W-:Y:S01]  /*6b40*/  FFMA.FTZ R118, R118, R9.reuse, -R113.reuse ;  /* 0x0000000976767223 */ /* 0x180fe20000010871 */
[-CC-:B------:R-:W-:Y:S01]  /*6b50*/  FFMA.FTZ R154, R154, R9.reuse, -R113.reuse ;  /* 0x000000099a9a7223 */ /* 0x180fe20000010871 */
[-C--:B------:R-:W-:Y:S01]  /*6b60*/  FFMA.FTZ R122, R122, R9.reuse, -R113 ;  /* 0x000000097a7a7223 */ /* 0x080fe20000010871 */
[----:B------:R-:W-:Y:S01]  /*6b70*/  FADD.FTZ R120, R90, R7 ;  /* 0x000000075a787221 */ /* 0x000fe20000010000 */
[-CC-:B------:R-:W-:Y:S01]  /*6b80*/  FFMA.FTZ R158, R158, R9.reuse, -R113.reuse ;  /* 0x000000099e9e7223 */ /* 0x180fe20000010871 */
[-CC-:B------:R-:W-:Y:S01]  /*6b90*/  FFMA.FTZ R126, R126, R9.reuse, -R113.reuse ;  /* 0x000000097e7e7223 */ /* 0x180fe20000010871 */
[----:B------:R-:W0:Y:S01]  /*6ba0*/  MUFU.EX2 R2, R2 ;  /* 0x0000000200027308 */ /* 0x000e220000000800 */
[----:B------:R-:W-:Y:S01]  /*6bb0*/  FADD.FTZ R3, R93, R120 ;  /* 0x000000785d037221 */ /* 0x000fe20000010000 */
[-CC-:B------:R-:W-:Y:S01]  /*6bc0*/  FFMA.FTZ R176, R176, R9.reuse, -R113.reuse ;  /* 0x00000009b0b07223 */ /* 0x180fe20000010871 */
[-CC-:B------:R-:W-:Y:S01]  /*6bd0*/  FFMA.FTZ R180, R180, R9.reuse, -R113.reuse ;  /* 0x00000009b4b47223 */ /* 0x180fe20000010871 */
[-C--:B------:R-:W-:Y:S01]  /*6be0*/  FFMA.FTZ R182, R182, R9.reuse, -R113 ;  /* 0x00000009b6b67223 */ /* 0x080fe20000010871 */
[----:B------:R-:W-:Y:S01]  /*6bf0*/  FADD.FTZ R120, R178, R3 ;  /* 0x00000003b2787221 */ /* 0x000fe20000010000 */
[-CC-:B------:R-:W-:Y:S01]  /*6c00*/  FFMA.FTZ R134, R134, R9.reuse, -R113.reuse ;  /* 0x0000000986867223 */ /* 0x180fe20000010871 */
[----:B------:R-:W-:Y:S01]  /*6c10*/  FFMA.FTZ R104, R104, R9, -R113 ;  /* 0x0000000968687223 */ /* 0x000fe20000010871 */
[----:B------:R-:W1:Y:S01]  /*6c20*/  MUFU.EX2 R159, R159 ;  /* 0x0000009f009f7308 */ /* 0x000e620000000800 */
[----:B------:R-:W-:Y:S01]  /*6c30*/  FADD.FTZ R7, R95, R120 ;  /* 0x000000785f077221 */ /* 0x000fe20000010000 */
[----:B------:R-:W-:Y:S01]  /*6c40*/  IMAD.U32 R111, RZ, RZ, UR11 ;  /* 0x0000000bff6f7e24 */ /* 0x000fe2000f8e00ff */
[----:B------:R-:W-:-:S02]  /*6c50*/  F2FP.F16.F32.PACK_AB R152, R138, R95 ;  /* 0x0000005f8a98723e */ /* 0x000fc400000000ff */
[----:B------:R-:W-:Y:S01]  /*6c60*/  FADD.FTZ R120, R138, R7 ;  /* 0x000000078a787221 */ /* 0x000fe20000010000 */
[----:B------:R-:W-:Y:S01]  /*6c70*/  @!P6 VIADD R111, R111, 0x2a860 ;  /* 0x0002a8606f6fe836 */ /* 0x000fe20000000000 */
[----:B------:R-:W-:Y:S01]  /*6c80*/  F2FP.F16.F32.PACK_AB R148, R96, R99 ;  /* 0x000000636094723e */ /* 0x000fe200000000ff */
[----:B------:R-:W2:Y:S01]  /*6c90*/  MUFU.EX2 R94, R94 ;  /* 0x0000005e005e7308 */ /* 0x000ea20000000800 */
[----:B0-----:R-:W-:Y:S01]  /*6ca0*/  FFMA.FTZ R3, R2, R6, R157 ;  /* 0x0000000602037223 */ /* 0x001fe2000001009d */
[----:B------:R-:W-:Y:S01]  /*6cb0*/  FADD.FTZ R7, R97, R120 ;  /* 0x0000007861077221 */ /* 0x000fe20000010000 */
[----:B------:R-:W-:Y:S02]  /*6cc0*/  @!P6 PRMT R111, RZ, 0x654, R111 ;  /* 0x00000654ff6fe816 */ /* 0x000fe4000000006f */
[----:B------:R-:W-:Y:S01]  /*6cd0*/  FADD.FTZ R6, R116, R3 ;  /* 0x0000000374067221 */ /* 0x000fe20000010000 */
[----:B------:R-:W-:Y:S01]  /*6ce0*/  F2FP.F16.F32.PACK_AB R150, R14, R15 ;  /* 0x0000000f0e96723e */ /* 0x000fe200000000ff */
[----:B------:R0:W-:Y:S01]  /*6cf0*/  @!P6 SYNCS.ARRIVE.TRANS64.RED.A1T0 RZ, [R111+URZ], RZ ;  /* 0x000000ff6fffe9a7 */ /* 0x0001e2000810043f */
[----:B------:R-:W3:Y:S01]  /*6d00*/  MUFU.EX2 R153, R153 ;  /* 0x0000009900997308 */ /* 0x000ee20000000800 */
[----:B-1----:R-:W-:Y:S01]  /*6d10*/  FADD.FTZ R3, R159, R6 ;  /* 0x000000069f037221 */ /* 0x002fe20000010000 */
[----:B------:R-:W-:-:S02]  /*6d20*/  F2FP.F16.F32.PACK_AB R144, R92, R89 ;  /* 0x000000595c90723e */ /* 0x000fc400000000ff */
[----:B------:R-:W-:Y:S02]  /*6d30*/  F2FP.F16.F32.PACK_AB R146, R20, R101 ;  /* 0x000000651492723e */ /* 0x000fe400000000ff */
[----:B------:R-:W-:Y:S02]  /*6d40*/  F2FP.F16.F32.PACK_AB R157, R116, R157 ;  /* 0x0000009d749d723e */ /* 0x000fe400000000ff */
[----:B------:R-:W1:Y:S01]  /*6d50*/  MUFU.EX2 R98, R98 ;  /* 0x0000006200627308 */ /* 0x000e620000000800 */
[C---:B--2---:R-:W-:Y:S01]  /*6d60*/  FADD.FTZ R6, R94.reuse, R3 ;  /* 0x000000035e067221 */ /* 0x044fe20000010000 */
[----:B------:R-:W-:-:S06]  /*6d70*/  F2FP.F16.F32.PACK_AB R159, R94, R159 ;  /* 0x0000009f5e9f723e */ /* 0x000fcc00000000ff */
[----:B------:R-:W2:Y:S01]  /*6d80*/  MUFU.EX2 R155, R155 ;  /* 0x0000009b009b7308 */ /* 0x000ea20000000800 */
[----:B---3--:R-:W-:-:S07]  /*6d90*/  FADD.FTZ R3, R153, R6 ;  /* 0x0000000699037221 */ /* 0x008fce0000010000 */
[----:B------:R-:W3:Y:S01]  /*6da0*/  MUFU.EX2 R102, R102 ;  /* 0x0000006600667308 */ /* 0x000ee20000000800 */
[C---:B-1----:R-:W-:Y:S01]  /*6db0*/  FADD.FTZ R6, R98.reuse, R3 ;  /* 0x0000000362067221 */ /* 0x042fe20000010000 */
[----:B------:R-:W-:-:S06]  /*6dc0*/  F2FP.F16.F32.PACK_AB R153, R98, R153 ;  /* 0x000000996299723e */ /* 0x000fcc00000000ff */
[----:B------:R-:W1:Y:S01]  /*6dd0*/  MUFU.EX2 R149, R149 ;  /* 0x0000009500957308 */ /* 0x000e620000000800 */
[----:B--2---:R-:W-:-:S07]  /*6de0*/  FADD.FTZ R3, R155, R6 ;  /* 0x000000069b037221 */ /* 0x004fce0000010000 */
[----:B------:R-:W2:Y:S01]  /*6df0*/  MUFU.EX2 R106, R106 ;  /* 0x0000006a006a7308 */ /* 0x000ea20000000800 */
[C---:B---3--:R-:W-:Y:S01]  /*6e00*/  FADD.FTZ R6, R102.reuse, R3 ;  /* 0x0000000366067221 */ /* 0x048fe20000010000 */
[----:B------:R-:W-:-:S06]  /*6e10*/  F2FP.F16.F32.PACK_AB R155, R102, R155 ;  /* 0x0000009b669b723e */ /* 0x000fcc00000000ff */
[----:B------:R-:W3:Y:S01]  /*6e20*/  MUFU.EX2 R151, R151 ;  /* 0x0000009700977308 */ /* 0x000ee20000000800 */
[----:B-1----:R-:W-:-:S07]  /*6e30*/  FADD.FTZ R3, R149, R6 ;  /* 0x0000000695037221 */ /* 0x002fce0000010000 */
[----:B------:R-:W1:Y:S01]  /*6e40*/  MUFU.EX2 R8, R142 ;  /* 0x0000008e00087308 */ /* 0x000e620000000800 */
[C---:B--2---:R-:W-:Y:S01]  /*6e50*/  FADD.FTZ R6, R106.reuse, R3 ;  /* 0x000000036a067221 */ /* 0x044fe20000010000 */
[----:B------:R-:W-:-:S06]  /*6e60*/  F2FP.F16.F32.PACK_AB R149, R106, R149 ;  /* 0x000000956a95723e */ /* 0x000fcc00000000ff */
[----:B------:R2:W4:Y:S01]  /*6e70*/  MUFU.EX2 R124, R114 ;  /* 0x00000072007c7308 */ /* 0x0005220000000800 */
[----:B---3--:R-:W-:-:S07]  /*6e80*/  FADD.FTZ R3, R151, R6 ;  /* 0x0000000697037221 */ /* 0x008fce0000010000 */
[----:B------:R3:W5:Y:S01]  /*6e90*/  MUFU.EX2 R145, R110 ;  /* 0x0000006e00917308 */ /* 0x0007620000000800 */
[----:B--2---:R-:W-:Y:S01]  /*6ea0*/  FADD.FTZ R114, R100, R7 ;  /* 0x0000000764727221 */ /* 0x004fe20000010000 */
[C---:B-1----:R-:W-:Y:S01]  /*6eb0*/  FADD.FTZ R3, R8.reuse, R3 ;  /* 0x0000000308037221 */ /* 0x042fe20000010000 */
[----:B------:R-:W-:Y:S01]  /*6ec0*/  F2FP.F16.F32.PACK_AB R151, R8, R151 ;  /* 0x000000970897723e */ /* 0x000fe200000000ff */
[----:B------:R-:W-:Y:S02]  /*6ed0*/  IMAD.MOV.U32 R8, RZ, RZ, R12 ;  /* 0x000000ffff087224 */ /* 0x000fe400078e000c */
[----:B------:R-:W-:Y:S02]  /*6ee0*/  FADD.FTZ R7, R99, R114 ;  /* 0x0000007263077221 */ /* 0x000fe40000010000 */
[----:B------:R-:W1:Y:S02]  /*6ef0*/  MUFU.EX2 R118, R118 ;  /* 0x0000007600767308 */ /* 0x000e640000000800 */
[----:B---3--:R-:W-:Y:S01]  /*6f00*/  FADD.FTZ R110, R96, R7 ;  /* 0x00000007606e7221 */ /* 0x008fe20000010000 */
[----:B----4-:R-:W-:-:S03]  /*6f10*/  FADD.FTZ R3, R124, R3 ;  /* 0x000000037c037221 */ /* 0x010fc60000010000 */
[----:B------:R-:W-:Y:S02]  /*6f20*/  FADD.FTZ R7, R15, R110 ;  /* 0x0000006e0f077221 */ /* 0x000fe40000010000 */
[----:B------:R2:W3:Y:S02]  /*6f30*/  MUFU.EX2 R147, R154 ;  /* 0x0000009a00937308 */ /* 0x0004e40000000800 */
[----:B------:R-:W-:Y:S01]  /*6f40*/  FADD.FTZ R110, R14, R7 ;  /* 0x000000070e6e7221 */ /* 0x000fe20000010000 */
[C---:B-----5:R-:W-:Y:S01]  /*6f50*/  FADD.FTZ R3, R145.reuse, R3 ;  /* 0x0000000391037221 */ /* 0x060fe20000010000 */
[----:B------:R-:W-:Y:S02]  /*6f60*/  F2FP.F16.F32.PACK_AB R145, R145, R124 ;  /* 0x0000007c9191723e */ /* 0x000fe400000000ff */
[----:B------:R-:W-:Y:S02]  /*6f70*/  FADD.FTZ R7, R89, R110 ;  /* 0x0000006e59077221 */ /* 0x000fe40000010000 */
[----:B------:R-:W4:Y:S02]  /*6f80*/  MUFU.EX2 R122, R122 ;  /* 0x0000007a007a7308 */ /* 0x000f240000000800 */
[----:B------:R-:W-:Y:S01]  /*6f90*/  FADD.FTZ R110, R92, R7 ;  /* 0x000000075c6e7221 */ /* 0x000fe20000010000 */
[----:B-1----:R-:W-:Y:S01]  /*6fa0*/  FADD.FTZ R3, R118, R3 ;  /* 0x0000000376037221 */ /* 0x002fe20000010000 */
[----:B--2---:R-:W-:-:S02]  /*6fb0*/  F2FP.F16.F32.PACK_AB R154, R100, R97 ;  /* 0x00000061649a723e */ /* 0x004fc400000000ff */
[----:B------:R-:W-:Y:S02]  /*6fc0*/  FADD.FTZ R7, R101, R110 ;  /* 0x0000006e65077221 */ /* 0x000fe40000010000 */
[----:B------:R-:W1:Y:S01]  /*6fd0*/  MUFU.EX2 R103, R103 ;  /* 0x0000006700677308 */ /* 0x000e620000000800 */
[C---:B---3--:R-:W-:Y:S01]  /*6fe0*/  FADD.FTZ R3, R147.reuse, R3 ;  /* 0x0000000393037221 */ /* 0x048fe20000010000 */
[----:B------:R-:W-:Y:S01]  /*6ff0*/  FADD.FTZ R6, R20, R7 ;  /* 0x0000000714067221 */ /* 0x000fe20000010000 */
[----:B------:R-:W-:-:S05]  /*7000*/  F2FP.F16.F32.PACK_AB R147, R147, R118 ;  /* 0x000000769393723e */ /* 0x000fca00000000ff */
[----:B------:R2:W3:Y:S01]  /*7010*/  MUFU.EX2 R141, R158 ;  /* 0x0000009e008d7308 */ /* 0x0004e20000000800 */
[----:B----4-:R-:W-:-:S07]  /*7020*/  FADD.FTZ R3, R122, R3 ;  /* 0x000000037a037221 */ /* 0x010fce0000010000 */
[----:B------:R-:W4:Y:S01]  /*7030*/  MUFU.EX2 R108, R108 ;  /* 0x0000006c006c7308 */ /* 0x000f220000000800 */
[----:B-1----:R-:W-:Y:S01]  /*7040*/  FADD.FTZ R7, R103, R6 ;  /* 0x0000000667077221 */ /* 0x002fe20000010000 */
[----:B--2---:R-:W-:-:S06]  /*7050*/  F2FP.F16.F32.PACK_AB R158, R178, R93 ;  /* 0x0000005db29e723e */ /* 0x004fcc00000000ff */
[----:B------:R-:W1:Y:S01]  /*7060*/  MUFU.EX2 R126, R126 ;  /* 0x0000007e007e7308 */ /* 0x000e620000000800 */
[C---:B---3--:R-:W-:Y:S01]  /*7070*/  FADD.FTZ R3, R141.reuse, R3 ;  /* 0x000000038d037221 */ /* 0x048fe20000010000 */
[----:B------:R-:W-:-:S06]  /*7080*/  F2FP.F16.F32.PACK_AB R141, R141, R122 ;  /* 0x0000007a8d8d723e */ /* 0x000fcc00000000ff */
[----:B------:R-:W2:Y:S01]  /*7090*/  MUFU.EX2 R105, R105 ;  /* 0x0000006900697308 */ /* 0x000ea20000000800 */
[C---:B----4-:R-:W-:Y:S01]  /*70a0*/  FADD.FTZ R6, R108.reuse, R7 ;  /* 0x000000076c067221 */ /* 0x050fe20000010000 */
[----:B------:R-:W-:-:S06]  /*70b0*/  F2FP.F16.F32.PACK_AB R140, R108, R103 ;  /* 0x000000676c8c723e */ /* 0x000fcc00000000ff */
[----:B------:R-:W3:Y:S01]  /*70c0*/  MUFU.EX2 R143, R176 ;  /* 0x000000b0008f7308 */ /* 0x000ee20000000800 */
[----:B-1----:R-:W-:-:S07]  /*70d0*/  FADD.FTZ R3, R126, R3 ;  /* 0x000000037e037221 */ /* 0x002fce0000010000 */
[----:B------:R-:W1:Y:S01]  /*70e0*/  MUFU.EX2 R112, R112 ;  /* 0x0000007000707308 */ /* 0x000e620000000800 */
[----:B--2---:R-:W-:-:S07]  /*70f0*/  FADD.FTZ R7, R105, R6 ;  /* 0x0000000669077221 */ /* 0x004fce0000010000 */
[----:B------:R-:W2:Y:S01]  /*7100*/  MUFU.EX2 R180, R180 ;  /* 0x000000b400b47308 */ /* 0x000ea20000000800 */
[C---:B---3--:R-:W-:Y:S01]  /*7110*/  FADD.FTZ R3, R143.reuse, R3 ;  /* 0x000000038f037221 */ /* 0x048fe20000010000 */
[----:B------:R-:W-:-:S06]  /*7120*/  F2FP.F16.F32.PACK_AB R143, R143, R126 ;  /* 0x0000007e8f8f723e */ /* 0x000fcc00000000ff */
[----:B------:R-:W3:Y:S01]  /*7130*/  MUFU.EX2 R136, R136 ;  /* 0x0000008800887308 */ /* 0x000ee20000000800 */
[C---:B-1----:R-:W-:Y:S01]  /*7140*/  FADD.FTZ R7, R112.reuse, R7 ;  /* 0x0000000770077221 */ /* 0x042fe20000010000 */
[----:B------:R-:W-:-:S06]  /*7150*/  F2FP.F16.F32.PACK_AB R142, R112, R105 ;  /* 0x00000069708e723e */ /* 0x000fcc00000000ff */
[----:B------:R-:W1:Y:S01]  /*7160*/  MUFU.EX2 R137, R182 ;  /* 0x000000b600897308 */ /* 0x000e620000000800 */
[----:B--2---:R-:W-:-:S07]  /*7170*/  FADD.FTZ R3, R180, R3 ;  /* 0x00000003b4037221 */ /* 0x004fce0000010000 */
[----:B------:R-:W2:Y:S01]  /*7180*/  MUFU.EX2 R107, R107 ;  /* 0x0000006b006b7308 */ /* 0x000ea20000000800 */
[----:B---3--:R-:W-:-:S07]  /*7190*/  FADD.FTZ R6, R136, R7 ;  /* 0x0000000788067221 */ /* 0x008fce0000010000 */
[----:B------:R-:W3:Y:S01]  /*71a0*/  MUFU.EX2 R134, R134 ;  /* 0x0000008600867308 */ /* 0x000ee20000000800 */
[C---:B-1----:R-:W-:Y:S01]  /*71b0*/  FADD.FTZ R3, R137.reuse, R3 ;  /* 0x0000000389037221 */ /* 0x042fe20000010000 */
[----:B------:R-:W-:-:S06]  /*71c0*/  F2FP.F16.F32.PACK_AB R137, R137, R180 ;  /* 0x000000b48989723e */ /* 0x000fcc00000000ff */
[----:B------:R-:W1:Y:S01]  /*71d0*/  MUFU.EX2 R109, R132 ;  /* 0x00000084006d7308 */ /* 0x000e620000000800 */
[C---:B--2---:R-:W-:Y:S01]  /*71e0*/  FADD.FTZ R6, R107.reuse, R6 ;  /* 0x000000066b067221 */ /* 0x044fe20000010000 */
[----:B------:R-:W-:-:S06]  /*71f0*/  F2FP.F16.F32.PACK_AB R136, R107, R136 ;  /* 0x000000886b88723e */ /* 0x000fcc00000000ff */
[----:B------:R-:W2:Y:S01]  /*7200*/  MUFU.EX2 R104, R104 ;  /* 0x0000006800687308 */ /* 0x000ea20000000800 */
[----:B---3--:R-:W-:-:S07]  /*7210*/  FADD.FTZ R3, R134, R3 ;  /* 0x0000000386037221 */ /* 0x008fce0000010000 */
[----:B------:R-:W3:Y:S01]  /*7220*/  MUFU.EX2 R88, R88 ;  /* 0x0000005800587308 */ /* 0x000ee20000000800 */
[----:B-1----:R-:W-:Y:S01]  /*7230*/  FADD.FTZ R7, R109, R6 ;  /* 0x000000066d077221 */ /* 0x002fe20000010000 */
[C---:B--2---:R-:W-:Y:S01]  /*7240*/  FADD.FTZ R6, R104.reuse, R3 ;  /* 0x0000000368067221 */ /* 0x044fe20000010000 */
[----:B------:R-:W-:Y:S01]  /*7250*/  F2FP.F16.F32.PACK_AB R139, R104, R134 ;  /* 0x00000086688b723e */ /* 0x000fe200000000ff */
[----:B------:R-:W-:Y:S02]  /*7260*/  IMAD.MOV.U32 R3, RZ, RZ, R130 ;  /* 0x000000ffff037224 */ /* 0x000fe400078e0082 */
[C---:B---3--:R-:W-:Y:S01]  /*7270*/  FADD.FTZ R7, R88.reuse, R7 ;  /* 0x0000000758077221 */ /* 0x048fe20000010000 */
[----:B------:R-:W-:Y:S01]  /*7280*/  F2FP.F16.F32.PACK_AB R138, R88, R109 ;  /* 0x0000006d588a723e */ /* 0x000fe200000000ff */
[----:B0-----:R-:W-:Y:S06]  /*7290*/  @P1 BRA `(.L_x_1125) ;  /* 0xffffffd000b81947 */ /* 0x001fec000383ffff */
[----:B------:R-:W-:Y:S01]  /*72a0*/  IMAD.MOV.U32 R8, RZ, RZ, R12 ;  /* 0x000000ffff087224 */ /* 0x000fe200078e000c */
[----:B------:R-:W-:Y:S01]  /*72b0*/  UMOV UR36, UR4 ;  /* 0x0000000400247c82 */ /* 0x000fe20008000000 */
[----:B------:R-:W-:Y:S01]  /*72c0*/  IMAD.MOV.U32 R3, RZ, RZ, R130 ;  /* 0x000000ffff037224 */ /* 0x000fe200078e0082 */
[----:B------:R-:W-:-:S06]  /*72d0*/  UMOV UR38, UR7 ;  /* 0x0000000700267c82 */ /* 0x000fcc0008000000 */
.L_x_1108:
[----:B------:R-:W0:Y:S01]  /*72e0*/  LDC R14, c[0x0][0x448] ;  /* 0x00011200ff0e7b82 */ /* 0x000e220000000800 */
[----:B------:R-:W-:Y:S01]  /*72f0*/  VIADD R12, R17, 0x7f ;  /* 0x0000007f110c7836 */ /* 0x000fe20000000000 */
[----:B------:R-:W-:-:S06]  /*7300*/  IADD3 R11, R16, 0x1, -R11 ;  /* 0x00000001100b7810 */ /* 0x000fcc0007ffe80b */
[----:B------:R-:W1:Y:S01]  /*7310*/  LDC R10, c[0x0][0x9e4] ;  /* 0x00027900ff0a7b82 */ /* 0x000e620000000800 */
[----:B0-----:R-:W-:-:S13]  /*7320*/  ISETP.NE.AND P1, PT, R14, 0x1, PT ;  /* 0x000000010e00780c */ /* 0x001fda0003f25270 */
[----:B------:R-:W0:Y:S08]  /*7330*/  @P1 LDC R15, c[0x0][0x44c] ;  /* 0x00011300ff0f1b82 */ /* 0x000e300000000800 */
[----:B------:R-:W2:Y:S01]  /*7340*/  @P1 LDC R20, c[0x0][0x450] ;  /* 0x00011400ff141b82 */ /* 0x000ea20000000800 */
[----:B0-----:R-:W-:-:S05]  /*7350*/  @P1 IMAD.HI.U32 R15, R12, R15, RZ ;  /* 0x0000000f0c0f1227 */ /* 0x001fca00078e00ff */
[----:B--2---:R-:W-:Y:S02]  /*7360*/  @P1 SHF.R.U32.HI R12, RZ, R20, R15 ;  /* 0x00000014ff0c1219 */ /* 0x004fe4000001160f */
[----:B-1----:R-:W-:-:S03]  /*7370*/  ISETP.GE.AND P1, PT, R10, 0x1, PT ;  /* 0x000000010a00780c */ /* 0x002fc60003f26270 */
[----:B------:R-:W-:-:S04]  /*7380*/  IMAD.IADD R11, R11, 0x1, R12 ;  /* 0x000000010b0b7824 */ /* 0x000fc800078e020c */
[----:B------:R-:W-:-:S06]  /*7390*/  VIADD R12, R11, -UR59 ;  /* 0x8000003b0b0c7c36 */ /* 0x000fcc0008000000 */
[----:B------:R-:W-:Y:S05]  /*73a0*/  @!P1 BRA `(.L_x_1126) ;  /* 0x00000000003c9947 */ /* 0x000fea0003800000 */
        /* <DEDUP_REMOVED lines=9> */
.L_x_1127:
[----:B------:R-:W-:-:S13]  /*7440*/  ISETP.NE.AND P1, PT, R10, 0x1, PT ;  /* 0x000000010a00780c */ /* 0x000fda0003f25270 */
[----:B------:R-:W0:Y:S02]  /*7450*/  @P1 LDC.64 R20, c[0x0][0x9e8] ;  /* 0x00027a00ff141b82 */ /* 0x000e240000000a00 */
[----:B0-----:R-:W-:-:S05]  /*7460*/  @P1 IMAD.HI.U32 R20, R11, R20, RZ ;  /* 0x000000140b141227 */ /* 0x001fca00078e00ff */
[----:B------:R-:W-:-:S07]  /*7470*/  @P1 SHF.R.U32.HI R11, RZ, R21, R20 ;  /* 0x00000015ff0b1219 */ /* 0x000fce0000011614 */
.L_x_1128:
[----:B------:R-:W-:-:S05]  /*7480*/  IMAD R11, R11, R10, RZ ;  /* 0x0000000a0b0b7224 */ /* 0x000fca00078e02ff */
[----:B------:R-:W-:-:S07]  /*7490*/  VIMNMX R12, R12, R11, !PT ;  /* 0x0000000b0c0c7248 */ /* 0x000fce0007fe0100 */
.L_x_1126:
[----:B------:R-:W-:-:S04]  /*74a0*/  VIADD R12, R12, 0x5f ;  /* 0x0000005f0c0c7836 */ /* 0x000fc80000000000 */
[----:B------:R-:W-:-:S05]  /*74b0*/  IMAD.HI R12, R12, 0x2aaaaaab, RZ ;  /* 0x2aaaaaab0c0c7827 */ /* 0x000fca00078e02ff */
[----:B------:R-:W-:-:S04]  /*74c0*/  SHF.R.U32.HI R11, RZ, 0x1f, R12 ;  /* 0x0000001fff0b7819 */ /* 0x000fc8000001160c */
[----:B------:R-:W-:-:S04]  /*74d0*/  LEA.HI.SX32 R11, R12, R11, 0x1c ;  /* 0x0000000b0c0b7211 */ /* 0x000fc800078fe2ff */
[----:B------:R-:W-:-:S04]  /*74e0*/  VIMNMX R12, R22, R11, !PT ;  /* 0x0000000b160c7248 */ /* 0x000fc80007fe0100 */
[----:B------:R-:W-:-:S13]  /*74f0*/  ISETP.GE.AND P1, PT, R13, R12, PT ;  /* 0x0000000c0d00720c */ /* 0x000fda0003f26270 */
[----:B------:R-:W-:Y:S05]  /*7500*/  @!P1 BRA `(.L_x_1129) ;  /* 0x0000001c00109947 */ /* 0x000fea0003800000 */
[----:B------:R-:W-:Y:S01]  /*7510*/  IMAD.MOV.U32 R11, RZ, RZ, R8 ;  /* 0x000000ffff0b7224 */ /* 0x000fe200078e0008 */
[----:B------:R-:W-:Y:S01]  /*7520*/  UMOV UR6, UR38 ;  /* 0x0000002600067c82 */ /* 0x000fe20008000000 */
[----:B------:R-:W-:Y:S01]  /*7530*/  IMAD.MOV.U32 R15, RZ, RZ, R3 ;  /* 0x000000ffff0f7224 */ /* 0x000fe200078e0003 */
[----:B------:R-:W-:-:S06]  /*7540*/  UMOV UR4, UR36 ;  /* 0x0000002400047c82 */ /* 0x000fcc0008000000 */
.L_x_1138:
[----:B------:R-:W-:-:S04]  /*7550*/  UIADD3 UR7, UR4, 0x1, URZ ;  /* 0x0000000104077890 */ /* 0x000fc8000fffe03f */
[----:B------:R-:W-:-:S04]  /*7560*/  UISETP.NE.AND UP0, UPT, UR7, 0x2, UPT ;  /* 0x000000020700788c */ /* 0x000fc8000bf05270 */
[----:B------:R-:W-:Y:S02]  /*7570*/  USEL UR7, UR7, URZ, UP0 ;  /* 0x0000003f07077287 */ /* 0x000fe40008000000 */
[----:B------:R-:W-:-:S04]  /*7580*/  USEL UR38, URZ, 0x1, UP0 ;  /* 0x000000013f267887 */ /* 0x000fc80008000000 */
[----:B------:R-:W-:Y:S01]  /*7590*/  ULOP3.LUT UR38, UR6, UR38, URZ, 0x3c, !UPT ;  /* 0x0000002606267292 */ /* 0x000fe2000f8e3c3f */
[----:B------:R-:W-:Y:S01]  /*75a0*/  UMOV UR36, UR7 ;  /* 0x0000000700247c82 */ /* 0x000fe20008000000 */
[----:B------:R-:W-:Y:S10]  /*75b0*/  @!P0 BRA `(.L_x_1130) ;  /* 0x0000000000048947 */ /* 0x000ff40003800000 */
[----:B------:R-:W-:Y:S01]  /*75c0*/  BPT.TRAP 0x1 ;  /* 0x000000040000795c */ /* 0x000fe20000300000 */
.L_x_1130:
[----:B------:R-:W-:Y:S01]  /*75d0*/  ULEA UR5, UR36, UR37, 0x3 ;  /* 0x0000002524057291 */ /* 0x000fe2000f8e183f */
[----:B------:R-:W-:-:S05]  /*75e0*/  IMAD.U32 R3, RZ, RZ, UR38 ;  /* 0x00000026ff037e24 */ /* 0x000fca000f8e00ff */
[----:B------:R-:W-:-:S04]  /*75f0*/  SHF.L.U32 R3, R3, 0x1f, RZ ;  /* 0x0000001f03037819 */ /* 0x000fc800000006ff */
[----:B------:R0:W1:Y:S01]  /*7600*/  SYNCS.PHASECHK.TRANS64.TRYWAIT P1, [UR5+0x2a830], R3 ;  /* 0x02a83003ff0075a7 */ /* 0x0000620008020145 */
[----:B------:R-:W-:Y:S05]  /*7610*/  @!P0 BRA `(.L_x_1131) ;  /* 0x0000000000048947 */ /* 0x000fea0003800000 */
[----:B------:R-:W-:Y:S01]  /*7620*/  BPT.TRAP 0x1 ;  /* 0x000000040000795c */ /* 0x000fe20000300000 */
.L_x_1131:
[----:B-1----:R-:W-:Y:S05]  /*7630*/  @P1 BRA `(.L_x_1132) ;  /* 0x0000000000081947 */ /* 0x002fea0003800000 */
[----:B------:R-:W1:Y:S02]  /*7640*/  SYNCS.PHASECHK.TRANS64.TRYWAIT P1, [UR5+0x2a830], R3 ;  /* 0x02a83003ff0075a7 */ /* 0x000e640008020145 */
[----:B-1----:R-:W-:Y:S05]  /*7650*/  @!P1 BRA `(.L_x_1133) ;  /* 0x000000c000f89947 */ /* 0x002fea0003800000 */
.L_x_1132:
        /* <DEDUP_REMOVED lines=131> */
.L_x_1134:
[----:B------:R-:W-:Y:S01]  /*7e90*/  ULEA UR10, UR4, UR37, 0x3 ;  /* 0x00000025040a7291 */ /* 0x000fe2000f8e183f */
[----:B------:R-:W-:-:S05]  /*7ea0*/  IMAD.U32 R0, RZ, RZ, UR6 ;  /* 0x00000006ff007e24 */ /* 0x000fca000f8e00ff */
[----:B------:R-:W-:-:S04]  /*7eb0*/  SHF.L.U32 R0, R0, 0x1f, RZ ;  /* 0x0000001f00007819 */ /* 0x000fc800000006ff */
[----:B------:R2:W3:Y:S01]  /*7ec0*/  SYNCS.PHASECHK.TRANS64.TRYWAIT P1, [UR10+0x2a850], R0 ;  /* 0x02a85000ff0075a7 */ /* 0x0004e2000802014a */
[----:B------:R-:W-:Y:S05]  /*7ed0*/  @!P0 BRA `(.L_x_1135) ;  /* 0x0000000000048947 */ /* 0x000fea0003800000 */
[----:B------:R-:W-:Y:S01]  /*7ee0*/  BPT.TRAP 0x1 ;  /* 0x000000040000795c */ /* 0x000fe20000300000 */
.L_x_1135:
[----:B---3--:R-:W-:Y:S05]  /*7ef0*/  @P1 BRA `(.L_x_1136) ;  /* 0x0000000000081947 */ /* 0x008fea0003800000 */
[----:B------:R-:W3:Y:S02]  /*7f00*/  SYNCS.PHASECHK.TRANS64.TRYWAIT P1, [UR10+0x2a850], R0 ;  /* 0x02a85000ff0075a7 */ /* 0x000ee4000802014a */
[----:B---3--:R-:W-:Y:S05]  /*7f10*/  @!P1 BRA `(.L_x_1137) ;  /* 0x000000b800e09947 */ /* 0x008fea0003800000 */
.L_x_1136:
[----:B------:R-:W-:Y:S01]  /*7f20*/  UIADD3 UR5, UR37, 0x400, URZ ;  /* 0x0000040025057890 */ /* 0x000fe2000fffe03f */
[----:B------:R-:W-:Y:S01]  /*7f30*/  WARPGROUP.ARRIVE ;  /* 0x00000000000079c5 */ /* 0x000fe20000000000 */
[----:B------:R-:W-:Y:S01]  /*7f40*/  UMOV UR15, 0x40000040 ;  /* 0x40000040000f7882 */ /* 0x000fe20000000000 */
[----:B0-2---:R-:W-:Y:S01]  /*7f50*/  FMNMX.FTZ R0, R88, R15, !PT ;  /* 0x0000000f58007209 */ /* 0x005fe20007810000 */
[----:B------:R-:W-:Y:S01]  /*7f60*/  USHF.R.U32.HI UR5, URZ, 0x4, UR5 ;  /* 0x000000043f057899 */ /* 0x000fe20008011605 */
[----:B------:R-:W0:Y:S02]  /*7f70*/  LDC R9, c[0x0][0x988] ;  /* 0x00026200ff097b82 */ /* 0x000e240000000800 */
[----:B------:R-:W2:Y:S01]  /*7f80*/  S2R R175, SR_TID.X ;  /* 0x0000000000af7919 */ /* 0x000ea20000002100 */
[----:B-1----:R-:W-:Y:S01]  /*7f90*/  FMNMX.FTZ R3, R89, R0, !PT ;  /* 0x0000000059037209 */ /* 0x002fe20007810000 */
[----:B------:R-:W-:-:S03]  /*7fa0*/  ULOP3.LUT UR5, UR5, 0x3fff, URZ, 0xc0, !UPT ;  /* 0x00003fff05057892 */ /* 0x000fc6000f8ec03f */
[----:B------:R-:W-:Y:S01]  /*7fb0*/  FMNMX.FTZ R0, R92, R3, !PT ;  /* 0x000000035c007209 */ /* 0x000fe20007810000 */
[----:B------:R-:W-:-:S03]  /*7fc0*/  ULOP3.LUT UR5, UR5, 0x3000000, URZ, 0xfc, !UPT ;  /* 0x0300000005057892 */ /* 0x000fc6000f8efc3f */
[----:B------:R-:W-:Y:S01]  /*7fd0*/  FMNMX.FTZ R3, R93, R0, !PT ;  /* 0x000000005d037209 */ /* 0x000fe20007810000 */
[----:B------:R-:W-:-:S03]  /*7fe0*/  UIMAD UR4, UR4, 0x600, UR5 ;  /* 0x00000600040478a4 */ /* 0x000fc6000f8e0205 */
[----:B------:R-:W-:Y:S01]  /*7ff0*/  FMNMX.FTZ R0, R96, R3, !PT ;  /* 0x0000000360007209 */ /* 0x000fe20007810000 */
[----:B------:R-:W-:-:S03]  /*8000*/  UIADD3 UR6, UR4, 0x80, URZ ;  /* 0x0000008004067890 */ /* 0x000fc6000fffe03f */
        /* <DEDUP_REMOVED lines=8> */
[----:B------:R-:W-:Y:S02]  /*8090*/  FMNMX.FTZ R0, R104, R3, !PT ;  /* 0x0000000368007209 */ /* 0x000fe40007810000 */
[----:B--2---:R-:W-:Y:S02]  /*80a0*/  LOP3.LUT P1, RZ, R175, 0x7f, RZ, 0xc0, !PT ;  /* 0x0000007fafff7812 */ /* 0x004fe4000782c0ff */
        /* <DEDUP_REMOVED lines=15> */
[----:B------:R-:W1:Y:S02]  /*81a0*/  SHFL.BFLY PT, R3, R0, 0x2, 0x1f ;  /* 0x0c401f0000037f89 */ /* 0x000e6400000e0000 */
[----:B-1----:R-:W-:-:S05]  /*81b0*/  FMNMX.FTZ R8, R0, R3, !PT ;  /* 0x0000000300087209 */ /* 0x002fca0007810000 */
[----:B------:R-:W1:Y:S02]  /*81c0*/  SHFL.BFLY PT, R3, R8, 0x1, 0x1f ;  /* 0x0c201f0008037f89 */ /* 0x000e6400000e0000 */
[----:B-1----:R-:W-:-:S05]  /*81d0*/  FMNMX.FTZ R3, R8, R3, !PT ;  /* 0x0000000308037209 */ /* 0x002fca0007810000 */
[C---:B------:R-:W-:Y:S01]  /*81e0*/  FADD.FTZ R2, -R3.reuse, R15 ;  /* 0x0000000f03027221 */ /* 0x040fe20000010100 */
[----:B0-----:R-:W-:-:S03]  /*81f0*/  FMUL.FTZ R174, R3, R9 ;  /* 0x0000000903ae7220 */ /* 0x001fc60000410000 */
[----:B------:R-:W-:Y:S01]  /*8200*/  FMUL.FTZ R20, R2, R9 ;  /* 0x0000000902147220 */ /* 0x000fe20000410000 */
[----:B------:R-:W-:Y:S01]  /*8210*/  FMNMX.FTZ R2, R90, R11, !PT ;  /* 0x0000000b5a027209 */ /* 0x000fe20007810000 */
[-CC-:B------:R-:W-:Y:S01]  /*8220*/  FFMA.FTZ R15, R88, R9.reuse, -R174.reuse ;  /* 0x00000009580f7223 */ /* 0x180fe200000108ae */
[----:B------:R-:W-:Y:S02]  /*8230*/  WARPGROUP.DEPBAR.LE gsb0, 0x0 ;  /* 0x00008000000079c5 */ /* 0x000fe40000010000 */
[----:B------:R-:W-:Y:S01]  /*8240*/  WARPGROUP.ARRIVE ;  /* 0x00000000000079c5 */ /* 0x000fe20000000000 */
[----:B------:R-:W-:Y:S01]  /*8250*/  FMNMX.FTZ R21, R91, R2, !PT ;  /* 0x000000025b157209 */ /* 0x000fe20007810000 */
[-CC-:B------:R-:W-:Y:S01]  /*8260*/  FFMA.FTZ R156, R89, R9.reuse, -R174.reuse ;  /* 0x00000009599c7223 */ /* 0x180fe200000108ae */
[----:B------:R0:W-:Y:S01]  /*8270*/  MUFU.EX2 R0, R20 ;  /* 0x0000001400007308 */ /* 0x0001e20000000800 */
[--C-:B------:R-:W-:Y:S01]  /*8280*/  FFMA.FTZ R158, R92, R9, -R174.reuse ;  /* 0x000000095c9e7223 */ /* 0x100fe200000108ae */
[----:B------:R-:W-:Y:S01]  /*8290*/  FMNMX.FTZ R2, R94, R21, !PT ;  /* 0x000000155e027209 */ /* 0x000fe20007810000 */
[----:B------:R-:W-:Y:S01]  /*82a0*/  HGMMA.64x128x16.F32 R24, R152, gdesc[UR12].tnspB, R24, gsb0 ;  /* 0x41e0000c98187df0 */ /* 0x000fe20008000818 */
[----:B------:R-:W-:Y:S01]  /*82b0*/  UMOV UR14, UR6 ;  /* 0x00000006000e7c82 */ /* 0x000fe20008000000 */
[----:B------:R-:W-:Y:S01]  /*82c0*/  UMOV UR15, 0x40000040 ;  /* 0x40000040000f7882 */ /* 0x000fe20000000000 */
[----:B------:R-:W-:Y:S01]  /*82d0*/  UIADD3 UR6, UR4, 0x180, URZ ;  /* 0x0000018004067890 */ /* 0x000fe2000fffe03f */
[----:B------:R-:W-:Y:S01]  /*82e0*/  FMNMX.FTZ R21, R95, R2, !PT ;  /* 0x000000025f157209 */ /* 0x000fe20007810000 */
[----:B------:R-:W1:Y:S01]  /*82f0*/  MUFU.EX2 R15, R15 ;  /* 0x0000000f000f7308 */ /* 0x000e620000000800 */
[-CC-:B0-----:R-:W-:Y:S01]  /*8300*/  FFMA.FTZ R20, R120, R9.reuse, -R174.reuse ;  /* 0x0000000978147223 */ /* 0x181fe200000108ae */
[--C-:B------:R-:W-:Y:S01]  /*8310*/  FFMA.FTZ R88, R124, R9, -R174.reuse ;  /* 0x000000097c587223 */ /* 0x100fe200000108ae */
[----:B------:R-:W-:Y:S01]  /*8320*/  FMNMX.FTZ R2, R98, R21, !PT ;  /* 0x0000001562027209 */ /* 0x000fe20007810000 */
[-CC-:B------:R-:W-:Y:S01]  /*8330*/  FFMA.FTZ R92, R128, R9.reuse, -R174.reuse ;  /* 0x00000009805c7223 */ /* 0x180fe200000108ae */
[----:B------:R-:W-:-:S02]  /*8340*/  FFMA.FTZ R133, R133, R9, -R174 ;  /* 0x0000000985857223 */ /* 0x000fc400000108ae */
[----:B------:R-:W-:Y:S01]  /*8350*/  FMNMX.FTZ R21, R99, R2, !PT ;  /* 0x0000000263157209 */ /* 0x000fe20007810000 */
[----:B------:R-:W0:Y:S03]  /*8360*/  MUFU.EX2 R156, R156 ;  /* 0x0000009c009c7308 */ /* 0x000e260000000800 */
[----:B------:R-:W-:Y:S01]  /*8370*/  FMNMX.FTZ R2, R102, R21, !PT ;  /* 0x0000001566027209 */ /* 0x000fe20007810000 */
[----:B------:R-:W-:-:S03]  /*8380*/  FFMA.FTZ R21, R93, R9, -R174 ;  /* 0x000000095d157223 */ /* 0x000fc600000108ae */
[----:B------:R-:W-:Y:S01]  /*8390*/  FMNMX.FTZ R89, R103, R2, !PT ;  /* 0x0000000267597209 */ /* 0x000fe20007810000 */
[----:B------:R-:W-:Y:S01]  /*83a0*/  MUFU.EX2 R158, R158 ;  /* 0x0000009e009e7308 */ /* 0x000fe20000000800 */
[----:B-1----:R-:W-:Y:S02]  /*83b0*/  FFMA.FTZ R7, R0, R7, R15 ;  /* 0x0000000700077223 */ /* 0x002fe4000001000f */
[----:B------:R-:W-:-:S04]  /*83c0*/  FMNMX.FTZ R2, R106, R89, !PT ;  /* 0x000000596a027209 */ /* 0x000fc80007810000 */
[----:B------:R-:W-:Y:S01]  /*83d0*/  FMNMX.FTZ R89, R107, R2, !PT ;  /* 0x000000026b597209 */ /* 0x000fe20007810000 */
[----:B------:R-:W-:Y:S01]  /*83e0*/  MUFU.EX2 R21, R21 ;  /* 0x0000001500157308 */ /* 0x000fe20000000800 */
[C---:B0-----:R-:W-:Y:S01]  /*83f0*/  FADD.FTZ R7, R156.reuse, R7 ;  /* 0x000000079c077221 */ /* 0x041fe20000010000 */
[----:B------:R-:W-:Y:S01]  /*8400*/  F2FP.F16.F32.PACK_AB R156, R156, R15 ;  /* 0x0000000f9c9c723e */ /* 0x000fe200000000ff */
[----:B------:R-:W-:Y:S01]  /*8410*/  IMAD.MOV.U32 R15, RZ, RZ, R3 ;  /* 0x000000ffff0f7224 */ /* 0x000fe200078e0003 */
[----:B------:R-:W-:Y:S01]  /*8420*/  FMNMX.FTZ R2, R110, R89, !PT ;  /* 0x000000596e027209 */ /* 0x000fe20007810000 */
[----:B------:R-:W-:-:S03]  /*8430*/  FFMA.FTZ R89, R97, R9, -R174 ;  /* 0x0000000961597223 */ /* 0x000fc600000108ae */
[----:B------:R-:W-:Y:S01]  /*8440*/  FMNMX.FTZ R93, R111, R2, !PT ;  /* 0x000000026f5d7209 */ /* 0x000fe20007810000 */
[----:B------:R-:W-:Y:S03]  /*8450*/  MUFU.EX2 R20, R20 ;  /* 0x0000001400147308 */ /* 0x000fe60000000800 */
[----:B------:R-:W-:-:S04]  /*8460*/  FMNMX.FTZ R2, R114, R93, !PT ;  /* 0x0000005d72027209 */ /* 0x000fc80007810000 */
[----:B------:R-:W-:Y:S01]  /*8470*/  FMNMX.FTZ R93, R115, R2, !PT ;  /* 0x00000002735d7209 */ /* 0x000fe20007810000 */
[----:B------:R-:W-:Y:S03]  /*8480*/  MUFU.EX2 R89, R89 ;  /* 0x0000005900597308 */ /* 0x000fe60000000800 */
        /* <DEDUP_REMOVED lines=8> */
[-CC-:B------:R-:W-:Y:S01]  /*8510*/  FFMA.FTZ R97, R105, R9.reuse, -R174.reuse ;  /* 0x0000000969617223 */ /* 0x180fe200000108ae */
[-CC-:B------:R-:W-:Y:S01]  /*8520*/  FFMA.FTZ R105, R113, R9.reuse, -R174.reuse ;  /* 0x0000000971697223 */ /* 0x180fe200000108ae */
[-CC-:B------:R-:W-:Y:S01]  /*8530*/  FFMA.FTZ R113, R121, R9.reuse, -R174.reuse ;  /* 0x0000000979717223 */ /* 0x180fe200000108ae */
[----:B------:R-:W-:Y:S01]  /*8540*/  FMNMX.FTZ R101, R127, R2, !PT ;  /* 0x000000027f657209 */ /* 0x000fe20007810000 */
[----:B------:R-:W-:Y:S01]  /*8550*/  FFMA.FTZ R121, R129, R9, -R174 ;  /* 0x0000000981797223 */ /* 0x000fe200000108ae */
[----:B------:R-:W-:Y:S02]  /*8560*/  MUFU.EX2 R92, R92 ;  /* 0x0000005c005c7308 */ /* 0x000fe40000000800 */
[----:B------:R-:W-:-:S04]  /*8570*/  FMNMX.FTZ R2, R130, R101, !PT ;  /* 0x0000006582027209 */ /* 0x000fc80007810000 */
[----:B------:R-:W-:Y:S02]  /*8580*/  FMNMX.FTZ R101, R131, R2, !PT ;  /* 0x0000000283657209 */ /* 0x000fe40007810000 */
[----:B------:R-:W-:Y:S02]  /*8590*/  MUFU.EX2 R97, R97 ;  /* 0x0000006100617308 */ /* 0x000fe40000000800 */
[----:B------:R-:W-:Y:S01]  /*85a0*/  FMNMX.FTZ R2, R134, R101, !PT ;  /* 0x0000006586027209 */ /* 0x000fe20007810000 */
[-CC-:B------:R-:W-:Y:S01]  /*85b0*/  FFMA.FTZ R101, R109, R9.reuse, -R174.reuse ;  /* 0x000000096d657223 */ /* 0x180fe200000108ae */
[-CC-:B------:R-:W-:Y:S01]  /*85c0*/  FFMA.FTZ R109, R117, R9.reuse, -R174.reuse ;  /* 0x00000009756d7223 */ /* 0x180fe200000108ae */
[----:B------:R-:W-:Y:S01]  /*85d0*/  FFMA.FTZ R117, R125, R9, -R174 ;  /* 0x000000097d757223 */ /* 0x000fe200000108ae */
[----:B------:R-:W-:Y:S02]  /*85e0*/  FMNMX.FTZ R2, R135, R2, !PT ;  /* 0x0000000287027209 */ /* 0x000fe40007810000 */
        /* <DEDUP_REMOVED lines=10> */
[----:B------:R-:W-:-:S03]  /*8690*/  FFMA.FTZ R96, R132, R9, -R174 ;  /* 0x0000000984607223 */ /* 0x000fc600000108ae */
[----:B------:R-:W-:Y:S01]  /*86a0*/  HGMMA.64x128x16.F32 R24, R148, gdesc[UR12].tnspB, R24, gsb0 ;  /* 0x41e0000c94187df0 */ /* 0x000fe20008000818 */
[----:B------:R-:W-:Y:S01]  /*86b0*/  UMOV UR14, UR6 ;  /* 0x00000006000e7c82 */ /* 0x000fe20008000000 */
[----:B------:R-:W-:Y:S01]  /*86c0*/  UMOV UR15, 0x40000040 ;  /* 0x40000040000f7882 */ /* 0x000fe20000000000 */
[----:B------:R-:W-:Y:S01]  /*86d0*/  UIADD3 UR6, UR4, 0x200, URZ ;  /* 0x0000020004067890 */ /* 0x000fe2000fffe03f */
[----:B------:R-:W-:Y:S01]  /*86e0*/  MUFU.EX2 R152, R152 ;  /* 0x0000009800987308 */ /* 0x000fe20000000800 */
[----:B------:R-:W-:-:S07]  /*86f0*/  UIADD3 UR4, UR4, 0x280, URZ ;  /* 0x0000028004047890 */ /* 0x000fce000fffe03f */
[----:B------:R-:W-:Y:S08]  /*8700*/  MUFU.EX2 R154, R154 ;  /* 0x0000009a009a7308 */ /* 0x000ff00000000800 */
[----:B------:R-:W-:Y:S01]  /*8710*/  MUFU.EX2 R96, R96 ;  /* 0x0000006000607308 */ /* 0x000fe20000000800 */
[----:B------:R-:W-:Y:S02]  /*8720*/  WARPGROUP.DEPBAR.LE gsb0, 0x0 ;  /* 0x00008000000079c5 */ /* 0x000fe40000010000 */
[----:B------:R-:W-:Y:S01]  /*8730*/  WARPGROUP.ARRIVE ;  /* 0x00000000000079c5 */ /* 0x000fe20000000000 */
[-CC-:B------:R-:W-:Y:S01]  /*8740*/  FFMA.FTZ R148, R104, R9.reuse, -R174.reuse ;  /* 0x0000000968947223 */ /* 0x180fe200000108ae */
[----:B------:R-:W-:-:S04]  /*8750*/  FFMA.FTZ R150, R108, R9, -R174 ;  /* 0x000000096c967223 */ /* 0x000fc800000108ae */
[----:B------:R-:W-:Y:S01]  /*8760*/  HGMMA.64x128x16.F32 R24, R144, gdesc[UR12].tnspB, R24, gsb0 ;  /* 0x41e0000c90187df0 */ /* 0x000fe20008000818 */
[----:B------:R-:W-:Y:S01]  /*8770*/  UMOV UR14, UR6 ;  /* 0x00000006000e7c82 */ /* 0x000fe20008000000 */
[----:B------:R-:W-:Y:S01]  /*8780*/  UMOV UR15, 0x40000040 ;  /* 0x40000040000f7882 */ /* 0x000fe20000000000 */
[----:B------:R-:W-:Y:S01]  /*8790*/  UMOV UR6, UR4 ;  /* 0x0000000400067c82 */ /* 0x000fe20008000000 */
[----:B------:R-:W-:Y:S01]  /*87a0*/  MUFU.EX2 R148, R148 ;  /* 0x0000009400947308 */ /* 0x000fe20000000800 */
[----:B------:R-:W-:-:S07]  /*87b0*/  UMOV UR4, UR36 ;  /* 0x0000002400047c82 */ /* 0x000fce0008000000 */
[----:B------:R-:W-:Y:S01]  /*87c0*/  MUFU.EX2 R150, R150 ;  /* 0x0000009600967308 */ /* 0x000fe20000000800 */
[----:B------:R-:W-:Y:S02]  /*87d0*/  WARPGROUP.DEPBAR.LE gsb0, 0x0 ;  /* 0x00008000000079c5 */ /* 0x000fe40000010000 */
[----:B------:R-:W-:Y:S01]  /*87e0*/  WARPGROUP.ARRIVE ;  /* 0x00000000000079c5 */ /* 0x000fe20000000000 */
[----:B------:R-:W0:Y:S01]  /*87f0*/  SHFL.BFLY PT, R145, R2, 0x2, 0x1f ;  /* 0x0c401f0002917f89 */ /* 0x000e2200000e0000 */
[-CC-:B------:R-:W-:Y:S01]  /*8800*/  FFMA.FTZ R144, R112, R9.reuse, -R174.reuse ;  /* 0x0000000970907223 */ /* 0x180fe200000108ae */
[----:B------:R-:W-:-:S03]  /*8810*/  FFMA.FTZ R146, R116, R9, -R174 ;  /* 0x0000000974927223 */ /* 0x000fc600000108ae */
[----:B------:R-:W-:Y:S02]  /*8820*/  HGMMA.64x128x16.F32 R24, R140, gdesc[UR12].tnspB, R24, gsb0 ;  /* 0x41e0000c8c187df0 */ /* 0x000fe40008000818 */
[----:B------:R-:W-:Y:S08]  /*8830*/  MUFU.EX2 R144, R144 ;  /* 0x0000009000907308 */ /* 0x000ff00000000800 */
[----:B------:R-:W-:Y:S01]  /*8840*/  MUFU.EX2 R146, R146 ;  /* 0x0000009200927308 */ /* 0x000fe20000000800 */
[----:B0-----:R-:W-:-:S05]  /*8850*/  FMNMX.FTZ R145, R2, R145, !PT ;  /* 0x0000009102917209 */ /* 0x001fca0007810000 */
[----:B------:R-:W0:Y:S02]  /*8860*/  SHFL.BFLY PT, R8, R145, 0x1, 0x1f ;  /* 0x0c201f0091087f89 */ /* 0x000e2400000e0000 */
[----:B0-----:R-:W-:-:S05]  /*8870*/  FMNMX.FTZ R8, R145, R8, !PT ;  /* 0x0000000891087209 */ /* 0x001fca0007810000 */
[CC--:B------:R-:W-:Y:S01]  /*8880*/  FMUL.FTZ R100, R8.reuse, R9.reuse ;  /* 0x0000000908647220 */ /* 0x0c0fe20000410000 */
[----:B------:R-:W-:Y:S02]  /*8890*/  FADD.FTZ R2, -R8, R11 ;  /* 0x0000000b08027221 */ /* 0x000fe40000010100 */
[----:B------:R-:W-:Y:S01]  /*88a0*/  MUFU.EX2 R11, R133 ;  /* 0x00000085000b7308 */ /* 0x000fe20000000800 */
[-CC-:B------:R-:W-:Y:S01]  /*88b0*/  FFMA.FTZ R90, R90, R9.reuse, -R100.reuse ;  /* 0x000000095a5a7223 */ /* 0x180fe20000010864 */
[-C--:B------:R-:W-:Y:S01]  /*88c0*/  FMUL.FTZ R2, R2, R9.reuse ;  /* 0x0000000902027220 */ /* 0x080fe20000410000 */
        /* <DEDUP_REMOVED lines=14> */
[----:B0-----:R-:W-:Y:S01]  /*89b0*/  IMAD.U32 R90, RZ, RZ, UR7 ;  /* 0x00000007ff5a7e24 */ /* 0x001fe2000f8e00ff */
[----:B------:R-:W-:Y:S01]  /*89c0*/  UMOV UR7, 0x40000040 ;  /* 0x4000004000077882 */ /* 0x000fe20000000000 */
[-CC-:B------:R-:W-:Y:S01]  /*89d0*/  FFMA.FTZ R115, R115, R9.reuse, -R100.reuse ;  /* 0x0000000973737223 */ /* 0x180fe20000010864 */
[-CC-:B------:R-:W-:Y:S01]  /*89e0*/  FFMA.FTZ R118, R118, R9.reuse, -R100.reuse ;  /* 0x0000000976767223 */ /* 0x180fe20000010864 */
[-CC-:B------:R-:W-:Y:S01]  /*89f0*/  FFMA.FTZ R119, R119, R9.reuse, -R100.reuse ;  /* 0x0000000977777223 */ /* 0x180fe20000010864 */
[----:B------:R-:W-:Y:S01]  /*8a00*/  @!P1 LEA R90, R90, UR37, 0x3 ;  /* 0x000000255a5a9c11 */ /* 0x000fe2000f8e18ff */
[-CC-:B------:R-:W-:Y:S01]  /*8a10*/  FFMA.FTZ R122, R122, R9.reuse, -R100.reuse ;  /* 0x000000097a7a7223 */ /* 0x180fe20000010864 */
[----:B------:R-:W0:Y:S01]  /*8a20*/  MUFU.EX2 R91, R91 ;  /* 0x0000005b005b7308 */ /* 0x000e220000000800 */
[-CC-:B------:R-:W-:Y:S01]  /*8a30*/  FFMA.FTZ R123, R123, R9.reuse, -R100.reuse ;  /* 0x000000097b7b7223 */ /* 0x180fe20000010864 */
[----:B------:R-:W-:Y:S01]  /*8a40*/  FFMA.FTZ R126, R126, R9, -R100 ;  /* 0x000000097e7e7223 */ /* 0x000fe20000010864 */
[----:B------:R-:W-:-:S02]  /*8a50*/  @!P1 VIADD R90, R90, 0x2a840 ;  /* 0x0002a8405a5a9836 */ /* 0x000fc40000000000 */
[-CC-:B------:R-:W-:Y:S01]  /*8a60*/  FFMA.FTZ R127, R127, R9.reuse, -R100.reuse ;  /* 0x000000097f7f7223 */ /* 0x180fe20000010864 */
[-CC-:B------:R-:W-:Y:S01]  /*8a70*/  FFMA.FTZ R130, R130, R9.reuse, -R100.reuse ;  /* 0x0000000982827223 */ /* 0x180fe20000010864 */
[-CC-:B------:R-:W-:Y:S01]  /*8a80*/  FFMA.FTZ R131, R131, R9.reuse, -R100.reuse ;  /* 0x0000000983837223 */ /* 0x180fe20000010864 */
[-C--:B------:R-:W-:Y:S01]  /*8a90*/  FFMA.FTZ R134, R134, R9.reuse, -R100 ;  /* 0x0000000986867223 */ /* 0x080fe20000010864 */
[----:B------:R2:W3:Y:S01]  /*8aa0*/  MUFU.EX2 R159, R94 ;  /* 0x0000005e009f7308 */ /* 0x0004e20000000800 */
[----:B------:R-:W-:Y:S01]  /*8ab0*/  @!P1 PRMT R90, RZ, 0x654, R90 ;  /* 0x00000654ff5a9816 */ /* 0x000fe2000000005a */
[----:B-1----:R-:W-:Y:S01]  /*8ac0*/  FFMA.FTZ R6, R2, R6, R157 ;  /* 0x0000000602067223 */ /* 0x002fe2000001009d */
[----:B------:R-:W-:-:S05]  /*8ad0*/  FFMA.FTZ R100, R135, R9, -R100 ;  /* 0x0000000987647223 */ /* 0x000fca0000010864 */
[----:B------:R-:W1:Y:S01]  /*8ae0*/  MUFU.EX2 R95, R95 ;  /* 0x0000005f005f7308 */ /* 0x000e620000000800 */
[----:B--2---:R-:W-:Y:S02]  /*8af0*/  IMAD.U32 R94, RZ, RZ, UR10 ;  /* 0x0000000aff5e7e24 */ /* 0x004fe4000f8e00ff */
[C---:B0-----:R-:W-:Y:S01]  /*8b00*/  FADD.FTZ R6, R91.reuse, R6 ;  /* 0x000000065b067221 */ /* 0x041fe20000010000 */
[----:B------:R-:W-:-:S04]  /*8b10*/  F2FP.F16.F32.PACK_AB R157, R91, R157 ;  /* 0x0000009d5b9d723e */ /* 0x000fc800000000ff */
[----:B------:R-:W0:Y:S01]  /*8b20*/  MUFU.EX2 R153, R98 ;  /* 0x0000006200997308 */ /* 0x000e220000000800 */
[----:B---3--:R-:W-:-:S07]  /*8b30*/  FADD.FTZ R6, R159, R6 ;  /* 0x000000069f067221 */ /* 0x008fce0000010000 */
[----:B------:R-:W2:Y:S01]  /*8b40*/  MUFU.EX2 R99, R99 ;  /* 0x0000006300637308 */ /* 0x000ea20000000800 */
[C---:B-1----:R-:W-:Y:S01]  /*8b50*/  FADD.FTZ R6, R95.reuse, R6 ;  /* 0x000000065f067221 */ /* 0x042fe20000010000 */
[----:B------:R-:W-:-:S06]  /*8b60*/  F2FP.F16.F32.PACK_AB R159, R95, R159 ;  /* 0x0000009f5f9f723e */ /* 0x000fcc00000000ff */
[----:B------:R-:W1:Y:S01]  /*8b70*/  MUFU.EX2 R155, R102 ;  /* 0x00000066009b7308 */ /* 0x000e620000000800 */
[----:B0-----:R-:W-:-:S07]  /*8b80*/  FADD.FTZ R6, R153, R6 ;  /* 0x0000000699067221 */ /* 0x001fce0000010000 */
[----:B------:R-:W0:Y:S01]  /*8b90*/  MUFU.EX2 R103, R103 ;  /* 0x0000006700677308 */ /* 0x000e220000000800 */
[C---:B--2---:R-:W-:Y:S01]  /*8ba0*/  FADD.FTZ R6, R99.reuse, R6 ;  /* 0x0000000663067221 */ /* 0x044fe20000010000 */
[----:B------:R-:W-:-:S06]  /*8bb0*/  F2FP.F16.F32.PACK_AB R153, R99, R153 ;  /* 0x000000996399723e */ /* 0x000fcc00000000ff */
[----:B------:R-:W2:Y:S01]  /*8bc0*/  MUFU.EX2 R149, R106 ;  /* 0x0000006a00957308 */ /* 0x000ea20000000800 */
[----:B-1----:R-:W-:Y:S01]  /*8bd0*/  FADD.FTZ R6, R155, R6 ;  /* 0x000000069b067221 */ /* 0x002fe20000010000 */
[----:B------:R-:W-:Y:S02]  /*8be0*/  WARPGROUP.DEPBAR.LE gsb0, 0x0 ;  /* 0x00008000000079c5 */ /* 0x000fe40000010000 */
[----:B------:R-:W-:-:S04]  /*8bf0*/  WARPGROUP.ARRIVE ;  /* 0x00000000000079c5 */ /* 0x000fc80000000000 */
[----:B------:R-:W1:Y:S01]  /*8c00*/  MUFU.EX2 R107, R107 ;  /* 0x0000006b006b7308 */ /* 0x000e620000000800 */
[----:B0-----:R-:W-:Y:S01]  /*8c10*/  FADD.FTZ R6, R103, R6 ;  /* 0x0000000667067221 */ /* 0x001fe20000010000 */
[----:B------:R-:W-:Y:S02]  /*8c20*/  F2FP.F16.F32.PACK_AB R140, R113, R20 ;  /* 0x00000014718c723e */ /* 0x000fe400000000ff */
[----:B------:R-:W-:Y:S01]  /*8c30*/  F2FP.F16.F32.PACK_AB R155, R103, R155 ;  /* 0x0000009b679b723e */ /* 0x000fe200000000ff */
[----:B------:R-:W-:Y:S01]  /*8c40*/  HGMMA.64x128x16.F32 R24, R136, gdesc[UR4].tnspB, R24, gsb0 ;  /* 0x41e0000488187df0 */ /* 0x000fe20008000818 */
[----:B------:R-:W-:Y:S01]  /*8c50*/  UMOV UR6, UR38 ;  /* 0x0000002600067c82 */ /* 0x000fe20008000000 */
[----:B------:R-:W-:Y:S01]  /*8c60*/  F2FP.F16.F32.PACK_AB R142, R117, R88 ;  /* 0x00000058758e723e */ /* 0x000fe200000000ff */
        /* <DEDUP_REMOVED lines=25> */
[----:B------:R-:W-:Y:S01]  /*8e00*/  MUFU.EX2 R131, R131 ;  /* 0x0000008300837308 */ /* 0x000fe20000000800 */
[----:B-1----:R-:W-:-:S07]  /*8e10*/  FADD.FTZ R6, R143, R6 ;  /* 0x000000068f067221 */ /* 0x002fce0000010000 */
[----:B------:R-:W-:Y:S01]  /*8e20*/  MUFU.EX2 R100, R100 ;  /* 0x0000006400647308 */ /* 0x000fe20000000800 */
[C---:B0-----:R-:W-:Y:S01]  /*8e30*/  FADD.FTZ R6, R127.reuse, R6 ;  /* 0x000000067f067221 */ /* 0x041fe20000010000 */
[----:B------:R-:W-:Y:S01]  /*8e40*/  F2FP.F16.F32.PACK_AB R143, R127, R143 ;  /* 0x0000008f7f8f723e */ /* 0x000fe200000000ff */
[----:B------:R-:W-:Y:S02]  /*8e50*/  WARPGROUP.DEPBAR.LE gsb0, 0x0 ;  /* 0x00008000000079c5 */ /* 0x000fe40000010000 */
[----:B------:R0:W-:Y:S03]  /*8e60*/  @!P1 SYNCS.ARRIVE.TRANS64.RED.A1T0 RZ, [R90+URZ], RZ ;  /* 0x000000ff5aff99a7 */ /* 0x0001e6000810043f */
[----:B------:R-:W1:Y:S01]  /*8e70*/  MUFU.EX2 R137, R130 ;  /* 0x0000008200897308 */ /* 0x000e620000000800 */
[----:B------:R-:W-:Y:S02]  /*8e80*/  F2FP.F16.F32.PACK_AB R138, R11, R96 ;  /* 0x000000600b8a723e */ /* 0x000fe400000000ff */
[----:B------:R-:W-:Y:S01]  /*8e90*/  F2FP.F16.F32.PACK_AB R136, R121, R92 ;  /* 0x0000005c7988723e */ /* 0x000fe200000000ff */
[----:B0-----:R-:W-:-:S04]  /*8ea0*/  @!P1 VIADD R90, R94, 0x2a860 ;  /* 0x0002a8605e5a9836 */ /* 0x001fc80000000000 */
[----:B------:R-:W0:Y:S01]  /*8eb0*/  MUFU.EX2 R139, R134 ;  /* 0x00000086008b7308 */ /* 0x000e220000000800 */
[----:B------:R-:W-:-:S04]  /*8ec0*/  @!P1 PRMT R90, RZ, 0x654, R90 ;  /* 0x00000654ff5a9816 */ /* 0x000fc8000000005a */
[----:B------:R2:W-:Y:S01]  /*8ed0*/  @!P1 SYNCS.ARRIVE.TRANS64.RED.A1T0 RZ, [R90+URZ], RZ ;  /* 0x000000ff5aff99a7 */ /* 0x0005e2000810043f */
[----:B------:R-:W-:Y:S01]  /*8ee0*/  ISETP.GT.AND P1, PT, R13, R12, PT ;  /* 0x0000000c0d00720c */ /* 0x000fe20003f24270 */
[----:B-1----:R-:W-:Y:S01]  /*8ef0*/  FADD.FTZ R6, R137, R6 ;  /* 0x0000000689067221 */ /* 0x002fe20000010000 */
[----:B------:R-:W-:Y:S01]  /*8f00*/  F2FP.F16.F32.PACK_AB R137, R131, R137 ;  /* 0x000000898389723e */ /* 0x000fe200000000ff */
[----:B------:R-:W-:Y:S02]  /*8f10*/  VIADD R13, R13, 0xffffffff ;  /* 0xffffffff0d0d7836 */ /* 0x000fe40000000000 */
[----:B------:R-:W-:Y:S01]  /*8f20*/  FADD.FTZ R6, R131, R6 ;  /* 0x0000000683067221 */ /* 0x000fe20000010000 */
[----:B--2---:R-:W-:Y:S01]  /*8f30*/  FADD.FTZ R90, R158, R7 ;  /* 0x000000079e5a7221 */ /* 0x004fe20000010000 */
[----:B------:R-:W-:Y:S02]  /*8f40*/  F2FP.F16.F32.PACK_AB R158, R21, R158 ;  /* 0x0000009e159e723e */ /* 0x000fe400000000ff */
[----:B0-----:R-:W-:Y:S01]  /*8f50*/  FADD.FTZ R6, R139, R6 ;  /* 0x000000068b067221 */ /* 0x001fe20000010000 */
[----:B------:R-:W-:Y:S01]  /*8f60*/  F2FP.F16.F32.PACK_AB R139, R100, R139 ;  /* 0x0000008b648b723e */ /* 0x000fe200000000ff */
[----:B------:R-:W-:-:S02]  /*8f70*/  FADD.FTZ R7, R21, R90 ;  /* 0x0000005a15077221 */ /* 0x000fc40000010000 */
[----:B------:R-:W-:Y:S02]  /*8f80*/  FADD.FTZ R6, R100, R6 ;  /* 0x0000000664067221 */ /* 0x000fe40000010000 */
[----:B------:R-:W-:Y:S01]  /*8f90*/  FADD.FTZ R90, R152, R7 ;  /* 0x00000007985a7221 */ /* 0x000fe20000010000 */
[----:B------:R-:W-:-:S03]  /*8fa0*/  F2FP.F16.F32.PACK_AB R152, R89, R152 ;  /* 0x000000985998723e */ /* 0x000fc600000000ff */
[----:B------:R-:W-:-:S04]  /*8fb0*/  FADD.FTZ R7, R89, R90 ;  /* 0x0000005a59077221 */ /* 0x000fc80000010000 */
        /* <DEDUP_REMOVED lines=15> */
[----:B------:R-:W-:-:S04]  /*90b0*/  FADD.FTZ R90, R20, R7 ;  /* 0x00000007145a7221 */ /* 0x000fc80000010000 */
[----:B------:R-:W-:-:S04]  /*90c0*/  FADD.FTZ R7, R113, R90 ;  /* 0x0000005a71077221 */ /* 0x000fc80000010000 */
[----:B------:R-:W-:-:S04]  /*90d0*/  FADD.FTZ R90, R88, R7 ;  /* 0x00000007585a7221 */ /* 0x000fc80000010000 */
[----:B------:R-:W-:-:S04]  /*90e0*/  FADD.FTZ R7, R117, R90 ;  /* 0x0000005a75077221 */ /* 0x000fc80000010000 */
[----:B------:R-:W-:-:S04]  /*90f0*/  FADD.FTZ R20, R92, R7 ;  /* 0x000000075c147221 */ /* 0x000fc80000010000 */
[----:B------:R-:W-:-:S04]  /*9100*/  FADD.FTZ R7, R121, R20 ;  /* 0x0000001479077221 */ /* 0x000fc80000010000 */
[----:B------:R-:W-:-:S04]  /*9110*/  FADD.FTZ R20, R96, R7 ;  /* 0x0000000760147221 */ /* 0x000fc80000010000 */
[----:B------:R-:W-:Y:S01]  /*9120*/  FADD.FTZ R7, R11, R20 ;  /* 0x000000140b077221 */ /* 0x000fe20000010000 */
[----:B------:R-:W-:Y:S01]  /*9130*/  IMAD.MOV.U32 R11, RZ, RZ, R8 ;  /* 0x000000ffff0b7224 */ /* 0x000fe200078e0008 */
[----:B------:R-:W-:Y:S06]  /*9140*/  @P1 BRA `(.L_x_1138) ;  /* 0xffffffe400001947 */ /* 0x000fec000383ffff */
.L_x_1129:
[----:B------:R-:W-:-:S13]  /*9150*/  ISETP.GE.AND P1, PT, R13, R22, PT ;  /* 0x000000160d00720c */ /* 0x000fda0003f26270 */
[----:B------:R-:W-:Y:S05]  /*9160*/  @!P1 BRA `(.L_x_1139) ;  /* 0x0000002c007c9947 */ /* 0x000fea0003800000 */
[----:B------:R-:W-:Y:S01]  /*9170*/  IMAD.MOV.U32 R11, RZ, RZ, R8 ;  /* 0x000000ffff0b7224 */ /* 0x000fe200078e0008 */
[----:B------:R-:W-:Y:S01]  /*9180*/  UMOV UR6, UR38 ;  /* 0x0000002600067c82 */ /* 0x000fe20008000000 */
[----:B------:R-:W-:Y:S01]  /*9190*/  IMAD.MOV.U32 R12, RZ, RZ, R3 ;  /* 0x000000ffff0c7224 */ /* 0x000fe200078e0003 */
[----:B------:R-:W-:Y:S01]  /*91a0*/  UMOV UR4, UR36 ;  /* 0x0000002400047c82 */ /* 0x000fe20008000000 */
[----:B------:R-:W-:Y:S01]  /*91b0*/  ULDC UR58, c[0x0][0x9e4] ;  /* 0x00027900003a7ab9 */ /* 0x000fe20000000800 */
[----:B------:R-:W-:Y:S01]  /*91c0*/  ULDC UR59, c[0x0][0x288] ;  /* 0x0000a200003b7ab9 */ /* 0x000fe20000000800 */
[----:B------:R-:W-:Y:S01]  /*91d0*/  ULDC UR60, c[0x0][0x9dc] ;  /* 0x00027700003c7ab9 */ /* 0x000fe20000000800 */
[----:B------:R-:W-:-:S05]  /*91e0*/  ULDC UR61, c[0x0][0x9e0] ;  /* 0x00027800003d7ab9 */ /* 0x000fca0000000800 */
.L_x_1156:
        /* <DEDUP_REMOVED lines=8> */
.L_x_1140:
[----:B------:R-:W-:Y:S01]  /*9270*/  ULEA UR5, UR36, UR37, 0x3 ;  /* 0x0000002524057291 */ /* 0x000fe2000f8e183f */
[----:B------:R-:W-:-:S05]  /*9280*/  IMAD.U32 R3, RZ, RZ, UR38 ;  /* 0x00000026ff037e24 */ /* 0x000fca000f8e00ff */
[----:B------:R-:W-:-:S04]  /*9290*/  SHF.L.U32 R3, R3, 0x1f, RZ ;  /* 0x0000001f03037819 */ /* 0x000fc800000006ff */
[----:B------:R0:W1:Y:S01]  /*92a0*/  SYNCS.PHASECHK.TRANS64.TRYWAIT P1, [UR5+0x2a830], R3 ;  /* 0x02a83003ff0075a7 */ /* 0x0000620008020145 */
[----:B------:R-:W-:Y:S05]  /*92b0*/  @!P0 BRA `(.L_x_1141) ;  /* 0x0000000000048947 */ /* 0x000fea0003800000 */
[----:B------:R-:W-:Y:S01]  /*92c0*/  BPT.TRAP 0x1 ;  /* 0x000000040000795c */ /* 0x000fe20000300000 */
.L_x_1141:
[----:B-1----:R-:W-:Y:S05]  /*92d0*/  @P1 BRA `(.L_x_1142) ;  /* 0x0000000000081947 */ /* 0x002fea0003800000 */
[----:B------:R-:W1:Y:S02]  /*92e0*/  SYNCS.PHASECHK.TRANS64.TRYWAIT P1, [UR5+0x2a830], R3 ;  /* 0x02a83003ff0075a7 */ /* 0x000e640008020145 */
[----:B-1----:R-:W-:Y:S05]  /*92f0*/  @!P1 BRA `(.L_x_1143) ;  /* 0x000000a800009947 */ /* 0x002fea0003800000 */
.L_x_1142:
        /* <DEDUP_REMOVED lines=131> */
.L_x_1144:
[----:B------:R-:W-:Y:S01]  /*9b30*/  ULEA UR14, UR4, UR37, 0x3 ;  /* 0x00000025040e7291 */ /* 0x000fe2000f8e183f */
[----:B------:R-:W-:-:S05]  /*9b40*/  IMAD.U32 R0, RZ, RZ, UR6 ;  /* 0x00000006ff007e24 */ /* 0x000fca000f8e00ff */
[----:B------:R-:W-:-:S04]  /*9b50*/  SHF.L.U32 R0, R0, 0x1f, RZ ;  /* 0x0000001f00007819 */ /* 0x000fc800000006ff */
[----:B------:R2:W3:Y:S01]  /*9b60*/  SYNCS.PHASECHK.TRANS64.TRYWAIT P1, [UR14+0x2a850], R0 ;  /* 0x02a85000ff0075a7 */ /* 0x0004e2000802014e */
[----:B------:R-:W-:Y:S05]  /*9b70*/  @!P0 BRA `(.L_x_1145) ;  /* 0x0000000000048947 */ /* 0x000fea0003800000 */
[----:B------:R-:W-:Y:S01]  /*9b80*/  BPT.TRAP 0x1 ;  /* 0x000000040000795c */ /* 0x000fe20000300000 */
.L_x_1145:
[----:B---3--:R-:W-:Y:S05]  /*9b90*/  @P1 BRA `(.L_x_1146) ;  /* 0x0000000000081947 */ /* 0x008fea0003800000 */
[----:B------:R-:W3:Y:S02]  /*9ba0*/  SYNCS.PHASECHK.TRANS64.TRYWAIT P1, [UR14+0x2a850], R0 ;  /* 0x02a85000ff0075a7 */ /* 0x000ee4000802014e */
[----:B---3--:R-:W-:Y:S05]  /*9bb0*/  @!P1 BRA `(.L_x_1147) ;  /* 0x0000009c00e89947 */ /* 0x008fea0003800000 */
.L_x_1146:
[----:B------:R-:W-:Y:S01]  /*9bc0*/  UIADD3 UR5, UR37, 0x400, URZ ;  /* 0x0000040025057890 */ /* 0x000fe2000fffe03f */
[----:B------:R-:W-:Y:S01]  /*9bd0*/  WARPGROUP.ARRIVE ;  /* 0x00000000000079c5 */ /* 0x000fe20000000000 */
[----:B------:R-:W-:-:S05]  /*9be0*/  UMOV UR11, 0x40000040 ;  /* 0x40000040000b7882 */ /* 0x000fca0000000000 */
[----:B------:R-:W3:Y:S01]  /*9bf0*/  S2R R175, SR_TID.X ;  /* 0x0000000000af7919 */ /* 0x000ee20000002100 */
[----:B------:R-:W-:Y:S01]  /*9c00*/  USHF.R.U32.HI UR5, URZ, 0x4, UR5 ;  /* 0x000000043f057899 */ /* 0x000fe20008011605 */
[----:B------:R-:W-:Y:S01]  /*9c10*/  ISETP.NE.AND P2, PT, R14, 0x1, PT ;  /* 0x000000010e00780c */ /* 0x000fe20003f45270 */
[----:B01----:R-:W-:Y:S02]  /*9c20*/  IMAD.IADD R3, R19, 0x1, R17 ;  /* 0x0000000113037824 */ /* 0x003fe400078e0211 */
[----:B------:R-:W-:Y:S01]  /*9c30*/  ULOP3.LUT UR5, UR5, 0x3fff, URZ, 0xc0, !UPT ;  /* 0x00003fff05057892 */ /* 0x000fe2000f8ec03f */
[----:B------:R-:W-:-:S03]  /*9c40*/  IMAD.U32 R8, RZ, RZ, UR7 ;  /* 0x00000007ff087e24 */ /* 0x000fc6000f8e00ff */
[----:B------:R-:W-:-:S04]  /*9c50*/  ULOP3.LUT UR5, UR5, 0x3000000, URZ, 0xfc, !UPT ;  /* 0x0300000005057892 */ /* 0x000fc8000f8efc3f */
[----:B------:R-:W-:Y:S02]  /*9c60*/  UIMAD UR4, UR4, 0x600, UR5 ;  /* 0x00000600040478a4 */ /* 0x000fe4000f8e0205 */
[----:B--2---:R-:W0:Y:S02]  /*9c70*/  @P2 LDC R0, c[0x0][0x44c] ;  /* 0x00011300ff002b82 */ /* 0x004e240000000800 */
[----:B------:R-:W-:-:S03]  /*9c80*/  UIADD3 UR6, UR4, 0x80, URZ ;  /* 0x0000008004067890 */ /* 0x000fc6000fffe03f */
[----:B------:R-:W-:Y:S02]  /*9c90*/  UMOV UR10, UR4 ;  /* 0x00000004000a7c82 */ /* 0x000fe40008000000 */
[----:B------:R-:W-:Y:S01]  /*9ca0*/  HGMMA.64x128x16.F32 R24, R156, gdesc[UR8].tnspB, R24, gsb0 ;  /* 0x41e000089c187df0 */ /* 0x000fe20008000818 */
[----:B------:R-:W-:Y:S01]  /*9cb0*/  UMOV UR11, 0x40000040 ;  /* 0x40000040000b7882 */ /* 0x000fe20000000000 */
[----:B------:R-:W-:Y:S01]  /*9cc0*/  UMOV UR10, UR6 ;  /* 0x00000006000a7c82 */ /* 0x000fe20008000000 */
[----:B------:R-:W-:Y:S01]  /*9cd0*/  UIADD3 UR6, UR4, 0x100, URZ ;  /* 0x0000010004067890 */ /* 0x000fe2000fffe03f */
[----:B------:R-:W1:Y:S01]  /*9ce0*/  @P2 LDC R9, c[0x0][0x450] ;  /* 0x00011400ff092b82 */ /* 0x000e620000000800 */
[----:B---3--:R-:W-:Y:S01]  /*9cf0*/  LOP3.LUT P1, RZ, R175, 0x7f, RZ, 0xc0, !PT ;  /* 0x0000007fafff7812 */ /* 0x008fe2000782c0ff */
[----:B0-----:R-:W-:-:S12]  /*9d00*/  @P2 IMAD.HI.U32 R2, R3, R0, RZ ;  /* 0x0000000003022227 */ /* 0x001fd800078e00ff */
[----:B------:R-:W-:Y:S02]  /*9d10*/  @!P1 LEA R0, R8, UR37, 0x3 ;  /* 0x0000002508009c11 */ /* 0x000fe4000f8e18ff */
[----:B-1----:R-:W-:-:S03]  /*9d20*/  @P2 SHF.R.U32.HI R3, RZ, R9, R2 ;  /* 0x00000009ff032219 */ /* 0x002fc60000011602 */
[----:B------:R-:W-:Y:S02]  /*9d30*/  @!P1 VIADD R0, R0, 0x2a840 ;  /* 0x0002a84000009836 */ /* 0x000fe40000000000 */
[----:B------:R-:W0:Y:S03]  /*9d40*/  SHFL.IDX PT, R21, R3, RZ, 0x1c1f ;  /* 0x001c1fff03157589 */ /* 0x000e2600000e0000 */
[----:B------:R-:W-:Y:S01]  /*9d50*/  @!P1 PRMT R0, RZ, 0x654, R0 ;  /* 0x00000654ff009816 */ /* 0x000fe20000000000 */
        /* <DEDUP_REMOVED lines=20> */
[----:B------:R-:W-:Y:S01]  /*9ea0*/  HGMMA.64x128x16.F32 R24, R140, gdesc[UR8].tnspB, R24, gsb0 ;  /* 0x41e000088c187df0 */ /* 0x000fe20008000818 */
[----:B------:R-:W-:Y:S01]  /*9eb0*/  UMOV UR10, UR4 ;  /* 0x00000004000a7c82 */ /* 0x000fe20008000000 */
[----:B------:R-:W-:Y:S01]  /*9ec0*/  UMOV UR11, 0x40000040 ;  /* 0x40000040000b7882 */ /* 0x000fe20000000000 */
[----:B------:R-:W-:Y:S01]  /*9ed0*/  ULOP3.LUT UR4, URZ, UR60, URZ, 0x33, !UPT ;  /* 0x0000003c3f047292 */ /* 0x000fe2000f8e333f */
[----:B------:R-:W-:Y:S02]  /*9ee0*/  WARPGROUP.DEPBAR.LE gsb0, 0x0 ;  /* 0x00008000000079c5 */ /* 0x000fe40000010000 */
[----:B------:R-:W-:-:S06]  /*9ef0*/  WARPGROUP.ARRIVE ;  /* 0x00000000000079c5 */ /* 0x000fcc0000000000 */
[----:B------:R-:W-:Y:S03]  /*9f00*/  HGMMA.64x128x16.F32 R24, R136, gdesc[UR8].tnspB, R24, gsb0 ;  /* 0x41e0000888187df0 */ /* 0x000fe60008000818 */
[----:B------:R-:W-:Y:S02]  /*9f10*/  WARPGROUP.DEPBAR.LE gsb0, 0x0 ;  /* 0x00008000000079c5 */ /* 0x000fe40000010000 */
[----:B------:R-:W-:Y:S01]  /*9f20*/  IMAD R137, R13, -0x60, RZ ;  /* 0xffffffa00d897824 */ /* 0x000fe200078e02ff */
[----:B------:R1:W-:Y:S01]  /*9f30*/  @!P1 SYNCS.ARRIVE.TRANS64.RED.A1T0 RZ, [R0+URZ], RZ ;  /* 0x000000ff00ff99a7 */ /* 0x0003e2000810043f */
[----:B------:R-:W-:Y:S02]  /*9f40*/  ISETP.GE.AND P1, PT, R10, 0x1, PT ;  /* 0x000000010a00780c */ /* 0x000fe40003f26270 */
[----:B------:R-:W-:-:S04]  /*9f50*/  VIADD R9, R137, 0x1 ;  /* 0x0000000189097836 */ /* 0x000fc80000000000 */
[----:B------:R-:W-:-:S04]  /*9f60*/  IMAD R9, R18, -0x2, R9 ;  /* 0xfffffffe12097824 */ /* 0x000fc800078e0209 */
[C---:B------:R-:W-:Y:S01]  /*9f70*/  VIADD R142, R9.reuse, 0xffffffff ;  /* 0xffffffff098e7836 */ /* 0x040fe20000000000 */
[----:B-1----:R-:W-:-:S05]  /*9f80*/  IADD3 R0, R9, -UR59, R16 ;  /* 0x8000003b09007c10 */ /* 0x002fca000fffe010 */
[C---:B------:R-:W-:Y:S02]  /*9f90*/  VIADD R139, R0.reuse, UR61 ;  /* 0x0000003d008b7c36 */ /* 0x040fe40008000000 */
[----:B------:R-:W-:Y:S02]  /*9fa0*/  VIADD R140, R0, UR4 ;  /* 0x00000004008c7c36 */ /* 0x000fe40008000000 */
[--C-:B0-----:R-:W-:Y:S02]  /*9fb0*/  IMAD.IADD R9, R139, 0x1, R21.reuse ;  /* 0x000000018b097824 */ /* 0x101fe400078e0215 */
[----:B------:R-:W-:Y:S01]  /*9fc0*/  IMAD.IADD R15, R140, 0x1, R21 ;  /* 0x000000018c0f7824 */ /* 0x000fe200078e0215 */
[----:B------:R-:W-:Y:S06]  /*9fd0*/  @!P1 BRA `(.L_x_1148) ;  /* 0x0000000000549947 */ /* 0x000fec0003800000 */
[----:B------:R-:W-:Y:S01]  /*9fe0*/  IADD3 R21, R16, -UR59, R21 ;  /* 0x8000003b10157c10 */ /* 0x000fe2000fffe015 */
        /* <DEDUP_REMOVED lines=11> */
.L_x_1150:
[----:B------:R-:W-:-:S05]  /*a0a0*/  IMAD.U32 R2, RZ, RZ, UR58 ;  /* 0x0000003aff027e24 */ /* 0x000fca000f8e00ff */
[----:B------:R-:W-:-:S13]  /*a0b0*/  ISETP.NE.AND P1, PT, R2, 0x1, PT ;  /* 0x000000010200780c */ /* 0x000fda0003f25270 */
[----:B------:R-:W0:Y:S02]  /*a0c0*/  @P1 LDC.64 R144, c[0x0][0x9e8] ;  /* 0x00027a00ff901b82 */ /* 0x000e240000000a00 */
[----:B0-----:R-:W-:-:S05]  /*a0d0*/  @P1 IMAD.HI.U32 R0, R21, R144, RZ ;  /* 0x0000009015001227 */ /* 0x001fca00078e00ff */
[----:B------:R-:W-:-:S07]  /*a0e0*/  @P1 SHF.R.U32.HI R21, RZ, R145, R0 ;  /* 0x00000091ff151219 */ /* 0x000fce0000011600 */
.L_x_1151:
[----:B------:R-:W-:Y:S05]  /*a0f0*/  BSYNC B0 ;  /* 0x0000000000007941 */ /* 0x000fea0003800000 */
.L_x_1149:
[----:B------:R-:W-:-:S05]  /*a100*/  IMAD R0, R21, R2, R142 ;  /* 0x0000000215007224 */ /* 0x000fca00078e028e */
[----:B------:R-:W-:Y:S02]  /*a110*/  VIADDMNMX R9, R0, R2, R9, PT ;  /* 0x0000000200097246 */ /* 0x000fe40003800109 */
[----:B------:R-:W-:-:S07]  /*a120*/  VIMNMX R15, R15, R0, !PT ;  /* 0x000000000f0f7248 */ /* 0x000fce0007fe0100 */
.L_x_1148:
[C---:B------:R-:W-:Y:S01]  /*a130*/  ISETP.GE.AND P1, PT, R137.reuse, 0x2, PT ;  /* 0x000000028900780c */ /* 0x040fe20003f26270 */
[----:B------:R-:W0:Y:S01]  /*a140*/  SHFL.IDX PT, R3, R3, 0x1, 0x1c1f ;  /* 0x003c1f0003037f89 */ /* 0x000e2200000e0000 */
[----:B------:R-:W-:Y:S02]  /*a150*/  ISETP.GE.AND P4, PT, R137, 0xa, PT ;  /* 0x0000000a8900780c */ /* 0x000fe40003f86270 */
        /* <DEDUP_REMOVED lines=111> */
[----:B------:R-:W-:Y:S01]  /*a850*/  ISETP.GT.AND P6, PT, R15, 0x59, !P6 ;  /* 0x000000590f00780c */ /* 0x000fe200077c4270 */
[----:B------:R-:W-:-:S03]  /*a860*/  IMAD.IADD R15, R139, 0x1, R3 ;  /* 0x000000018b0f7824 */ /* 0x000fc600078e0203 */
[----:B------:R-:W-:-:S04]  /*a870*/  ISETP.LT.OR P6, PT, R9, 0x5a, P6 ;  /* 0x0000005a0900780c */ /* 0x000fc800037c1670 */
[----:B------:R-:W-:Y:S02]  /*a880*/  FSEL R88, R133, -INF , !P6 ;  /* 0xff80000085587808 */ /* 0x000fe40007000000 */
[----:B------:R-:W-:-:S13]  /*a890*/  ISETP.GE.AND P6, PT, R10, 0x1, PT ;  /* 0x000000010a00780c */ /* 0x000fda0003fc6270 */
[----:B------:R-:W-:Y:S05]  /*a8a0*/  @!P6 BRA `(.L_x_1152) ;  /* 0x000000000054e947 */ /* 0x000fea0003800000 */
        /* <DEDUP_REMOVED lines=12> */
.L_x_1154:
[----:B------:R-:W-:-:S05]  /*a970*/  IMAD.U32 R9, RZ, RZ, UR58 ;  /* 0x0000003aff097e24 */ /* 0x000fca000f8e00ff */
[----:B------:R-:W-:-:S13]  /*a980*/  ISETP.NE.AND P6, PT, R9, 0x1, PT ;  /* 0x000000010900780c */ /* 0x000fda0003fc5270 */
[----:B------:R-:W0:Y:S02]  /*a990*/  @P6 LDC.64 R140, c[0x0][0x9e8] ;  /* 0x00027a00ff8c6b82 */ /* 0x000e240000000a00 */
[----:B0-----:R-:W-:-:S05]  /*a9a0*/  @P6 IMAD.HI.U32 R140, R3, R140, RZ ;  /* 0x0000008c038c6227 */ /* 0x001fca00078e00ff */
[----:B------:R-:W-:-:S07]  /*a9b0*/  @P6 SHF.R.U32.HI R3, RZ, R141, R140 ;  /* 0x0000008dff036219 */ /* 0x000fce000001168c */
.L_x_1155:
[----:B------:R-:W-:Y:S05]  /*a9c0*/  BSYNC B0 ;  /* 0x0000000000007941 */ /* 0x000fea0003800000 */
.L_x_1153:
[----:B------:R-:W-:-:S05]  /*a9d0*/  IMAD R140, R3, R9, R142 ;  /* 0x00000009038c7224 */ /* 0x000fca00078e028e */
[----:B------:R-:W-:Y:S02]  /*a9e0*/  VIADDMNMX R15, R140, R9, R15, PT ;  /* 0x000000098c0f7246 */ /* 0x000fe4000380010f */
[----:B------:R-:W-:-:S07]  /*a9f0*/  VIMNMX R21, R21, R140, !PT ;  /* 0x0000008c15157248 */ /* 0x000fce0007fe0100 */
.L_x_1152:
[C---:B------:R-:W-:Y:S01]  /*aa00*/  ISETP.GT.AND P1, PT, R21.reuse, 0x1, !P1 ;  /* 0x000000011500780c */ /* 0x040fe20004f24270 */
[----:B------:R-:W0:Y:S01]  /*aa10*/  LDC R9, c[0x0][0x988] ;  /* 0x00026200ff097b82 */ /* 0x000e220000000800 */
[----:B------:R-:W-:Y:S01]  /*aa20*/  ISETP.GT.AND P2, PT, R21, 0x8, !P2 ;  /* 0x000000081500780c */ /* 0x000fe20005744270 */
[----:B------:R-:W-:Y:S01]  /*aa30*/  UMOV UR6, UR38 ;  /* 0x0000002600067c82 */ /* 0x000fe20008000000 */
[C---:B------:R-:W-:Y:S01]  /*aa40*/  ISETP.LT.OR P1, PT, R15.reuse, 0x2, P1 ;  /* 0x000000020f00780c */ /* 0x040fe20000f21670 */
[----:B------:R-:W-:Y:S01]  /*aa50*/  UMOV UR4, UR36 ;  /* 0x0000002400047c82 */ /* 0x000fe20008000000 */
        /* <DEDUP_REMOVED lines=59> */
[----:B------:R-:W-:Y:S02]  /*ae10*/  ISETP.NE.AND P6, PT, R156, RZ, PT ;  /* 0x000000ff9c00720c */ /* 0x000fe40003fc5270 */
[----:B------:R-:W-:Y:S02]  /*ae20*/  FSEL R142, R111, -INF , !P1 ;  /* 0xff8000006f8e7808 */ /* 0x000fe40004800000 */
[----:B------:R-:W-:Y:S02]  /*ae30*/  ISETP.NE.AND P1, PT, R109, RZ, PT ;  /* 0x000000ff6d00720c */ /* 0x000fe40003f25270 */
[----:B------:R-:W-:-:S02]  /*ae40*/  FMNMX.FTZ R3, R2, R3, !PT ;  /* 0x0000000302037209 */ /* 0x000fc40007810000 */
[----:B------:R-:W-:Y:S02]  /*ae50*/  ISETP.GT.AND P1, PT, R21, 0x30, !P1 ;  /* 0x000000301500780c */ /* 0x000fe40004f24270 */
[----:B------:R-:W-:Y:S02]  /*ae60*/  FMNMX.FTZ R3, R132, R3, !PT ;  /* 0x0000000384037209 */ /* 0x000fe40007810000 */
[----:B------:R-:W-:Y:S02]  /*ae70*/  ISETP.LT.OR P1, PT, R15, 0x31, P1 ;  /* 0x000000310f00780c */ /* 0x000fe40000f21670 */
[----:B------:R-:W-:Y:S02]  /*ae80*/  FMNMX.FTZ R91, R88, R3, !PT ;  /* 0x00000003585b7209 */ /* 0x000fe40007810000 */
[----:B------:R-:W-:Y:S02]  /*ae90*/  FSEL R114, R114, -INF , !P1 ;  /* 0xff80000072727808 */ /* 0x000fe40004800000 */
[----:B------:R-:W-:Y:S01]  /*aea0*/  ISETP.NE.AND P1, PT, R151, RZ, PT ;  /* 0x000000ff9700720c */ /* 0x000fe20003f25270 */
[----:B------:R-:W1:Y:S01]  /*aeb0*/  SHFL.BFLY PT, R186, R91, 0x2, 0x1f ;  /* 0x0c401f005bba7f89 */ /* 0x000e6200000e0000 */
[----:B------:R-:W-:-:S02]  /*aec0*/  ISETP.NE.AND P2, PT, R121, RZ, PT ;  /* 0x000000ff7900720c */ /* 0x000fc40003f45270 */
[C---:B------:R-:W-:Y:S02]  /*aed0*/  ISETP.GT.AND P1, PT, R21.reuse, 0x31, !P1 ;  /* 0x000000311500780c */ /* 0x040fe40004f24270 */
[----:B------:R-:W-:Y:S02]  /*aee0*/  ISETP.GT.AND P3, PT, R21, 0x50, !P3 ;  /* 0x000000501500780c */ /* 0x000fe40005f64270 */
[C---:B------:R-:W-:Y:S02]  /*aef0*/  ISETP.LT.OR P1, PT, R15.reuse, 0x32, P1 ;  /* 0x000000320f00780c */ /* 0x040fe40000f21670 */
[----:B------:R-:W-:Y:S02]  /*af00*/  ISETP.LT.OR P3, PT, R15, 0x51, P3 ;  /* 0x000000510f00780c */ /* 0x000fe40001f61670 */
[----:B------:R-:W-:Y:S02]  /*af10*/  FSEL R110, R115, -INF , !P1 ;  /* 0xff800000736e7808 */ /* 0x000fe40004800000 */
[----:B------:R-:W-:-:S02]  /*af20*/  ISETP.NE.AND P1, PT, R113, RZ, PT ;  /* 0x000000ff7100720c */ /* 0x000fc40003f25270 */
[C---:B------:R-:W-:Y:S02]  /*af30*/  ISETP.GT.AND P4, PT, R21.reuse, 0x51, !P4 ;  /* 0x000000511500780c */ /* 0x040fe40006784270 */
[----:B------:R-:W-:Y:S02]  /*af40*/  ISETP.GT.AND P1, PT, R21, 0x38, !P1 ;  /* 0x000000381500780c */ /* 0x000fe40004f24270 */
[----:B------:R-:W-:Y:S02]  /*af50*/  FSEL R130, R130, -INF , !P3 ;  /* 0xff80000082827808 */ /* 0x000fe40005800000 */
[C---:B------:R-:W-:Y:S02]  /*af60*/  ISETP.LT.OR P1, PT, R15.reuse, 0x39, P1 ;  /* 0x000000390f00780c */ /* 0x040fe40000f21670 */
[----:B------:R-:W-:Y:S02]  /*af70*/  ISETP.LT.OR P4, PT, R15, 0x52, P4 ;  /* 0x000000520f00780c */ /* 0x000fe40002781670 */
[----:B------:R-:W-:-:S02]  /*af80*/  FSEL R118, R118, -INF , !P1 ;  /* 0xff80000076767808 */ /* 0x000fc40004800000 */
[----:B------:R-:W-:Y:S02]  /*af90*/  ISETP.NE.AND P1, PT, R153, RZ, PT ;  /* 0x000000ff9900720c */ /* 0x000fe40003f25270 */
[C---:B------:R-:W-:Y:S02]  /*afa0*/  ISETP.GT.AND P5, PT, R21.reuse, 0x58, !P5 ;  /* 0x000000581500780c */ /* 0x040fe40006fa4270 */
[----:B------:R-:W-:Y:S02]  /*afb0*/  ISETP.GT.AND P1, PT, R21, 0x39, !P1 ;  /* 0x000000391500780c */ /* 0x000fe40004f24270 */
[----:B------:R-:W-:Y:S02]  /*afc0*/  FSEL R178, R131, -INF , !P4 ;  /* 0xff80000083b27808 */ /* 0x000fe40006000000 */
[C---:B------:R-:W-:Y:S02]  /*afd0*/  ISETP.LT.OR P1, PT, R15.reuse, 0x3a, P1 ;  /* 0x0000003a0f00780c */ /* 0x040fe40000f21670 */
[----:B------:R-:W-:-:S02]  /*afe0*/  ISETP.LT.OR P5, PT, R15, 0x59, P5 ;  /* 0x000000590f00780c */ /* 0x000fc40002fa1670 */
[----:B------:R-:W-:Y:S02]  /*aff0*/  FSEL R156, R119, -INF , !P1 ;  /* 0xff800000779c7808 */ /* 0x000fe40004800000 */
[----:B------:R-:W-:Y:S02]  /*b000*/  ISETP.NE.AND P1, PT, R117, RZ, PT ;  /* 0x000000ff7500720c */ /* 0x000fe40003f25270 */
[----:B------:R-:W-:Y:S02]  /*b010*/  FSEL R134, R134, -INF , !P5 ;  /* 0xff80000086867808 */ /* 0x000fe40006800000 */
[----:B------:R-:W-:-:S04]  /*b020*/  ISETP.GT.AND P1, PT, R21, 0x40, !P1 ;  /* 0x000000401500780c */ /* 0x000fc80004f24270 */
[----:B------:R-:W-:-:S04]  /*b030*/  ISETP.LT.OR P1, PT, R15, 0x41, P1 ;  /* 0x000000410f00780c */ /* 0x000fc80000f21670 */
[----:B------:R-:W-:Y:S02]  /*b040*/  FSEL R122, R122, -INF , !P1 ;  /* 0xff8000007a7a7808 */ /* 0x000fe40004800000 */
[----:B------:R-:W-:-:S04]  /*b050*/  ISETP.NE.AND P1, PT, R155, RZ, PT ;  /* 0x000000ff9b00720c */ /* 0x000fc80003f25270 */
[----:B------:R-:W-:-:S04]  /*b060*/  ISETP.GT.AND P1, PT, R21, 0x41, !P1 ;  /* 0x000000411500780c */ /* 0x000fc80004f24270 */
[----:B------:R-:W-:-:S04]  /*b070*/  ISETP.LT.OR P1, PT, R15, 0x42, P1 ;  /* 0x000000420f00780c */ /* 0x000fc80000f21670 */
[----:B------:R-:W-:Y:S02]  /*b080*/  FSEL R158, R123, -INF , !P1 ;  /* 0xff8000007b9e7808 */ /* 0x000fe40004800000 */
[----:B------:R-:W-:-:S04]  /*b090*/  ISETP.GT.AND P1, PT, R21, 0x48, !P2 ;  /* 0x000000481500780c */ /* 0x000fc80005724270 */
[----:B------:R-:W-:-:S04]  /*b0a0*/  ISETP.LT.OR P1, PT, R15, 0x49, P1 ;  /* 0x000000490f00780c */ /* 0x000fc80000f21670 */
[----:B------:R-:W-:Y:S02]  /*b0b0*/  FSEL R126, R126, -INF , !P1 ;  /* 0xff8000007e7e7808 */ /* 0x000fe40004800000 */
[----:B------:R-:W-:Y:S02]  /*b0c0*/  ISETP.GT.AND P1, PT, R21, 0x49, !P6 ;  /* 0x000000491500780c */ /* 0x000fe40007724270 */
[----:B------:R-:W-:Y:S02]  /*b0d0*/  ISETP.NE.AND P6, PT, R93, RZ, PT ;  /* 0x000000ff5d00720c */ /* 0x000fe40003fc5270 */
[----:B-1----:R-:W-:Y:S02]  /*b0e0*/  FMNMX.FTZ R93, R91, R186, !PT ;  /* 0x000000ba5b5d7209 */ /* 0x002fe40007810000 */
[----:B------:R-:W-:-:S03]  /*b0f0*/  ISETP.LT.OR P1, PT, R15, 0x4a, P1 ;  /* 0x0000004a0f00780c */ /* 0x000fc60000f21670 */
[----:B------:R-:W1:Y:S01]  /*b100*/  SHFL.BFLY PT, R186, R93, 0x1, 0x1f ;  /* 0x0c201f005dba7f89 */ /* 0x000e6200000e0000 */
[----:B------:R-:W-:Y:S02]  /*b110*/  FSEL R176, R127, -INF , !P1 ;  /* 0xff8000007fb07808 */ /* 0x000fe40004800000 */
[----:B------:R-:W-:Y:S02]  /*b120*/  ISETP.GT.AND P1, PT, R21, RZ, !P6 ;  /* 0x000000ff1500720c */ /* 0x000fe40007724270 */
[----:B------:R-:W-:Y:S02]  /*b130*/  ISETP.NE.AND P6, PT, R125, RZ, PT ;  /* 0x000000ff7d00720c */ /* 0x000fe40003fc5270 */
[----:B------:R-:W-:Y:S02]  /*b140*/  ISETP.LT.OR P1, PT, R15, 0x1, P1 ;  /* 0x000000010f00780c */ /* 0x000fe40000f21670 */
[----:B------:R-:W-:Y:S02]  /*b150*/  ISETP.GT.AND P2, PT, R21, 0x59, !P6 ;  /* 0x000000591500780c */ /* 0x000fe40007744270 */
[----:B------:R-:W-:-:S02]  /*b160*/  LOP3.LUT P6, RZ, R175, 0x7f, RZ, 0xc0, !PT ;  /* 0x0000007fafff7812 */ /* 0x000fc400078cc0ff */
[----:B------:R-:W-:Y:S02]  /*b170*/  ISETP.LT.OR P2, PT, R15, 0x5a, P2 ;  /* 0x0000005a0f00780c */ /* 0x000fe40001741670 */
[----:B-1----:R-:W-:Y:S02]  /*b180*/  FMNMX.FTZ R3, R93, R186, !PT ;  /* 0x000000ba5d037209 */ /* 0x002fe40007810000 */
[----:B------:R-:W-:Y:S02]  /*b190*/  FSEL R186, R90, -INF , !P1 ;  /* 0xff8000005aba7808 */ /* 0x000fe40004800000 */
[C---:B------:R-:W-:Y:S01]  /*b1a0*/  FSETP.NEU.FTZ.AND P1, PT, R3.reuse, -INF , PT ;  /* 0xff8000000300780b */ /* 0x040fe20003f3d000 */
[C---:B0-----:R-:W-:Y:S01]  /*b1b0*/  FMUL.FTZ R90, R3.reuse, R9 ;  /* 0x00000009035a7220 */ /* 0x041fe20000410000 */
[----:B------:R-:W-:Y:S02]  /*b1c0*/  FMNMX.FTZ R91, R186, R11, !PT ;  /* 0x0000000bba5b7209 */ /* 0x000fe40007810000 */
[----:B------:R-:W-:-:S02]  /*b1d0*/  FSEL R109, R3, RZ, P1 ;  /* 0x000000ff036d7208 */ /* 0x000fc40000800000 */
[----:B------:R-:W-:Y:S02]  /*b1e0*/  FMNMX.FTZ R91, R152, R91, !PT ;  /* 0x0000005b985b7209 */ /* 0x000fe40007810000 */
[----:B------:R-:W-:Y:S02]  /*b1f0*/  FSEL R111, R90, RZ, P1 ;  /* 0x000000ff5a6f7208 */ /* 0x000fe40000800000 */
[----:B------:R-:W-:-:S03]  /*b200*/  FMNMX.FTZ R91, R94, R91, !PT ;  /* 0x0000005b5e5b7209 */ /* 0x000fc60007810000 */
        /* <DEDUP_REMOVED lines=11> */
[--C-:B------:R-:W-:Y:S01]  /*b2c0*/  FFMA.FTZ R174, R174, R9, -R111.reuse ;  /* 0x00000009aeae7223 */ /* 0x100fe2000001086f */
[----:B------:R-:W-:Y:S01]  /*b2d0*/  MUFU.EX2 R89, R89 ;  /* 0x0000005900597308 */ /* 0x000fe20000000800 */
        /* <DEDUP_REMOVED lines=13> */
[----:B------:R-:W-:-:S02]  /*b3b0*/  FFMA.FTZ R105, R128, R9, -R111 ;  /* 0x0000000980697223 */ /* 0x000fc4000001086f */
        /* <DEDUP_REMOVED lines=12> */
[----:B------:R0:W-:Y:S01]  /*b480*/  MUFU.EX2 R97, R104 ;  /* 0x0000006800617308 */ /* 0x0001e20000000800 */
[----:B------:R-:W-:-:S04]  /*b490*/  FMNMX.FTZ R99, R126, R99, !PT ;  /* 0x000000637e637209 */ /* 0x000fc80007810000 */
[----:B------:R-:W-:-:S03]  /*b4a0*/  FMNMX.FTZ R99, R176, R99, !PT ;  /* 0x00000063b0637209 */ /* 0x000fc60007810000 */
[----:B------:R1:W-:Y:S01]  /*b4b0*/  MUFU.EX2 R95, R138 ;  /* 0x0000008a005f7308 */ /* 0x0003e20000000800 */
[----:B------:R-:W-:Y:S02]  /*b4c0*/  FMNMX.FTZ R99, R130, R99, !PT ;  /* 0x0000006382637209 */ /* 0x000fe40007810000 */
[----:B0-----:R-:W-:Y:S02]  /*b4d0*/  FSEL R104, R135, -INF , !P2 ;  /* 0xff80000087687808 */ /* 0x001fe40005000000 */
[----:B------:R-:W-:-:S03]  /*b4e0*/  FMNMX.FTZ R99, R178, R99, !PT ;  /* 0x00000063b2637209 */ /* 0x000fc60007810000 */
[----:B------:R-:W-:Y:S01]  /*b4f0*/  MUFU.EX2 R136, R136 ;  /* 0x0000008800887308 */ /* 0x000fe20000000800 */
[----:B------:R-:W-:Y:S01]  /*b500*/  FMNMX.FTZ R99, R134, R99, !PT ;  /* 0x0000006386637209 */ /* 0x000fe20007810000 */
[----:B-1----:R-:W-:-:S03]  /*b510*/  FFMA.FTZ R138, R132, R9, -R111 ;  /* 0x00000009848a7223 */ /* 0x002fc6000001086f */
[----:B------:R-:W-:Y:S01]  /*b520*/  FMNMX.FTZ R103, R104, R99, !PT ;  /* 0x0000006368677209 */ /* 0x000fe20007810000 */
[-CC-:B------:R-:W-:Y:S01]  /*b530*/  FFMA.FTZ R99, R116, R9.reuse, -R111.reuse ;  /* 0x0000000974637223 */ /* 0x180fe2000001086f */
[-CC-:B------:R-:W-:Y:S01]  /*b540*/  FFMA.FTZ R116, R2, R9.reuse, -R111.reuse ;  /* 0x0000000902747223 */ /* 0x180fe2000001086f */
[----:B------:R-:W-:Y:S02]  /*b550*/  MUFU.EX2 R100, R100 ;  /* 0x0000006400647308 */ /* 0x000fe40000000800 */
[----:B------:R-:W0:Y:S06]  /*b560*/  SHFL.BFLY PT, R108, R103, 0x2, 0x1f ;  /* 0x0c401f00676c7f89 */ /* 0x000e2c00000e0000 */
        /* <DEDUP_REMOVED lines=10> */
[----:B0-----:R-:W-:Y:S01]  /*b610*/  FMNMX.FTZ R8, R107, R0, !PT ;  /* 0x000000006b087209 */ /* 0x001fe20007810000 */
[----:B------:R-:W-:Y:S01]  /*b620*/  FADD.FTZ R0, -R109, R12 ;  /* 0x0000000c6d007221 */ /* 0x000fe20000010100 */
[----:B------:R-:W-:-:S05]  /*b630*/  FFMA.FTZ R107, R88, R9, -R111 ;  /* 0x00000009586b7223 */ /* 0x000fca000001086f */
[----:B------:R-:W-:Y:S01]  /*b640*/  MUFU.EX2 R101, R101 ;  /* 0x0000006500657308 */ /* 0x000fe20000000800 */
[C---:B------:R-:W-:Y:S01]  /*b650*/  FSETP.NEU.FTZ.AND P1, PT, R8.reuse, -INF , PT ;  /* 0xff8000000800780b */ /* 0x040fe20003f3d000 */
[-C--:B------:R-:W-:Y:S01]  /*b660*/  FMUL.FTZ R2, R8, R9.reuse ;  /* 0x0000000908027220 */ /* 0x080fe20000410000 */
[----:B------:R-:W-:Y:S01]  /*b670*/  FMUL.FTZ R0, R0, R9 ;  /* 0x0000000900007220 */ /* 0x000fe20000410000 */
[----:B------:R-:W-:-:S03]  /*b680*/  IMAD.U32 R111, RZ, RZ, UR14 ;  /* 0x0000000eff6f7e24 */ /* 0x000fc6000f8e00ff */
[----:B------:R-:W-:Y:S01]  /*b690*/  FSEL R109, R2, RZ, P1 ;  /* 0x000000ff026d7208 */ /* 0x000fe20000800000 */
[----:B------:R-:W-:Y:S01]  /*b6a0*/  MUFU.EX2 R108, R108 ;  /* 0x0000006c006c7308 */ /* 0x000fe20000000800 */
[----:B------:R-:W-:Y:S01]  /*b6b0*/  FSEL R2, R8, RZ, P1 ;  /* 0x000000ff08027208 */ /* 0x000fe20000800000 */
[----:B------:R-:W-:Y:S01]  /*b6c0*/  @!P6 VIADD R111, R111, 0x2a860 ;  /* 0x0002a8606f6fe836 */ /* 0x000fe20000000000 */
[----:B------:R-:W-:Y:S01]  /*b6d0*/  ISETP.GT.AND P1, PT, R13, R22, PT ;  /* 0x000000160d00720c */ /* 0x000fe20003f24270 */
[-CC-:B------:R-:W-:Y:S01]  /*b6e0*/  FFMA.FTZ R157, R186, R9.reuse, -R109.reuse ;  /* 0x00000009ba9d7223 */ /* 0x180fe2000001086d */
[-C--:B------:R-:W-:Y:S01]  /*b6f0*/  FFMA.FTZ R12, R152, R9.reuse, -R109 ;  /* 0x00000009980c7223 */ /* 0x080fe2000001086d */
[----:B------:R-:W-:Y:S01]  /*b700*/  FADD.FTZ R2, -R2, R11 ;  /* 0x0000000b02027221 */ /* 0x000fe20000010100 */
[-CC-:B------:R-:W-:Y:S01]  /*b710*/  FFMA.FTZ R159, R94, R9.reuse, -R109.reuse ;  /* 0x000000095e9f7223 */ /* 0x180fe2000001086d */
[----:B------:R-:W0:Y:S01]  /*b720*/  MUFU.EX2 R0, R0 ;  /* 0x0000000000007308 */ /* 0x000e220000000800 */
[-CC-:B------:R-:W-:Y:S01]  /*b730*/  FFMA.FTZ R88, R150, R9.reuse, -R109.reuse ;  /* 0x0000000996587223 */ /* 0x180fe2000001086d */
[-C--:B------:R-:W-:Y:S01]  /*b740*/  FMUL.FTZ R2, R2, R9.reuse ;  /* 0x0000000902027220 */ /* 0x080fe20000410000 */
        /* <DEDUP_REMOVED lines=12> */
[----:B------:R-:W-:Y:S01]  /*b810*/  FFMA.FTZ R156, R156, R9, -R109 ;  /* 0x000000099c9c7223 */ /* 0x000fe2000001086d */
[----:B------:R-:W1:Y:S01]  /*b820*/  MUFU.EX2 R2, R2 ;  /* 0x0000000200027308 */ /* 0x000e620000000800 */
[----:B0-----:R-:W-:Y:S01]  /*b830*/  FFMA.FTZ R7, R0, R7, R89 ;  /* 0x0000000700077223 */ /* 0x001fe20000010059 */
        /* <DEDUP_REMOVED lines=10> */
[----:B------:R-:W-:Y:S01]  /*b8e0*/  FFMA.FTZ R104, R104, R9, -R109 ;  /* 0x0000000968687223 */ /* 0x000fe2000001086d */
[----:B------:R-:W-:Y:S01]  /*b8f0*/  FADD.FTZ R120, R180, R7 ;  /* 0x00000007b4787221 */ /* 0x000fe20000010000 */
[----:B------:R-:W-:Y:S01]  /*b900*/  @!P6 PRMT R111, RZ, 0x654, R111 ;  /* 0x00000654ff6fe816 */ /* 0x000fe2000000006f */
[----:B------:R-:W-:Y:S01]  /*b910*/  VIADD R13, R13, 0xffffffff ;  /* 0xffffffff0d0d7836 */ /* 0x000fe20000000000 */
[----:B------:R-:W2:Y:S01]  /*b920*/  MUFU.EX2 R159, R159 ;  /* 0x0000009f009f7308 */ /* 0x000ea20000000800 */
[----:B-1----:R-:W-:Y:S01]  /*b930*/  FFMA.FTZ R7, R2, R6, R157 ;  /* 0x0000000602077223 */ /* 0x002fe2000001009d */
[----:B------:R-:W-:Y:S01]  /*b940*/  FADD.FTZ R11, R93, R120 ;  /* 0x000000785d0b7221 */ /* 0x000fe20000010000 */
[----:B------:R-:W-:Y:S01]  /*b950*/  F2FP.F16.F32.PACK_AB R150, R20, R15 ;  /* 0x0000000f1496723e */ /* 0x000fe200000000ff */
[----:B------:R1:W-:Y:S01]  /*b960*/  @!P6 SYNCS.ARRIVE.TRANS64.RED.A1T0 RZ, [R111+URZ], RZ ;  /* 0x000000ff6fffe9a7 */ /* 0x0003e2000810043f */
[C---:B------:R-:W-:Y:S01]  /*b970*/  F2FP.F16.F32.PACK_AB R152, R154.reuse, R93 ;  /* 0x0000005d9a98723e */ /* 0x040fe200000000ff */
[----:B------:R-:W-:Y:S01]  /*b980*/  FADD.FTZ R120, R154, R11 ;  /* 0x0000000b9a787221 */ /* 0x000fe20000010000 */
[----:B------:R-:W-:Y:S01]  /*b990*/  F2FP.F16.F32.PACK_AB R154, R136, R95 ;  /* 0x0000005f889a723e */ /* 0x000fe200000000ff */
[----:B------:R-:W3:Y:S01]  /*b9a0*/  MUFU.EX2 R88, R88 ;  /* 0x0000005800587308 */ /* 0x000ee20000000800 */
[C---:B0-----:R-:W-:Y:S01]  /*b9b0*/  FADD.FTZ R6, R12.reuse, R7 ;  /* 0x000000070c067221 */ /* 0x041fe20000010000 */
[----:B------:R-:W-:Y:S01]  /*b9c0*/  FADD.FTZ R11, R95, R120 ;  /* 0x000000785f0b7221 */ /* 0x000fe20000010000 */
[----:B------:R-:W-:Y:S01]  /*b9d0*/  F2FP.F16.F32.PACK_AB R157, R12, R157 ;  /* 0x0000009d0c9d723e */ /* 0x000fe200000000ff */
[----:B------:R-:W-:Y:S01]  /*b9e0*/  IMAD.MOV.U32 R12, RZ, RZ, R3 ;  /* 0x000000ffff0c7224 */ /* 0x000fe200078e0003 */
[----:B------:R-:W-:-:S02]  /*b9f0*/  F2FP.F16.F32.PACK_AB R148, R100, R97 ;  /* 0x000000616494723e */ /* 0x000fc400000000ff */
[----:B------:R-:W-:Y:S01]  /*ba00*/  F2FP.F16.F32.PACK_AB R144, R96, R21 ;  /* 0x000000156090723e */ /* 0x000fe200000000ff */
[----:B------:R-:W0:Y:S01]  /*ba10*/  MUFU.EX2 R153, R153 ;  /* 0x0000009900997308 */ /* 0x000e220000000800 */
[----:B--2---:R-:W-:Y:S01]  /*ba20*/  FADD.FTZ R7, R159, R6 ;  /* 0x000000069f077221 */ /* 0x004fe20000010000 */
[----:B------:R-:W-:Y:S02]  /*ba30*/  F2FP.F16.F32.PACK_AB R146, R92, R99 ;  /* 0x000000635c92723e */ /* 0x000fe400000000ff */
[----:B------:R-:W-:-:S04]  /*ba40*/  F2FP.F16.F32.PACK_AB R140, R108, R101 ;  /* 0x000000656c8c723e */ /* 0x000fc800000000ff */
[----:B------:R-:W2:Y:S01]  /*ba50*/  MUFU.EX2 R94, R94 ;  /* 0x0000005e005e7308 */ /* 0x000ea20000000800 */
[C---:B---3--:R-:W-:Y:S01]  /*ba60*/  FADD.FTZ R6, R88.reuse, R7 ;  /* 0x0000000758067221 */ /* 0x048fe20000010000 */
[----:B------:R-:W-:-:S06]  /*ba70*/  F2FP.F16.F32.PACK_AB R159, R88, R159 ;  /* 0x0000009f589f723e */ /* 0x000fcc00000000ff */
[----:B------:R-:W3:Y:S01]  /*ba80*/  MUFU.EX2 R155, R155 ;  /* 0x0000009b009b7308 */ /* 0x000ee20000000800 */
[----:B0-----:R-:W-:-:S07]  /*ba90*/  FADD.FTZ R7, R153, R6 ;  /* 0x0000000699077221 */ /* 0x001fce0000010000 */
[----:B------:R-:W0:Y:S01]  /*baa0*/  MUFU.EX2 R98, R98 ;  /* 0x0000006200627308 */ /* 0x000e220000000800 */
[C---:B--2---:R-:W-:Y:S01]  /*bab0*/  FADD.FTZ R6, R94.reuse, R7 ;  /* 0x000000075e067221 */ /* 0x044fe20000010000 */
[----:B------:R-:W-:-:S06]  /*bac0*/  F2FP.F16.F32.PACK_AB R153, R94, R153 ;  /* 0x000000995e99723e */ /* 0x000fcc00000000ff */
[----:B------:R-:W2:Y:S01]  /*bad0*/  MUFU.EX2 R149, R149 ;  /* 0x0000009500957308 */ /* 0x000ea20000000800 */
[----:B---3--:R-:W-:-:S07]  /*bae0*/  FADD.FTZ R7, R155, R6 ;  /* 0x000000069b077221 */ /* 0x008fce0000010000 */
[----:B------:R3:W-:Y:S01]  /*baf0*/  MUFU.EX2 R124, R114 ;  /* 0x00000072007c7308 */ /* 0x0007e20000000800 */
[C---:B0-----:R-:W-:Y:S01]  /*bb00*/  FADD.FTZ R6, R98.reuse, R7 ;  /* 0x0000000762067221 */ /* 0x041fe20000010000 */
[----:B------:R-:W-:-:S06]  /*bb10*/  F2FP.F16.F32.PACK_AB R155, R98, R155 ;  /* 0x0000009b629b723e */ /* 0x000fcc00000000ff */
[----:B------:R-:W0:Y:S01]  /*bb20*/  MUFU.EX2 R102, R102 ;  /* 0x0000006600667308 */ /* 0x000e220000000800 */
[----:B---3--:R-:W-:Y:S01]  /*bb30*/  FADD.FTZ R114, R136, R11 ;  /* 0x0000000b88727221 */ /* 0x008fe20000010000 */
[----:B--2---:R-:W-:-:S03]  /*bb40*/  FADD.FTZ R7, R149, R6 ;  /* 0x0000000695077221 */ /* 0x004fc60000010000 */
[----:B------:R-:W-:-:S03]  /*bb50*/  FADD.FTZ R11, R97, R114 ;  /* 0x00000072610b7221 */ /* 0x000fc60000010000 */
[----:B------:R-:W2:Y:S08]  /*bb60*/  MUFU.EX2 R151, R151 ;  /* 0x0000009700977308 */ /* 0x000eb00000000800 */
[----:B------:R3:W-:Y:S01]  /*bb70*/  MUFU.EX2 R145, R110 ;  /* 0x0000006e00917308 */ /* 0x0007e20000000800 */
[C---:B0-----:R-:W-:Y:S01]  /*bb80*/  FADD.FTZ R6, R102.reuse, R7 ;  /* 0x0000000766067221 */ /* 0x041fe20000010000 */
[----:B------:R-:W-:-:S06]  /*bb90*/  F2FP.F16.F32.PACK_AB R149, R102, R149 ;  /* 0x000000956695723e */ /* 0x000fcc00000000ff */
[----:B------:R-:W0:Y:S01]  /*bba0*/  MUFU.EX2 R106, R106 ;  /* 0x0000006a006a7308 */ /* 0x000e220000000800 */
[----:B---3--:R-:W-:Y:S01]  /*bbb0*/  FADD.FTZ R110, R100, R11 ;  /* 0x0000000b646e7221 */ /* 0x008fe20000010000 */
[----:B--2---:R-:W-:-:S03]  /*bbc0*/  FADD.FTZ R7, R151, R6 ;  /* 0x0000000697077221 */ /* 0x004fc60000010000 */
[----:B------:R-:W-:-:S03]  /*bbd0*/  FADD.FTZ R11, R15, R110 ;  /* 0x0000006e0f0b7221 */ /* 0x000fc60000010000 */
[----:B------:R-:W2:Y:S01]  /*bbe0*/  MUFU.EX2 R118, R118 ;  /* 0x0000007600767308 */ /* 0x000ea20000000800 */
[----:B------:R-:W-:-:S04]  /*bbf0*/  FADD.FTZ R110, R20, R11 ;  /* 0x0000000b146e7221 */ /* 0x000fc80000010000 */
[----:B------:R-:W-:-:S03]  /*bc00*/  FADD.FTZ R11, R21, R110 ;  /* 0x0000006e150b7221 */ /* 0x000fc60000010000 */
[----:B------:R3:W4:Y:S01]  /*bc10*/  MUFU.EX2 R147, R156 ;  /* 0x0000009c00937308 */ /* 0x0007220000000800 */
[----:B------:R-:W-:Y:S01]  /*bc20*/  FADD.FTZ R110, R96, R11 ;  /* 0x0000000b606e7221 */ /* 0x000fe20000010000 */
[C---:B0-----:R-:W-:Y:S01]  /*bc30*/  FADD.FTZ R7, R106.reuse, R7 ;  /* 0x000000076a077221 */ /* 0x041fe20000010000 */
[----:B------:R-:W-:Y:S02]  /*bc40*/  F2FP.F16.F32.PACK_AB R151, R106, R151 ;  /* 0x000000976a97723e */ /* 0x000fe400000000ff */
[----:B------:R-:W-:Y:S01]  /*bc50*/  FADD.FTZ R11, R99, R110 ;  /* 0x0000006e630b7221 */ /* 0x000fe20000010000 */
[----:B------:R-:W-:Y:S02]  /*bc60*/  FADD.FTZ R7, R124, R7 ;  /* 0x000000077c077221 */ /* 0x000fe40000010000 */
[----:B------:R-:W0:Y:S01]  /*bc70*/  MUFU.EX2 R103, R103 ;  /* 0x0000006700677308 */ /* 0x000e220000000800 */
[----:B------:R-:W-:Y:S01]  /*bc80*/  FADD.FTZ R6, R92, R11 ;  /* 0x0000000b5c067221 */ /* 0x000fe20000010000 */
[----:B------:R-:W-:Y:S01]  /*bc90*/  FADD.FTZ R7, R145, R7 ;  /* 0x0000000791077221 */ /* 0x000fe20000010000 */
[----:B---3--:R-:W-:-:S02]  /*bca0*/  F2FP.F16.F32.PACK_AB R156, R90, R89 ;  /* 0x000000595a9c723e */ /* 0x008fc400000000ff */
[----:B------:R-:W-:Y:S01]  /*bcb0*/  FADD.FTZ R11, R101, R6 ;  /* 0x00000006650b7221 */ /* 0x000fe20000010000 */
[----:B--2---:R-:W-:Y:S01]  /*bcc0*/  FADD.FTZ R7, R118, R7 ;  /* 0x0000000776077221 */ /* 0x004fe20000010000 */
[----:B------:R-:W-:Y:S01]  /*bcd0*/  F2FP.F16.F32.PACK_AB R145, R145, R124 ;  /* 0x0000007c9191723e */ /* 0x000fe200000000ff */
[----:B------:R-:W2:Y:S01]  /*bce0*/  MUFU.EX2 R122, R122 ;  /* 0x0000007a007a7308 */ /* 0x000ea20000000800 */
[----:B------:R-:W-:Y:S01]  /*bcf0*/  FADD.FTZ R6, R108, R11 ;  /* 0x0000000b6c067221 */ /* 0x000fe20000010000 */
[C---:B----4-:R-:W-:Y:S01]  /*bd00*/  FADD.FTZ R7, R147.reuse, R7 ;  /* 0x0000000793077221 */ /* 0x050fe20000010000 */
[----:B------:R-:W-:-:S05]  /*bd10*/  F2FP.F16.F32.PACK_AB R147, R147, R118 ;  /* 0x000000769393723e */ /* 0x000fca00000000ff */
[----:B------:R-:W3:Y:S01]  /*bd20*/  MUFU.EX2 R112, R112 ;  /* 0x0000007000707308 */ /* 0x000ee20000000800 */
[----:B0-----:R-:W-:-:S07]  /*bd30*/  FADD.FTZ R11, R103, R6 ;  /* 0x00000006670b7221 */ /* 0x001fce0000010000 */
[----:B------:R0:W4:Y:S01]  /*bd40*/  MUFU.EX2 R141, R158 ;  /* 0x0000009e008d7308 */ /* 0x0001220000000800 */
[----:B--2---:R-:W-:-:S07]  /*bd50*/  FADD.FTZ R7, R122, R7 ;  /* 0x000000077a077221 */ /* 0x004fce0000010000 */
[----:B------:R-:W2:Y:S01]  /*bd60*/  MUFU.EX2 R105, R105 ;  /* 0x0000006900697308 */ /* 0x000ea20000000800 */
[----:B---3--:R-:W-:Y:S01]  /*bd70*/  FADD.FTZ R6, R112, R11 ;  /* 0x0000000b70067221 */ /* 0x008fe20000010000 */
[----:B0-----:R-:W-:Y:S02]  /*bd80*/  F2FP.F16.F32.PACK_AB R158, R180, R91 ;  /* 0x0000005bb49e723e */ /* 0x001fe400000000ff */
[----:B------:R-:W-:-:S04]  /*bd90*/  F2FP.F16.F32.PACK_AB R142, R112, R103 ;  /* 0x00000067708e723e */ /* 0x000fc800000000ff */
[----:B------:R-:W0:Y:S01]  /*bda0*/  MUFU.EX2 R126, R126 ;  /* 0x0000007e007e7308 */ /* 0x000e220000000800 */
[C---:B----4-:R-:W-:Y:S01]  /*bdb0*/  FADD.FTZ R7, R141.reuse, R7 ;  /* 0x000000078d077221 */ /* 0x050fe20000010000 */
[----:B------:R-:W-:-:S06]  /*bdc0*/  F2FP.F16.F32.PACK_AB R141, R141, R122 ;  /* 0x0000007a8d8d723e */ /* 0x000fcc00000000ff */
[----:B------:R-:W3:Y:S01]  /*bdd0*/  MUFU.EX2 R143, R176 ;  /* 0x000000b0008f7308 */ /* 0x000ee20000000800 */
[----:B--2---:R-:W-:-:S07]  /*bde0*/  FADD.FTZ R11, R105, R6 ;  /* 0x00000006690b7221 */ /* 0x004fce0000010000 */
[----:B------:R-:W2:Y:S01]  /*bdf0*/  MUFU.EX2 R137, R130 ;  /* 0x0000008200897308 */ /* 0x000ea20000000800 */
[----:B0-----:R-:W-:-:S07]  /*be00*/  FADD.FTZ R6, R126, R7 ;  /* 0x000000077e067221 */ /* 0x001fce0000010000 */
[----:B------:R-:W0:Y:S01]  /*be10*/  MUFU.EX2 R116, R116 ;  /* 0x0000007400747308 */ /* 0x000e220000000800 */
[C---:B---3--:R-:W-:Y:S01]  /*be20*/  FADD.FTZ R6, R143.reuse, R6 ;  /* 0x000000068f067221 */ /* 0x048fe20000010000 */
[----:B------:R-:W-:-:S06]  /*be30*/  F2FP.F16.F32.PACK_AB R143, R143, R126 ;  /* 0x0000007e8f8f723e */ /* 0x000fcc00000000ff */
[----:B------:R-:W3:Y:S01]  /*be40*/  MUFU.EX2 R178, R178 ;  /* 0x000000b200b27308 */ /* 0x000ee20000000800 */
[----:B--2---:R-:W-:-:S07]  /*be50*/  FADD.FTZ R6, R137, R6 ;  /* 0x0000000689067221 */ /* 0x004fce0000010000 */
[----:B------:R-:W2:Y:S01]  /*be60*/  MUFU.EX2 R138, R138 ;  /* 0x0000008a008a7308 */ /* 0x000ea20000000800 */
[C---:B0-----:R-:W-:Y:S01]  /*be70*/  FADD.FTZ R11, R116.reuse, R11 ;  /* 0x0000000b740b7221 */ /* 0x041fe20000010000 */
[----:B------:R-:W-:-:S06]  /*be80*/  F2FP.F16.F32.PACK_AB R136, R116, R105 ;  /* 0x000000697488723e */ /* 0x000fcc00000000ff */
[----:B------:R-:W0:Y:S01]  /*be90*/  MUFU.EX2 R139, R134 ;  /* 0x00000086008b7308 */ /* 0x000e220000000800 */
[C---:B---3--:R-:W-:Y:S01]  /*bea0*/  FADD.FTZ R6, R178.reuse, R6 ;  /* 0x00000006b2067221 */ /* 0x048fe20000010000 */
[----:B------:R-:W-:-:S06]  /*beb0*/  F2FP.F16.F32.PACK_AB R137, R178, R137 ;  /* 0x00000089b289723e */ /* 0x000fcc00000000ff */
[----:B------:R-:W3:Y:S01]  /*bec0*/  MUFU.EX2 R107, R107 ;  /* 0x0000006b006b7308 */ /* 0x000ee20000000800 */
[----:B--2---:R-:W-:Y:S01]  /*bed0*/  FADD.FTZ R20, R138, R11 ;  /* 0x0000000b8a147221 */ /* 0x004fe20000010000 */
[----:B------:R-:W-:-:S06]  /*bee0*/  IMAD.MOV.U32 R11, RZ, RZ, R8 ;  /* 0x000000ffff0b7224 */ /* 0x000fcc00078e0008 */
[----:B------:R-:W2:Y:S01]  /*bef0*/  MUFU.EX2 R104, R104 ;  /* 0x0000006800687308 */ /* 0x000ea20000000800 */
[----:B0-----:R-:W-:Y:S01]  /*bf00*/  FADD.FTZ R6, R139, R6 ;  /* 0x000000068b067221 */ /* 0x001fe20000010000 */
[C---:B---3--:R-:W-:Y:S01]  /*bf10*/  FADD.FTZ R7, R107.reuse, R20 ;  /* 0x000000146b077221 */ /* 0x048fe20000010000 */
[----:B------:R-:W-:Y:S02]  /*bf20*/  F2FP.F16.F32.PACK_AB R138, R107, R138 ;  /* 0x0000008a6b8a723e */ /* 0x000fe400000000ff */
[C---:B--2---:R-:W-:Y:S01]  /*bf30*/  FADD.FTZ R6, R104.reuse, R6 ;  /* 0x0000000668067221 */ /* 0x044fe20000010000 */
[----:B------:R-:W-:Y:S01]  /*bf40*/  F2FP.F16.F32.PACK_AB R139, R104, R139 ;  /* 0x0000008b688b723e */ /* 0x000fe200000000ff */
[----:B-1----:R-:W-:Y:S06]  /*bf50*/  @P1 BRA `(.L_x_1156) ;  /* 0xffffffd000a41947 */ /* 0x002fec000383ffff */
.L_x_1139:
        /* <DEDUP_REMOVED lines=67> */
.L_x_1157:
[----:B------:R-:W-:Y:S01]  /*c390*/  ULEA UR5, UR36, UR37, 0x3 ;  /* 0x0000002524057291 */ /* 0x000fe2000f8e183f */
[----:B------:R-:W-:-:S05]  /*c3a0*/  IMAD.U32 R0, RZ, RZ, UR38 ;  /* 0x00000026ff007e24 */ /* 0x000fca000f8e00ff */
[----:B------:R-:W-:-:S04]  /*c3b0*/  SHF.L.U32 R0, R0, 0x1f, RZ ;  /* 0x0000001f00007819 */ /* 0x000fc800000006ff */
[----:B------:R0:W1:Y:S01]  /*c3c0*/  SYNCS.PHASECHK.TRANS64.TRYWAIT P1, [UR5+0x2a850], R0 ;  /* 0x02a85000ff0075a7 */ /* 0x0000620008020145 */
[----:B------:R-:W-:Y:S05]  /*c3d0*/  @!P0 BRA `(.L_x_1158) ;  /* 0x0000000000048947 */ /* 0x000fea0003800000 */
[----:B------:R-:W-:Y:S01]  /*c3e0*/  BPT.TRAP 0x1 ;  /* 0x000000040000795c */ /* 0x000fe20000300000 */
.L_x_1158:
[----:B-1----:R-:W-:Y:S05]  /*c3f0*/  @P1 BRA `(.L_x_1159) ;  /* 0x0000000000081947 */ /* 0x002fea0003800000 */
[----:B------:R-:W1:Y:S02]  /*c400*/  SYNCS.PHASECHK.TRANS64.TRYWAIT P0, [UR5+0x2a850], R0 ;  /* 0x02a85000ff0075a7 */ /* 0x000e640008000145 */
[----:B-1----:R-:W-:Y:S05]  /*c410*/  @!P0 BRA `(.L_x_1160) ;  /* 0x0000007400e88947 */ /* 0x002fea0003800000 */
.L_x_1159:
[----:B------:R-:W-:Y:S01]  /*c420*/  UIADD3 UR37, UR37, 0x400, URZ ;  /* 0x0000040025257890 */ /* 0x000fe2000fffe03f */
[----:B------:R-:W-:Y:S01]  /*c430*/  WARPGROUP.ARRIVE ;  /* 0x00000000000079c5 */ /* 0x000fe20000000000 */
[----:B------:R-:W-:Y:S01]  /*c440*/  UMOV UR7, 0x40000040 ;  /* 0x4000004000077882 */ /* 0x000fe20000000000 */
[----:B-1----:R-:W1:Y:S01]  /*c450*/  SHFL.BFLY PT, R5, R6, 0x2, 0x1f ;  /* 0x0c401f0006057f89 */ /* 0x002e6200000e0000 */
[----:B------:R-:W-:Y:S01]  /*c460*/  USHF.R.U32.HI UR37, URZ, 0x4, UR37 ;  /* 0x000000043f257899 */ /* 0x000fe20008011625 */
[----:B------:R-:W-:Y:S02]  /*c470*/  IMAD.MOV.U32 R4, RZ, RZ, RZ ;  /* 0x000000ffff047224 */ /* 0x000fe400078e00ff */
[----:B0-----:R-:W0:Y:S01]  /*c480*/  SHFL.BFLY PT, R0, R7, 0x2, 0x1f ;  /* 0x0c401f0007007f89 */ /* 0x001e2200000e0000 */
[----:B------:R-:W-:Y:S01]  /*c490*/  ULOP3.LUT UR37, UR37, 0x3fff, URZ, 0xc0, !UPT ;  /* 0x00003fff25257892 */ /* 0x000fe2000f8ec03f */
[----:B------:R-:W-:Y:S01]  /*c4a0*/  IMAD.MOV.U32 R10, RZ, RZ, RZ ;  /* 0x000000ffff0a7224 */ /* 0x000fe200078e00ff */
[----:B------:R-:W2:Y:S02]  /*c4b0*/  S2R R13, SR_TID.X ;  /* 0x00000000000d7919 */ /* 0x000ea40000002100 */
[----:B------:R-:W-:Y:S01]  /*c4c0*/  ULOP3.LUT UR4, UR37, 0x3000000, URZ, 0xfc, !UPT ;  /* 0x0300000025047892 */ /* 0x000fe2000f8efc3f */
[----:B------:R-:W-:-:S02]  /*c4d0*/  IMAD.MOV.U32 R88, RZ, RZ, -0x800000 ;  /* 0xff800000ff587424 */ /* 0x000fc400078e00ff */
[----:B------:R-:W-:Y:S01]  /*c4e0*/  IMAD.MOV.U32 R89, RZ, RZ, -0x800000 ;  /* 0xff800000ff597424 */ /* 0x000fe200078e00ff */
[----:B------:R-:W-:Y:S01]  /*c4f0*/  UIMAD UR4, UR36, 0x600, UR4 ;  /* 0x00000600240478a4 */ /* 0x000fe2000f8e0204 */
[----:B------:R-:W-:Y:S01]  /*c500*/  VIADD R165, R165, 0x1 ;  /* 0x00000001a5a57836 */ /* 0x000fe20000000000 */
[----:B------:R-:W-:-:S04]  /*c510*/  UIADD3 UR36, UR36, 0x1, URZ ;  /* 0x0000000124247890 */ /* 0x000fc8000fffe03f */
[----:B------:R-:W-:Y:S01]  /*c520*/  UISETP.NE.AND UP0, UPT, UR36, 0x2, UPT ;  /* 0x000000022400788c */ /* 0x000fe2000bf05270 */
[----:B------:R-:W-:Y:S02]  /*c530*/  UMOV UR6, UR4 ;  /* 0x0000000400067c82 */ /* 0x000fe40008000000 */
[----:B------:R-:W-:Y:S01]  /*c540*/  HGMMA.64x128x16.F32 R24, R156, gdesc[UR4].tnspB, R24, gsb0 ;  /* 0x41e000049c187df0 */ /* 0x000fe20008000818 */
[----:B------:R-:W-:Y:S01]  /*c550*/  UIADD3 UR6, UR4, 0x80, URZ ;  /* 0x0000008004067890 */ /* 0x000fe2000fffe03f */
[----:B-1----:R-:W-:Y:S01]  /*c560*/  FADD.FTZ R2, R5, R6 ;  /* 0x0000000605027221 */ /* 0x002fe20000010000 */
[----:B------:R-:W-:Y:S01]  /*c570*/  UMOV UR7, 0x40000040 ;  /* 0x4000004000077882 */ /* 0x000fe20000000000 */
[----:B------:R-:W-:Y:S01]  /*c580*/  USEL UR36, UR36, URZ, UP0 ;  /* 0x0000003f24247287 */ /* 0x000fe20008000000 */
[----:B0-----:R-:W-:Y:S02]  /*c590*/  FADD.FTZ R0, R0, R7 ;  /* 0x0000000700007221 */ /* 0x001fe40000010000 */
[----:B------:R-:W0:Y:S04]  /*c5a0*/  SHFL.BFLY PT, R11, R2, 0x1, 0x1f ;  /* 0x0c201f00020b7f89 */ /* 0x000e2800000e0000 */
[----:B------:R-:W1:Y:S01]  /*c5b0*/  SHFL.BFLY PT, R5, R0, 0x1, 0x1f ;  /* 0x0c201f0000057f89 */ /* 0x000e6200000e0000 */
[----:B--2---:R-:W-:Y:S01]  /*c5c0*/  LOP3.LUT P2, RZ, R13, 0x7f, RZ, 0xc0, !PT ;  /* 0x0000007f0dff7812 */ /* 0x004fe2000784c0ff */
[----:B0-----:R-:W-:Y:S01]  /*c5d0*/  FADD.FTZ R11, R2, R11 ;  /* 0x0000000b020b7221 */ /* 0x001fe20000010000 */
[----:B------:R-:W-:-:S02]  /*c5e0*/  IMAD.U32 R2, RZ, RZ, UR5 ;  /* 0x00000005ff027e24 */ /* 0x000fc4000f8e00ff */
[----:B-1----:R-:W-:Y:S02]  /*c5f0*/  FADD.FTZ R12, R0, R5 ;  /* 0x00000005000c7221 */ /* 0x002fe40000010000 */
[----:B------:R-:W-:-:S07]  /*c600*/  FSETP.NE.FTZ.AND P1, PT, R11, RZ, PT ;  /* 0x000000ff0b00720b */ /* 0x000fce0003f35000 */
[----:B------:R-:W-:Y:S01]  /*c610*/  @!P2 VIADD R2, R2, 0x2a860 ;  /* 0x0002a8600202a836 */ /* 0x000fe20000000000 */
[----:B------:R-:W-:-:S04]  /*c620*/  FSETP.NE.FTZ.AND P0, PT, R12, RZ, PT ;  /* 0x000000ff0c00720b */ /* 0x000fc80003f15000 */
[----:B------:R-:W-:Y:S01]  /*c630*/  @!P2 PRMT R2, RZ, 0x654, R2 ;  /* 0x00000654ff02a816 */ /* 0x000fe20000000002 */
[----:B------:R-:W0:Y:S01]  /*c640*/  @P1 MUFU.LG2 R7, R11 ;  /* 0x0000000b00071308 */ /* 0x000e220000000c00 */
[----:B------:R-:W-:-:S07]  /*c650*/  @P1 FMUL.FTZ R6, R9, 0.69314718246459960938 ;  /* 0x3f31721809061820 */ /* 0x000fce0000410000 */
[----:B------:R-:W-:Y:S01]  /*c660*/  @P0 FMUL.FTZ R0, R9, 0.69314718246459960938 ;  /* 0x3f31721809000820 */ /* 0x000fe20000410000 */
[----:B------:R-:W1:Y:S08]  /*c670*/  @P0 MUFU.LG2 R5, R12 ;  /* 0x0000000c00050308 */ /* 0x000e700000000c00 */
[----:B------:R-:W2:Y:S01]  /*c680*/  @P0 MUFU.RCP R4, R12 ;  /* 0x0000000c00040308 */ /* 0x000ea20000001000 */
[----:B0-----:R-:W-:-:S04]  /*c690*/  @P1 FMUL.FTZ R7, R7, 0.69314718246459960938 ;  /* 0x3f31721807071820 */ /* 0x001fc80000410000 */
[----:B------:R-:W-:-:S03]  /*c6a0*/  @P1 FFMA.FTZ R88, R6, R8, R7 ;  /* 0x0000000806581223 */ /* 0x000fc60000010007 */
[----:B------:R-:W0:Y:S01]  /*c6b0*/  @P1 MUFU.RCP R10, R11 ;  /* 0x0000000b000a1308 */ /* 0x000e220000001000 */
[----:B-1----:R-:W-:-:S04]  /*c6c0*/  @P0 FMUL.FTZ R5, R5, 0.69314718246459960938 ;  /* 0x3f31721805050820 */ /* 0x002fc80000410000 */
[----:B------:R-:W-:Y:S01]  /*c6d0*/  @P0 FFMA.FTZ R89, R0, R3, R5 ;  /* 0x0000000300590223 */ /* 0x000fe20000010005 */
[----:B------:R-:W-:Y:S01]  /*c6e0*/  PLOP3.LUT P0, PT, PT, PT, PT, 0x8, 0x0 ;  /* 0x000000000000781c */ /* 0x000fe20003f0e170 */
        /* <DEDUP_REMOVED lines=21> */
[----:B------:R-:W-:-:S04]  /*c840*/  USEL UR4, URZ, 0x1, UP0 ;  /* 0x000000013f047887 */ /* 0x000fc80008000000 */
[----:B------:R-:W-:Y:S01]  /*c850*/  ULOP3.LUT UR38, UR38, UR4, URZ, 0x3c, !UPT ;  /* 0x0000000426267292 */ /* 0x000fe2000f8e3c3f */
[----:B------:R-:W-:Y:S02]  /*c860*/  WARPGROUP.DEPBAR.LE gsb0, 0x0 ;  /* 0x00008000000079c5 */ /* 0x000fe40000010000 */
[----:B------:R-:W-:-:S06]  /*c870*/  WARPGROUP.ARRIVE ;  /* 0x00000000000079c5 */ /* 0x000fcc0000000000 */
[----:B------:R-:W-:Y:S03]  /*c880*/  HGMMA.64x128x16.F32 R24, R136, gdesc[UR4].tnspB, R24, gsb0 ;  /* 0x41e0000488187df0 */ /* 0x000fe60008000818 */
[----:B------:R-:W-:Y:S02]  /*c890*/  WARPGROUP.DEPBAR.LE gsb0, 0x0 ;  /* 0x00008000000079c5 */ /* 0x000fe40000010000 */
[----:B------:R1:W-:Y:S01]  /*c8a0*/  @!P2 SYNCS.ARRIVE.TRANS64.RED.A1T0 RZ, [R2+URZ], RZ ;  /* 0x000000ff02ffa9a7 */ /* 0x0003e2000810043f */
[-C--:B--2---:R-:W-:Y:S01]  /*c8b0*/  FMUL.FTZ R6, R28, R4.reuse ;  /* 0x000000041c067220 */ /* 0x084fe20000410000 */
[-C--:B------:R-:W-:Y:S01]  /*c8c0*/  FMUL.FTZ R90, R44, R4.reuse ;  /* 0x000000042c5a7220 */ /* 0x080fe20000410000 */
[----:B------:R-:W-:Y:S01]  /*c8d0*/  FMUL.FTZ R93, R45, R4 ;  /* 0x000000042d5d7220 */ /* 0x000fe20000410000 */
[-C--:B0-----:R-:W-:Y:S01]  /*c8e0*/  FMUL.FTZ R101, R46, R10.reuse ;  /* 0x0000000a2e657220 */ /* 0x081fe20000410000 */
        /* <DEDUP_REMOVED lines=59> */
[----:B-1----:R-:W-:-:S07]  /*cca0*/  FMUL.FTZ R87, R87, R10 ;  /* 0x0000000a57577220 */ /* 0x002fce0000410000 */
.L_x_1090:
[----:B------:R-:W0:Y:S01]  /*ccb0*/  S2R R5, SR_CgaCtaId ;  /* 0x0000000000057919 */ /* 0x000e220000008800 */
[----:B------:R-:W-:Y:S01]  /*ccc0*/  MOV R16, 0x400 ;  /* 0x0000040000107802 */ /* 0x000fe20000000f00 */
[----:B------:R-:W-:Y:S01]  /*ccd0*/  BSSY B0, `(.L_x_1161) ;  /* 0x00001c7000007945 */ /* 0x000fe20003800000 */
[----:B------:R-:W-:Y:S02]  /*cce0*/  BAR.SYNC.DEFER_BLOCKING 0x5, 0x180 ;  /* 0x0146000000007b1d */ /* 0x000fe40000010000 */
[----:B0-----:R-:W-:-:S05]  /*ccf0*/  LEA R16, R5, R16, 0x18 ;  /* 0x0000001005107211 */ /* 0x001fca00078ec0ff */
[----:B------:R0:W1:Y:S01]  /*cd00*/  LDS R0, [R16+0x2a8d0] ;  /* 0x02a8d00010007984 */ /* 0x0000620000000800 */
[----:B------:R-:W-:Y:S06]  /*cd10*/  BAR.ARV 0x4, 0x180 ;  /* 0x0106000000007b1d */ /* 0x000fec0000002000 */
[----:B------:R-:W-:Y:S05]  /*cd20*/  @P0 BRA `(.L_x_1162) ;  /* 0x0000001000b00947 */ /* 0x000fea0003800000 */
[----:B------:R-:W2:Y:S01]  /*cd30*/  S2R R5, SR_SWINHI ;  /* 0x0000000000057919 */ /* 0x000ea20000002f00 */
[----:B------:R-:W3:Y:S01]  /*cd40*/  LDC R22, c[0x0][0xbe8] ;  /* 0x0002fa00ff167b82 */ /* 0x000ee20000000800 */
[----:B------:R-:W-:Y:S01]  /*cd50*/  SHF.R.S32.HI R54, RZ, 0x1f, R163 ;  /* 0x0000001fff367819 */ /* 0x000fe200000114a3 */
[----:B------:R-:W-:Y:S01]  /*cd60*/  ULDC.64 UR4, c[0x0][0xb90] ;  /* 0x0002e40000047ab9 */ /* 0x000fe20000000a00 */
[----:B------:R-:W-:Y:S01]  /*cd70*/  IMAD R9, R164, 0x40, R23 ;  /* 0x00000040a4097824 */ /* 0x000fe200078e0217 */
[----:B------:R-:W-:Y:S01]  /*cd80*/  F2FP.F16.F32.PACK_AB R6, R29, R6 ;  /* 0x000000061d06723e */ /* 0x000fe200000000ff */
[----:B------:R-:W-:Y:S01]  /*cd90*/  IMAD.WIDE.U32 R10, R163, UR4, RZ ;  /* 0x00000004a30a7c25 */ /* 0x000fe2000f8e00ff */
[----:B------:R-:W-:Y:S01]  /*cda0*/  F2FP.F16.F32.PACK_AB R7, R7, R28 ;  /* 0x0000001c0707723e */ /* 0x000fe200000000ff */
[----:B------:R-:W-:Y:S01]  /*cdb0*/  ULDC UR6, c[0x0][0xa88] ;  /* 0x0002a20000067ab9 */ /* 0x000fe20000000800 */
[----:B------:R-:W-:Y:S01]  /*cdc0*/  SHF.R.S32.HI R112, RZ, 0x1f, R161 ;  /* 0x0000001fff707819 */ /* 0x000fe200000114a1 */
[----:B------:R-:W-:Y:S01]  /*cdd0*/  IMAD R2, R54, UR4, RZ ;  /* 0x0000000436027c24 */ /* 0x000fe2000f8e02ff */
[----:B------:R-:W-:Y:S01]  /*cde0*/  F2FP.F16.F32.PACK_AB R44, R45, R44 ;  /* 0x0000002c2d2c723e */ /* 0x000fe200000000ff */
[----:B------:R-:W-:Y:S01]  /*cdf0*/  ULDC.64 UR8, c[0x0][0x208] ;  /* 0x0000820000087ab9 */ /* 0x000fe20000000a00 */
[----:B------:R-:W-:Y:S01]  /*ce00*/  F2FP.F16.F32.PACK_AB R80, R81, R80 ;  /* 0x000000505150723e */ /* 0x000fe200000000ff */
[----:B------:R-:W-:Y:S01]  /*ce10*/  IMAD R13, R163, UR5, R2 ;  /* 0x00000005a30d7c24 */ /* 0x000fe2000f8e0202 */
[----:B------:R-:W-:Y:S01]  /*ce20*/  ULDC.64 UR4, c[0x0][0xb98] ;  /* 0x0002e60000047ab9 */ /* 0x000fe20000000a00 */
[----:B------:R-:W-:-:S02]  /*ce30*/  F2FP.F16.F32.PACK_AB R45, R75, R74 ;  /* 0x0000004a4b2d723e */ /* 0x000fc400000000ff */
[----:B------:R-:W-:Y:S01]  /*ce40*/  IMAD.IADD R11, R11, 0x1, R13 ;  /* 0x000000010b0b7824 */ /* 0x000fe200078e020d */
[----:B------:R-:W-:Y:S02]  /*ce50*/  F2FP.F16.F32.PACK_AB R47, R50, R47 ;  /* 0x0000002f322f723e */ /* 0x000fe400000000ff */
[----:B------:R-:W-:Y:S01]  /*ce60*/  F2FP.F16.F32.PACK_AB R81, R83, R82 ;  /* 0x000000525351723e */ /* 0x000fe200000000ff */
[----:B------:R-:W-:Y:S01]  /*ce70*/  IMAD.WIDE.U32 R10, R161, UR4, R10 ;  /* 0x00000004a10a7c25 */ /* 0x000fe2000f8e000a */
[----:B------:R-:W-:Y:S02]  /*ce80*/  F2FP.F16.F32.PACK_AB R82, R85, R84 ;  /* 0x000000545552723e */ /* 0x000fe400000000ff */
[----:B------:R-:W-:Y:S01]  /*ce90*/  F2FP.F16.F32.PACK_AB R83, R87, R86 ;  /* 0x000000565753723e */ /* 0x000fe200000000ff */
[----:B---3--:R-:W-:Y:S01]  /*cea0*/  IMAD R78, R22, UR6, RZ ;  /* 0x00000006164e7c24 */ /* 0x008fe2000f8e02ff */
[----:B------:R-:W-:Y:S02]  /*ceb0*/  MOV R34, R16 ;  /* 0x0000001000227202 */ /* 0x000fe40000000f00 */
[----:B--2---:R-:W-:-:S03]  /*cec0*/  MOV R35, R5 ;  /* 0x0000000500237202 */ /* 0x004fc60000000f00 */
[----:B------:R-:W-:-:S04]  /*ced0*/  IMAD.WIDE R4, R169, 0x2, R34 ;  /* 0x00000002a9047825 */ /* 0x000fc800078e0222 */
[----:B------:R-:W-:Y:S01]  /*cee0*/  IMAD.WIDE R34, R9, 0x2, R34 ;  /* 0x0000000209227825 */ /* 0x000fe200078e0222 */
[C---:B------:R-:W-:Y:S02]  /*cef0*/  IADD3 R73, P1, R4.reuse, 0x4040, RZ ;  /* 0x0000404004497810 */ /* 0x040fe40007f3e0ff */
[C---:B------:R-:W-:Y:S02]  /*cf00*/  IADD3 R43, P0, R4.reuse, 0x4060, RZ ;  /* 0x00004060042b7810 */ /* 0x040fe40007f1e0ff */
[----:B------:R-:W-:Y:S01]  /*cf10*/  IADD3 R31, P3, R4, 0x4000, RZ ;  /* 0x00004000041f7810 */ /* 0x000fe20007f7e0ff */
[--C-:B------:R-:W-:Y:S01]  /*cf20*/  IMAD.X R41, RZ, RZ, R5.reuse, P1 ;  /* 0x000000ffff297224 */ /* 0x100fe200008e0605 */
[----:B------:R-:W-:Y:S02]  /*cf30*/  ISETP.NE.AND P1, PT, R22, 0x1, PT ;  /* 0x000000011600780c */ /* 0x000fe40003f25270 */
[----:B------:R-:W-:Y:S01]  /*cf40*/  LOP3.LUT R42, R43, 0x380, RZ, 0xc0, !PT ;  /* 0x000003802b2a7812 */ /* 0x000fe200078ec0ff */
[----:B------:R-:W-:Y:S01]  /*cf50*/  IMAD.X R37, RZ, RZ, R5, P3 ;  /* 0x000000ffff257224 */ /* 0x000fe200018e0605 */
[----:B------:R-:W-:-:S02]  /*cf60*/  IADD3 R21, P6, R4, 0x20, RZ ;  /* 0x0000002004157810 */ /* 0x000fc40007fde0ff */
[----:B------:R-:W-:Y:S02]  /*cf70*/  IADD3 R33, P2, R4, 0x4020, RZ ;  /* 0x0000402004217810 */ /* 0x000fe40007f5e0ff */
[----:B------:R-:W-:Y:S01]  /*cf80*/  SHF.R.U64 R42, R42, 0x3, RZ ;  /* 0x000000032a2a7819 */ /* 0x000fe200000012ff */
[--C-:B------:R-:W-:Y:S01]  /*cf90*/  IMAD.X R15, RZ, RZ, R5.reuse, P6 ;  /* 0x000000ffff0f7224 */ /* 0x100fe200030e0605 */
[----:B------:R-:W-:Y:S01]  /*cfa0*/  LOP3.LUT R14, R73, 0x380, RZ, 0xc0, !PT ;  /* 0x00000380490e7812 */ /* 0x000fe200078ec0ff */
[----:B------:R-:W-:Y:S01]  /*cfb0*/  IMAD.X R39, RZ, RZ, R5, P2 ;  /* 0x000000ffff277224 */ /* 0x000fe200010e0605 */
[----:B------:R-:W-:Y:S01]  /*cfc0*/  LOP3.LUT R8, R31, 0x380, RZ, 0xc0, !PT ;  /* 0x000003801f087812 */ /* 0x000fe200078ec0ff */
[----:B------:R-:W2:Y:S01]  /*cfd0*/  @P1 LDC R72, c[0x0][0xbec] ;  /* 0x0002fb00ff481b82 */ /* 0x000ea20000000800 */
[----:B------:R-:W-:Y:S02]  /*cfe0*/  LOP3.LUT R2, R21, 0x380, RZ, 0xc0, !PT ;  /* 0x0000038015027812 */ /* 0x000fe400078ec0ff */
[----:B------:R-:W-:-:S02]  /*cff0*/  LOP3.LUT R12, R33, 0x380, RZ, 0xc0, !PT ;  /* 0x00000380210c7812 */ /* 0x000fc400078ec0ff */
[----:B------:R-:W-:Y:S01]  /*d000*/  LOP3.LUT R42, R42, R43, RZ, 0x3c, !PT ;  /* 0x0000002b2a2a7212 */ /* 0x000fe200078e3cff */
[--C-:B------:R-:W-:Y:S01]  /*d010*/  IMAD.X R43, RZ, RZ, R5.reuse, P0 ;  /* 0x000000ffff2b7224 */ /* 0x100fe200000e0605 */
[----:B------:R-:W-:Y:S01]  /*d020*/  SHF.R.U64 R14, R14, 0x3, RZ ;  /* 0x000000030e0e7819 */ /* 0x000fe200000012ff */
[----:B------:R-:W3:Y:S01]  /*d030*/  @P1 LDC R111, c[0x0][0xbf0] ;  /* 0x0002fc00ff6f1b82 */ /* 0x000ee20000000800 */
[----:B------:R-:W-:Y:S02]  /*d040*/  SHF.R.U64 R8, R8, 0x3, RZ ;  /* 0x0000000308087819 */ /* 0x000fe400000012ff */
[----:B------:R-:W-:Y:S02]  /*d050*/  IADD3 R51, P4, R4, 0x60, RZ ;  /* 0x0000006004337810 */ /* 0x000fe40007f9e0ff */
[----:B------:R-:W-:Y:S02]  /*d060*/  SHF.R.U64 R2, R2, 0x3, RZ ;  /* 0x0000000302027819 */ /* 0x000fe400000012ff */
[----:B------:R-:W-:Y:S01]  /*d070*/  IADD3 R25, P5, R4, 0x40, RZ ;  /* 0x0000004004197810 */ /* 0x000fe20007fbe0ff */
[----:B------:R-:W-:Y:S01]  /*d080*/  IMAD.X R13, RZ, RZ, R5, P4 ;  /* 0x000000ffff0d7224 */ /* 0x000fe200020e0605 */
[----:B------:R-:W-:-:S02]  /*d090*/  SHF.R.U64 R12, R12, 0x3, RZ ;  /* 0x000000030c0c7819 */ /* 0x000fc400000012ff */
[----:B------:R-:W-:Y:S02]  /*d0a0*/  LOP3.LUT R40, R14, R73, RZ, 0x3c, !PT ;  /* 0x000000490e287212 */ /* 0x000fe400078e3cff */
[----:B------:R-:W-:Y:S02]  /*d0b0*/  LOP3.LUT R36, R8, R31, RZ, 0x3c, !PT ;  /* 0x0000001f08247212 */ /* 0x000fe400078e3cff */
[----:B------:R-:W-:Y:S02]  /*d0c0*/  LOP3.LUT R9, R4, 0x380, RZ, 0xc0, !PT ;  /* 0x0000038004097812 */ /* 0x000fe400078ec0ff */
[----:B------:R-:W-:Y:S02]  /*d0d0*/  LOP3.LUT R14, R2, R21, RZ, 0x3c, !PT ;  /* 0x00000015020e7212 */ /* 0x000fe400078e3cff */
[----:B------:R-:W-:Y:S02]  /*d0e0*/  LOP3.LUT R8, R51, 0x380, RZ, 0xc0, !PT ;  /* 0x0000038033087812 */ /* 0x000fe400078ec0ff */
[----:B------:R-:W-:-:S02]  /*d0f0*/  LOP3.LUT R38, R12, R33, RZ, 0x3c, !PT ;  /* 0x000000210c267212 */ /* 0x000fc400078e3cff */
[----:B------:R-:W-:Y:S02]  /*d100*/  LOP3.LUT R2, R25, 0x380, RZ, 0xc0, !PT ;  /* 0x0000038019027812 */ /* 0x000fe400078ec0ff */
[----:B------:R-:W-:Y:S01]  /*d110*/  MOV R79, R42 ;  /* 0x0000002a004f7202 */ /* 0x000fe20000000f00 */
[----:B------:R-:W-:Y:S01]  /*d120*/  IMAD.IADD R43, R19, 0x1, R17 ;  /* 0x00000001132b7824 */ /* 0x000fe200078e0211 */
[----:B------:R-:W-:Y:S02]  /*d130*/  SHF.R.U64 R9, R9, 0x3, RZ ;  /* 0x0000000309097819 */ /* 0x000fe400000012ff */
[----:B------:R-:W-:Y:S02]  /*d140*/  SHF.R.U64 R8, R8, 0x3, RZ ;  /* 0x0000000308087819 */ /* 0x000fe400000012ff */
[----:B------:R-:W-:Y:S02]  /*d150*/  SHF.R.U64 R2, R2, 0x3, RZ ;  /* 0x0000000302027819 */ /* 0x000fe400000012ff */
[----:B------:R-:W-:Y:S01]  /*d160*/  MOV R109, R38 ;  /* 0x00000026006d7202 */ /* 0x000fe20000000f00 */
[----:B--2---:R-:W-:Y:S01]  /*d170*/  @P1 IMAD.HI.U32 R38, R43, R72, RZ ;  /* 0x000000482b261227 */ /* 0x004fe200078e00ff */
[----:B------:R-:W-:-:S02]  /*d180*/  LOP3.LUT R4, R9, R4, RZ, 0x3c, !PT ;  /* 0x0000000409047212 */ /* 0x000fc400078e3cff */
[----:B------:R-:W-:Y:S01]  /*d190*/  LOP3.LUT R12, R8, R51, RZ, 0x3c, !PT ;  /* 0x00000033080c7212 */ /* 0x000fe200078e3cff */
[----:B------:R-:W-:Y:S01]  /*d1a0*/  IMAD.MOV.U32 R39, RZ, RZ, R43 ;  /* 0x000000ffff277224 */ /* 0x000fe200078e002b */
[----:B------:R-:W-:Y:S01]  /*d1b0*/  LOP3.LUT R8, R2, R25, RZ, 0x3c, !PT ;  /* 0x0000001902087212 */ /* 0x000fe200078e3cff */
[----:B------:R-:W-:Y:S01]  /*d1c0*/  IMAD.X R9, RZ, RZ, R5, P5 ;  /* 0x000000ffff097224 */ /* 0x000fe200028e0605 */
[C---:B------:R-:W-:Y:S02]  /*d1d0*/  IADD3 R25, P0, R34.reuse, 0x6000, RZ ;  /* 0x0000600022197810 */ /* 0x040fe40007f1e0ff */
[----:B---3--:R-:W-:Y:S02]  /*d1e0*/  @P1 SHF.R.U32.HI R39, RZ, R111, R38 ;  /* 0x0000006fff271219 */ /* 0x008fe40000011626 */
[----:B------:R-:W-:Y:S02]  /*d1f0*/  IADD3 R33, P6, R34, 0x1000, RZ ;  /* 0x0000100022217810 */ /* 0x000fe40007fde0ff */
[----:B------:R-:W-:-:S02]  /*d200*/  MOV R51, R4 ;  /* 0x0000000400337202 */ /* 0x000fc40000000f00 */
[----:B------:R-:W-:Y:S02]  /*d210*/  F2FP.F16.F32.PACK_AB R4, R98, R3 ;  /* 0x000000036204723e */ /* 0x000fe400000000ff */
[----:B------:R-:W-:Y:S01]  /*d220*/  F2FP.F16.F32.PACK_AB R5, R27, R110 ;  /* 0x0000006e1b05723e */ /* 0x000fe200000000ff */
[----:B------:R-:W-:Y:S01]  /*d230*/  BAR.SYNC.DEFER_BLOCKING 0x1, 0x100 ;  /* 0x0044000000007b1d */ /* 0x000fe20000010000 */
[----:B------:R-:W-:Y:S02]  /*d240*/  LOP3.LUT R24, R25, 0x380, RZ, 0xc0, !PT ;  /* 0x0000038019187812 */ /* 0x000fe400078ec0ff */
[----:B------:R-:W-:Y:S01]  /*d250*/  MOV R110, R36 ;  /* 0x00000024006e7202 */ /* 0x000fe20000000f00 */
[----:B------:R-:W-:Y:S01]  /*d260*/  IMAD.IADD R37, R168, 0x1, R17 ;  /* 0x00000001a8257824 */ /* 0x000fe200078e0211 */
[----:B------:R-:W-:Y:S01]  /*d270*/  MOV R36, R14 ;  /* 0x0000000e00247202 */ /* 0x000fe20000000f00 */
[----:B------:R-:W-:Y:S01]  /*d280*/  IMAD.MOV R15, RZ, RZ, -R39 ;  /* 0x000000ffff0f7224 */ /* 0x000fe200078e0a27 */
[----:B------:R-:W-:-:S02]  /*d290*/  LOP3.LUT R32, R33, 0x380, RZ, 0xc0, !PT ;  /* 0x0000038021207812 */ /* 0x000fc400078ec0ff */
[----:B------:R-:W-:Y:S01]  /*d2a0*/  SHF.R.U64 R24, R24, 0x3, RZ ;  /* 0x0000000318187819 */ /* 0x000fe200000012ff */
[----:B------:R-:W-:Y:S01]  /*d2b0*/  IMAD R15, R22, R15, R43 ;  /* 0x0000000f160f7224 */ /* 0x000fe200078e022b */
[C---:B------:R-:W-:Y:S02]  /*d2c0*/  IADD3 R21, P2, R34.reuse, 0x5000, RZ ;  /* 0x0000500022157810 */ /* 0x040fe40007f5e0ff */
[----:B------:R-:W-:Y:S02]  /*d2d0*/  IADD3 R31, P5, R34, 0x2000, RZ ;  /* 0x00002000221f7810 */ /* 0x000fe40007fbe0ff */
[----:B------:R-:W-:Y:S02]  /*d2e0*/  SHF.R.U64 R32, R32, 0x3, RZ ;  /* 0x0000000320207819 */ /* 0x000fe400000012ff */
[----:B------:R-:W-:Y:S01]  /*d2f0*/  LOP3.LUT R24, R24, R25, RZ, 0x3c, !PT ;  /* 0x0000001918187212 */ /* 0x000fe200078e3cff */
[----:B------:R-:W-:Y:S01]  /*d300*/  IMAD.X R25, RZ, RZ, R35, P0 ;  /* 0x000000ffff197224 */ /* 0x000fe200000e0623 */
[----:B------:R-:W-:-:S02]  /*d310*/  LOP3.LUT R20, R21, 0x380, RZ, 0xc0, !PT ;  /* 0x0000038015147812 */ /* 0x000fc400078ec0ff */
[----:B------:R-:W-:Y:S02]  /*d320*/  LOP3.LUT R30, R31, 0x380, RZ, 0xc0, !PT ;  /* 0x000003801f1e7812 */ /* 0x000fe400078ec0ff */
[----:B------:R-:W-:Y:S01]  /*d330*/  LOP3.LUT R32, R32, R33, RZ, 0x3c, !PT ;  /* 0x0000002120207212 */ /* 0x000fe200078e3cff */
[----:B------:R2:W-:Y:S01]  /*d340*/  STSM.16.M88.4 [R51], R4 ;  /* 0x0000000433007844 */ /* 0x0005e20000000200 */
[----:B------:R-:W-:Y:S02]  /*d350*/  IADD3 R10, P0, R39, R10, RZ ;  /* 0x0000000a270a7210 */ /* 0x000fe40007f1e0ff */
[----:B------:R-:W-:Y:S02]  /*d360*/  MOV R111, R12 ;  /* 0x0000000c006f7202 */ /* 0x000fe40000000f00 */
[----:B------:R-:W-:Y:S02]  /*d370*/  IADD3 R33, P4, R34, 0x3000, RZ ;  /* 0x0000300022217810 */ /* 0x000fe40007f9e0ff */
[----:B------:R-:W-:-:S02]  /*d380*/  SHF.R.S32.HI R12, RZ, 0x1f, R15 ;  /* 0x0000001fff0c7819 */ /* 0x000fc4000001140f */
[----:B------:R-:W-:Y:S01]  /*d390*/  SHF.R.U64 R20, R20, 0x3, RZ ;  /* 0x0000000314147819 */ /* 0x000fe200000012ff */
[----:B------:R-:W-:Y:S01]  /*d3a0*/  IMAD.X R27, RZ, RZ, R35, P4 ;  /* 0x000000ffff1b7224 */ /* 0x000fe200020e0623 */
[----:B------:R-:W-:Y:S02]  /*d3b0*/  SHF.R.U64 R30, R30, 0x3, RZ ;  /* 0x000000031e1e7819 */ /* 0x000fe400000012ff */
[----:B------:R-:W-:Y:S02]  /*d3c0*/  LOP3.LUT R26, R33, 0x380, RZ, 0xc0, !PT ;  /* 0x00000380211a7812 */ /* 0x000fe400078ec0ff */
[----:B------:R-:W-:Y:S01]  /*d3d0*/  MOV R14, R8 ;  /* 0x00000008000e7202 */ /* 0x000fe20000000f00 */
[----:B--2---:R-:W-:Y:S01]  /*d3e0*/  IMAD R4, R112, UR4, RZ ;  /* 0x0000000470047c24 */ /* 0x004fe2000f8e02ff */
[----:B------:R-:W-:Y:S02]  /*d3f0*/  SHF.R.S32.HI R5, RZ, 0x1f, R39 ;  /* 0x0000001fff057819 */ /* 0x000fe40000011427 */
[----:B------:R-:W-:Y:S01]  /*d400*/  LOP3.LUT R20, R20, R21, RZ, 0x3c, !PT ;  /* 0x0000001514147212 */ /* 0x000fe200078e3cff */
[----:B------:R-:W-:Y:S01]  /*d410*/  IMAD R4, R161, UR5, R4 ;  /* 0x00000005a1047c24 */ /* 0x000fe2000f8e0204 */
[----:B------:R-:W-:Y:S01]  /*d420*/  ULDC.64 UR4, c[0x0][0xb88] ;  /* 0x0002e20000047ab9 */ /* 0x000fe20000000a00 */
[----:B------:R-:W-:Y:S01]  /*d430*/  LOP3.LUT R30, R30, R31, RZ, 0x3c, !PT ;  /* 0x0000001f1e1e7212 */ /* 0x000fe200078e3cff */
[----:B------:R-:W-:Y:S01]  /*d440*/  IMAD R8, R12, UR4, RZ ;  /* 0x000000040c087c24 */ /* 0x000fe2000f8e02ff */
[----:B------:R-:W-:-:S02]  /*d450*/  LOP3.LUT R21, R34, 0x380, RZ, 0xc0, !PT ;  /* 0x0000038022157812 */ /* 0x000fc400078ec0ff */
[----:B------:R-:W-:Y:S02]  /*d460*/  IADD3.X R11, R5, R11, R4, P0, !PT ;  /* 0x0000000b050b7210 */ /* 0x000fe400007fe404 */
[----:B------:R-:W-:Y:S02]  /*d470*/  F2FP.F16.F32.PACK_AB R4, R95, R96 ;  /* 0x000000605f04723e */ /* 0x000fe400000000ff */
[----:B------:R-:W-:Y:S01]  /*d480*/  F2FP.F16.F32.PACK_AB R5, R108, R107 ;  /* 0x0000006b6c05723e */ /* 0x000fe200000000ff */
[----:B------:R-:W-:Y:S01]  /*d490*/  IMAD.WIDE.U32 R12, R15, UR4, R10 ;  /* 0x000000040f0c7c25 */ /* 0x000fe2000f8e000a */
[----:B------:R-:W-:Y:S02]  /*d4a0*/  F2FP.F16.F32.PACK_AB R6, R97, R94 ;  /* 0x0000005e6106723e */ /* 0x000fe400000000ff */
[----:B------:R-:W-:Y:S01]  /*d4b0*/  F2FP.F16.F32.PACK_AB R7, R106, R105 ;  /* 0x000000696a07723e */ /* 0x000fe200000000ff */
[----:B------:R-:W-:Y:S01]  /*d4c0*/  IMAD R15, R15, UR5, R8 ;  /* 0x000000050f0f7c24 */ /* 0x000fe2000f8e0208 */
[----:B------:R-:W-:Y:S01]  /*d4d0*/  IADD3 R31, P3, R34, 0x4000, RZ ;  /* 0x00004000221f7810 */ /* 0x000fe20007f7e0ff */
[----:B------:R-:W-:Y:S01]  /*d4e0*/  ULDC.64 UR4, c[0x0][0xb50] ;  /* 0x0002d40000047ab9 */ /* 0x000fe20000000a00 */
[----:B------:R-:W-:Y:S01]  /*d4f0*/  SHF.R.U64 R26, R26, 0x3, RZ ;  /* 0x000000031a1a7819 */ /* 0x000fe200000012ff */
[----:B------:R2:W-:Y:S01]  /*d500*/  STSM.16.M88.4 [R36], R4 ;  /* 0x0000000424007844 */ /* 0x0005e20000000200 */
[----:B------:R-:W-:Y:S01]  /*d510*/  SHF.R.U64 R21, R21, 0x3, RZ ;  /* 0x0000000315157819 */ /* 0x000fe200000012ff */
[--C-:B------:R-:W-:Y:S01]  /*d520*/  IMAD.X R3, RZ, RZ, R35.reuse, P3 ;  /* 0x000000ffff037224 */ /* 0x100fe200018e0623 */
[----:B------:R-:W-:Y:S01]  /*d530*/  LOP3.LUT R26, R26, R33, RZ, 0x3c, !PT ;  /* 0x000000211a1a7212 */ /* 0x000fe200078e3cff */
[----:B------:R-:W-:Y:S01]  /*d540*/  IMAD.X R33, RZ, RZ, R35, P6 ;  /* 0x000000ffff217224 */ /* 0x000fe200030e0623 */
[----:B------:R-:W-:-:S02]  /*d550*/  LOP3.LUT P0, RZ, R166, 0x3, RZ, 0xc0, !PT ;  /* 0x00000003a6ff7812 */ /* 0x000fc4000780c0ff */
[----:B------:R-:W-:Y:S02]  /*d560*/  IADD3 R73, P6, R34, 0x7000, RZ ;  /* 0x0000700022497810 */ /* 0x000fe40007fde0ff */
[----:B------:R-:W-:Y:S02]  /*d570*/  F2FP.F16.F32.PACK_AB R8, R92, R91 ;  /* 0x0000005b5c08723e */ /* 0x000fe400000000ff */
[----:B------:R-:W-:Y:S01]  /*d580*/  F2FP.F16.F32.PACK_AB R9, R103, R102 ;  /* 0x000000666709723e */ /* 0x000fe200000000ff */
[----:B------:R-:W-:Y:S01]  /*d590*/  IMAD.X R29, RZ, RZ, R35, P6 ;  /* 0x000000ffff1d7224 */ /* 0x000fe200030e0623 */
[----:B------:R-:W-:Y:S02]  /*d5a0*/  F2FP.F16.F32.PACK_AB R10, R93, R90 ;  /* 0x0000005a5d0a723e */ /* 0x000fe400000000ff */
[----:B------:R-:W-:Y:S01]  /*d5b0*/  F2FP.F16.F32.PACK_AB R11, R104, R101 ;  /* 0x00000065680b723e */ /* 0x000fe200000000ff */
[----:B--2---:R-:W-:Y:S01]  /*d5c0*/  VIADD R5, R37, 0x8 ;  /* 0x0000000825057836 */ /* 0x004fe20000000000 */
[----:B------:R-:W-:Y:S01]  /*d5d0*/  LEA R36, P3, R12, UR4, 0x2 ;  /* 0x000000040c247c11 */ /* 0x000fe2000f8610ff */
[----:B------:R-:W-:Y:S01]  /*d5e0*/  IMAD.IADD R7, R13, 0x1, R15 ;  /* 0x000000010d077824 */ /* 0x000fe200078e020f */
[----:B------:R-:W-:Y:S01]  /*d5f0*/  LOP3.LUT R34, R21, R34, RZ, 0x3c, !PT ;  /* 0x0000002215227212 */ /* 0x000fe200078e3cff */
[----:B------:R-:W-:Y:S01]  /*d600*/  IMAD.X R21, RZ, RZ, R35, P2 ;  /* 0x000000ffff157224 */ /* 0x000fe200010e0623 */
[-C--:B------:R-:W-:Y:S01]  /*d610*/  ISETP.GE.OR P2, PT, R37, R78.reuse, P0 ;  /* 0x0000004e2500720c */ /* 0x080fe20000746670 */
[----:B------:R2:W-:Y:S01]  /*d620*/  STSM.16.M88.4 [R14], R8 ;  /* 0x000000080e007844 */ /* 0x0005e20000000200 */
[----:B------:R-:W-:-:S02]  /*d630*/  ISETP.GE.OR P0, PT, R5, R78, P0 ;  /* 0x0000004e0500720c */ /* 0x000fc40000706670 */
[----:B------:R-:W-:Y:S01]  /*d640*/  LEA.HI.X R37, R12, UR5, R7, 0x2, P3 ;  /* 0x000000050c257c11 */ /* 0x000fe200098f1407 */
[----:B------:R-:W-:Y:S01]  /*d650*/  SHFL.IDX PT, R72, R36, 0x1, 0x1c1f ;  /* 0x003c1f0024487f89 */ /* 0x000fe200000e0000 */
[----:B------:R-:W-:Y:S01]  /*d660*/  F2FP.F16.F32.PACK_AB R4, R49, R48 ;  /* 0x000000303104723e */ /* 0x000fe200000000ff */
[----:B------:R-:W-:Y:S01]  /*d670*/  ULDC.64 UR4, c[0x0][0xae8] ;  /* 0x0002ba0000047ab9 */ /* 0x000fe20000000a00 */
[----:B------:R-:W-:Y:S02]  /*d680*/  F2FP.F16.F32.PACK_AB R5, R100, R99 ;  /* 0x000000636405723e */ /* 0x000fe400000000ff */
[----:B------:R-:W-:Y:S02]  /*d690*/  F2FP.F16.F32.PACK_AB R6, R53, R52 ;  /* 0x000000343506723e */ /* 0x000fe400000000ff */
[----:B------:R-:W-:Y:S01]  /*d6a0*/  F2FP.F16.F32.PACK_AB R7, R55, R46 ;  /* 0x0000002e3707723e */ /* 0x000fe200000000ff */
[----:B------:R-:W-:Y:S01]  /*d6b0*/  SHFL.IDX PT, R52, R36, RZ, 0x1c1f ;  /* 0x001c1fff24347589 */ /* 0x000fe200000e0000 */
[----:B------:R-:W-:-:S02]  /*d6c0*/  F2FP.F16.F32.PACK_AB R12, R57, R56 ;  /* 0x00000038390c723e */ /* 0x000fc400000000ff */
[----:B------:R-:W-:Y:S01]  /*d6d0*/  F2FP.F16.F32.PACK_AB R13, R59, R58 ;  /* 0x0000003a3b0d723e */ /* 0x000fe200000000ff */
[----:B------:R-:W-:Y:S01]  /*d6e0*/  STSM.16.M88.4 [R111], R4 ;  /* 0x000000046f007844 */ /* 0x000fe20000000200 */
[----:B--2---:R-:W-:Y:S02]  /*d6f0*/  F2FP.F16.F32.PACK_AB R14, R61, R60 ;  /* 0x0000003c3d0e723e */ /* 0x004fe400000000ff */
[----:B------:R-:W-:Y:S01]  /*d700*/  F2FP.F16.F32.PACK_AB R15, R63, R62 ;  /* 0x0000003e3f0f723e */ /* 0x000fe200000000ff */
[----:B------:R-:W2:Y:S01]  /*d710*/  SHFL.IDX PT, R53, R37, RZ, 0x1c1f ;  /* 0x001c1fff25357589 */ /* 0x000ea200000e0000 */
[----:B------:R-:W-:Y:S02]  /*d720*/  LOP3.LUT R28, R73, 0x380, RZ, 0xc0, !PT ;  /* 0x00000380491c7812 */ /* 0x000fe400078ec0ff */
[----:B------:R-:W-:Y:S01]  /*d730*/  F2FP.F16.F32.PACK_AB R8, R65, R64 ;  /* 0x000000404108723e */ /* 0x000fe200000000ff */
[----:B------:R-:W-:Y:S01]  /*d740*/  STSM.16.M88.4 [R110], R12 ;  /* 0x0000000c6e007844 */ /* 0x000fe20000000200 */
[----:B------:R-:W-:-:S02]  /*d750*/  F2FP.F16.F32.PACK_AB R9, R67, R66 ;  /* 0x000000424309723e */ /* 0x000fc400000000ff */
[----:B------:R-:W-:Y:S02]  /*d760*/  F2FP.F16.F32.PACK_AB R10, R69, R68 ;  /* 0x00000044450a723e */ /* 0x000fe400000000ff */
[----:B------:R-:W-:Y:S02]  /*d770*/  F2FP.F16.F32.PACK_AB R11, R71, R70 ;  /* 0x00000046470b723e */ /* 0x000fe400000000ff */
[----:B------:R-:W-:Y:S02]  /*d780*/  MOV R98, R40 ;  /* 0x0000002800627202 */ /* 0x000fe40000000f00 */
[----:B------:R-:W-:Y:S01]  /*d790*/  F2FP.F16.F32.PACK_AB R46, R77, R76 ;  /* 0x0000004c4d2e723e */ /* 0x000fe200000000ff */
[----:B------:R-:W-:Y:S01]  /*d7a0*/  STSM.16.M88.4 [R109], R8 ;  /* 0x000000086d007844 */ /* 0x000fe20000000200 */
[----:B------:R-:W-:Y:S02]  /*d7b0*/  SHF.R.U64 R28, R28, 0x3, RZ ;  /* 0x000000031c1c7819 */ /* 0x000fe400000012ff */
[----:B------:R-:W-:Y:S01]  /*d7c0*/  LOP3.LUT R2, R31, 0x380, RZ, 0xc0, !PT ;  /* 0x000003801f027812 */ /* 0x000fe200078ec0ff */
[----:B------:R3:W-:Y:S01]  /*d7d0*/  STSM.16.M88.4 [R98], R44 ;  /* 0x0000002c62007844 */ /* 0x0007e20000000200 */
[----:B------:R-:W-:-:S02]  /*d7e0*/  LOP3.LUT R28, R28, R73, RZ, 0x3c, !PT ;  /* 0x000000491c1c7212 */ /* 0x000fc400078e3cff */
[----:B------:R-:W-:Y:S01]  /*d7f0*/  SHF.R.U64 R2, R2, 0x3, RZ ;  /* 0x0000000302027819 */ /* 0x000fe200000012ff */
[----:B------:R-:W-:Y:S03]  /*d800*/  STSM.16.M88.4 [R79], R80 ;  /* 0x000000504f007844 */ /* 0x000fe60000000200 */
[----:B------:R-:W-:Y:S01]  /*d810*/  LOP3.LUT R2, R2, R31, RZ, 0x3c, !PT ;  /* 0x0000001f02027212 */ /* 0x000fe200078e3cff */
[----:B------:R-:W-:Y:S01]  /*d820*/  BAR.SYNC.DEFER_BLOCKING 0x1, 0x100 ;  /* 0x0044000000007b1d */ /* 0x000fe20000010000 */
[----:B------:R-:W-:-:S05]  /*d830*/  IMAD.X R31, RZ, RZ, R35, P5 ;  /* 0x000000ffff1f7224 */ /* 0x000fca00028e0623 */
[----:B------:R-:W4:Y:S02]  /*d840*/  SHFL.IDX PT, R73, R37, 0x1, 0x1c1f ;  /* 0x003c1f0025497f89 */ /* 0x000f2400000e0000 */
[----:B---3--:R-:W3:Y:S08]  /*d850*/  @P1 LDC R45, c[0x0][0xbec] ;  /* 0x0002fb00ff2d1b82 */ /* 0x008ef00000000800 */
[----:B------:R-:W0:Y:S01]  /*d860*/  @P1 LDC R47, c[0x0][0xbf0] ;  /* 0x0002fc00ff2f1b82 */ /* 0x000e220000000800 */
[----:B--2---:R2:W-:Y:S01]  /*d870*/  @!P2 ST.E desc[UR8][R52.64], R89 ;  /* 0x000000593400a985 */ /* 0x0045e2000c101908 */
[----:B------:R-:W-:-:S03]  /*d880*/  IMAD R54, R54, UR4, RZ ;  /* 0x0000000436367c24 */ /* 0x000fc6000f8e02ff */
[----:B----4-:R2:W-:Y:S04]  /*d890*/  @!P0 ST.E desc[UR8][R72.64], R88 ;  /* 0x0000005848008985 */ /* 0x0105e8000c101908 */
[----:B------:R4:W5:Y:S04]  /*d8a0*/  LD.E.128 R40, desc[UR8][R32.64] ;  /* 0x0000000820287980 */ /* 0x000968000c101d00 */
[----:B------:R3:W5:Y:S04]  /*d8b0*/  LD.E.128 R56, desc[UR8][R20.64] ;  /* 0x0000000814387980 */ /* 0x000768000c101d00 */
[----:B------:R1:W5:Y:S01]  /*d8c0*/  LD.E.128 R36, desc[UR8][R30.64] ;  /* 0x000000081e247980 */ /* 0x000362000c101d00 */
[----:B----4-:R-:W-:-:S03]  /*d8d0*/  IMAD R32, R162, 0x20, R164 ;  /* 0x00000020a2207824 */ /* 0x010fc600078e02a4 */
[----:B------:R4:W5:Y:S01]  /*d8e0*/  LD.E.128 R4, desc[UR8][R26.64] ;  /* 0x000000081a047980 */ /* 0x000962000c101d00 */
[----:B------:R-:W-:-:S03]  /*d8f0*/  IMAD.IADD R32, R17, 0x1, R32 ;  /* 0x0000000111207824 */ /* 0x000fc600078e0220 */
[----:B------:R2:W5:Y:S01]  /*d900*/  LD.E.128 R60, desc[UR8][R2.64] ;  /* 0x00000008023c7980 */ /* 0x000562000c101d00 */
[----:B---3--:R-:W-:-:S03]  /*d910*/  @P1 IMAD.HI.U32 R20, R32, R45, RZ ;  /* 0x0000002d20141227 */ /* 0x008fc600078e00ff */
[----:B------:R3:W5:Y:S01]  /*d920*/  LD.E.128 R12, desc[UR8][R24.64] ;  /* 0x00000008180c7980 */ /* 0x000762000c101d00 */
[C---:B-1----:R-:W-:Y:S02]  /*d930*/  IMAD R31, R163.reuse, UR5, R54 ;  /* 0x00000005a31f7c24 */ /* 0x042fe4000f8e0236 */
[----:B----4-:R-:W-:Y:S01]  /*d940*/  IMAD.WIDE.U32 R26, R163, UR4, RZ ;  /* 0x00000004a31a7c25 */ /* 0x010fe2000f8e00ff */
[----:B------:R-:W-:Y:S01]  /*d950*/  ULDC.64 UR4, c[0x0][0xaf0] ;  /* 0x0002bc0000047ab9 */ /* 0x000fe20000000a00 */
[----:B------:R-:W5:Y:S02]  /*d960*/  LD.E.128 R48, desc[UR8][R34.64] ;  /* 0x0000000822307980 */ /* 0x000f64000c101d00 */
[----:B------:R-:W-:Y:S01]  /*d970*/  IMAD.MOV.U32 R21, RZ, RZ, R32 ;  /* 0x000000ffff157224 */ /* 0x000fe200078e0020 */
[----:B0-----:R-:W-:Y:S01]  /*d980*/  @P1 SHF.R.U32.HI R21, RZ, R47, R20 ;  /* 0x0000002fff151219 */ /* 0x001fe20000011614 */
[----:B--2---:R-:W-:Y:S01]  /*d990*/  IMAD.IADD R3, R27, 0x1, R31 ;  /* 0x000000011b037824 */ /* 0x004fe200078e021f */
[----:B------:R0:W5:Y:S01]  /*d9a0*/  LD.E.128 R8, desc[UR8][R28.64] ;  /* 0x000000081c087980 */ /* 0x000162000c101d00 */
[----:B---3--:R-:W-:-:S02]  /*d9b0*/  IMAD R24, R112, UR4, RZ ;  /* 0x0000000470187c24 */ /* 0x008fc4000f8e02ff */
[----:B------:R-:W-:Y:S01]  /*d9c0*/  IMAD.MOV.U32 R2, RZ, RZ, R26 ;  /* 0x000000ffff027224 */ /* 0x000fe200078e001a */
[----:B------:R-:W-:Y:S01]  /*d9d0*/  SHF.R.S32.HI R20, RZ, 0x1f, R21 ;  /* 0x0000001fff147819 */ /* 0x000fe20000011415 */
[C---:B------:R-:W-:Y:S01]  /*d9e0*/  IMAD R25, R161.reuse, UR5, R24 ;  /* 0x00000005a1197c24 */ /* 0x040fe2000f8e0218 */
[----:B------:R-:W-:Y:S01]  /*d9f0*/  @!PT LDS RZ, [RZ] ;  /* 0x00000000fffff984 */ /* 0x000fe20000000800 */
[----:B------:R-:W-:Y:S01]  /*da00*/  @!PT LDS RZ, [RZ] ;  /* 0x00000000fffff984 */ /* 0x000fe20000000800 */
[----:B------:R-:W-:Y:S01]  /*da10*/  @!PT LDS RZ, [RZ] ;  /* 0x00000000fffff984 */ /* 0x000fe20000000800 */
[----:B------:R-:W-:Y:S01]  /*da20*/  @!PT LDS RZ, [RZ] ;  /* 0x00000000fffff984 */ /* 0x000fe20000000800 */
[----:B------:R1:W-:Y:S06]  /*da30*/  MEMBAR.ALL.CTA ;  /* 0x0000000000007992 */ /* 0x0003ec0000008000 */
[----:B-1----:R-:W1:Y:S01]  /*da40*/  FENCE.VIEW.ASYNC.S ;  /* 0x00000000000073c6 */ /* 0x002e620000000000 */
[----:B------:R-:W-:Y:S01]  /*da50*/  IMAD.WIDE.U32 R2, R161, UR4, R2 ;  /* 0x00000004a1027c25 */ /* 0x000fe2000f8e0002 */
[----:B------:R-:W-:-:S03]  /*da60*/  ULDC.64 UR4, c[0x0][0xae0] ;  /* 0x0002b80000047ab9 */ /* 0x000fc60000000a00 */
[----:B------:R-:W-:Y:S02]  /*da70*/  IMAD.MOV R27, RZ, RZ, -R21 ;  /* 0x000000ffff1b7224 */ /* 0x000fe400078e0a15 */
[----:B------:R-:W-:Y:S02]  /*da80*/  IMAD.IADD R3, R3, 0x1, R25 ;  /* 0x0000000103037824 */ /* 0x000fe400078e0219 */
[----:B------:R-:W-:Y:S02]  /*da90*/  IMAD R20, R20, UR4, RZ ;  /* 0x0000000414147c24 */ /* 0x000fe4000f8e02ff */
[----:B------:R-:W-:Y:S02]  /*daa0*/  IMAD R25, R22, R27, R32 ;  /* 0x0000001b16197224 */ /* 0x000fe400078e0220 */
[C---:B------:R-:W-:Y:S02]  /*dab0*/  IMAD R27, R21.reuse, UR5, R20 ;  /* 0x00000005151b7c24 */ /* 0x040fe4000f8e0214 */
[----:B------:R-:W-:Y:S01]  /*dac0*/  IMAD.WIDE.U32 R2, R21, UR4, R2 ;  /* 0x0000000415027c25 */ /* 0x000fe2000f8e0002 */
[----:B------:R-:W-:Y:S01]  /*dad0*/  SHF.R.S32.HI R20, RZ, 0x1f, R25 ;  /* 0x0000001fff147819 */ /* 0x000fe20000011419 */
[----:B------:R-:W-:-:S02]  /*dae0*/  ULDC.64 UR4, c[0x0][0xad8] ;  /* 0x0002b60000047ab9 */ /* 0x000fc40000000a00 */
[----:B------:R-:W-:Y:S02]  /*daf0*/  IMAD.IADD R3, R3, 0x1, R27 ;  /* 0x0000000103037824 */ /* 0x000fe400078e021b */
[----:B------:R-:W-:Y:S02]  /*db00*/  IMAD R20, R20, UR4, RZ ;  /* 0x0000000414147c24 */ /* 0x000fe4000f8e02ff */
[----:B0-----:R-:W-:Y:S02]  /*db10*/  IMAD.IADD R29, R164, 0x1, R17 ;  /* 0x00000001a41d7824 */ /* 0x001fe400078e0211 */
[C---:B------:R-:W-:Y:S02]  /*db20*/  IMAD R21, R25.reuse, UR5, R20 ;  /* 0x0000000519157c24 */ /* 0x040fe4000f8e0214 */
[----:B------:R-:W-:Y:S01]  /*db30*/  IMAD.WIDE.U32 R2, R25, UR4, R2 ;  /* 0x0000000419027c25 */ /* 0x000fe2000f8e0002 */
[----:B------:R-:W-:Y:S01]  /*db40*/  ISETP.GE.AND P2, PT, R29, R78, PT ;  /* 0x0000004e1d00720c */ /* 0x000fe20003f46270 */
[----:B------:R-:W-:-:S02]  /*db50*/  ULDC.64 UR4, c[0x0][0xa80] ;  /* 0x0002a00000047ab9 */ /* 0x000fc40000000a00 */
[----:B------:R-:W-:Y:S02]  /*db60*/  VIADD R17, R29, 0x20 ;  /* 0x000000201d117836 */ /* 0x000fe40000000000 */
[----:B------:R-:W-:Y:S01]  /*db70*/  VIADD R16, R16, 0x2a820 ;  /* 0x0002a82010107836 */ /* 0x000fe20000000000 */
[C---:B------:R-:W-:Y:S01]  /*db80*/  LEA R20, P3, R2.reuse, UR4, 0x1 ;  /* 0x0000000402147c11 */ /* 0x040fe2000f8608ff */
[----:B------:R-:W-:Y:S01]  /*db90*/  IMAD.IADD R3, R3, 0x1, R21 ;  /* 0x0000000103037824 */ /* 0x000fe200078e0215 */
[-C--:B------:R-:W-:Y:S01]  /*dba0*/  ISETP.GE.AND P0, PT, R17, R78.reuse, PT ;  /* 0x0000004e1100720c */ /* 0x080fe20003f06270 */
[----:B------:R-:W-:Y:S01]  /*dbb0*/  VIADD R17, R29, 0x40 ;  /* 0x000000401d117836 */ /* 0x000fe20000000000 */
[----:B------:R-:W-:Y:S02]  /*dbc0*/  PRMT R16, RZ, 0x654, R16 ;  /* 0x00000654ff107816 */ /* 0x000fe40000000010 */
[----:B------:R-:W-:Y:S01]  /*dbd0*/  LEA.HI.X R21, R2, UR5, R3, 0x1, P3 ;  /* 0x0000000502157c11 */ /* 0x000fe200098f0c03 */
[----:B------:R-:W-:Y:S01]  /*dbe0*/  BSSY B1, `(.L_x_1163) ;  /* 0x0000010000017945 */ /* 0x000fe20003800000 */
[----:B------:R-:W-:Y:S01]  /*dbf0*/  ISETP.GE.AND P1, PT, R17, R78, PT ;  /* 0x0000004e1100720c */ /* 0x000fe20003f26270 */
[----:B-1----:R0:W-:Y:S02]  /*dc00*/  SYNCS.ARRIVE.TRANS64.RED.A1T0 RZ, [R16+URZ], RZ ;  /* 0x000000ff10ff79a7 */ /* 0x0021e4000810043f */
[----:B------:R1:W2:Y:S04]  /*dc10*/  SHFL.IDX PT, R17, R21, RZ, 0x181f ;  /* 0x00181fff15117589 */ /* 0x0002a800000e0000 */
[----:B0-----:R1:W0:Y:S01]  /*dc20*/  SHFL.IDX PT, R16, R20, RZ, 0x181f ;  /* 0x00181fff14107589 */ /* 0x00122200000e0000 */
[----:B------:R-:W-:Y:S05]  /*dc30*/  @P2 BRA `(.L_x_1164) ;  /* 0x0000000000282947 */ /* 0x000fea0003800000 */
[----:B------:R-:W-:Y:S01]  /*dc40*/  ULDC UR4, c[0x0][0xac8] ;  /* 0x0002b20000047ab9 */ /* 0x000fe20000000800 */
[----:B------:R-:W-:Y:S01]  /*dc50*/  ULDC.64 UR6, c[0x0][0x208] ;  /* 0x0000820000067ab9 */ /* 0x000fe20000000a00 */
[----:B------:R-:W-:Y:S02]  /*dc60*/  ISETP.GE.AND P2, PT, R23, UR4, PT ;  /* 0x0000000417007c0c */ /* 0x000fe4000bf46270 */
[----:B------:R-:W-:-:S11]  /*dc70*/  ISETP.GE.AND P3, PT, R160, UR4, PT ;  /* 0x00000004a0007c0c */ /* 0x000fd6000bf66270 */
[CC--:B0-----:R-:W-:Y:S02]  /*dc80*/  @!P2 LEA R2, P4, R23.reuse, R16.reuse, 0x1 ;  /* 0x000000101702a211 */ /* 0x0c1fe400078808ff */
[C---:B------:R-:W-:Y:S02]  /*dc90*/  @!P3 LEA R16, P5, R160.reuse, R16, 0x1 ;  /* 0x00000010a010b211 */ /* 0x040fe400078a08ff */
[-C--:B--2---:R-:W-:Y:S02]  /*dca0*/  @!P2 LEA.HI.X R3, R23, R17.reuse, R172, 0x1, P4 ;  /* 0x000000111703a211 */ /* 0x084fe400020f0cac */
[----:B------:R-:W-:-:S03]  /*dcb0*/  @!P3 LEA.HI.X R17, R160, R17, R171, 0x1, P5 ;  /* 0x00000011a011b211 */ /* 0x000fc600028f0cab */
[----:B-----5:R3:W-:Y:S04]  /*dcc0*/  @!P2 ST.E.128 desc[UR6][R2.64], R48 ;  /* 0x000000300200a985 */ /* 0x0207e8000c101d06 */
[----:B------:R3:W-:Y:S02]  /*dcd0*/  @!P3 ST.E.128 desc[UR6][R16.64], R60 ;  /* 0x0000003c1000b985 */ /* 0x0007e4000c101d06 */
.L_x_1164:
[----:B------:R-:W-:Y:S05]  /*dce0*/  BSYNC B1 ;  /* 0x0000000000017941 */ /* 0x000fea0003800000 */
.L_x_1163:
[----:B--23--:R2:W3:Y:S01]  /*dcf0*/  SHFL.IDX PT, R17, R21, 0x1, 0x181f ;  /* 0x00381f0015117f89 */ /* 0x00c4e200000e0000 */
[----:B------:R-:W-:Y:S03]  /*dd00*/  BSSY B1, `(.L_x_1165) ;  /* 0x000000d000017945 */ /* 0x000fe60003800000 */
[----:B0-----:R2:W0:Y:S01]  /*dd10*/  SHFL.IDX PT, R16, R20, 0x1, 0x181f ;  /* 0x00381f0014107f89 */ /* 0x00142200000e0000 */
[----:B------:R-:W-:Y:S05]  /*dd20*/  @P0 BRA `(.L_x_1166) ;  /* 0x0000000000280947 */ /* 0x000fea0003800000 */
[----:B------:R-:W-:Y:S01]  /*dd30*/  ULDC UR4, c[0x0][0xac8] ;  /* 0x0002b20000047ab9 */ /* 0x000fe20000000800 */
[----:B------:R-:W-:Y:S01]  /*dd40*/  ULDC.64 UR6, c[0x0][0x208] ;  /* 0x0000820000067ab9 */ /* 0x000fe20000000a00 */
[----:B------:R-:W-:Y:S02]  /*dd50*/  ISETP.GE.AND P3, PT, R23, UR4, PT ;  /* 0x0000000417007c0c */ /* 0x000fe4000bf66270 */
[----:B------:R-:W-:-:S11]  /*dd60*/  ISETP.GE.AND P4, PT, R160, UR4, PT ;  /* 0x00000004a0007c0c */ /* 0x000fd6000bf86270 */
[CC--:B0-----:R-:W-:Y:S02]  /*dd70*/  @!P3 LEA R2, P0, R23.reuse, R16.reuse, 0x1 ;  /* 0x000000101702b211 */ /* 0x0c1fe400078008ff */
[C---:B------:R-:W-:Y:S02]  /*dd80*/  @!P4 LEA R16, P2, R160.reuse, R16, 0x1 ;  /* 0x00000010a010c211 */ /* 0x040fe400078408ff */
[-C--:B---3--:R-:W-:Y:S02]  /*dd90*/  @!P3 LEA.HI.X R3, R23, R17.reuse, R172, 0x1, P0 ;  /* 0x000000111703b211 */ /* 0x088fe400000f0cac */
[----:B------:R-:W-:-:S03]  /*dda0*/  @!P4 LEA.HI.X R17, R160, R17, R171, 0x1, P2 ;  /* 0x00000011a011c211 */ /* 0x000fc600010f0cab */
[----:B-----5:R4:W-:Y:S04]  /*ddb0*/  @!P3 ST.E.128 desc[UR6][R2.64], R40 ;  /* 0x000000280200b985 */ /* 0x0209e8000c101d06 */
[----:B------:R4:W-:Y:S02]  /*ddc0*/  @!P4 ST.E.128 desc[UR6][R16.64], R56 ;  /* 0x000000381000c985 */ /* 0x0009e4000c101d06 */
.L_x_1166:
[----:B------:R-:W-:Y:S05]  /*ddd0*/  BSYNC B1 ;  /* 0x0000000000017941 */ /* 0x000fea0003800000 */
.L_x_1165:
[----:B---34-:R3:W4:Y:S01]  /*dde0*/  SHFL.IDX PT, R17, R21, 0x2, 0x181f ;  /* 0x00581f0015117f89 */ /* 0x01872200000e0000 */
        /* <DEDUP_REMOVED lines=9> */
[-C--:B----4-:R-:W-:Y:S02]  /*de80*/  @!P2 LEA.HI.X R3, R23, R17.reuse, R172, 0x1, P0 ;  /* 0x000000111703a211 */ /* 0x090fe400000f0cac */
[----:B------:R-:W-:-:S03]  /*de90*/  @!P3 LEA.HI.X R17, R160, R17, R171, 0x1, P1 ;  /* 0x00000011a011b211 */ /* 0x000fc600008f0cab */
[----:B-----5:R0:W-:Y:S04]  /*dea0*/  @!P2 ST.E.128 desc[UR6][R2.64], R36 ;  /* 0x000000240200a985 */ /* 0x0201e8000c101d06 */
[----:B------:R0:W-:Y:S02]  /*deb0*/  @!P3 ST.E.128 desc[UR6][R16.64], R12 ;  /* 0x0000000c1000b985 */ /* 0x0001e4000c101d06 */
.L_x_1168:
[----:B------:R-:W-:Y:S05]  /*dec0*/  BSYNC B1 ;  /* 0x0000000000017941 */ /* 0x000fea0003800000 */
.L_x_1167:
[----:B0-----:R-:W-:Y:S01]  /*ded0*/  VIADD R3, R29, 0x60 ;  /* 0x000000601d037836 */ /* 0x001fe20000000000 */
[----:B-123--:R-:W0:Y:S04]  /*dee0*/  SHFL.IDX PT, R21, R21, 0x3, 0x181f ;  /* 0x00781f0015157f89 */ /* 0x00ee2800000e0000 */
[----:B------:R-:W-:Y:S01]  /*def0*/  ISETP.GE.AND P0, PT, R3, R78, PT ;  /* 0x0000004e0300720c */ /* 0x000fe20003f06270 */
[----:B------:R-:W1:-:S12]  /*df00*/  SHFL.IDX PT, R20, R20, 0x3, 0x181f ;  /* 0x00781f0014147f89 */ /* 0x000e5800000e0000 */
[----:B------:R-:W-:Y:S05]  /*df10*/  @P0 BRA `(.L_x_1169) ;  /* 0x0000000800880947 */ /* 0x000fea0003800000 */
[----:B------:R-:W-:Y:S01]  /*df20*/  ULDC UR4, c[0x0][0xac8] ;  /* 0x0002b20000047ab9 */ /* 0x000fe20000000800 */
[----:B------:R-:W-:Y:S01]  /*df30*/  ULDC.64 UR6, c[0x0][0x208] ;  /* 0x0000820000067ab9 */ /* 0x000fe20000000a00 */
[----:B------:R-:W-:-:S13]  /*df40*/  ISETP.GE.AND P1, PT, R23, UR4, PT ;  /* 0x0000000417007c0c */ /* 0x000fda000bf26270 */
[----:B-1----:R-:W-:-:S04]  /*df50*/  @!P1 LEA R2, P0, R23, R20, 0x1 ;  /* 0x0000001417029211 */ /* 0x002fc800078008ff */
[----:B0-----:R-:W-:Y:S02]  /*df60*/  @!P1 LEA.HI.X R3, R23, R21, R172, 0x1, P0 ;  /* 0x0000001517039211 */ /* 0x001fe400000f0cac */
[----:B------:R-:W-:-:S03]  /*df70*/  ISETP.GE.AND P0, PT, R160, UR4, PT ;  /* 0x00000004a0007c0c */ /* 0x000fc6000bf06270 */
[----:B-----5:R0:W-:Y:S10]  /*df80*/  @!P1 ST.E.128 desc[UR6][R2.64], R4 ;  /* 0x0000000402009985 */ /* 0x0201f4000c101d06 */
[----:B------:R-:W-:Y:S05]  /*df90*/  @P0 BRA `(.L_x_1169) ;  /* 0x0000000800680947 */ /* 0x000fea0003800000 */
[----:B0-----:R-:W-:Y:S01]  /*dfa0*/  LEA R2, P0, R160, R20, 0x1 ;  /* 0x00000014a0027211 */ /* 0x001fe200078008ff */
[----:B------:R-:W-:-:S03]  /*dfb0*/  ULDC.64 UR4, c[0x0][0x208] ;  /* 0x0000820000047ab9 */ /* 0x000fc60000000a00 */
[----:B------:R-:W-:-:S05]  /*dfc0*/  LEA.HI.X R3, R160, R21, R171, 0x1, P0 ;  /* 0x00000015a0037211 */ /* 0x000fca00000f0cab */
[----:B------:R0:W-:Y:S01]  /*dfd0*/  ST.E.128 desc[UR4][R2.64], R8 ;  /* 0x0000000802007985 */ /* 0x0001e2000c101d04 */
[----:B------:R-:W-:Y:S05]  /*dfe0*/  BRA `(.L_x_1169) ;  /* 0x0000000800547947 */ /* 0x000fea0003800000 */
.L_x_1162:
[----:B------:R-:W2:Y:S01]  /*dff0*/  LDC R12, c[0x0][0xbe8] ;  /* 0x0002fa00ff0c7b82 */ /* 0x000ea20000000800 */
[----:B------:R-:W-:Y:S01]  /*e000*/  ISETP.GE.AND P0, PT, R173, 0x80, PT ;  /* 0x00000080ad00780c */ /* 0x000fe20003f06270 */
[----:B------:R-:W-:Y:S01]  /*e010*/  IMAD R2, R162, 0x20, R164 ;  /* 0x00000020a2027824 */ /* 0x000fe200078e02a4 */
[----:B------:R-:W-:Y:S01]  /*e020*/  BSSY B1, `(.L_x_1170) ;  /* 0x000002f000017945 */ /* 0x000fe20003800000 */
[----:B------:R-:W-:Y:S02]  /*e030*/  SHF.R.S32.HI R10, RZ, 0x1f, R163 ;  /* 0x0000001fff0a7819 */ /* 0x000fe400000114a3 */
[----:B------:R-:W-:Y:S01]  /*e040*/  IMAD.IADD R15, R17, 0x1, R2 ;  /* 0x00000001110f7824 */ /* 0x000fe200078e0202 */
[----:B------:R-:W-:Y:S02]  /*e050*/  SHF.R.S32.HI R11, RZ, 0x1f, R161 ;  /* 0x0000001fff0b7819 */ /* 0x000fe400000114a1 */
[----:B--2---:R-:W-:-:S13]  /*e060*/  ISETP.NE.AND P1, PT, R12, 0x1, PT ;  /* 0x000000010c00780c */ /* 0x004fda0003f25270 */
[----:B------:R-:W2:Y:S08]  /*e070*/  @P1 LDC R14, c[0x0][0xbec] ;  /* 0x0002fb00ff0e1b82 */ /* 0x000eb00000000800 */
[----:B------:R-:W3:Y:S01]  /*e080*/  @P1 LDC R21, c[0x0][0xbf0] ;  /* 0x0002fc00ff151b82 */ /* 0x000ee20000000800 */
[----:B------:R-:W-:Y:S05]  /*e090*/  @P0 BRA `(.L_x_1171) ;  /* 0x00000000009c0947 */ /* 0x000fea0003800000 */
[----:B------:R-:W4:Y:S01]  /*e0a0*/  S2R R4, SR_TID.X ;  /* 0x0000000000047919 */ /* 0x000f220000002100 */
[----:B------:R-:W5:Y:S01]  /*e0b0*/  LDC R9, c[0x0][0xbe8] ;  /* 0x0002fa00ff097b82 */ /* 0x000f620000000800 */
[----:B------:R-:W-:Y:S02]  /*e0c0*/  ULDC UR4, c[0x0][0xa88] ;  /* 0x0002a20000047ab9 */ /* 0x000fe40000000800 */
[----:B-----5:R-:W-:Y:S01]  /*e0d0*/  IMAD R3, R9, UR4, RZ ;  /* 0x0000000409037c24 */ /* 0x020fe2000f8e02ff */
[----:B----4-:R-:W-:-:S04]  /*e0e0*/  IADD3 R8, R17, -0x80, R4 ;  /* 0xffffff8011087810 */ /* 0x010fc80007ffe004 */
[----:B------:R-:W-:-:S13]  /*e0f0*/  ISETP.GE.AND P0, PT, R8, R3, PT ;  /* 0x000000030800720c */ /* 0x000fda0003f06270 */
[----:B------:R-:W-:Y:S05]  /*e100*/  @P0 BRA `(.L_x_1171) ;  /* 0x0000000000800947 */ /* 0x000fea0003800000 */
[----:B------:R-:W-:Y:S01]  /*e110*/  ISETP.NE.AND P0, PT, R9, 0x1, PT ;  /* 0x000000010900780c */ /* 0x000fe20003f05270 */
[----:B------:R-:W-:Y:S01]  /*e120*/  ULDC.64 UR4, c[0x0][0xb90] ;  /* 0x0002e40000047ab9 */ /* 0x000fe20000000a00 */
[----:B------:R-:W-:Y:S01]  /*e130*/  IMAD.MOV.U32 R5, RZ, RZ, R8 ;  /* 0x000000ffff057224 */ /* 0x000fe200078e0008 */
[----:B------:R-:W-:Y:S01]  /*e140*/  ULDC.64 UR6, c[0x0][0x208] ;  /* 0x0000820000067ab9 */ /* 0x000fe20000000a00 */
[----:B------:R-:W-:-:S04]  /*e150*/  IMAD R6, R10, UR4, RZ ;  /* 0x000000040a067c24 */ /* 0x000fc8000f8e02ff */
[----:B------:R-:W-:-:S05]  /*e160*/  IMAD R7, R163, UR5, R6 ;  /* 0x00000005a3077c24 */ /* 0x000fca000f8e0206 */
[----:B------:R-:W4:Y:S08]  /*e170*/  @P0 LDC R3, c[0x0][0xbec] ;  /* 0x0002fb00ff030b82 */ /* 0x000f300000000800 */
[----:B------:R-:W5:Y:S01]  /*e180*/  @P0 LDC R13, c[0x0][0xbf0] ;  /* 0x0002fc00ff0d0b82 */ /* 0x000f620000000800 */
[----:B----4-:R-:W-:-:S04]  /*e190*/  @P0 IMAD.HI.U32 R4, R8, R3, RZ ;  /* 0x0000000308040227 */ /* 0x010fc800078e00ff */
[----:B------:R-:W-:Y:S01]  /*e1a0*/  IMAD.WIDE.U32 R2, R163, UR4, RZ ;  /* 0x00000004a3027c25 */ /* 0x000fe2000f8e00ff */
[----:B------:R-:W-:Y:S01]  /*e1b0*/  ULDC.64 UR4, c[0x0][0xb98] ;  /* 0x0002e60000047ab9 */ /* 0x000fe20000000a00 */
[----:B-----5:R-:W-:Y:S02]  /*e1c0*/  @P0 SHF.R.U32.HI R5, RZ, R13, R4 ;  /* 0x0000000dff050219 */ /* 0x020fe40000011604 */
[----:B------:R-:W-:Y:S02]  /*e1d0*/  IMAD.IADD R3, R3, 0x1, R7 ;  /* 0x0000000103037824 */ /* 0x000fe400078e0207 */
[----:B------:R-:W-:Y:S02]  /*e1e0*/  IMAD R4, R11, UR4, RZ ;  /* 0x000000040b047c24 */ /* 0x000fe4000f8e02ff */
[----:B------:R-:W-:Y:S02]  /*e1f0*/  IMAD.MOV R7, RZ, RZ, -R5 ;  /* 0x000000ffff077224 */ /* 0x000fe400078e0a05 */
[----:B------:R-:W-:-:S04]  /*e200*/  IMAD.WIDE.U32 R2, R161, UR4, R2 ;  /* 0x00000004a1027c25 */ /* 0x000fc8000f8e0002 */
[----:B------:R-:W-:Y:S01]  /*e210*/  IMAD R7, R9, R7, R8 ;  /* 0x0000000709077224 */ /* 0x000fe200078e0208 */
[----:B------:R-:W-:Y:S01]  /*e220*/  SHF.R.S32.HI R9, RZ, 0x1f, R5 ;  /* 0x0000001fff097819 */ /* 0x000fe20000011405 */
[----:B------:R-:W-:Y:S01]  /*e230*/  IMAD R6, R161, UR5, R4 ;  /* 0x00000005a1067c24 */ /* 0x000fe2000f8e0204 */
[----:B------:R-:W-:Y:S01]  /*e240*/  IADD3 R2, P0, R5, R2, RZ ;  /* 0x0000000205027210 */ /* 0x000fe20007f1e0ff */
[----:B------:R-:W-:Y:S01]  /*e250*/  ULDC.64 UR4, c[0x0][0xb88] ;  /* 0x0002e20000047ab9 */ /* 0x000fe20000000a00 */
[----:B------:R-:W-:Y:S02]  /*e260*/  SHF.R.S32.HI R4, RZ, 0x1f, R7 ;  /* 0x0000001fff047819 */ /* 0x000fe40000011407 */
[----:B------:R-:W-:-:S03]  /*e270*/  IADD3.X R3, R9, R3, R6, P0, !PT ;  /* 0x0000000309037210 */ /* 0x000fc600007fe406 */
[----:B------:R-:W-:Y:S02]  /*e280*/  IMAD R4, R4, UR4, RZ ;  /* 0x0000000404047c24 */ /* 0x000fe4000f8e02ff */
[----:B------:R-:W-:-:S04]  /*e290*/  IMAD.WIDE.U32 R2, R7, UR4, R2 ;  /* 0x0000000407027c25 */ /* 0x000fc8000f8e0002 */
[----:B------:R-:W-:Y:S01]  /*e2a0*/  IMAD R5, R7, UR5, R4 ;  /* 0x0000000507057c24 */ /* 0x000fe2000f8e0204 */
[----:B------:R-:W-:Y:S02]  /*e2b0*/  ULDC.64 UR4, c[0x0][0xb50] ;  /* 0x0002d40000047ab9 */ /* 0x000fe40000000a00 */
[----:B------:R-:W-:Y:S01]  /*e2c0*/  LEA R4, P0, R2, UR4, 0x2 ;  /* 0x0000000402047c11 */ /* 0x000fe2000f8010ff */
[----:B------:R-:W-:-:S05]  /*e2d0*/  IMAD.IADD R3, R3, 0x1, R5 ;  /* 0x0000000103037824 */ /* 0x000fca00078e0205 */
[----:B------:R-:W-:Y:S01]  /*e2e0*/  LEA.HI.X R5, R2, UR5, R3, 0x2, P0 ;  /* 0x0000000502057c11 */ /* 0x000fe200080f1403 */
[----:B------:R-:W-:-:S05]  /*e2f0*/  IMAD.MOV.U32 R3, RZ, RZ, -0x800000 ;  /* 0xff800000ff037424 */ /* 0x000fca00078e00ff */
[----:B------:R4:W-:Y:S02]  /*e300*/  STG.E desc[UR6][R4.64], R3 ;  /* 0x0000000304007986 */ /* 0x0009e4000c101906 */
.L_x_1171:
[----:B------:R-:W-:Y:S05]  /*e310*/  BSYNC B1 ;  /* 0x0000000000017941 */ /* 0x000fea0003800000 */
.L_x_1170:
[----:B------:R-:W-:Y:S01]  /*e320*/  ULDC.64 UR4, c[0x0][0xae8] ;  /* 0x0002ba0000047ab9 */ /* 0x000fe20000000a00 */
[----:B--2-4-:R-:W-:Y:S01]  /*e330*/  @P1 IMAD.HI.U32 R4, R15, R14, RZ ;  /* 0x0000000e0f041227 */ /* 0x014fe200078e00ff */
[----:B------:R-:W-:Y:S01]  /*e340*/  ULDC UR6, c[0x0][0xa88] ;  /* 0x0002a20000067ab9 */ /* 0x000fe20000000800 */
[----:B------:R-:W-:Y:S02]  /*e350*/  BSSY B1, `(.L_x_1172) ;  /* 0x0000031000017945 */ /* 0x000fe40003800000 */
[----:B------:R-:W-:Y:S02]  /*e360*/  IMAD R2, R10, UR4, RZ ;  /* 0x000000040a027c24 */ /* 0x000fe4000f8e02ff */
[----:B------:R-:W-:Y:S01]  /*e370*/  IMAD.MOV.U32 R5, RZ, RZ, R15 ;  /* 0x000000ffff057224 */ /* 0x000fe200078e000f */
[----:B---3--:R-:W-:Y:S01]  /*e380*/  @P1 SHF.R.U32.HI R5, RZ, R21, R4 ;  /* 0x00000015ff051219 */ /* 0x008fe20000011604 */
[C---:B------:R-:W-:Y:S02]  /*e390*/  IMAD R7, R163.reuse, UR5, R2 ;  /* 0x00000005a3077c24 */ /* 0x040fe4000f8e0202 */
[----:B------:R-:W-:Y:S01]  /*e3a0*/  IMAD.WIDE.U32 R2, R163, UR4, RZ ;  /* 0x00000004a3027c25 */ /* 0x000fe2000f8e00ff */
[----:B------:R-:W-:Y:S01]  /*e3b0*/  ULDC.64 UR4, c[0x0][0xaf0] ;  /* 0x0002bc0000047ab9 */ /* 0x000fe20000000a00 */
[----:B------:R-:W-:-:S02]  /*e3c0*/  SHF.R.S32.HI R4, RZ, 0x1f, R5 ;  /* 0x0000001fff047819 */ /* 0x000fc40000011405 */
[----:B------:R-:W-:Y:S02]  /*e3d0*/  IMAD R6, R11, UR4, RZ ;  /* 0x000000040b067c24 */ /* 0x000fe4000f8e02ff */
[----:B------:R-:W-:Y:S02]  /*e3e0*/  IMAD.IADD R3, R3, 0x1, R7 ;  /* 0x0000000103037824 */ /* 0x000fe400078e0207 */
[C---:B------:R-:W-:Y:S02]  /*e3f0*/  IMAD R7, R161.reuse, UR5, R6 ;  /* 0x00000005a1077c24 */ /* 0x040fe4000f8e0206 */
        /* <DEDUP_REMOVED lines=11> */
[----:B------:R-:W-:Y:S02]  /*e4b0*/  IMAD.IADD R3, R3, 0x1, R9 ;  /* 0x0000000103037824 */ /* 0x000fe400078e0209 */
[----:B------:R-:W-:Y:S02]  /*e4c0*/  IMAD R6, R4, UR4, RZ ;  /* 0x0000000404067c24 */ /* 0x000fe4000f8e02ff */
[----:B------:R-:W-:Y:S02]  /*e4d0*/  IMAD R9, R12, UR6, RZ ;  /* 0x000000060c097c24 */ /* 0x000fe4000f8e02ff */
[C---:B------:R-:W-:Y:S02]  /*e4e0*/  VIADD R4, R8.reuse, 0x20 ;  /* 0x0000002008047836 */ /* 0x040fe40000000000 */
[C---:B------:R-:W-:Y:S01]  /*e4f0*/  IMAD R5, R7.reuse, UR5, R6 ;  /* 0x0000000507057c24 */ /* 0x040fe2000f8e0206 */
[-C--:B------:R-:W-:Y:S01]  /*e500*/  ISETP.GE.AND P2, PT, R8, R9.reuse, PT ;  /* 0x000000090800720c */ /* 0x080fe20003f46270 */
[----:B------:R-:W-:Y:S01]  /*e510*/  IMAD.WIDE.U32 R2, R7, UR4, R2 ;  /* 0x0000000407027c25 */ /* 0x000fe2000f8e0002 */
[----:B------:R-:W-:Y:S01]  /*e520*/  ISETP.GE.AND P1, PT, R4, R9, PT ;  /* 0x000000090400720c */ /* 0x000fe20003f26270 */
[----:B------:R-:W-:-:S02]  /*e530*/  ULDC.64 UR4, c[0x0][0xa80] ;  /* 0x0002a00000047ab9 */ /* 0x000fc40000000a00 */
[----:B------:R-:W-:Y:S02]  /*e540*/  VIADD R4, R8, 0x40 ;  /* 0x0000004008047836 */ /* 0x000fe40000000000 */
[----:B------:R-:W-:Y:S01]  /*e550*/  IMAD.IADD R3, R3, 0x1, R5 ;  /* 0x0000000103037824 */ /* 0x000fe200078e0205 */
[----:B------:R-:W-:Y:S02]  /*e560*/  LEA R5, P3, R2, UR4, 0x1 ;  /* 0x0000000402057c11 */ /* 0x000fe4000f8608ff */
[----:B------:R-:W-:Y:S02]  /*e570*/  ISETP.GE.AND P0, PT, R4, R9, PT ;  /* 0x000000090400720c */ /* 0x000fe40003f06270 */
[----:B------:R-:W-:Y:S02]  /*e580*/  LEA.HI.X R4, R2, UR5, R3, 0x1, P3 ;  /* 0x0000000502047c11 */ /* 0x000fe400098f0c03 */
[----:B------:R2:W3:Y:S04]  /*e590*/  SHFL.IDX PT, R2, R5, RZ, 0x181f ;  /* 0x00181fff05027589 */ /* 0x0004e800000e0000 */
[----:B------:R2:W4:Y:S01]  /*e5a0*/  SHFL.IDX PT, R3, R4, RZ, 0x181f ;  /* 0x00181fff04037589 */ /* 0x00052200000e0000 */
[----:B------:R-:W-:Y:S05]  /*e5b0*/  @P2 BRA `(.L_x_1173) ;  /* 0x0000000000282947 */ /* 0x000fea0003800000 */
[----:B------:R-:W-:Y:S01]  /*e5c0*/  ULDC UR4, c[0x0][0xac8] ;  /* 0x0002b20000047ab9 */ /* 0x000fe20000000800 */
[----:B------:R-:W-:Y:S01]  /*e5d0*/  ULDC.64 UR6, c[0x0][0x208] ;  /* 0x0000820000067ab9 */ /* 0x000fe20000000a00 */
[----:B------:R-:W-:Y:S02]  /*e5e0*/  ISETP.GE.AND P4, PT, R23, UR4, PT ;  /* 0x0000000417007c0c */ /* 0x000fe4000bf86270 */
[----:B------:R-:W-:-:S11]  /*e5f0*/  ISETP.GE.AND P5, PT, R160, UR4, PT ;  /* 0x00000004a0007c0c */ /* 0x000fd6000bfa6270 */
[CC--:B---3--:R-:W-:Y:S02]  /*e600*/  @!P4 LEA R6, P2, R23.reuse, R2.reuse, 0x1 ;  /* 0x000000021706c211 */ /* 0x0c8fe400078408ff */
[C---:B------:R-:W-:Y:S02]  /*e610*/  @!P5 LEA R2, P3, R160.reuse, R2, 0x1 ;  /* 0x00000002a002d211 */ /* 0x040fe400078608ff */
[-C--:B----4-:R-:W-:Y:S02]  /*e620*/  @!P4 LEA.HI.X R7, R23, R3.reuse, R172, 0x1, P2 ;  /* 0x000000031707c211 */ /* 0x090fe400010f0cac */
[----:B------:R-:W-:-:S03]  /*e630*/  @!P5 LEA.HI.X R3, R160, R3, R171, 0x1, P3 ;  /* 0x00000003a003d211 */ /* 0x000fc600018f0cab */
[----:B------:R3:W-:Y:S04]  /*e640*/  @!P4 ST.E.128 desc[UR6][R6.64], RZ ;  /* 0x000000ff0600c985 */ /* 0x0007e8000c101d06 */
[----:B------:R3:W-:Y:S02]  /*e650*/  @!P5 ST.E.128 desc[UR6][R2.64], RZ ;  /* 0x000000ff0200d985 */ /* 0x0007e4000c101d06 */
.L_x_1173:
[----:B------:R-:W-:Y:S05]  /*e660*/  BSYNC B1 ;  /* 0x0000000000017941 */ /* 0x000fea0003800000 */
.L_x_1172:
[----:B---34-:R3:W4:Y:S01]  /*e670*/  SHFL.IDX PT, R3, R4, 0x1, 0x181f ;  /* 0x00381f0004037f89 */ /* 0x01872200000e0000 */
[----:B------:R-:W-:Y:S03]  /*e680*/  BSSY B1, `(.L_x_1174) ;  /* 0x000000d000017945 */ /* 0x000fe60003800000 */
[----:B------:R3:W0:Y:S01]  /*e690*/  SHFL.IDX PT, R2, R5, 0x1, 0x181f ;  /* 0x00381f0005027f89 */ /* 0x00062200000e0000 */
        /* <DEDUP_REMOVED lines=9> */
[----:B------:R0:W-:Y:S04]  /*e730*/  @!P3 ST.E.128 desc[UR6][R6.64], RZ ;  /* 0x000000ff0600b985 */ /* 0x0001e8000c101d06 */
[----:B------:R0:W-:Y:S02]  /*e740*/  @!P4 ST.E.128 desc[UR6][R2.64], RZ ;  /* 0x000000ff0200c985 */ /* 0x0001e4000c101d06 */
.L_x_1175:
[----:B------:R-:W-:Y:S05]  /*e750*/  BSYNC B1 ;  /* 0x0000000000017941 */ /* 0x000fea0003800000 */
.L_x_1174:
[----:B0---4-:R0:W4:Y:S01]  /*e760*/  SHFL.IDX PT, R3, R4, 0x2, 0x181f ;  /* 0x00581f0004037f89 */ /* 0x01112200000e0000 */
        /* <DEDUP_REMOVED lines=13> */
.L_x_1177:
[----:B------:R-:W-:Y:S05]  /*e840*/  BSYNC B1 ;  /* 0x0000000000017941 */ /* 0x000fea0003800000 */
.L_x_1176:
[----:B0-----:R-:W-:Y:S01]  /*e850*/  VIADD R2, R8, 0x60 ;  /* 0x0000006008027836 */ /* 0x001fe20000000000 */
[----:B--23--:R-:W0:Y:S04]  /*e860*/  SHFL.IDX PT, R4, R4, 0x3, 0x181f ;  /* 0x00781f0004047f89 */ /* 0x00ce2800000e0000 */
[----:B------:R-:W-:Y:S01]  /*e870*/  ISETP.GE.AND P0, PT, R2, R9, PT ;  /* 0x000000090200720c */ /* 0x000fe20003f06270 */
[----:B----4-:R2:W3:-:S12]  /*e880*/  SHFL.IDX PT, R3, R5, 0x3, 0x181f ;  /* 0x00781f0005037f89 */ /* 0x0104d800000e0000 */
[----:B--2---:R-:W-:Y:S05]  /*e890*/  @P0 BRA `(.L_x_1169) ;  /* 0x0000000000280947 */ /* 0x004fea0003800000 */
        /* <DEDUP_REMOVED lines=8> */
[----:B------:R2:W-:Y:S04]  /*e920*/  @!P2 ST.E.128 desc[UR6][R6.64], RZ ;  /* 0x000000ff0600a985 */ /* 0x0005e8000c101d06 */
[----:B------:R2:W-:Y:S02]  /*e930*/  @!P3 ST.E.128 desc[UR6][R2.64], RZ ;  /* 0x000000ff0200b985 */ /* 0x0005e4000c101d06 */
.L_x_1169:
[----:B------:R-:W-:Y:S05]  /*e940*/  BSYNC B0 ;  /* 0x0000000000007941 */ /* 0x000fea0003800000 */
.L_x_1161:
[----:B------:R-:W-:Y:S02]  /*e950*/  ULDC UR4, c[0x0][0xc38] ;  /* 0x00030e0000047ab9 */ /* 0x000fe40000000800 */
[----:B-1----:R-:W-:-:S13]  /*e960*/  ISETP.GE.AND P0, PT, R0, UR4, PT ;  /* 0x0000000400007c0c */ /* 0x002fda000bf06270 */
[----:B------:R-:W-:Y:S05]  /*e970*/  @!P0 BRA `(.L_x_1178) ;  /* 0xffffff2400108947 */ /* 0x000fea000383ffff */
[----:B------:R-:W-:Y:S05]  /*e980*/  EXIT ;  /* 0x000000000000794d */ /* 0x000fea0003800000 */
.L_x_1080:
[----:B------:R-:W-:-:S08]  /*e990*/  NOP ;  /* 0x0000000000007918 */ /* 0x000fd00000000000 */
[----:B0-----:R-:W0:-:S00]  /*e9a0*/  USETMAXREG.DEALLOC.CTAPOOL 0x18 ;  /* 0x00000018000079c8 */ /* 0x001e0000080e0500 */
[----:B0-----:R-:W2:Y:S01]  /*e9b0*/  LDL.LU R2, [R1+0xc] ;  /* 0x00000c0001027983 */ /* 0x001ea20000300800 */
[----:B------:R-:W-:-:S05]  /*e9c0*/  LOP3.LUT R0, R0, 0x3, RZ, 0xc0, !PT ;  /* 0x0000000300007812 */ /* 0x000fca00078ec0ff */
[----:B------:R-:W0:Y:S01]  /*e9d0*/  S2UR UR6, SR_CTAID.X ;  /* 0x00000000000679c3 */ /* 0x000e220000002500 */
[----:B------:R-:W-:Y:S01]  /*e9e0*/  IMAD.MOV.U32 R18, RZ, RZ, RZ ;  /* 0x000000ffff127224 */ /* 0x000fe200078e00ff */
[----:B------:R-:W1:Y:S02]  /*e9f0*/  SHFL.IDX PT, R0, R0, RZ, 0x1f ;  /* 0x00001fff00007589 */ /* 0x000e6400000e0000 */
[----:B-1----:R-:W-:-:S04]  /*ea00*/  ISETP.NE.AND P0, PT, R0, RZ, PT ;  /* 0x000000ff0000720c */ /* 0x002fc80003f05270 */
[----:B------:R-:W0:Y:S09]  /*ea10*/  LDC R0, c[0x0][0xc38] ;  /* 0x00030e00ff007b82 */ /* 0x000e320000000800 */
[----:B------:R-:W-:Y:S06]  /*ea20*/  @P0 BAR.ARV 0x4, 0x180 ;  /* 0x0106000000000b1d */ /* 0x000fec0000002000 */
[----:B--2---:R-:W-:-:S04]  /*ea30*/  LOP3.LUT R2, R2, 0xfffffffb, RZ, 0xc0, !PT ;  /* 0xfffffffb02027812 */ /* 0x004fc800078ec0ff */
[----:B------:R-:W-:Y:S02]  /*ea40*/  @P0 LOP3.LUT R2, R2, 0x4, RZ, 0xfc, !PT ;  /* 0x0000000402020812 */ /* 0x000fe400078efcff */
[----:B0-----:R-:W-:Y:S01]  /*ea50*/  ISETP.LE.AND P0, PT, R0, UR6, PT ;  /* 0x0000000600007c0c */ /* 0x001fe2000bf03270 */
[----:B------:R-:W-:Y:S02]  /*ea60*/  IMAD.MOV.U32 R0, RZ, RZ, 0x1 ;  /* 0x00000001ff007424 */ /* 0x000fe400078e00ff */
[----:B------:R0:W-:Y:S04]  /*ea70*/  STL [R1+0xc], R2 ;  /* 0x00000c0201007387 */ /* 0x0001e80000100800 */
[----:B------:R0:W-:Y:S04]  /*ea80*/  STL [R1+0x18], RZ ;  /* 0x000018ff01007387 */ /* 0x0001e80000100800 */
[----:B------:R0:W-:Y:S02]  /*ea90*/  STL [R1+0x4], R0 ;  /* 0x0000040001007387 */ /* 0x0001e40000100800 */
[----:B------:R-:W-:Y:S05]  /*eaa0*/  @P0 BRA `(.L_x_1179) ;  /* 0x0000004800940947 */ /* 0x000fea0003800000 */
[----:B------:R-:W1:Y:S01]  /*eab0*/  S2R R6, SR_TID.X ;  /* 0x0000000000067919 */ /* 0x000e620000002100 */
[----:B------:R-:W2:Y:S01]  /*eac0*/  S2UR UR5, SR_CgaCtaId ;  /* 0x00000000000579c3 */ /* 0x000ea20000008800 */
[----:B------:R-:W-:Y:S01]  /*ead0*/  UMOV UR4, 0x400 ;  /* 0x0000040000047882 */ /* 0x000fe20000000000 */
[----:B------:R-:W-:Y:S01]  /*eae0*/  IMAD.MOV.U32 R18, RZ, RZ, RZ ;  /* 0x000000ffff127224 */ /* 0x000fe200078e00ff */
[----:B------:R-:W-:Y:S01]  /*eaf0*/  ULDC UR44, c[0x0][0xc] ;  /* 0x00000300002c7ab9 */ /* 0x000fe20000000800 */
[----:B------:R-:W-:Y:S01]  /*eb00*/  ULDC.64 UR38, c[0x0][0x198] ;  /* 0x0000660000267ab9 */ /* 0x000fe20000000a00 */
[----:B--2---:R-:W-:-:S06]  /*eb10*/  ULEA UR4, UR5, UR4, 0x18 ;  /* 0x0000000405047291 */ /* 0x004fcc000f8ec03f */
[----:B------:R-:W-:Y:S01]  /*eb20*/  IMAD.U32 R17, RZ, RZ, UR4 ;  /* 0x00000004ff117e24 */ /* 0x000fe2000f8e00ff */
[C---:B-1----:R-:W-:Y:S01]  /*eb30*/  LOP3.LUT R5, R6.reuse, 0x7f, RZ, 0xc0, !PT ;  /* 0x0000007f06057812 */ /* 0x042fe200078ec0ff */
[----:B0-----:R-:W-:-:S05]  /*eb40*/  IMAD.SHL.U32 R0, R6, 0x8, RZ ;  /* 0x0000000806007824 */ /* 0x001fca00078e00ff */
[C---:B------:R-:W-:Y:S02]  /*eb50*/  LOP3.LUT R2, R0.reuse, 0x1f8, RZ, 0xc0, !PT ;  /* 0x000001f800027812 */ /* 0x040fe400078ec0ff */
[----:B------:R-:W-:Y:S02]  /*eb60*/  LOP3.LUT R0, R0, 0x38, RZ, 0xc0, !PT ;  /* 0x0000003800007812 */ /* 0x000fe400078ec0ff */
[----:B------:R-:W-:Y:S01]  /*eb70*/  LOP3.LUT R3, R2, 0x38, R6, 0x78, !PT ;  /* 0x0000003802037812 */ /* 0x000fe200078e7806 */
[----:B------:R-:W-:-:S05]  /*eb80*/  IMAD.SHL.U32 R2, R5, 0x8, RZ ;  /* 0x0000000805027824 */ /* 0x000fca00078e00ff */
[----:B------:R-:W-:Y:S01]  /*eb90*/  LOP3.LUT R4, R3, 0x200, R2, 0xf8, !PT ;  /* 0x0000020003047812 */ /* 0x000fe200078ef802 */
[----:B------:R-:W-:Y:S01]  /*eba0*/  IMAD.SHL.U32 R2, R6, 0x10, RZ ;  /* 0x0000001006027824 */ /* 0x000fe200078e00ff */
[----:B------:R-:W-:-:S03]  /*ebb0*/  SHF.R.U32.HI R3, RZ, 0x3, R5 ;  /* 0x00000003ff037819 */ /* 0x000fc60000011605 */
[----:B------:R-:W-:Y:S01]  /*ebc0*/  IMAD R4, R4, 0x2, R17 ;  /* 0x0000000204047824 */ /* 0x000fe200078e0211 */
[----:B------:R-:W-:Y:S01]  /*ebd0*/  LOP3.LUT R2, R3, 0x70, R2, 0xf8, !PT ;  /* 0x0000007003027812 */ /* 0x000fe200078ef802 */
[----:B------:R-:W-:Y:S02]  /*ebe0*/  IMAD.U32 R3, RZ, RZ, UR6 ;  /* 0x00000006ff037e24 */ /* 0x000fe4000f8e00ff */
[----:B------:R-:W-:Y:S01]  /*ebf0*/  IMAD.MOV.U32 R2, RZ, RZ, 0x1 ;  /* 0x00000001ff027424 */ /* 0x000fe200078e00ff */
[----:B------:R-:W-:Y:S04]  /*ec00*/  STL [R1+0x10], R4 ;  /* 0x0000100401007387 */ /* 0x000fe80000100800 */
[----:B------:R-:W-:Y:S04]  /*ec10*/  STL [R1+0x14], R3 ;  /* 0x0000140301007387 */ /* 0x000fe80000100800 */
[----:B------:R-:W-:Y:S04]  /*ec20*/  STL [R1+0x18], RZ ;  /* 0x000018ff01007387 */ /* 0x000fe80000100800 */
[----:B------:R0:W-:Y:S02]  /*ec30*/  STL [R1+0x4], R2 ;  /* 0x0000040201007387 */ /* 0x0001e40000100800 */
[----:B0-----:R-:W-:-:S02]  /*ec40*/  LOP3.LUT R2, R0, 0x40, RZ, 0xfc, !PT ;  /* 0x0000004000027812 */ /* 0x001fc400078efcff */
[----:B------:R-:W-:-:S07]  /*ec50*/  LOP3.LUT R0, R0, 0x80, RZ, 0xfc, !PT ;  /* 0x0000008000007812 */ /* 0x000fce00078efcff */
.L_x_1275:
[----:B--2---:R-:W2:Y:S01]  /*ec60*/  LDL R0, [R1+0x14] ;  /* 0x0000140001007983 */ /* 0x004ea20000100800 */
[----:B------:R-:W-:Y:S02]  /*ec70*/  ULDC UR8, c[0x0][0xc60] ;  /* 0x0003180000087ab9 */ /* 0x000fe40000000800 */
[----:B------:R-:W-:-:S11]  /*ec80*/  UISETP.NE.AND UP0, UPT, UR8, 0x1, UPT ;  /* 0x000000010800788c */ /* 0x000fd6000bf05270 */
[----:B------:R-:W-:Y:S01]  /*ec90*/  @UP0 ULDC UR4, c[0x0][0xc64] ;  /* 0x0003190000040ab9 */ /* 0x000fe20000000800 */
[----:B------:R-:W-:Y:S01]  /*eca0*/  @UP0 ULDC UR9, c[0x0][0xc68] ;  /* 0x00031a0000090ab9 */ /* 0x000fe20000000800 */
[C---:B--2---:R-:W-:Y:S02]  /*ecb0*/  R2UR UR7, R0.reuse ;  /* 0x00000000000772ca */ /* 0x044fe400000e0000 */
[----:B------:R-:W-:-:S11]  /*ecc0*/  R2UR UR6, R0 ;  /* 0x00000000000672ca */ /* 0x000fd600000e0000 */
[----:B------:R-:W-:-:S04]  /*ecd0*/  UIMAD.WIDE.U32 UR4, UR7, UR4, URZ ;  /* 0x00000004070472a5 */ /* 0x000fc8000f8e003f */
[----:B------:R-:W-:-:S03]  /*ece0*/  @UP0 USHF.R.U32.HI UR7, URZ, UR9, UR5 ;  /* 0x000000093f070299 */ /* 0x000fc60008011605 */
[----:B------:R-:W-:Y:S02]  /*ecf0*/  ULDC UR4, c[0x0][0xc78] ;  /* 0x00031e0000047ab9 */ /* 0x000fe40000000800 */
[----:B------:R-:W-:Y:S02]  /*ed00*/  UISETP.GE.AND UP0, UPT, UR7, UR4, UPT ;  /* 0x000000040700728c */ /* 0x000fe4000bf06270 */
[----:B------:R-:W-:-:S04]  /*ed10*/  UIADD3 UR4, -UR7, URZ, URZ ;  /* 0x0000003f07047290 */ /* 0x000fc8000fffe13f */
[----:B------:R-:W-:Y:S01]  /*ed20*/  PLOP3.LUT P0, PT, PT, PT, UP0, 0x80, 0x0 ;  /* 0x000000000000781c */ /* 0x000fe20003f0f008 */
[----:B------:R-:W-:-:S12]  /*ed30*/  UIMAD UR8, UR8, UR4, UR6 ;  /* 0x00000004080872a4 */ /* 0x000fd8000f8e0206 */
[----:B01-3--:R-:W-:Y:S05]  /*ed40*/  @!P0 BRA `(.L_x_1180) ;  /* 0x0000000000208947 */ /* 0x00bfea0003800000 */
[----:B------:R-:W-:Y:S01]  /*ed50*/  ULDC UR9, c[0x0][0xc6c] ;  /* 0x00031b0000097ab9 */ /* 0x000fe20000000800 */
[----:B------:R-:W-:Y:S01]  /*ed60*/  UMOV UR6, UR8 ;  /* 0x0000000800067c82 */ /* 0x000fe20008000000 */
[----:B------:R-:W-:-:S11]  /*ed70*/  UISETP.NE.AND UP0, UPT, UR9, 0x1, UPT ;  /* 0x000000010900788c */ /* 0x000fd6000bf05270 */
[----:B------:R-:W-:Y:S02]  /*ed80*/  @UP0 ULDC.64 UR10, c[0x0][0xc70] ;  /* 0x00031c00000a0ab9 */ /* 0x000fe40000000a00 */
[----:B------:R-:W-:-:S04]  /*ed90*/  UIMAD.WIDE.U32 UR4, UR8, UR10, URZ ;  /* 0x0000000a080472a5 */ /* 0x000fc8000f8e003f */
[----:B------:R-:W-:-:S04]  /*eda0*/  @UP0 USHF.R.U32.HI UR6, URZ, UR11, UR5 ;  /* 0x0000000b3f060299 */ /* 0x000fc80008011605 */
[----:B------:R-:W-:Y:S01]  /*edb0*/  UIMAD UR4, UR6, UR9, URZ ;  /* 0x00000009060472a4 */ /* 0x000fe2000f8e023f */
[----:B------:R-:W-:Y:S11]  /*edc0*/  BRA `(.L_x_1181) ;  /* 0x00000000001c7947 */ /* 0x000ff60003800000 */
.L_x_1180:
[----:B------:R-:W-:Y:S01]  /*edd0*/  ULDC UR9, c[0x0][0xc54] ;  /* 0x0003150000097ab9 */ /* 0x000fe20000000800 */
[----:B------:R-:W-:Y:S01]  /*ede0*/  UMOV UR6, UR8 ;  /* 0x0000000800067c82 */ /* 0x000fe20008000000 */
[----:B------:R-:W-:-:S11]  /*edf0*/  UISETP.NE.AND UP0, UPT, UR9, 0x1, UPT ;  /* 0x000000010900788c */ /* 0x000fd6000bf05270 */
[----:B------:R-:W-:Y:S02]  /*ee00*/  @UP0 ULDC.64 UR10, c[0x0][0xc58] ;  /* 0x00031600000a0ab9 */ /* 0x000fe40000000a00 */
[----:B------:R-:W-:-:S04]  /*ee10*/  UIMAD.WIDE.U32 UR4, UR8, UR10, URZ ;  /* 0x0000000a080472a5 */ /* 0x000fc8000f8e003f */
[----:B------:R-:W-:-:S04]  /*ee20*/  @UP0 USHF.R.U32.HI UR6, URZ, UR11, UR5 ;  /* 0x0000000b3f060299 */ /* 0x000fc80008011605 */
[----:B------:R-:W-:-:S12]  /*ee30*/  UIMAD UR4, UR6, UR9, URZ ;  /* 0x00000009060472a4 */ /* 0x000fd8000f8e023f */
.L_x_1181:
[----:B------:R-:W-:Y:S02]  /*ee40*/  UIADD3 UR4, UR8, -UR4, URZ ;  /* 0x8000000408047290 */ /* 0x000fe4000fffe03f */
[----:B------:R-:W-:Y:S01]  /*ee50*/  ULOP3.LUT UR5, URZ, UR6, URZ, 0x33, !UPT ;  /* 0x000000063f057292 */ /* 0x000fe2000f8e333f */
[----:B------:R-:W-:Y:S01]  /*ee60*/  ULDC UR14, c[0x0][0xc48] ;  /* 0x00031200000e7ab9 */ /* 0x000fe20000000800 */
[----:B------:R-:W-:Y:S01]  /*ee70*/  ULDC UR8, c[0x0][0x448] ;  /* 0x0001120000087ab9 */ /* 0x000fe20000000800 */
[----:B------:R-:W-:Y:S01]  /*ee80*/  ULDC UR43, c[0x0][0xc3c] ;  /* 0x00030f00002b7ab9 */ /* 0x000fe20000000800 */
[----:B------:R-:W-:Y:S02]  /*ee90*/  UISETP.NE.AND UP2, UPT, UR14, 0x1, UPT ;  /* 0x000000010e00788c */ /* 0x000fe4000bf45270 */
[----:B------:R-:W-:Y:S02]  /*eea0*/  UISETP.NE.AND UP1, UPT, UR8, 0x1, UPT ;  /* 0x000000010800788c */ /* 0x000fe4000bf25270 */
[----:B------:R-:W-:Y:S01]  /*eeb0*/  UIADD3 UR43, UR5, UR43, URZ ;  /* 0x0000002b052b7290 */ /* 0x000fe2000fffe03f */
[----:B------:R-:W-:Y:S01]  /*eec0*/  ULDC.64 UR10, c[0x0][0x418] ;  /* 0x00010600000a7ab9 */ /* 0x000fe20000000a00 */
[----:B------:R-:W-:Y:S01]  /*eed0*/  ULDC UR13, c[0x0][0xc54] ;  /* 0x00031500000d7ab9 */ /* 0x000fe20000000800 */
[----:B------:R-:W-:-:S02]  /*eee0*/  UISETP.NE.U32.AND UP0, UPT, UR10, URZ, UPT ;  /* 0x0000003f0a00728c */ /* 0x000fc4000bf05070 */
[----:B------:R-:W-:Y:S02]  /*eef0*/  UIMAD UR13, UR7, UR13, UR4 ;  /* 0x0000000d070d72a4 */ /* 0x000fe4000f8e0204 */
[----:B------:R-:W-:Y:S01]  /*ef00*/  USHF.L.U32 UR43, UR43, 0x7, URZ ;  /* 0x000000072b2b7899 */ /* 0x000fe2000800063f */
[----:B------:R-:W-:Y:S01]  /*ef10*/  ULDC.64 UR4, c[0x0][0x9e0] ;  /* 0x0002780000047ab9 */ /* 0x000fe20000000a00 */
[----:B------:R-:W-:Y:S02]  /*ef20*/  UISETP.NE.AND.EX UP0, UPT, UR11, URZ, UPT, UP0 ;  /* 0x0000003f0b00728c */ /* 0x000fe4000bf05300 */
[----:B------:R-:W-:Y:S02]  /*ef30*/  UISETP.GE.AND UP3, UPT, UR5, 0x1, UPT ;  /* 0x000000010500788c */ /* 0x000fe4000bf66270 */
[----:B------:R-:W-:Y:S01]  /*ef40*/  UIADD3 UR12, UR43, 0x7f, URZ ;  /* 0x0000007f2b0c7890 */ /* 0x000fe2000fffe03f */
[----:B------:R-:W-:Y:S01]  /*ef50*/  ULDC UR10, c[0x0][0x424] ;  /* 0x00010900000a7ab9 */ /* 0x000fe20000000800 */
[----:B------:R-:W-:Y:S01]  /*ef60*/  ULDC UR6, c[0x0][0x288] ;  /* 0x0000a20000067ab9 */ /* 0x000fe20000000800 */
[----:B------:R-:W-:Y:S01]  /*ef70*/  @UP2 ULDC UR8, c[0x0][0xc4c] ;  /* 0x0003130000082ab9 */ /* 0x000fe20000000800 */
[----:B------:R-:W-:Y:S01]  /*ef80*/  @UP1 ULDC UR11, c[0x0][0x44c] ;  /* 0x00011300000b1ab9 */ /* 0x000fe20000000800 */
[----:B------:R-:W-:Y:S01]  /*ef90*/  USEL UR15, UR10, 0x1, UP0 ;  /* 0x000000010a0f7887 */ /* 0x000fe20008000000 */
[----:B------:R-:W-:Y:S01]  /*efa0*/  PLOP3.LUT P1, PT, PT, PT, UP3, 0x80, 0x0 ;  /* 0x000000000000781c */ /* 0x000fe20003f2f038 */
[----:B------:R-:W-:-:S02]  /*efb0*/  UIADD3 UR16, -UR6, 0x1, URZ ;  /* 0x0000000106107890 */ /* 0x000fc4000fffe13f */
[----:B------:R-:W-:Y:S02]  /*efc0*/  UIMAD.WIDE.U32 UR8, UR13, UR8, URZ ;  /* 0x000000080d0872a5 */ /* 0x000fe4000f8e003f */
[----:B------:R-:W-:Y:S01]  /*efd0*/  UIMAD.WIDE.U32 UR10, UR12, UR11, URZ ;  /* 0x0000000b0c0a72a5 */ /* 0x000fe2000f8e003f */
[----:B------:R-:W-:Y:S01]  /*efe0*/  ULDC UR7, c[0x0][0x2f0] ;  /* 0x0000bc0000077ab9 */ /* 0x000fe20000000800 */
[----:B------:R-:W-:Y:S01]  /*eff0*/  @UP2 ULDC UR17, c[0x0][0xc50] ;  /* 0x0003140000112ab9 */ /* 0x000fe20000000800 */
[----:B------:R-:W-:Y:S01]  /*f000*/  @UP1 ULDC UR18, c[0x0][0x450] ;  /* 0x0001140000121ab9 */ /* 0x000fe20000000800 */
[----:B------:R-:W-:Y:S01]  /*f010*/  UMOV UR42, UR13 ;  /* 0x0000000d002a7c82 */ /* 0x000fe20008000000 */
[----:B------:R-:W-:Y:S02]  /*f020*/  UIMAD UR16, UR15, UR7, UR16 ;  /* 0x000000070f1072a4 */ /* 0x000fe4000f8e0210 */
[----:B------:R-:W-:Y:S02]  /*f030*/  @UP2 USHF.R.U32.HI UR42, URZ, UR17, UR9 ;  /* 0x000000113f2a2299 */ /* 0x000fe40008011609 */
[----:B------:R-:W-:-:S02]  /*f040*/  @UP1 USHF.R.U32.HI UR12, URZ, UR18, UR11 ;  /* 0x000000123f0c1299 */ /* 0x000fc4000801160b */
[----:B------:R-:W-:Y:S02]  /*f050*/  UIADD3 UR36, -UR42, URZ, URZ ;  /* 0x0000003f2a247290 */ /* 0x000fe4000fffe13f */
[----:B------:R-:W-:Y:S02]  /*f060*/  UIADD3 UR12, UR16, UR12, URZ ;  /* 0x0000000c100c7290 */ /* 0x000fe4000fffe03f */
[----:B------:R-:W-:Y:S02]  /*f070*/  UIMAD UR36, UR14, UR36, UR13 ;  /* 0x000000240e2472a4 */ /* 0x000fe4000f8e020d */
[----:B------:R-:W-:Y:S01]  /*f080*/  UIADD3 UR4, UR12, UR4, URZ ;  /* 0x000000040c047290 */ /* 0x000fe2000fffe03f */
[----:B------:R-:W-:Y:S11]  /*f090*/  @!P1 BRA `(.L_x_1182) ;  /* 0x0000000000449947 */ /* 0x000ff60003800000 */
[----:B------:R-:W-:Y:S01]  /*f0a0*/  ISETP.LT.AND P0, PT, RZ, UR12, PT ;  /* 0x0000000cff007c0c */ /* 0x000fe2000bf01270 */
[----:B------:R-:W-:-:S12]  /*f0b0*/  UIADD3 UR10, UR12, -0x1, URZ ;  /* 0xffffffff0c0a7890 */ /* 0x000fd8000fffe03f */
[----:B------:R-:W-:Y:S05]  /*f0c0*/  @P0 BRA `(.L_x_1183) ;  /* 0x00000000001c0947 */ /* 0x000fea0003800000 */
[----:B------:R-:W-:Y:S02]  /*f0d0*/  UISETP.NE.AND UP0, UPT, UR5, 0x1, UPT ;  /* 0x000000010500788c */ /* 0x000fe4000bf05270 */
[----:B------:R-:W-:-:S09]  /*f0e0*/  UIADD3 UR10, -UR12, URZ, URZ ;  /* 0x0000003f0c0a7290 */ /* 0x000fd2000fffe13f */
[----:B------:R-:W-:Y:S02]  /*f0f0*/  @UP0 ULDC.64 UR12, c[0x0][0x9e8] ;  /* 0x00027a00000c0ab9 */ /* 0x000fe40000000a00 */
[----:B------:R-:W-:-:S04]  /*f100*/  UIMAD.WIDE.U32 UR8, UR10, UR12, URZ ;  /* 0x0000000c0a0872a5 */ /* 0x000fc8000f8e003f */
[----:B------:R-:W-:-:S04]  /*f110*/  @UP0 USHF.R.U32.HI UR10, URZ, UR13, UR9 ;  /* 0x0000000d3f0a0299 */ /* 0x000fc80008011609 */
[----:B------:R-:W-:Y:S01]  /*f120*/  ULOP3.LUT UR10, URZ, UR10, URZ, 0x33, !UPT ;  /* 0x0000000a3f0a7292 */ /* 0x000fe2000f8e333f */
[----:B------:R-:W-:Y:S11]  /*f130*/  BRA `(.L_x_1184) ;  /* 0x0000000000107947 */ /* 0x000ff60003800000 */
.L_x_1183:
[----:B------:R-:W-:-:S11]  /*f140*/  UISETP.NE.AND UP0, UPT, UR5, 0x1, UPT ;  /* 0x000000010500788c */ /* 0x000fd6000bf05270 */
[----:B------:R-:W-:Y:S02]  /*f150*/  @UP0 ULDC.64 UR12, c[0x0][0x9e8] ;  /* 0x00027a00000c0ab9 */ /* 0x000fe40000000a00 */
[----:B------:R-:W-:-:S04]  /*f160*/  UIMAD.WIDE.U32 UR8, UR10, UR12, URZ ;  /* 0x0000000c0a0872a5 */ /* 0x000fc8000f8e003f */
[----:B------:R-:W-:-:S12]  /*f170*/  @UP0 USHF.R.U32.HI UR10, URZ, UR13, UR9 ;  /* 0x0000000d3f0a0299 */ /* 0x000fd80008011609 */
.L_x_1184:
[----:B------:R-:W-:-:S04]  /*f180*/  UIMAD UR10, UR10, UR5, UR5 ;  /* 0x000000050a0a72a4 */ /* 0x000fc8000f8e0205 */
[----:B------:R-:W-:-:S04]  /*f190*/  UISETP.LT.AND UP0, UPT, UR4, UR10, UPT ;  /* 0x0000000a0400728c */ /* 0x000fc8000bf01270 */
[----:B------:R-:W-:-:S12]  /*f1a0*/  USEL UR4, UR4, UR10, UP0 ;  /* 0x0000000a04047287 */ /* 0x000fd80008000000 */
.L_x_1182:
[----:B------:R-:W-:Y:S02]  /*f1b0*/  UIMAD UR8, UR15, UR7, 0x5f ;  /* 0x0000005f0f0874a4 */ /* 0x000fe4000f8e0207 */
[----:B------:R-:W-:Y:S02]  /*f1c0*/  UIADD3 UR10, UR4, 0x5f, URZ ;  /* 0x0000005f040a7890 */ /* 0x000fe4000fffe03f */
[----:B------:R-:W-:Y:S02]  /*f1d0*/  UIMAD.WIDE UR8, UR8, 0x2aaaaaab, URZ ;  /* 0x2aaaaaab080878a5 */ /* 0x000fe4000f8e023f */
[----:B------:R-:W-:Y:S01]  /*f1e0*/  UIMAD.WIDE UR10, UR10, 0x2aaaaaab, URZ ;  /* 0x2aaaaaab0a0a78a5 */ /* 0x000fe2000f8e023f */
[----:B------:R-:W-:Y:S01]  /*f1f0*/  @UP1 ULDC UR12, c[0x0][0x44c] ;  /* 0x00011300000c1ab9 */ /* 0x000fe20000000800 */
[----:B------:R-:W-:Y:S02]  /*f200*/  UIMAD UR7, UR15, UR7, -UR6 ;  /* 0x000000070f0772a4 */ /* 0x000fe4000f8e0a06 */
[----:B------:R-:W-:-:S02]  /*f210*/  UIMAD.WIDE.U32 UR12, UR43, UR12, URZ ;  /* 0x0000000c2b0c72a5 */ /* 0x000fc4000f8e003f */
[----:B------:R-:W-:Y:S02]  /*f220*/  USHF.R.U32.HI UR6, URZ, 0x1f, UR9 ;  /* 0x0000001f3f067899 */ /* 0x000fe40008011609 */
[----:B------:R-:W-:Y:S01]  /*f230*/  USHF.R.U32.HI UR4, URZ, 0x1f, UR11 ;  /* 0x0000001f3f047899 */ /* 0x000fe2000801160b */
[----:B------:R-:W-:Y:S01]  /*f240*/  @UP1 ULDC UR16, c[0x0][0x450] ;  /* 0x0001140000101ab9 */ /* 0x000fe20000000800 */
[----:B------:R-:W-:Y:S01]  /*f250*/  UMOV UR14, UR43 ;  /* 0x0000002b000e7c82 */ /* 0x000fe20008000000 */
[----:B------:R-:W-:Y:S02]  /*f260*/  @UP1 USHF.R.U32.HI UR14, URZ, UR16, UR13 ;  /* 0x000000103f0e1299 */ /* 0x000fe4000801160d */
[----:B------:R-:W-:Y:S02]  /*f270*/  ULEA.HI.SX32 UR9, UR9, UR6, 0x1c ;  /* 0x0000000609097291 */ /* 0x000fe4000f8fe23f */
[----:B------:R-:W-:Y:S02]  /*f280*/  ULEA.HI.SX32 UR4, UR11, UR4, 0x1c ;  /* 0x000000040b047291 */ /* 0x000fe4000f8fe23f */
[----:B------:R-:W-:-:S02]  /*f290*/  UIADD3 UR6, UR7, UR14, URZ ;  /* 0x0000000e07067290 */ /* 0x000fc4000fffe03f */
[----:B------:R-:W-:Y:S01]  /*f2a0*/  UISETP.LT.AND UP0, UPT, UR9, UR4, UPT ;  /* 0x000000040900728c */ /* 0x000fe2000bf01270 */
[----:B------:R-:W-:Y:S02]  /*f2b0*/  ULDC UR8, c[0x0][0x9dc] ;  /* 0x0002770000087ab9 */ /* 0x000fe40000000800 */
[----:B------:R-:W-:Y:S02]  /*f2c0*/  UIADD3 UR8, UR6, -UR8, URZ ;  /* 0x8000000806087290 */ /* 0x000fe4000fffe03f */
[----:B------:R-:W-:Y:S01]  /*f2d0*/  USEL UR41, UR9, UR4, UP0 ;  /* 0x0000000409297287 */ /* 0x000fe20008000000 */
[----:B------:R-:W-:Y:S11]  /*f2e0*/  @!P1 BRA `(.L_x_1185) ;  /* 0x0000000000489947 */ /* 0x000ff60003800000 */
[----:B------:R-:W-:Y:S02]  /*f2f0*/  UMOV UR4, UR6 ;  /* 0x0000000600047c82 */ /* 0x000fe40008000000 */
[----:B------:R-:W-:-:S06]  /*f300*/  UISETP.GT.AND UP0, UPT, UR4, -0x1, UPT ;  /* 0xffffffff0400788c */ /* 0x000fcc000bf04270 */
[----:B------:R-:W-:-:S13]  /*f310*/  PLOP3.LUT P0, PT, PT, PT, UP0, 0x80, 0x0 ;  /* 0x000000000000781c */ /* 0x000fda0003f0f008 */
[----:B------:R-:W-:Y:S05]  /*f320*/  @P0 BRA `(.L_x_1186) ;  /* 0x00000000001c0947 */ /* 0x000fea0003800000 */
[----:B------:R-:W-:Y:S02]  /*f330*/  UISETP.NE.AND UP0, UPT, UR5, 0x1, UPT ;  /* 0x000000010500788c */ /* 0x000fe4000bf05270 */
[----:B------:R-:W-:-:S09]  /*f340*/  ULOP3.LUT UR4, URZ, UR4, URZ, 0x33, !UPT ;  /* 0x000000043f047292 */ /* 0x000fd2000f8e333f */
[----:B------:R-:W-:Y:S02]  /*f350*/  @UP0 ULDC.64 UR10, c[0x0][0x9e8] ;  /* 0x00027a00000a0ab9 */ /* 0x000fe40000000a00 */
[----:B------:R-:W-:-:S04]  /*f360*/  UIMAD.WIDE.U32 UR6, UR4, UR10, URZ ;  /* 0x0000000a040672a5 */ /* 0x000fc8000f8e003f */
[----:B------:R-:W-:-:S04]  /*f370*/  @UP0 USHF.R.U32.HI UR4, URZ, UR11, UR7 ;  /* 0x0000000b3f040299 */ /* 0x000fc80008011607 */
[----:B------:R-:W-:Y:S01]  /*f380*/  ULOP3.LUT UR4, URZ, UR4, URZ, 0x33, !UPT ;  /* 0x000000043f047292 */ /* 0x000fe2000f8e333f */
[----:B------:R-:W-:Y:S11]  /*f390*/  BRA `(.L_x_1187) ;  /* 0x0000000000107947 */ /* 0x000ff60003800000 */
.L_x_1186:
[----:B------:R-:W-:-:S11]  /*f3a0*/  UISETP.NE.AND UP0, UPT, UR5, 0x1, UPT ;  /* 0x000000010500788c */ /* 0x000fd6000bf05270 */
[----:B------:R-:W-:Y:S02]  /*f3b0*/  @UP0 ULDC.64 UR10, c[0x0][0x9e8] ;  /* 0x00027a00000a0ab9 */ /* 0x000fe40000000a00 */
[----:B------:R-:W-:-:S04]  /*f3c0*/  UIMAD.WIDE.U32 UR6, UR4, UR10, URZ ;  /* 0x0000000a040672a5 */ /* 0x000fc8000f8e003f */
[----:B------:R-:W-:-:S12]  /*f3d0*/  @UP0 USHF.R.U32.HI UR4, URZ, UR11, UR7 ;  /* 0x0000000b3f040299 */ /* 0x000fd80008011607 */
.L_x_1187:
[----:B------:R-:W-:-:S04]  /*f3e0*/  UIMAD UR4, UR4, UR5, URZ ;  /* 0x00000005040472a4 */ /* 0x000fc8000f8e023f */
[----:B------:R-:W-:-:S04]  /*f3f0*/  UISETP.LT.AND UP0, UPT, UR8, UR4, UPT ;  /* 0x000000040800728c */ /* 0x000fc8000bf01270 */
[----:B------:R-:W-:-:S12]  /*f400*/  USEL UR8, UR8, UR4, !UP0 ;  /* 0x0000000408087287 */ /* 0x000fd8000c000000 */
.L_x_1185:
[----:B------:R-:W-:Y:S01]  /*f410*/  UIMAD.WIDE UR4, UR8, 0x2aaaaaab, URZ ;  /* 0x2aaaaaab080478a5 */ /* 0x000fe2000f8e023f */
[----:B------:R-:W-:Y:S03]  /*f420*/  BSSY B7, `(.L_x_1188) ;  /* 0x00003f0000077945 */ /* 0x000fe60003800000 */
[----:B------:R-:W-:-:S04]  /*f430*/  USHF.R.U32.HI UR4, URZ, 0x1f, UR5 ;  /* 0x0000001f3f047899 */ /* 0x000fc80008011605 */
[----:B------:R-:W-:-:S04]  /*f440*/  ULEA.HI.SX32 UR4, UR5, UR4, 0x1c ;  /* 0x0000000405047291 */ /* 0x000fc8000f8fe23f */
[----:B------:R-:W-:-:S04]  /*f450*/  UISETP.LT.AND UP0, UPT, URZ, UR4, UPT ;  /* 0x000000043f00728c */ /* 0x000fc8000bf01270 */
[----:B------:R-:W-:-:S04]  /*f460*/  USEL UR40, URZ, UR4, !UP0 ;  /* 0x000000043f287287 */ /* 0x000fc8000c000000 */
[----:B------:R-:W-:-:S06]  /*f470*/  UISETP.GT.AND UP0, UPT, UR41, UR40, UPT ;  /* 0x000000282900728c */ /* 0x000fcc000bf04270 */
[----:B------:R-:W-:-:S13]  /*f480*/  PLOP3.LUT P0, PT, PT, PT, UP0, 0x80, 0x0 ;  /* 0x000000000000781c */ /* 0x000fda0003f0f008 */
[----:B------:R-:W-:Y:S05]  /*f490*/  @P0 BRA `(.L_x_1189) ;  /* 0x00000000004c0947 */ /* 0x000fea0003800000 */
[----:B------:R-:W0:Y:S02]  /*f4a0*/  S2R R0, SR_TID.X ;  /* 0x0000000000007919 */ /* 0x000e240000002100 */
        /* <DEDUP_REMOVED lines=10> */
[----:B-1----:R-:W2:Y:S01]  /*f550*/  @P0 ATOMG.E.ADD.STRONG.GPU PT, R3, desc[UR6][R2.64], R5 ;  /* 0x00000005020309a8 */ /* 0x002ea200081ee1c6 */
[----:B------:R-:W0:Y:S02]  /*f560*/  S2R R4, SR_LTMASK ;  /* 0x0000000000047919 */ /* 0x000e240000003900 */
[----:B0-----:R-:W-:-:S04]  /*f570*/  LOP3.LUT R4, R4, UR4, RZ, 0xc0, !PT ;  /* 0x0000000404047c12 */ /* 0x001fc8000f8ec0ff */
[----:B------:R-:W0:Y:S01]  /*f580*/  POPC R7, R4 ;  /* 0x0000000400077309 */ /* 0x000e220000000000 */
[----:B--2---:R-:W0:Y:S02]  /*f590*/  SHFL.IDX PT, R0, R3, R0, 0x1f ;  /* 0x00001f0003007589 */ /* 0x004e2400000e0000 */
[----:B0-----:R-:W-:-:S05]  /*f5a0*/  IADD3 R0, R0, UR44, R7 ;  /* 0x0000002c00007c10 */ /* 0x001fca000fffe007 */
[----:B------:R1:W-:Y:S01]  /*f5b0*/  STL [R1+0x14], R0 ;  /* 0x0000140001007387 */ /* 0x0003e20000100800 */
[----:B------:R-:W-:Y:S05]  /*f5c0*/  BRA `(.L_x_1190) ;  /* 0x0000003c00547947 */ /* 0x000fea0003800000 */
.L_x_1189:
[----:B------:R-:W-:Y:S01]  /*f5d0*/  VIADD R0, R17, 0x18400 ;  /* 0x0001840011007836 */ /* 0x000fe20000000000 */
[----:B------:R-:W-:Y:S04]  /*f5e0*/  BSSY B6, `(.L_x_1191) ;  /* 0x0000013000067945 */ /* 0x000fe80003800000 */
[----:B------:R-:W-:-:S13]  /*f5f0*/  LOP3.LUT P0, RZ, R0, 0x3ff, RZ, 0xc0, !PT ;  /* 0x000003ff00ff7812 */ /* 0x000fda000780c0ff */
[----:B------:R-:W-:Y:S05]  /*f600*/  @!P0 BRA `(.L_x_1192) ;  /* 0x0000000000408947 */ /* 0x000fea0003800000 */
        /* <DEDUP_REMOVED lines=16> */
.L_x_1192:
[----:B------:R-:W-:Y:S05]  /*f710*/  BSYNC B6 ;  /* 0x0000000000067941 */ /* 0x000fea0003800000 */
.L_x_1191:
        /* <DEDUP_REMOVED lines=8> */
[----:B------:R0:W1:Y:S01]  /*f7a0*/  LDC.64 R2, c[0x4][R16] ;  /* 0x0100000010027b82 */ /* 0x0000620000000a00 */
        /* <DEDUP_REMOVED lines=11> */
.L_x_1195:
        /* <DEDUP_REMOVED lines=15> */
.L_x_1194:
[----:B------:R-:W-:Y:S05]  /*f950*/  BSYNC B6 ;  /* 0x0000000000067941 */ /* 0x000fea0003800000 */
.L_x_1193:
[----:B------:R-:W-:Y:S01]  /*f960*/  ULDC.64 UR4, c[0x0][0x9f8] ;  /* 0x00027e0000047ab9 */ /* 0x000fe20000000a00 */
[----:B------:R-:W2:Y:S01]  /*f970*/  LDL.LU R0, [R1+0xc] ;  /* 0x00000c0001007983 */ /* 0x000ea20000300800 */
[----:B------:R-:W-:Y:S01]  /*f980*/  UISETP.NE.U32.AND UP0, UPT, UR4, URZ, UPT ;  /* 0x0000003f0400728c */ /* 0x000fe2000bf05070 */
[----:B------:R-:W-:Y:S01]  /*f990*/  IMAD.U32 R7, RZ, RZ, UR42 ;  /* 0x0000002aff077e24 */ /* 0x000fe2000f8e00ff */
[----:B------:R-:W-:Y:S02]  /*f9a0*/  ULDC.64 UR6, c[0x0][0x208] ;  /* 0x0000820000067ab9 */ /* 0x000fe40000000a00 */
[----:B------:R-:W-:-:S06]  /*f9b0*/  UISETP.NE.AND.EX UP0, UPT, UR5, URZ, UPT, UP0 ;  /* 0x0000003f0500728c */ /* 0x000fcc000bf05300 */
[----:B------:R-:W-:-:S05]  /*f9c0*/  PLOP3.LUT P0, PT, PT, PT, UP0, 0x80, 0x0 ;  /* 0x000000000000781c */ /* 0x000fca0003f0f008 */
[----:B------:R-:W-:Y:S02]  /*f9d0*/  @UP0 ULDC.64 UR4, c[0x0][0x9f8] ;  /* 0x00027e0000040ab9 */ /* 0x000fe40000000a00 */
[----:B------:R-:W-:-:S06]  /*f9e0*/  @UP0 UIMAD.WIDE UR4, UR42, 0x4, UR4 ;  /* 0x000000042a0408a5 */ /* 0x000fcc000f8e0204 */
[----:B------:R-:W-:Y:S02]  /*f9f0*/  IMAD.U32 R2, RZ, RZ, UR4 ;  /* 0x00000004ff027e24 */ /* 0x000fe4000f8e00ff */
[----:B------:R-:W-:-:S05]  /*fa00*/  IMAD.U32 R3, RZ, RZ, UR5 ;  /* 0x00000005ff037e24 */ /* 0x000fca000f8e00ff */
[----:B------:R0:W3:Y:S01]  /*fa10*/  @P0 LDG.E R7, desc[UR6][R2.64] ;  /* 0x0000000602070981 */ /* 0x0000e2000c1e1900 */
[----:B------:R-:W-:Y:S01]  /*fa20*/  UMOV UR4, 0xffffffff ;  /* 0xffffffff00047882 */ /* 0x000fe20000000000 */
[----:B------:R-:W-:Y:S01]  /*fa30*/  IMAD.U32 R19, RZ, RZ, UR41 ;  /* 0x00000029ff137e24 */ /* 0x000fe2000f8e00ff */
[----:B------:R-:W1:Y:S03]  /*fa40*/  S2R R4, SR_TID.X ;  /* 0x0000000000047919 */ /* 0x000e660000002100 */
[----:B------:R-:W-:Y:S01]  /*fa50*/  VIADD R19, R19, 0xffffffff ;  /* 0xffffffff13137836 */ /* 0x000fe20000000000 */
[----:B0-----:R-:W0:Y:S02]  /*fa60*/  LDC.64 R2, c[0x0][0x418] ;  /* 0x00010600ff027b82 */ /* 0x001e240000000a00 */
[----:B0-----:R-:W-:Y:S02]  /*fa70*/  ISETP.NE.U32.AND P0, PT, R2, RZ, PT ;  /* 0x000000ff0200720c */ /* 0x001fe40003f05070 */
[----:B-1----:R-:W-:-:S02]  /*fa80*/  SHF.R.U32.HI R4, RZ, 0x5, R4 ;  /* 0x00000005ff047819 */ /* 0x002fc40000011604 */
[----:B------:R-:W-:Y:S02]  /*fa90*/  ISETP.NE.AND.EX P1, PT, R3, RZ, PT, P0 ;  /* 0x000000ff0300720c */ /* 0x000fe40003f25300 */
[----:B------:R-:W-:Y:S02]  /*faa0*/  LOP3.LUT R4, R4, 0x3, RZ, 0xc0, !PT ;  /* 0x0000000304047812 */ /* 0x000fe400078ec0ff */
[----:B--2---:R-:W-:-:S09]  /*fab0*/  LOP3.LUT R0, R0, 0xfffffffe, RZ, 0xc0, !PT ;  /* 0xfffffffe00007812 */ /* 0x004fd200078ec0ff */
[----:B------:R-:W-:Y:S02]  /*fac0*/  @P1 LOP3.LUT R0, R0, 0x1, RZ, 0xfc, !PT ;  /* 0x0000000100001812 */ /* 0x000fe400078efcff */
[----:B---3--:R-:W-:Y:S01]  /*fad0*/  SHF.R.S32.HI R8, RZ, 0x1f, R7 ;  /* 0x0000001fff087819 */ /* 0x008fe20000011407 */
[----:B------:R0:W-:Y:S01]  /*fae0*/  STL [R1], R7 ;  /* 0x0000000701007387 */ /* 0x0001e20000100800 */
[----:B------:R-:W-:-:S03]  /*faf0*/  SEL R16, R7, RZ, !P1 ;  /* 0x000000ff07107207 */ /* 0x000fc60004800000 */
[----:B------:R0:W-:Y:S04]  /*fb00*/  STL [R1+0x8], R8 ;  /* 0x0000080801007387 */ /* 0x0001e80000100800 */
[----:B------:R0:W-:Y:S01]  /*fb10*/  STL [R1+0xc], R0 ;  /* 0x00000c0001007387 */ /* 0x0001e20000100800 */
[----:B------:R-:W-:Y:S05]  /*fb20*/  BRA.DIV UR4, `(.L_x_1196) ;  /* 0x00000042043c7947 */ /* 0x000fea000b800000 */
[----:B------:R1:W2:Y:S02]  /*fb30*/  SHFL.IDX PT, R14, R4, RZ, 0x1f ;  /* 0x00001fff040e7589 */ /* 0x0002a400000e0000 */
.L_x_1290:
[----:B------:R-:W-:Y:S02]  /*fb40*/  PLOP3.LUT P2, PT, PT, PT, PT, 0x8, 0x0 ;  /* 0x000000000000781c */ /* 0x000fe40003f4e170 */
[----:B0-----:R-:W-:Y:S02]  /*fb50*/  LOP3.LUT R0, R0, 0xfffffffd, RZ, 0xc0, !PT ;  /* 0xfffffffd00007812 */ /* 0x001fe400078ec0ff */
[----:B--2---:R-:W-:-:S09]  /*fb60*/  ISETP.NE.AND P0, PT, R14, RZ, PT ;  /* 0x000000ff0e00720c */ /* 0x004fd20003f05270 */
[----:B------:R-:W-:-:S05]  /*fb70*/  @P2 LOP3.LUT R0, R0, 0x2, RZ, 0xfc, !PT ;  /* 0x0000000200002812 */ /* 0x000fca00078efcff */
[----:B------:R0:W-:Y:S01]  /*fb80*/  STL [R1+0xc], R0 ;  /* 0x00000c0001007387 */ /* 0x0001e20000100800 */
[----:B------:R-:W-:Y:S05]  /*fb90*/  @P0 BRA `(.L_x_1197) ;  /* 0x0000000400280947 */ /* 0x000fea0003800000 */
[----:B------:R-:W-:-:S03]  /*fba0*/  UMOV UR4, 0xffffffff ;  /* 0xffffffff00047882 */ /* 0x000fc60000000000 */
[----:B------:R-:W-:Y:S05]  /*fbb0*/  BRA.DIV UR4, `(.L_x_1198) ;  /* 0x0000004204387947 */ /* 0x000fea000b800000 */
[----:B------:R-:W-:-:S13]  /*fbc0*/  ELECT P6, URZ, PT ;  /* 0x00000000003f782f */ /* 0x000fda00038c0000 */
.L_x_1293:
[----:B------:R-:W-:Y:S05]  /*fbd0*/  @!P6 BRA `(.L_x_1197) ;  /* 0x000000040018e947 */ /* 0x000fea0003800000 */
[----:B------:R-:W-:Y:S01]  /*fbe0*/  IMAD.MOV.U32 R16, RZ, RZ, R7 ;  /* 0x000000ffff107224 */ /* 0x000fe200078e0007 */
[----:B------:R-:W-:Y:S06]  /*fbf0*/  @!P1 BRA `(.L_x_1199) ;  /* 0x0000000000489947 */ /* 0x000fec0003800000 */
[----:B------:R-:W2:Y:S01]  /*fc00*/  LDC R6, c[0x0][0x43c] ;  /* 0x00010f00ff067b82 */ /* 0x000ea20000000800 */
[----:B------:R-:W-:Y:S01]  /*fc10*/  ULDC.64 UR4, c[0x0][0x428] ;  /* 0x00010a0000047ab9 */ /* 0x000fe20000000a00 */
[----:B------:R-:W-:Y:S01]  /*fc20*/  ULDC.64 UR6, c[0x0][0x208] ;  /* 0x0000820000067ab9 */ /* 0x000fe20000000a00 */
[----:B--2---:R-:W-:-:S13]  /*fc30*/  ISETP.NE.AND P0, PT, R6, 0x1, PT ;  /* 0x000000010600780c */ /* 0x004fda0003f05270 */
[----:B-1----:R-:W0:Y:S02]  /*fc40*/  @P0 LDC.64 R4, c[0x0][0x440] ;  /* 0x00011000ff040b82 */ /* 0x002e240000000a00 */
[----:B0-----:R-:W-:-:S04]  /*fc50*/  @P0 IMAD.HI.U32 R0, R19, R4, RZ ;  /* 0x0000000413000227 */ /* 0x001fc800078e00ff */
[----:B------:R-:W-:Y:S01]  /*fc60*/  IMAD.MOV.U32 R4, RZ, RZ, R19 ;  /* 0x000000ffff047224 */ /* 0x000fe200078e0013 */
[----:B------:R-:W-:-:S04]  /*fc70*/  @P0 SHF.R.U32.HI R4, RZ, R5, R0 ;  /* 0x00000005ff040219 */ /* 0x000fc80000011600 */
[--C-:B------:R-:W-:Y:S01]  /*fc80*/  SHF.R.S32.HI R5, RZ, 0x1f, R4.reuse ;  /* 0x0000001fff057819 */ /* 0x100fe20000011404 */
[----:B------:R-:W-:-:S04]  /*fc90*/  IMAD.MOV R0, RZ, RZ, -R4 ;  /* 0x000000ffff007224 */ /* 0x000fc800078e0a04 */
[----:B------:R-:W-:Y:S02]  /*fca0*/  IMAD R19, R6, R0, R19 ;  /* 0x0000000006137224 */ /* 0x000fe400078e0213 */
[----:B------:R-:W-:Y:S02]  /*fcb0*/  IMAD R0, R8, UR4, RZ ;  /* 0x0000000408007c24 */ /* 0x000fe4000f8e02ff */
[----:B------:R-:W-:-:S04]  /*fcc0*/  IMAD.WIDE.U32 R4, R7, UR4, R4 ;  /* 0x0000000407047c25 */ /* 0x000fc8000f8e0004 */
[----:B------:R-:W-:Y:S01]  /*fcd0*/  IMAD R0, R7, UR5, R0 ;  /* 0x0000000507007c24 */ /* 0x000fe2000f8e0200 */
[----:B------:R-:W-:-:S03]  /*fce0*/  LEA R2, P0, R4, R2, 0x2 ;  /* 0x0000000204027211 */ /* 0x000fc600078010ff */
[----:B------:R-:W-:-:S05]  /*fcf0*/  IMAD.IADD R0, R5, 0x1, R0 ;  /* 0x0000000105007824 */ /* 0x000fca00078e0200 */
[----:B------:R-:W-:-:S05]  /*fd00*/  LEA.HI.X R3, R4, R3, R0, 0x2, P0 ;  /* 0x0000000304037211 */ /* 0x000fca00000f1400 */
[----:B------:R2:W5:Y:S02]  /*fd10*/  LDG.E R16, desc[UR6][R2.64] ;  /* 0x0000000602107981 */ /* 0x000564000c1e1900 */
.L_x_1199:
[----:B--2---:R-:W2:Y:S01]  /*fd20*/  LDL R2, [R1+0x4] ;  /* 0x0000040001027983 */ /* 0x004ea20000100800 */
[----:B0-----:R-:W-:Y:S01]  /*fd30*/  IMAD R0, R18, 0x8, R17 ;  /* 0x0000000812007824 */ /* 0x001fe200078e0211 */
[----:B--2---:R-:W-:-:S04]  /*fd40*/  SHF.L.U32 R2, R2, 0x1f, RZ ;  /* 0x0000001f02027819 */ /* 0x004fc800000006ff */
[----:B------:R-:W0:Y:S02]  /*fd50*/  SYNCS.PHASECHK.TRANS64.TRYWAIT P0, [R0+URZ+0x2a840], R2 ;  /* 0x02a84002000075a7 */ /* 0x000e24000800017f */
[----:B0-----:R-:W-:Y:S05]  /*fd60*/  @!P0 BRA `(.L_x_1200) ;  /* 0x0000003c00ec8947 */ /* 0x001fea0003800000 */
.L_x_1294:
        /* <DEDUP_REMOVED lines=11> */
.L_x_1201:
[----:B0-----:R-:W2:Y:S01]  /*fe20*/  LDL.LU R2, [R1+0xc] ;  /* 0x00000c0001027983 */ /* 0x001ea20000300800 */
[----:B------:R-:W-:Y:S01]  /*fe30*/  R2UR UR33, R0 ;  /* 0x00000000002172ca */ /* 0x000fe200000e0000 */
[----:B------:R-:W-:Y:S01]  /*fe40*/  IMAD R0, R18, 0x9000, R17 ;  /* 0x0000900012007824 */ /* 0x000fe200078e0211 */
[----:B------:R-:W-:Y:S01]  /*fe50*/  R2UR UR35, R19 ;  /* 0x00000000132372ca */ /* 0x000fe200000e0000 */
[----:B------:R-:W-:Y:S01]  /*fe60*/  UIADD3 UR4, UP0, UR38, 0x370, URZ ;  /* 0x0000037026047890 */ /* 0x000fe2000ff1e03f */
[----:B------:R-:W-:Y:S01]  /*fe70*/  PLOP3.LUT P0, PT, PT, PT, PT, 0x80, 0x0 ;  /* 0x000000000000781c */ /* 0x000fe20003f0f070 */
[----:B------:R-:W-:Y:S01]  /*fe80*/  UMOV UR6, 0x0 ;  /* 0x0000000000067882 */ /* 0x000fe20000000000 */
[----:B------:R-:W-:Y:S01]  /*fe90*/  R2UR UR8, R0 ;  /* 0x00000000000872ca */ /* 0x000fe200000e0000 */
[----:B------:R-:W-:Y:S01]  /*fea0*/  UIADD3.X UR5, URZ, UR39, URZ, UP0, !UPT ;  /* 0x000000273f057290 */ /* 0x000fe200087fe43f */
[----:B-----5:R-:W-:Y:S01]  /*feb0*/  R2UR UR37, R16 ;  /* 0x00000000102572ca */ /* 0x020fe200000e0000 */
[----:B------:R-:W-:Y:S01]  /*fec0*/  UMOV UR7, 0x14f00000 ;  /* 0x14f0000000077882 */ /* 0x000fe20000000000 */
[----:B------:R-:W-:Y:S01]  /*fed0*/  UMOV UR34, URZ ;  /* 0x0000003f00227c82 */ /* 0x000fe20008000000 */
[----:B------:R-:W-:Y:S01]  /*fee0*/  UMOV UR18, 0x40 ;  /* 0x0000004000127882 */ /* 0x000fe20000000000 */
[----:B------:R-:W-:Y:S01]  /*fef0*/  UMOV UR20, UR36 ;  /* 0x0000002400147c82 */ /* 0x000fe20008000000 */
[----:B------:R-:W-:-:S02]  /*ff00*/  UIADD3 UR33, UR33, 0x2a830, URZ ;  /* 0x0002a83021217890 */ /* 0x000fc4000fffe03f */
[----:B------:R-:W-:Y:S01]  /*ff10*/  UIMAD UR35, UR35, 0x60, URZ ;  /* 0x00000060232378a4 */ /* 0x000fe2000f8e023f */
[----:B------:R-:W-:Y:S01]  /*ff20*/  UMOV UR10, 0x80 ;  /* 0x00000080000a7882 */ /* 0x000fe20000000000 */
[----:B------:R-:W-:Y:S02]  /*ff30*/  UMOV UR12, UR36 ;  /* 0x00000024000c7c82 */ /* 0x000fe40008000000 */
[----:B------:R-:W-:Y:S02]  /*ff40*/  UIADD3 UR32, UR8, 0x18400, URZ ;  /* 0x0001840008207890 */ /* 0x000fe4000fffe03f */
[----:B------:R-:W-:Y:S02]  /*ff50*/  UIADD3 UR16, UR8, 0x1b400, URZ ;  /* 0x0001b40008107890 */ /* 0x000fe4000fffe03f */
[----:B------:R-:W-:Y:S01]  /*ff60*/  UIADD3 UR8, UR8, 0x1e400, URZ ;  /* 0x0001e40008087890 */ /* 0x000fe2000fffe03f */
[----:B------:R-:W-:Y:S01]  /*ff70*/  UMOV UR21, UR37 ;  /* 0x0000002500157c82 */ /* 0x000fe20008000000 */
[----:B------:R-:W-:Y:S01]  /*ff80*/  UMOV UR17, UR33 ;  /* 0x0000002100117c82 */ /* 0x000fe20008000000 */
[----:B------:R-:W-:Y:S01]  /*ff90*/  UMOV UR19, UR35 ;  /* 0x0000002300137c82 */ /* 0x000fe20008000000 */
[----:B------:R-:W-:Y:S01]  /*ffa0*/  UMOV UR13, UR37 ;  /* 0x00000025000d7c82 */ /* 0x000fe20008000000 */
[----:B------:R-:W-:Y:S01]  /*ffb0*/  UMOV UR9, UR33 ;  /* 0x0000002100097c82 */ /* 0x000fe20008000000 */
[----:B------:R-:W-:Y:S01]  /*ffc0*/  UMOV UR11, UR35 ;  /* 0x00000023000b7c82 */ /* 0x000fe20008000000 */
[----:B------:R3:W-:Y:S01]  /*ffd0*/  UTMALDG.4D [UR32], [UR4], desc[UR6] ;  /* 0x00000620040075b4 */ /* 0x0007e20008019000 */
[----:B------:R3:W-:Y:S01]  /*ffe0*/  UTMALDG.4D [UR16], [UR4], desc[UR6] ;  /* 0x00000610040075b4 */ /* 0x0007e20008019000 */
[----:B------:R3:W-:Y:S01]  /*fff0*/  UTMALDG.4D [UR8], [UR4], desc[UR6] ;  /* 0x00000608040075b4 */ /* 0x0007e20008019000 */
[----:B--2---:R-:W-:-:S04]  /*10000*/  LOP3.LUT R2, R2, 0xfffffffd, RZ, 0xc0, !PT ;  /* 0xfffffffd02027812 */ /* 0x004fc800078ec0ff */
[----:B------:R-:W-:-:S05]  /*10010*/  @P0 LOP3.LUT R2, R2, 0x2, RZ, 0xfc, !PT ;  /* 0x0000000202020812 */ /* 0x000fca00078efcff */
[----:B------:R3:W-:Y:S01]  /*10020*/  STL [R1+0xc], R2 ;  /* 0x00000c0201007387 */ /* 0x0007e20000100800 */
[----:B------:R-:W-:Y:S01]  /*10030*/  NOP ;  /* 0x0000000000007918 */ /* 0x000fe20000000000 */
.L_x_1197:
[----:B0-----:R-:W-:Y:S01]  /*10040*/  VIADD R0, R17, 0xc400 ;  /* 0x0000c40011007836 */ /* 0x001fe20000000000 */
[----:B------:R-:W-:Y:S05]  /*10050*/  WARPSYNC.ALL ;  /* 0x0000000000007948 */ /* 0x000fea0003800000 */
[----:B------:R-:W-:Y:S01]  /*10060*/  BAR.SYNC.DEFER_BLOCKING 0x8, 0x180 ;  /* 0x0206000000007b1d */ /* 0x000fe20000010000 */
[----:B------:R-:W-:-:S05]  /*10070*/  LOP3.LUT P0, RZ, R0, 0x3ff, RZ, 0xc0, !PT ;  /* 0x000003ff00ff7812 */ /* 0x000fca000780c0ff */
[----:B------:R-:W-:Y:S08]  /*10080*/  BSSY B6, `(.L_x_1202) ;  /* 0x0000012000067945 */ /* 0x000ff00003800000 */
[----:B------:R-:W-:Y:S05]  /*10090*/  @!P0 BRA `(.L_x_1203) ;  /* 0x0000000000408947 */ /* 0x000fea0003800000 */
[----:B---3--:R-:W-:Y:S01]  /*100a0*/  MOV R2, 0x0 ;  /* 0x0000000000027802 */ /* 0x008fe20000000f00 */
[----:B------:R-:W-:Y:S01]  /*100b0*/  ULDC.64 UR6, c[0x4][0xb8] ;  /* 0x01002e0000067ab9 */ /* 0x000fe20000000a00 */
[----:B------:R-:W-:Y:S01]  /*100c0*/  ULDC.64 UR8, c[0x4][0xc0] ;  /* 0x0100300000087ab9 */ /* 0x000fe20000000a00 */
[----:B------:R-:W-:Y:S01]  /*100d0*/  ULDC.64 UR4, c[0x4][0x20] ;  /* 0x0100080000047ab9 */ /* 0x000fe20000000a00 */
[----:B-1----:R-:W-:Y:S02]  /*100e0*/  IMAD.U32 R4, RZ, RZ, UR6 ;  /* 0x00000006ff047e24 */ /* 0x002fe4000f8e00ff */
        /* <DEDUP_REMOVED lines=11> */
.L_x_1203:
[----:B---3--:R-:W-:Y:S05]  /*101a0*/  BSYNC B6 ;  /* 0x0000000000067941 */ /* 0x008fea0003800000 */
.L_x_1202:
[----:B------:R-:W0:Y:S01]  /*101b0*/  S2R R2, SR_TID.X ;  /* 0x0000000000027919 */ /* 0x000e220000002100 */
[----:B------:R-:W2:Y:S01]  /*101c0*/  LDC R7, c[0x0][0x448] ;  /* 0x00011200ff077b82 */ /* 0x000ea20000000800 */
[----:B------:R-:W-:Y:S01]  /*101d0*/  USHF.R.S32.HI UR4, URZ, 0x1f, UR36 ;  /* 0x0000001f3f047899 */ /* 0x000fe20008011424 */
[----:B------:R-:W-:Y:S01]  /*101e0*/  ULDC.64 UR8, c[0x0][0x2d8] ;  /* 0x0000b60000087ab9 */ /* 0x000fe20000000a00 */
[----:B------:R-:W3:Y:S02]  /*101f0*/  S2R R9, SR_TID.X ;  /* 0x0000000000097919 */ /* 0x000ee40000002100 */
[----:B------:R-:W-:Y:S02]  /*10200*/  UIMAD UR6, UR4, UR8, URZ ;  /* 0x00000008040672a4 */ /* 0x000fe4000f8e023f */
[----:B------:R-:W-:Y:S01]  /*10210*/  UIMAD.WIDE.U32 UR4, UR36, UR8, URZ ;  /* 0x00000008240472a5 */ /* 0x000fe2000f8e003f */
[----:B------:R-:W4:Y:S01]  /*10220*/  S2R R8, SR_TID.X ;  /* 0x0000000000087919 */ /* 0x000f220000002100 */
[----:B------:R-:W-:-:S02]  /*10230*/  UIMAD UR6, UR36, UR9, UR6 ;  /* 0x00000009240672a4 */ /* 0x000fc4000f8e0206 */
[----:B------:R-:W-:Y:S02]  /*10240*/  USHF.R.S32.HI UR7, URZ, 0x1f, UR42 ;  /* 0x0000001f3f077899 */ /* 0x000fe4000801142a */
[----:B------:R-:W-:Y:S01]  /*10250*/  UIADD3 UR5, UR5, UR6, URZ ;  /* 0x0000000605057290 */ /* 0x000fe2000fffe03f */
[----:B------:R-:W-:-:S03]  /*10260*/  ULDC.64 UR8, c[0x0][0x2e0] ;  /* 0x0000b80000087ab9 */ /* 0x000fc60000000a00 */
[----:B------:R-:W-:Y:S02]  /*10270*/  UIMAD.WIDE.U32 UR4, UR42, UR8, UR4 ;  /* 0x000000082a0472a5 */ /* 0x000fe4000f8e0004 */
[----:B------:R-:W-:-:S04]  /*10280*/  UIMAD UR6, UR7, UR8, URZ ;  /* 0x00000008070672a4 */ /* 0x000fc8000f8e023f */
[----:B------:R-:W-:Y:S01]  /*10290*/  UIMAD UR6, UR42, UR9, UR6 ;  /* 0x000000092a0672a4 */ /* 0x000fe2000f8e0206 */
[----:B--2---:R-:W-:Y:S01]  /*102a0*/  ISETP.NE.AND P0, PT, R7, 0x1, PT ;  /* 0x000000010700780c */ /* 0x004fe20003f05270 */
[----:B-1----:R-:W-:Y:S02]  /*102b0*/  IMAD.U32 R4, RZ, RZ, UR4 ;  /* 0x00000004ff047e24 */ /* 0x002fe4000f8e00ff */
[----:B------:R-:W-:Y:S02]  /*102c0*/  UIADD3 UR6, UR5, UR6, URZ ;  /* 0x0000000605067290 */ /* 0x000fe4000fffe03f */
[----:B------:R-:W-:Y:S01]  /*102d0*/  IMAD.U32 R5, RZ, RZ, UR5 ;  /* 0x00000005ff057e24 */ /* 0x000fe2000f8e00ff */
[----:B------:R-:W-:Y:S01]  /*102e0*/  ULDC.64 UR4, c[0x0][0x2d0] ;  /* 0x0000b40000047ab9 */ /* 0x000fe20000000a00 */
[C---:B0-----:R-:W-:Y:S01]  /*102f0*/  LOP3.LUT R0, R2.reuse, 0x7f, RZ, 0xc0, !PT ;  /* 0x0000007f02007812 */ /* 0x041fe200078ec0ff */
[----:B------:R-:W-:-:S03]  /*10300*/  IMAD.SHL.U32 R2, R2, 0x10, RZ ;  /* 0x0000001002027824 */ /* 0x000fc600078e00ff */
[----:B------:R-:W-:Y:S01]  /*10310*/  SHF.R.U32.HI R0, RZ, 0x3, R0 ;  /* 0x00000003ff007819 */ /* 0x000fe20000011600 */
[----:B---3--:R-:W-:Y:S01]  /*10320*/  IMAD.SHL.U32 R9, R9, 0x8, RZ ;  /* 0x0000000809097824 */ /* 0x008fe200078e00ff */
[----:B------:R-:W0:Y:S02]  /*10330*/  @P0 LDC R3, c[0x0][0x44c] ;  /* 0x00011300ff030b82 */ /* 0x000e240000000800 */
[----:B------:R-:W-:Y:S01]  /*10340*/  LOP3.LUT R2, R0, 0x70, R2, 0xf8, !PT ;  /* 0x0000007000027812 */ /* 0x000fe200078ef802 */
[----:B----4-:R-:W-:Y:S01]  /*10350*/  IMAD.SHL.U32 R10, R8, 0x8, RZ ;  /* 0x00000008080a7824 */ /* 0x010fe200078e00ff */
[----:B------:R-:W-:-:S03]  /*10360*/  LOP3.LUT R9, R9, 0x38, RZ, 0xc0, !PT ;  /* 0x0000003809097812 */ /* 0x000fc600078ec0ff */
[----:B------:R-:W-:Y:S01]  /*10370*/  VIADD R2, R2, UR43 ;  /* 0x0000002b02027c36 */ /* 0x000fe20008000000 */
[----:B------:R-:W1:Y:S01]  /*10380*/  @P0 LDC R0, c[0x0][0x450] ;  /* 0x00011400ff000b82 */ /* 0x000e620000000800 */
[C---:B------:R-:W-:Y:S02]  /*10390*/  LOP3.LUT R11, R9.reuse, 0x40, RZ, 0xfc, !PT ;  /* 0x00000040090b7812 */ /* 0x040fe400078efcff */
[----:B------:R-:W-:Y:S01]  /*103a0*/  IMAD.MOV.U32 R6, RZ, RZ, R2 ;  /* 0x000000ffff067224 */ /* 0x000fe200078e0002 */
[----:B------:R-:W-:Y:S02]  /*103b0*/  LOP3.LUT R9, R9, 0x80, RZ, 0xfc, !PT ;  /* 0x0000008009097812 */ /* 0x000fe400078efcff */
[----:B------:R-:W-:Y:S01]  /*103c0*/  LOP3.LUT R10, R10, 0x38, RZ, 0xc0, !PT ;  /* 0x000000380a0a7812 */ /* 0x000fe200078ec0ff */
[----:B0-----:R-:W-:-:S05]  /*103d0*/  @P0 IMAD.HI.U32 R3, R2, R3, RZ ;  /* 0x0000000302030227 */ /* 0x001fca00078e00ff */
[----:B-1----:R-:W-:Y:S01]  /*103e0*/  @P0 SHF.R.U32.HI R6, RZ, R0, R3 ;  /* 0x00000000ff060219 */ /* 0x002fe20000011603 */
[----:B------:R-:W-:Y:S01]  /*103f0*/  IMAD.U32 R3, RZ, RZ, UR6 ;  /* 0x00000006ff037e24 */ /* 0x000fe2000f8e00ff */
[----:B------:R-:W-:-:S03]  /*10400*/  ULDC.64 UR6, c[0x0][0x280] ;  /* 0x0000a00000067ab9 */ /* 0x000fc60000000a00 */
[----:B------:R-:W-:-:S04]  /*10410*/  IMAD.MOV R0, RZ, RZ, -R6 ;  /* 0x000000ffff007224 */ /* 0x000fc800078e0a06 */
[----:B------:R-:W-:Y:S02]  /*10420*/  IMAD R0, R7, R0, R2 ;  /* 0x0000000007007224 */ /* 0x000fe400078e0202 */
[----:B------:R-:W-:Y:S01]  /*10430*/  IMAD.MOV.U32 R2, RZ, RZ, R4 ;  /* 0x000000ffff027224 */ /* 0x000fe200078e0004 */
[----:B------:R-:W-:-:S03]  /*10440*/  SHF.R.S32.HI R4, RZ, 0x1f, R6 ;  /* 0x0000001fff047819 */ /* 0x000fc60000011406 */
[----:B------:R-:W-:-:S04]  /*10450*/  IMAD.WIDE.U32 R2, R6, UR4, R2 ;  /* 0x0000000406027c25 */ /* 0x000fc8000f8e0002 */
        /* <DEDUP_REMOVED lines=18> */
[----:B------:R-:W0:Y:S01]  /*10580*/  S2R R2, SR_TID.X ;  /* 0x0000000000027919 */ /* 0x000e220000002100 */
[----:B------:R-:W-:Y:S01]  /*10590*/  ULDC UR4, c[0x0][0x288] ;  /* 0x0000a20000047ab9 */ /* 0x000fe20000000800 */
[----:B------:R-:W-:Y:S01]  /*105a0*/  ULDC.64 UR6, c[0x0][0x208] ;  /* 0x0000820000067ab9 */ /* 0x000fe20000000a00 */
[----:B------:R-:W-:Y:S01]  /*105b0*/  IMAD R5, R7, UR4, RZ ;  /* 0x0000000407057c24 */ /* 0x000fe2000f8e02ff */
[----:B------:R-:W1:Y:S01]  /*105c0*/  SHFL.IDX PT, R3, R0, RZ, 0x181f ;  /* 0x00181fff00037589 */ /* 0x000e6200000e0000 */
[----:B0-----:R-:W-:-:S04]  /*105d0*/  LOP3.LUT R2, R2, 0x7f, RZ, 0xc0, !PT ;  /* 0x0000007f02027812 */ /* 0x001fc800078ec0ff */
[----:B------:R-:W-:Y:S02]  /*105e0*/  SHF.R.U32.HI R8, RZ, 0x3, R2 ;  /* 0x00000003ff087819 */ /* 0x000fe40000011602 */
[----:B------:R-:W0:Y:S03]  /*105f0*/  SHFL.IDX PT, R2, R6, RZ, 0x181f ;  /* 0x00181fff06027589 */ /* 0x000e2600000e0000 */
[----:B------:R-:W-:-:S05]  /*10600*/  VIADD R4, R8, UR43 ;  /* 0x0000002b08047c36 */ /* 0x000fca0008000000 */
        /* <DEDUP_REMOVED lines=9> */
[----:B------:R0:W-:Y:S02]  /*106a0*/  @!P4 LDGSTS.E.BYPASS.LTC128B.128 [R9+0x14400], desc[UR6][R2.64+0x100], !P2 ;  /* 0x144001000209cfae */ /* 0x0001e4000d101d46 */
[----:B0-----:R-:W-:-:S02]  /*106b0*/  VIADD R2, R4, 0x10 ;  /* 0x0000001004027836 */ /* 0x001fc40000000000 */
[----:B------:R-:W0:Y:S03]  /*106c0*/  SHFL.IDX PT, R3, R0, 0x1, 0x181f ;  /* 0x00381f0000037f89 */ /* 0x000e2600000e0000 */
[----:B------:R-:W-:Y:S02]  /*106d0*/  ISETP.GE.AND P4, PT, R2, R5, PT ;  /* 0x000000050200720c */ /* 0x000fe40003f86270 */
[----:B------:R-:W1:Y:S11]  /*106e0*/  SHFL.IDX PT, R2, R6, 0x1, 0x181f ;  /* 0x00381f0006027f89 */ /* 0x000e7600000e0000 */
[----:B0-----:R-:W-:-:S05]  /*106f0*/  @!P4 LEA R3, P3, R10, R3, 0x1 ;  /* 0x000000030a03c211 */ /* 0x001fca00078608ff */
[----:B-1----:R-:W-:-:S05]  /*10700*/  @!P4 IMAD.X R2, RZ, RZ, R2, P3 ;  /* 0x000000ffff02c224 */ /* 0x002fca00018e0602 */
[----:B------:R-:W-:-:S04]  /*10710*/  @!P4 LOP3.LUT R3, R3, R2, RZ, 0x3c, !PT ;  /* 0x000000020303c212 */ /* 0x000fc800078e3cff */
[----:B------:R-:W-:-:S04]  /*10720*/  @!P4 LOP3.LUT R2, R3, R2, RZ, 0x3c, !PT ;  /* 0x000000020302c212 */ /* 0x000fc800078e3cff */
[----:B------:R-:W-:-:S05]  /*10730*/  @!P4 LOP3.LUT R3, R3, R2, RZ, 0x3c, !PT ;  /* 0x000000020303c212 */ /* 0x000fca00078e3cff */
[----:B------:R-:W-:Y:S04]  /*10740*/  @!P4 LDGSTS.E.BYPASS.LTC128B.128 [R9+0xcc00], desc[UR6][R2.64], !P0 ;  /* 0x0cc000000209cfae */ /* 0x000fe8000c101d46 */
        /* <DEDUP_REMOVED lines=52> */
[----:B------:R-:W-:Y:S01]  /*10a90*/  ISETP.GE.AND P4, PT, R2, R5, PT ;  /* 0x000000050200720c */ /* 0x000fe20003f86270 */
[----:B------:R-:W-:Y:S04]  /*10aa0*/  SHFL.IDX PT, R0, R0, 0x7, 0x181f ;  /* 0x00f81f0000007f89 */ /* 0x000fe800000e0000 */
[----:B------:R-:W1:Y:S04]  /*10ab0*/  SHFL.IDX PT, R2, R6, 0x6, 0x181f ;  /* 0x00d81f0006027f89 */ /* 0x000e6800000e0000 */
[----:B------:R-:W2:Y:S04]  /*10ac0*/  SHFL.IDX PT, R6, R6, 0x7, 0x181f ;  /* 0x00f81f0006067f89 */ /* 0x000ea800000e0000 */
        /* <DEDUP_REMOVED lines=8> */
.L_x_1311:
[----:B------:R-:W-:Y:S01]  /*10b50*/  VIADD R4, R4, 0x70 ;  /* 0x0000007004047836 */ /* 0x000fe20000000000 */
[----:B------:R-:W-:Y:S04]  /*10b60*/  BSSY B0, `(.L_x_1205) ;  /* 0x000000c000007945 */ /* 0x000fe80003800000 */
[----:B------:R-:W-:-:S13]  /*10b70*/  ISETP.GE.AND P3, PT, R4, R5, PT ;  /* 0x000000050400720c */ /* 0x000fda0003f66270 */
[----:B------:R-:W-:Y:S05]  /*10b80*/  @P3 BRA `(.L_x_1206) ;  /* 0x0000000000243947 */ /* 0x000fea0003800000 */
[----:B0-----:R-:W-:Y:S01]  /*10b90*/  LEA R2, P3, R10, R0, 0x1 ;  /* 0x000000000a027211 */ /* 0x001fe200078608ff */
[----:B------:R-:W-:-:S04]  /*10ba0*/  ULDC.64 UR4, c[0x0][0x208] ;  /* 0x0000820000047ab9 */ /* 0x000fc80000000a00 */
[----:B------:R-:W-:-:S05]  /*10bb0*/  IMAD.X R3, RZ, RZ, R6, P3 ;  /* 0x000000ffff037224 */ /* 0x000fca00018e0606 */
[----:B------:R-:W-:Y:S01]  /*10bc0*/  @!PT LDS RZ, [RZ] ;  /* 0x00000000fffff984 */ /* 0x000fe20000000800 */
[----:B------:R-:W-:Y:S01]  /*10bd0*/  @!PT LDS RZ, [RZ] ;  /* 0x00000000fffff984 */ /* 0x000fe20000000800 */
[----:B------:R-:W-:Y:S01]  /*10be0*/  @!PT LDS RZ, [RZ] ;  /* 0x00000000fffff984 */ /* 0x000fe20000000800 */
[----:B------:R1:W-:Y:S04]  /*10bf0*/  LDGSTS.E.BYPASS.LTC128B.128 [R9+0xfc00], desc[UR4][R2.64], !P0 ;  /* 0x0fc0000002097fae */ /* 0x0003e8000c101d44 */
[----:B------:R1:W-:Y:S04]  /*10c00*/  LDGSTS.E.BYPASS.LTC128B.128 [R9+0x13c00], desc[UR4][R2.64+0x80], !P1 ;  /* 0x13c0008002097fae */ /* 0x0003e8000c901d44 */
[----:B------:R1:W-:Y:S02]  /*10c10*/  LDGSTS.E.BYPASS.LTC128B.128 [R9+0x17c00], desc[UR4][R2.64+0x100], !P2 ;  /* 0x17c0010002097fae */ /* 0x0003e4000d101d44 */
.L_x_1206:
[----:B------:R-:W-:Y:S05]  /*10c20*/  BSYNC B0 ;  /* 0x0000000000007941 */ /* 0x000fea0003800000 */
.L_x_1205:
[----:B------:R-:W-:Y:S01]  /*10c30*/  NOP ;  /* 0x0000000000007918 */ /* 0x000fe20000000000 */
[----:B------:R-:W-:Y:S01]  /*10c40*/  PLOP3.LUT P0, PT, PT, PT, PT, 0x80, 0x0 ;  /* 0x000000000000781c */ /* 0x000fe20003f0f070 */
[----:B------:R-:W-:-:S12]  /*10c50*/  VIADD R6, R17, 0x2a800 ;  /* 0x0002a80011067836 */ /* 0x000fd80000000000 */
.L_x_1207:
[----:B------:R-:W-:Y:S02]  /*10c60*/  PLOP3.LUT P1, PT, P1, P0, PT, 0xa2, 0x0 ;  /* 0x000000000000781c */ /* 0x000fe40000f21472 */
[----:B------:R-:W-:-:S08]  /*10c70*/  @P0 R2UR P1, UR4, R17 ;  /* 0x00000000110402ca */ /* 0x000fd00000020000 */
[----:B------:R-:W-:-:S05]  /*10c80*/  @P0 PLOP3.LUT P0, PT, P1, PT, PT, 0x80, 0x0 ;  /* 0x000000000000081c */ /* 0x000fca0000f0f070 */
[----:B------:R-:W-:Y:S01]  /*10c90*/  @!P1 SYNCS.ARRIVE.TRANS64.RED.A0T1 RZ, [UR4+0x2a800], RZ ;  /* 0x02a800ffffff99a7 */ /* 0x000fe20008200404 */
[----:B------:R-:W-:Y:S07]  /*10ca0*/  @!P1 ARRIVES.LDGSTSBAR.64.TRANSCNT [UR4+0x2a800] ;  /* 0x02a80000ff0099b0 */ /* 0x000fee0008000a84 */
[----:B------:R-:W-:Y:S05]  /*10cb0*/  @P0 BRA.U.ANY `(.L_x_1207) ;  /* 0xfffffffd00e80947 */ /* 0x000fea000393ffff */
[----:B01----:R-:W2:Y:S02]  /*10cc0*/  LDL.LU R2, [R1+0x18] ;  /* 0x0000180001027983 */ /* 0x003ea40000300800 */
        /* <DEDUP_REMOVED lines=11> */
.L_x_1312:
[----:B------:R-:W-:Y:S05]  /*10d80*/  BSYNC B0 ;  /* 0x0000000000007941 */ /* 0x000fea0003800000 */
.L_x_1208:
[----:B------:R-:W-:-:S04]  /*10d90*/  UIADD3 UR4, UR41, -0x2, URZ ;  /* 0xfffffffe29047890 */ /* 0x000fc8000fffe03f */
[----:B------:R-:W-:-:S06]  /*10da0*/  UISETP.GE.AND UP0, UPT, UR4, UR40, UPT ;  /* 0x000000280400728c */ /* 0x000fcc000bf06270 */
[----:B------:R-:W-:-:S13]  /*10db0*/  PLOP3.LUT P0, PT, PT, PT, UP0, 0x80, 0x0 ;  /* 0x000000000000781c */ /* 0x000fda0003f0f008 */
[----:B------:R-:W-:Y:S05]  /*10dc0*/  @!P0 BRA `(.L_x_1210) ;  /* 0x0000002000008947 */ /* 0x000fea0003800000 */
[----:B0-----:R-:W-:Y:S01]  /*10dd0*/  IMAD R0, RZ, RZ, -UR41 ;  /* 0x80000029ff007e24 */ /* 0x001fe2000f8e02ff */
[----:B------:R-:W-:-:S04]  /*10de0*/  LOP3.LUT R8, RZ, UR40, RZ, 0x33, !PT ;  /* 0x00000028ff087c12 */ /* 0x000fc8000f8e33ff */
[----:B------:R-:W-:-:S05]  /*10df0*/  VIADDMNMX R8, R0, 0x1, R8, !PT ;  /* 0x0000000100087846 */ /* 0x000fca0007800108 */
[----:B------:R-:W-:-:S05]  /*10e00*/  VIADD R0, R8, UR41 ;  /* 0x0000002908007c36 */ /* 0x000fca0008000000 */
[----:B------:R-:W-:-:S04]  /*10e10*/  LOP3.LUT R0, R0, 0x1, RZ, 0xc0, !PT ;  /* 0x0000000100007812 */ /* 0x000fc800078ec0ff */
[----:B------:R-:W-:Y:S01]  /*10e20*/  ISETP.NE.U32.AND P0, PT, R0, 0x1, PT ;  /* 0x000000010000780c */ /* 0x000fe20003f05070 */
[----:B------:R-:W-:-:S12]  /*10e30*/  IMAD.U32 R0, RZ, RZ, UR4 ;  /* 0x00000004ff007e24 */ /* 0x000fd8000f8e00ff */
[----:B------:R-:W-:Y:S05]  /*10e40*/  @P0 BRA `(.L_x_1211) ;  /* 0x0000000800a00947 */ /* 0x000fea0003800000 */
[----:B------:R-:W2:Y:S04]  /*10e50*/  LDL R2, [R1+0xc] ;  /* 0x00000c0001027983 */ /* 0x000ea80000100800 */
[----:B------:R-:W3:Y:S01]  /*10e60*/  LDL R3, [R1+0x4] ;  /* 0x0000040001037983 */ /* 0x000ee20000100800 */
[----:B------:R-:W-:-:S05]  /*10e70*/  VIADD R7, R18, 0x1 ;  /* 0x0000000112077836 */ /* 0x000fca0000000000 */
[C---:B------:R-:W-:Y:S01]  /*10e80*/  ISETP.NE.AND P0, PT, R7.reuse, 0x2, PT ;  /* 0x000000020700780c */ /* 0x040fe20003f05270 */
[----:B------:R-:W-:Y:S03]  /*10e90*/  BSSY B0, `(.L_x_1212) ;  /* 0x000009f000007945 */ /* 0x000fe60003800000 */
[----:B------:R-:W-:Y:S02]  /*10ea0*/  SEL R10, RZ, 0x1, P0 ;  /* 0x00000001ff0a7807 */ /* 0x000fe40000000000 */
[----:B------:R-:W-:Y:S02]  /*10eb0*/  SEL R7, R7, RZ, P0 ;  /* 0x000000ff07077207 */ /* 0x000fe40000000000 */
[----:B--2---:R-:W-:Y:S02]  /*10ec0*/  LOP3.LUT P1, RZ, R2, 0x2, RZ, 0xc0, !PT ;  /* 0x0000000202ff7812 */ /* 0x004fe4000782c0ff */
[----:B---3--:R-:W-:-:S11]  /*10ed0*/  LOP3.LUT R10, R3, R10, RZ, 0x3c, !PT ;  /* 0x0000000a030a7212 */ /* 0x008fd600078e3cff */
[----:B------:R-:W-:Y:S05]  /*10ee0*/  @!P1 BRA `(.L_x_1213) ;  /* 0x0000000800649947 */ /* 0x000fea0003800000 */
[----:B------:R-:W-:Y:S01]  /*10ef0*/  LOP3.LUT P1, RZ, R2, 0x1, RZ, 0xc0, !PT ;  /* 0x0000000102ff7812 */ /* 0x000fe2000782c0ff */
[----:B------:R-:W-:-:S12]  /*10f00*/  IMAD.MOV.U32 R5, RZ, RZ, R16 ;  /* 0x000000ffff057224 */ /* 0x000fd800078e0010 */
[----:B------:R-:W-:Y:S05]  /*10f10*/  @!P1 BRA `(.L_x_1214) ;  /* 0x0000000000549947 */ /* 0x000fea0003800000 */
[----:B------:R-:W2:Y:S01]  /*10f20*/  LDL R9, [R1+0x8] ;  /* 0x0000080001097983 */ /* 0x000ea20000100800 */
[----:B------:R-:W0:Y:S03]  /*10f30*/  LDC R5, c[0x0][0x43c] ;  /* 0x00010f00ff057b82 */ /* 0x000e260000000800 */
[----:B------:R-:W3:Y:S01]  /*10f40*/  LDL R11, [R1] ;  /* 0x00000000010b7983 */ /* 0x000ee20000100800 */
[----:B------:R-:W-:Y:S01]  /*10f50*/  IMAD.MOV.U32 R4, RZ, RZ, R0 ;  /* 0x000000ffff047224 */ /* 0x000fe200078e0000 */
[----:B------:R-:W-:Y:S01]  /*10f60*/  ULDC.64 UR4, c[0x0][0x428] ;  /* 0x00010a0000047ab9 */ /* 0x000fe20000000a00 */
[----:B------:R-:W-:Y:S01]  /*10f70*/  ULDC.64 UR6, c[0x0][0x208] ;  /* 0x0000820000067ab9 */ /* 0x000fe20000000a00 */
[----:B0-----:R-:W-:-:S13]  /*10f80*/  ISETP.NE.AND P0, PT, R5, 0x1, PT ;  /* 0x000000010500780c */ /* 0x001fda0003f05270 */
[----:B------:R-:W0:Y:S02]  /*10f90*/  @P0 LDC.64 R2, c[0x0][0x440] ;  /* 0x00011000ff020b82 */ /* 0x000e240000000a00 */
[----:B0-----:R-:W-:-:S05]  /*10fa0*/  @P0 IMAD.HI.U32 R2, R0, R2, RZ ;  /* 0x0000000200020227 */ /* 0x001fca00078e00ff */
[----:B------:R-:W-:-:S05]  /*10fb0*/  @P0 SHF.R.U32.HI R4, RZ, R3, R2 ;  /* 0x00000003ff040219 */ /* 0x000fca0000011602 */
[----:B------:R-:W-:-:S04]  /*10fc0*/  IMAD.MOV R2, RZ, RZ, -R4 ;  /* 0x000000ffff027224 */ /* 0x000fc800078e0a04 */
[----:B------:R-:W-:Y:S01]  /*10fd0*/  IMAD R0, R5, R2, R0 ;  /* 0x0000000205007224 */ /* 0x000fe200078e0200 */
[----:B------:R-:W-:Y:S01]  /*10fe0*/  SHF.R.S32.HI R5, RZ, 0x1f, R4 ;  /* 0x0000001fff057819 */ /* 0x000fe20000011404 */
[----:B------:R-:W0:Y:S01]  /*10ff0*/  LDC.64 R2, c[0x0][0x418] ;  /* 0x00010600ff027b82 */ /* 0x000e220000000a00 */
[----:B--2---:R-:W-:-:S04]  /*11000*/  IMAD R9, R9, UR4, RZ ;  /* 0x0000000409097c24 */ /* 0x004fc8000f8e02ff */
[C---:B---3--:R-:W-:Y:S02]  /*11010*/  IMAD R9, R11.reuse, UR5, R9 ;  /* 0x000000050b097c24 */ /* 0x048fe4000f8e0209 */
[----:B------:R-:W-:-:S04]  /*11020*/  IMAD.WIDE.U32 R4, R11, UR4, R4 ;  /* 0x000000040b047c25 */ /* 0x000fc8000f8e0004 */
[----:B------:R-:W-:Y:S01]  /*11030*/  IMAD.IADD R5, R9, 0x1, R5 ;  /* 0x0000000109057824 */ /* 0x000fe200078e0205 */
[----:B0-----:R-:W-:-:S04]  /*11040*/  LEA R2, P0, R4, R2, 0x2 ;  /* 0x0000000204027211 */ /* 0x001fc800078010ff */
[----:B------:R-:W-:-:S05]  /*11050*/  LEA.HI.X R3, R4, R3, R5, 0x2, P0 ;  /* 0x0000000304037211 */ /* 0x000fca00000f1405 */
[----:B------:R0:W5:Y:S04]  /*11060*/  LDG.E R5, desc[UR6][R2.64] ;  /* 0x0000000602057981 */ /* 0x000168000c1e1900 */
.L_x_1214:
[----:B0-----:R-:W-:Y:S01]  /*11070*/  IMAD R3, R7, 0x8, R17 ;  /* 0x0000000807037824 */ /* 0x001fe200078e0211 */
[----:B------:R-:W-:Y:S01]  /*11080*/  SHF.L.U32 R2, R10, 0x1f, RZ ;  /* 0x0000001f0a027819 */ /* 0x000fe200000006ff */
[----:B------:R-:W-:Y:S03]  /*11090*/  BSSY B1, `(.L_x_1215) ;  /* 0x0000003000017945 */ /* 0x000fe60003800000 */
[----:B------:R-:W0:Y:S02]  /*110a0*/  SYNCS.PHASECHK.TRANS64.TRYWAIT P0, [R3+URZ+0x2a840], R2 ;  /* 0x02a84002030075a7 */ /* 0x000e24000800017f */
[----:B0-----:R-:W-:Y:S05]  /*110b0*/  @!P0 BRA `(.L_x_1216) ;  /* 0x0000003800448947 */ /* 0x001fea0003800000 */
.L_x_1313:
[----:B------:R-:W-:Y:S05]  /*110c0*/  BSYNC B1 ;  /* 0x0000000000017941 */ /* 0x000fea0003800000 */
.L_x_1215:
[----:B------:R-:W1:Y:S01]  /*110d0*/  S2R R4, SR_TID.X ;  /* 0x0000000000047919 */ /* 0x000e620000002100 */
[----:B------:R-:W-:Y:S01]  /*110e0*/  BSSY B1, `(.L_x_1217) ;  /* 0x000000b000017945 */ /* 0x000fe20003800000 */
[----:B-1----:R-:W-:-:S04]  /*110f0*/  LOP3.LUT R4, R4, 0x7f, RZ, 0xc0, !PT ;  /* 0x0000007f04047812 */ /* 0x002fc800078ec0ff */
[----:B------:R-:W-:-:S13]  /*11100*/  ISETP.NE.AND P1, PT, R4, RZ, PT ;  /* 0x000000ff0400720c */ /* 0x000fda0003f25270 */
[----:B------:R-:W-:Y:S05]  /*11110*/  @P1 BRA `(.L_x_1218) ;  /* 0x00000000001c1947 */ /* 0x000fea0003800000 */
[----:B------:R-:W1:Y:S01]  /*11120*/  S2R R4, SR_TID.X ;  /* 0x0000000000047919 */ /* 0x000e620000002100 */
[----:B0-----:R-:W-:-:S04]  /*11130*/  IMAD.MOV.U32 R2, RZ, RZ, 0x9000 ;  /* 0x00009000ff027424 */ /* 0x001fc800078e00ff */
[----:B------:R2:W-:Y:S01]  /*11140*/  SYNCS.ARRIVE.TRANS64 RZ, [R3+URZ+0x2a830], R2 ;  /* 0x02a8300203ff79a7 */ /* 0x0005e2000800003f */
[----:B-1----:R-:W-:-:S04]  /*11150*/  LOP3.LUT R4, R4, 0x1f, RZ, 0xc0, !PT ;  /* 0x0000001f04047812 */ /* 0x002fc800078ec0ff */
[----:B------:R-:W-:-:S13]  /*11160*/  ISETP.NE.AND P0, PT, R4, RZ, PT ;  /* 0x000000ff0400720c */ /* 0x000fda0003f05270 */
[----:B--2---:R-:W-:Y:S05]  /*11170*/  @!P0 BRA `(.L_x_1218) ;  /* 0x0000000000048947 */ /* 0x004fea0003800000 */
[----:B------:R-:W-:Y:S01]  /*11180*/  BPT.TRAP 0x1 ;  /* 0x000000040000795c */ /* 0x000fe20000300000 */
.L_x_1218:
[----:B------:R-:W-:Y:S05]  /*11190*/  BSYNC B1 ;  /* 0x0000000000017941 */ /* 0x000fea0003800000 */
.L_x_1217:
[----:B------:R-:W-:Y:S01]  /*111a0*/  IMAD.MOV.U32 R11, RZ, RZ, RZ ;  /* 0x000000ffff0b7224 */ /* 0x000fe200078e00ff */
[----:B------:R-:W-:Y:S01]  /*111b0*/  UIADD3 UR4, UP0, UR38, 0x370, URZ ;  /* 0x0000037026047890 */ /* 0x000fe2000ff1e03f */
[----:B------:R-:W-:Y:S01]  /*111c0*/  IMAD R4, R7, 0x9000, R17 ;  /* 0x0000900007047824 */ /* 0x000fe200078e0211 */
[----:B------:R-:W-:Y:S01]  /*111d0*/  PLOP3.LUT P0, PT, PT, PT, PT, 0x80, 0x0 ;  /* 0x000000000000781c */ /* 0x000fe20003f0f070 */
[----:B0-----:R-:W-:Y:S01]  /*111e0*/  VIADD R3, R3, 0x2a830 ;  /* 0x0002a83003037836 */ /* 0x001fe20000000000 */
[----:B------:R-:W-:Y:S01]  /*111f0*/  R2UR UR10, R11 ;  /* 0x000000000b0a72ca */ /* 0x000fe200000e0000 */
[----:B------:R-:W-:Y:S01]  /*11200*/  IMAD R2, R0, 0x60, RZ ;  /* 0x0000006000027824 */ /* 0x000fe200078e02ff */
[----:B------:R-:W-:Y:S01]  /*11210*/  UIADD3.X UR5, URZ, UR39, URZ, UP0, !UPT ;  /* 0x000000273f057290 */ /* 0x000fe200087fe43f */
[----:B------:R-:W-:Y:S01]  /*11220*/  VIADD R9, R4, 0x18400 ;  /* 0x0001840004097836 */ /* 0x000fe20000000000 */
[----:B------:R-:W-:Y:S01]  /*11230*/  UMOV UR6, 0x0 ;  /* 0x0000000000067882 */ /* 0x000fe20000000000 */
[----:B------:R-:W-:-:S10]  /*11240*/  UMOV UR7, 0x14f00000 ;  /* 0x14f0000000077882 */ /* 0x000fd40000000000 */
.L_x_1219:
[----:B------:R-:W-:-:S13]  /*11250*/  @P0 ELECT P2, URZ, PT ;  /* 0x00000000003f082f */ /* 0x000fda0003840000 */
[----:B-----5:R-:W-:Y:S01]  /*11260*/  @P2 R2UR UR13, R5 ;  /* 0x00000000050d22ca */ /* 0x020fe200000e0000 */
[----:B------:R-:W-:Y:S01]  /*11270*/  UMOV UR12, UR36 ;  /* 0x00000024000c7c82 */ /* 0x000fe20008000000 */
[----:B------:R-:W-:Y:S02]  /*11280*/  @P2 R2UR UR11, R2 ;  /* 0x00000000020b22ca */ /* 0x000fe400000e0000 */
[----:B------:R-:W-:Y:S02]  /*11290*/  @P2 R2UR UR9, R3 ;  /* 0x00000000030922ca */ /* 0x000fe400000e0000 */
[----:B------:R-:W-:Y:S02]  /*112a0*/  @P2 R2UR UR8, R9 ;  /* 0x00000000090822ca */ /* 0x000fe400000e0000 */
[----:B------:R-:W-:Y:S02]  /*112b0*/  @P2 PLOP3.LUT P0, PT, P2, PT, PT, 0x8, 0x0 ;  /* 0x000000000000281c */ /* 0x000fe4000170e170 */
        /* <DEDUP_REMOVED lines=9> */
.L_x_1220:
[----:B------:R-:W-:-:S13]  /*11350*/  @P0 ELECT P2, URZ, PT ;  /* 0x00000000003f082f */ /* 0x000fda0003840000 */
[----:B------:R-:W-:Y:S01]  /*11360*/  @P2 R2UR UR13, R5 ;  /* 0x00000000050d22ca */ /* 0x000fe200000e0000 */
        /* <DEDUP_REMOVED lines=13> */
.L_x_1221:
        /* <DEDUP_REMOVED lines=16> */
.L_x_1314:
[----:B------:R-:W-:Y:S05]  /*11540*/  BSYNC B1 ;  /* 0x0000000000017941 */ /* 0x000fea0003800000 */
.L_x_1222:
[----:B------:R-:W-:Y:S01]  /*11550*/  BSSY B1, `(.L_x_1224) ;  /* 0x000000c000017945 */ /* 0x000fe20003800000 */
[----:B------:R-:W-:Y:S02]  /*11560*/  IMAD.MOV.U32 R12, RZ, RZ, 0x0 ;  /* 0x00000000ff0c7424 */ /* 0x000fe400078e00ff */
[----:B------:R-:W-:Y:S01]  /*11570*/  IMAD.MOV.U32 R13, RZ, RZ, 0x14f00000 ;  /* 0x14f00000ff0d7424 */ /* 0x000fe200078e00ff */
[----:B------:R-:W-:Y:S06]  /*11580*/  @P1 BRA `(.L_x_1225) ;  /* 0x0000000000201947 */ /* 0x000fec0003800000 */
[----:B------:R-:W1:Y:S01]  /*11590*/  S2R R4, SR_TID.X ;  /* 0x0000000000047919 */ /* 0x000e620000002100 */
[----:B0-----:R-:W-:Y:S02]  /*115a0*/  IMAD R2, R18, 0x8, R17 ;  /* 0x0000000812027824 */ /* 0x001fe400078e0211 */
[----:B------:R-:W-:-:S04]  /*115b0*/  IMAD.MOV.U32 R3, RZ, RZ, 0x6000 ;  /* 0x00006000ff037424 */ /* 0x000fc800078e00ff */
[----:B------:R2:W-:Y:S01]  /*115c0*/  SYNCS.ARRIVE.TRANS64 RZ, [R2+URZ+0x2a850], R3 ;  /* 0x02a8500302ff79a7 */ /* 0x0005e2000800003f */
[----:B-1----:R-:W-:-:S04]  /*115d0*/  LOP3.LUT R4, R4, 0x1f, RZ, 0xc0, !PT ;  /* 0x0000001f04047812 */ /* 0x002fc800078ec0ff */
[----:B------:R-:W-:-:S13]  /*115e0*/  ISETP.NE.AND P0, PT, R4, RZ, PT ;  /* 0x000000ff0400720c */ /* 0x000fda0003f05270 */
[----:B--2---:R-:W-:Y:S05]  /*115f0*/  @!P0 BRA `(.L_x_1225) ;  /* 0x0000000000048947 */ /* 0x004fea0003800000 */
[----:B------:R-:W-:Y:S01]  /*11600*/  BPT.TRAP 0x1 ;  /* 0x000000040000795c */ /* 0x000fe20000300000 */
.L_x_1225:
[----:B------:R-:W-:Y:S05]  /*11610*/  BSYNC B1 ;  /* 0x0000000000017941 */ /* 0x000fea0003800000 */
.L_x_1224:
[----:B------:R-:W-:Y:S01]  /*11620*/  R2UR UR10, R11 ;  /* 0x000000000b0a72ca */ /* 0x000fe200000e0000 */
[--C-:B0-----:R-:W-:Y:S01]  /*11630*/  IMAD R2, R18, 0x8, R17.reuse ;  /* 0x0000000812027824 */ /* 0x101fe200078e0211 */
[----:B------:R-:W-:Y:S01]  /*11640*/  R2UR UR6, R12 ;  /* 0x000000000c0672ca */ /* 0x000fe200000e0000 */
[----:B------:R-:W-:Y:S01]  /*11650*/  IMAD R3, R18, 0x6000, R17 ;  /* 0x0000600012037824 */ /* 0x000fe200078e0211 */
[----:B------:R-:W-:Y:S01]  /*11660*/  R2UR UR7, R13 ;  /* 0x000000000d0772ca */ /* 0x000fe200000e0000 */
[----:B------:R-:W-:Y:S01]  /*11670*/  UIADD3 UR4, UP0, UR38, 0x470, URZ ;  /* 0x0000047026047890 */ /* 0x000fe2000ff1e03f */
[----:B------:R-:W-:Y:S01]  /*11680*/  PLOP3.LUT P0, PT, PT, PT, PT, 0x80, 0x0 ;  /* 0x000000000000781c */ /* 0x000fe20003f0f070 */
[----:B------:R-:W-:Y:S02]  /*11690*/  IMAD R4, R19, 0x60, RZ ;  /* 0x0000006013047824 */ /* 0x000fe400078e02ff */
[----:B------:R-:W-:Y:S01]  /*116a0*/  VIADD R2, R2, 0x2a850 ;  /* 0x0002a85002027836 */ /* 0x000fe20000000000 */
[----:B------:R-:W-:Y:S01]  /*116b0*/  UIADD3.X UR5, URZ, UR39, URZ, UP0, !UPT ;  /* 0x000000273f057290 */ /* 0x000fe200087fe43f */
[----:B------:R-:W-:-:S11]  /*116c0*/  VIADD R9, R3, 0x400 ;  /* 0x0000040003097836 */ /* 0x000fd60000000000 */
.L_x_1226:
        /* <DEDUP_REMOVED lines=15> */
.L_x_1227:
        /* <DEDUP_REMOVED lines=10> */
[----:B------:R-:W-:Y:S02]  /*11860*/  IMAD.MOV.U32 R16, RZ, RZ, R5 ;  /* 0x000000ffff107224 */ /* 0x000fe400078e0005 */
[----:B------:R-:W-:-:S07]  /*11870*/  IMAD.MOV.U32 R19, RZ, RZ, R0 ;  /* 0x000000ffff137224 */ /* 0x000fce00078e0000 */
.L_x_1213:
[----:B------:R-:W-:Y:S05]  /*11880*/  BSYNC B0 ;  /* 0x0000000000007941 */ /* 0x000fea0003800000 */
.L_x_1212:
[----:B------:R0:W-:Y:S01]  /*11890*/  STL [R1+0x4], R10 ;  /* 0x0000040a01007387 */ /* 0x0001e20000100800 */
[----:B------:R-:W-:Y:S01]  /*118a0*/  UIADD3 UR4, UR41, -0x3, URZ ;  /* 0xfffffffd29047890 */ /* 0x000fe2000fffe03f */
[----:B------:R-:W-:-:S05]  /*118b0*/  IMAD.MOV.U32 R18, RZ, RZ, R7 ;  /* 0x000000ffff127224 */ /* 0x000fca00078e0007 */
[----:B------:R-:W-:-:S07]  /*118c0*/  IMAD.U32 R0, RZ, RZ, UR4 ;  /* 0x00000004ff007e24 */ /* 0x000fce000f8e00ff */
.L_x_1211:
[----:B------:R-:W-:Y:S01]  /*118d0*/  ULOP3.LUT UR4, URZ, UR41, URZ, 0x33, !UPT ;  /* 0x000000293f047292 */ /* 0x000fe2000f8e333f */
[----:B------:R-:W-:Y:S01]  /*118e0*/  VIADD R8, R8, 0xfffffffe ;  /* 0xfffffffe08087836 */ /* 0x000fe20000000000 */
[----:B------:R-:W-:Y:S04]  /*118f0*/  BSSY B0, `(.L_x_1210) ;  /* 0x000014d000007945 */ /* 0x000fe80003800000 */
[----:B------:R-:W-:-:S13]  /*11900*/  ISETP.NE.AND P0, PT, R8, UR4, PT ;  /* 0x0000000408007c0c */ /* 0x000fda000bf05270 */
[----:B------:R-:W-:Y:S05]  /*11910*/  @!P0 BRA `(.L_x_1228) ;  /* 0x0000001400288947 */ /* 0x000fea0003800000 */
[----:B------:R-:W-:-:S07]  /*11920*/  IMAD.MOV.U32 R8, RZ, RZ, R16 ;  /* 0x000000ffff087224 */ /* 0x000fce00078e0010 */
.L_x_1261:
[----:B------:R-:W2:Y:S04]  /*11930*/  LDL R2, [R1+0xc] ;  /* 0x00000c0001027983 */ /* 0x000ea80000100800 */
[----:B------:R-:W3:Y:S01]  /*11940*/  LDL R3, [R1+0x4] ;  /* 0x0000040001037983 */ /* 0x000ee20000100800 */
[----:B------:R-:W-:Y:S01]  /*11950*/  VIADD R4, R18, 0x1 ;  /* 0x0000000112047836 */ /* 0x000fe20000000000 */
[----:B------:R-:W-:Y:S05]  /*11960*/  YIELD ;  /* 0x0000000000007946 */ /* 0x000fea0003800000 */
[----:B------:R-:W-:Y:S01]  /*11970*/  ISETP.NE.AND P0, PT, R4, 0x2, PT ;  /* 0x000000020400780c */ /* 0x000fe20003f05270 */
[----:B------:R-:W-:Y:S03]  /*11980*/  BSSY B1, `(.L_x_1229) ;  /* 0x000009d000017945 */ /* 0x000fe60003800000 */
[----:B------:R-:W-:-:S02]  /*11990*/  SEL R5, RZ, 0x1, P0 ;  /* 0x00000001ff057807 */ /* 0x000fc40000000000 */
[----:B------:R-:W-:Y:S02]  /*119a0*/  SEL R4, R4, RZ, P0 ;  /* 0x000000ff04047207 */ /* 0x000fe40000000000 */
[----:B--2---:R-:W-:Y:S02]  /*119b0*/  LOP3.LUT P1, RZ, R2, 0x2, RZ, 0xc0, !PT ;  /* 0x0000000202ff7812 */ /* 0x004fe4000782c0ff */
[----:B---3--:R-:W-:-:S11]  /*119c0*/  LOP3.LUT R5, R3, R5, RZ, 0x3c, !PT ;  /* 0x0000000503057212 */ /* 0x008fd600078e3cff */
[----:B------:R-:W-:Y:S05]  /*119d0*/  @!P1 BRA `(.L_x_1230) ;  /* 0x00000008005c9947 */ /* 0x000fea0003800000 */
[----:B------:R-:W-:Y:S01]  /*119e0*/  LOP3.LUT P1, RZ, R2, 0x1, RZ, 0xc0, !PT ;  /* 0x0000000102ff7812 */ /* 0x000fe2000782c0ff */
[----:B------:R-:W-:-:S12]  /*119f0*/  IMAD.MOV.U32 R7, RZ, RZ, R0 ;  /* 0x000000ffff077224 */ /* 0x000fd800078e0000 */
[----:B------:R-:W-:Y:S05]  /*11a00*/  @!P1 BRA `(.L_x_1231) ;  /* 0x0000000000549947 */ /* 0x000fea0003800000 */
[----:B0-----:R-:W2:Y:S01]  /*11a10*/  LDL R10, [R1+0x8] ;  /* 0x00000800010a7983 */ /* 0x001ea20000100800 */
[----:B------:R-:W0:Y:S01]  /*11a20*/  LDC R8, c[0x0][0x43c] ;  /* 0x00010f00ff087b82 */ /* 0x000e220000000800 */
[----:B------:R-:W-:Y:S02]  /*11a30*/  ULDC.64 UR4, c[0x0][0x428] ;  /* 0x00010a0000047ab9 */ /* 0x000fe40000000a00 */
[----:B------:R-:W3:Y:S01]  /*11a40*/  LDL R9, [R1] ;  /* 0x0000000001097983 */ /* 0x000ee20000100800 */
[----:B------:R-:W-:Y:S01]  /*11a50*/  ULDC.64 UR6, c[0x0][0x208] ;  /* 0x0000820000067ab9 */ /* 0x000fe20000000a00 */
[----:B0-----:R-:W-:-:S13]  /*11a60*/  ISETP.NE.AND P0, PT, R8, 0x1, PT ;  /* 0x000000010800780c */ /* 0x001fda0003f05270 */
[----:B------:R-:W0:Y:S02]  /*11a70*/  @P0 LDC.64 R2, c[0x0][0x440] ;  /* 0x00011000ff020b82 */ /* 0x000e240000000a00 */
[----:B0-----:R-:W-:-:S04]  /*11a80*/  @P0 IMAD.HI.U32 R7, R0, R2, RZ ;  /* 0x0000000200070227 */ /* 0x001fc800078e00ff */
[----:B------:R-:W-:Y:S01]  /*11a90*/  IMAD.MOV.U32 R2, RZ, RZ, R0 ;  /* 0x000000ffff027224 */ /* 0x000fe200078e0000 */
[----:B------:R-:W-:-:S04]  /*11aa0*/  @P0 SHF.R.U32.HI R2, RZ, R3, R7 ;  /* 0x00000003ff020219 */ /* 0x000fc80000011607 */
[--C-:B------:R-:W-:Y:S01]  /*11ab0*/  SHF.R.S32.HI R3, RZ, 0x1f, R2.reuse ;  /* 0x0000001fff037819 */ /* 0x100fe20000011402 */
[----:B------:R-:W-:-:S04]  /*11ac0*/  IMAD.MOV R7, RZ, RZ, -R2 ;  /* 0x000000ffff077224 */ /* 0x000fc800078e0a02 */
[----:B------:R-:W-:Y:S02]  /*11ad0*/  IMAD R7, R8, R7, R0 ;  /* 0x0000000708077224 */ /* 0x000fe400078e0200 */
        /* <DEDUP_REMOVED lines=8> */
.L_x_1231:
[----:B------:R-:W-:Y:S01]  /*11b60*/  IMAD R3, R4, 0x8, R17 ;  /* 0x0000000804037824 */ /* 0x000fe200078e0211 */
[----:B------:R-:W-:Y:S01]  /*11b70*/  SHF.L.U32 R2, R5, 0x1f, RZ ;  /* 0x0000001f05027819 */ /* 0x000fe200000006ff */
[----:B------:R-:W-:Y:S03]  /*11b80*/  BSSY B2, `(.L_x_1232) ;  /* 0x0000003000027945 */ /* 0x000fe60003800000 */
[----:B------:R-:W2:Y:S02]  /*11b90*/  SYNCS.PHASECHK.TRANS64.TRYWAIT P0, [R3+URZ+0x2a840], R2 ;  /* 0x02a84002030075a7 */ /* 0x000ea4000800017f */
[----:B--2---:R-:W-:Y:S05]  /*11ba0*/  @!P0 BRA `(.L_x_1233) ;  /* 0x0000002c00b08947 */ /* 0x004fea0003800000 */
.L_x_1315:
[----:B------:R-:W-:Y:S05]  /*11bb0*/  BSYNC B2 ;  /* 0x0000000000027941 */ /* 0x000fea0003800000 */
.L_x_1232:
[----:B-1----:R-:W1:Y:S01]  /*11bc0*/  S2R R9, SR_TID.X ;  /* 0x0000000000097919 */ /* 0x002e620000002100 */
[----:B------:R-:W-:Y:S01]  /*11bd0*/  BSSY B2, `(.L_x_1234) ;  /* 0x000000b000027945 */ /* 0x000fe20003800000 */
[----:B-1----:R-:W-:-:S04]  /*11be0*/  LOP3.LUT R9, R9, 0x7f, RZ, 0xc0, !PT ;  /* 0x0000007f09097812 */ /* 0x002fc800078ec0ff */
[----:B------:R-:W-:-:S13]  /*11bf0*/  ISETP.NE.AND P1, PT, R9, RZ, PT ;  /* 0x000000ff0900720c */ /* 0x000fda0003f25270 */
[----:B------:R-:W-:Y:S05]  /*11c00*/  @P1 BRA `(.L_x_1235) ;  /* 0x00000000001c1947 */ /* 0x000fea0003800000 */
[----:B------:R-:W1:Y:S01]  /*11c10*/  S2R R9, SR_TID.X ;  /* 0x0000000000097919 */ /* 0x000e620000002100 */
[----:B--2---:R-:W-:-:S04]  /*11c20*/  IMAD.MOV.U32 R2, RZ, RZ, 0x9000 ;  /* 0x00009000ff027424 */ /* 0x004fc800078e00ff */
[----:B------:R3:W-:Y:S01]  /*11c30*/  SYNCS.ARRIVE.TRANS64 RZ, [R3+URZ+0x2a830], R2 ;  /* 0x02a8300203ff79a7 */ /* 0x0007e2000800003f */
[----:B-1----:R-:W-:-:S04]  /*11c40*/  LOP3.LUT R9, R9, 0x1f, RZ, 0xc0, !PT ;  /* 0x0000001f09097812 */ /* 0x002fc800078ec0ff */
[----:B------:R-:W-:-:S13]  /*11c50*/  ISETP.NE.AND P0, PT, R9, RZ, PT ;  /* 0x000000ff0900720c */ /* 0x000fda0003f05270 */
[----:B---3--:R-:W-:Y:S05]  /*11c60*/  @!P0 BRA `(.L_x_1235) ;  /* 0x0000000000048947 */ /* 0x008fea0003800000 */
[----:B------:R-:W-:Y:S01]  /*11c70*/  BPT.TRAP 0x1 ;  /* 0x000000040000795c */ /* 0x000fe20000300000 */
.L_x_1235:
[----:B------:R-:W-:Y:S05]  /*11c80*/  BSYNC B2 ;  /* 0x0000000000027941 */ /* 0x000fea0003800000 */
.L_x_1234:
[----:B------:R-:W-:Y:S01]  /*11c90*/  IMAD.MOV.U32 R12, RZ, RZ, RZ ;  /* 0x000000ffff0c7224 */ /* 0x000fe200078e00ff */
[----:B------:R-:W-:Y:S01]  /*11ca0*/  UIADD3 UR4, UP0, UR38, 0x370, URZ ;  /* 0x0000037026047890 */ /* 0x000fe2000ff1e03f */
[----:B------:R-:W-:Y:S01]  /*11cb0*/  IMAD R9, R4, 0x9000, R17 ;  /* 0x0000900004097824 */ /* 0x000fe200078e0211 */
[----:B------:R-:W-:Y:S01]  /*11cc0*/  PLOP3.LUT P0, PT, PT, PT, PT, 0x80, 0x0 ;  /* 0x000000000000781c */ /* 0x000fe20003f0f070 */
[----:B--2---:R-:W-:Y:S01]  /*11cd0*/  VIADD R3, R3, 0x2a830 ;  /* 0x0002a83003037836 */ /* 0x004fe20000000000 */
[----:B------:R-:W-:Y:S01]  /*11ce0*/  R2UR UR10, R12 ;  /* 0x000000000c0a72ca */ /* 0x000fe200000e0000 */
[----:B------:R-:W-:Y:S01]  /*11cf0*/  IMAD R2, R7, 0x60, RZ ;  /* 0x0000006007027824 */ /* 0x000fe200078e02ff */
[----:B------:R-:W-:Y:S01]  /*11d00*/  UIADD3.X UR5, URZ, UR39, URZ, UP0, !UPT ;  /* 0x000000273f057290 */ /* 0x000fe200087fe43f */
[----:B0-----:R-:W-:Y:S01]  /*11d10*/  VIADD R10, R9, 0x18400 ;  /* 0x00018400090a7836 */ /* 0x001fe20000000000 */
[----:B------:R-:W-:Y:S01]  /*11d20*/  UMOV UR6, 0x0 ;  /* 0x0000000000067882 */ /* 0x000fe20000000000 */
[----:B------:R-:W-:-:S10]  /*11d30*/  UMOV UR7, 0x14f00000 ;  /* 0x14f0000000077882 */ /* 0x000fd40000000000 */
.L_x_1236:
        /* <DEDUP_REMOVED lines=16> */
.L_x_1237:
        /* <DEDUP_REMOVED lines=15> */
.L_x_1238:
        /* <DEDUP_REMOVED lines=16> */
.L_x_1316:
[----:B------:R-:W-:Y:S05]  /*12030*/  BSYNC B2 ;  /* 0x0000000000027941 */ /* 0x000fea0003800000 */
.L_x_1239:
        /* <DEDUP_REMOVED lines=11> */
.L_x_1242:
[----:B------:R-:W-:Y:S05]  /*120f0*/  BSYNC B2 ;  /* 0x0000000000027941 */ /* 0x000fea0003800000 */
.L_x_1241:
[----:B------:R-:W-:Y:S01]  /*12100*/  R2UR UR10, R12 ;  /* 0x000000000c0a72ca */ /* 0x000fe200000e0000 */
[----:B------:R-:W-:Y:S01]  /*12110*/  IMAD R18, R18, 0x6000, R17 ;  /* 0x0000600012127824 */ /* 0x000fe200078e0211 */
[----:B------:R-:W-:Y:S01]  /*12120*/  R2UR UR6, R10 ;  /* 0x000000000a0672ca */ /* 0x000fe200000e0000 */
[----:B------:R-:W-:Y:S01]  /*12130*/  UIADD3 UR4, UP0, UR38, 0x470, URZ ;  /* 0x0000047026047890 */ /* 0x000fe2000ff1e03f */
[----:B------:R-:W-:Y:S01]  /*12140*/  R2UR UR7, R11 ;  /* 0x000000000b0772ca */ /* 0x000fe200000e0000 */
[----:B0-----:R-:W-:Y:S01]  /*12150*/  IMAD R3, R19, 0x60, RZ ;  /* 0x0000006013037824 */ /* 0x001fe200078e02ff */
[----:B------:R-:W-:Y:S01]  /*12160*/  PLOP3.LUT P0, PT, PT, PT, PT, 0x80, 0x0 ;  /* 0x000000000000781c */ /* 0x000fe20003f0f070 */
[----:B------:R-:W-:Y:S01]  /*12170*/  VIADD R2, R2, 0x50 ;  /* 0x0000005002027836 */ /* 0x000fe20000000000 */
[----:B------:R-:W-:Y:S01]  /*12180*/  UIADD3.X UR5, URZ, UR39, URZ, UP0, !UPT ;  /* 0x000000273f057290 */ /* 0x000fe200087fe43f */
[----:B------:R-:W-:-:S11]  /*12190*/  VIADD R9, R18, 0x400 ;  /* 0x0000040012097836 */ /* 0x000fd60000000000 */
.L_x_1243:
        /* <DEDUP_REMOVED lines=15> */
.L_x_1244:
        /* <DEDUP_REMOVED lines=12> */
.L_x_1230:
[----:B------:R-:W-:Y:S05]  /*12350*/  BSYNC B1 ;  /* 0x0000000000017941 */ /* 0x000fea0003800000 */
.L_x_1229:
[----:B------:R-:W2:Y:S01]  /*12360*/  LDL R3, [R1+0xc] ;  /* 0x00000c0001037983 */ /* 0x000ea20000100800 */
[----:B------:R-:W-:Y:S01]  /*12370*/  VIADD R18, R4, 0x1 ;  /* 0x0000000104127836 */ /* 0x000fe20000000000 */
[----:B------:R-:W-:Y:S01]  /*12380*/  BSSY B1, `(.L_x_1245) ;  /* 0x00000a0000017945 */ /* 0x000fe20003800000 */
[----:B------:R-:W-:-:S03]  /*12390*/  VIADD R7, R0, 0xffffffff ;  /* 0xffffffff00077836 */ /* 0x000fc60000000000 */
[----:B------:R-:W-:-:S04]  /*123a0*/  ISETP.NE.AND P0, PT, R18, 0x2, PT ;  /* 0x000000021200780c */ /* 0x000fc80003f05270 */
[----:B------:R-:W-:Y:S02]  /*123b0*/  SEL R2, RZ, 0x1, P0 ;  /* 0x00000001ff027807 */ /* 0x000fe40000000000 */
[----:B------:R-:W-:Y:S02]  /*123c0*/  SEL R18, R18, RZ, P0 ;  /* 0x000000ff12127207 */ /* 0x000fe40000000000 */
[----:B------:R-:W-:-:S05]  /*123d0*/  LOP3.LUT R11, R5, R2, RZ, 0x3c, !PT ;  /* 0x00000002050b7212 */ /* 0x000fca00078e3cff */
[----:B------:R1:W-:Y:S01]  /*123e0*/  STL [R1+0x4], R11 ;  /* 0x0000040b01007387 */ /* 0x0003e20000100800 */
[----:B--2---:R-:W-:-:S13]  /*123f0*/  LOP3.LUT P1, RZ, R3, 0x2, RZ, 0xc0, !PT ;  /* 0x0000000203ff7812 */ /* 0x004fda000782c0ff */
[----:B-1----:R-:W-:Y:S05]  /*12400*/  @!P1 BRA `(.L_x_1246) ;  /* 0x00000008005c9947 */ /* 0x002fea0003800000 */
[----:B------:R-:W-:Y:S01]  /*12410*/  LOP3.LUT P1, RZ, R3, 0x1, RZ, 0xc0, !PT ;  /* 0x0000000103ff7812 */ /* 0x000fe2000782c0ff */
[----:B0-----:R-:W-:-:S12]  /*12420*/  IMAD.MOV.U32 R10, RZ, RZ, R7 ;  /* 0x000000ffff0a7224 */ /* 0x001fd800078e0007 */
[----:B------:R-:W-:Y:S05]  /*12430*/  @!P1 BRA `(.L_x_1247) ;  /* 0x0000000000549947 */ /* 0x000fea0003800000 */
[----:B------:R-:W2:Y:S01]  /*12440*/  LDL R13, [R1+0x8] ;  /* 0x00000800010d7983 */ /* 0x000ea20000100800 */
        /* <DEDUP_REMOVED lines=20> */
.L_x_1247:
[----:B------:R-:W-:Y:S01]  /*12590*/  IMAD R2, R18, 0x8, R17 ;  /* 0x0000000812027824 */ /* 0x000fe200078e0211 */
[----:B------:R-:W-:Y:S01]  /*125a0*/  SHF.L.U32 R3, R11, 0x1f, RZ ;  /* 0x0000001f0b037819 */ /* 0x000fe200000006ff */
[----:B------:R-:W-:Y:S03]  /*125b0*/  BSSY B2, `(.L_x_1248) ;  /* 0x0000003000027945 */ /* 0x000fe60003800000 */
[----:B------:R-:W1:Y:S02]  /*125c0*/  SYNCS.PHASECHK.TRANS64.TRYWAIT P0, [R2+URZ+0x2a840], R3 ;  /* 0x02a84003020075a7 */ /* 0x000e64000800017f */
[----:B-1----:R-:W-:Y:S05]  /*125d0*/  @!P0 BRA `(.L_x_1249) ;  /* 0x00000024004c8947 */ /* 0x002fea0003800000 */
.L_x_1317:
[----:B------:R-:W-:Y:S05]  /*125e0*/  BSYNC B2 ;  /* 0x0000000000027941 */ /* 0x000fea0003800000 */
.L_x_1248:
        /* <DEDUP_REMOVED lines=12> */
.L_x_1251:
[----:B------:R-:W-:Y:S05]  /*126b0*/  BSYNC B2 ;  /* 0x0000000000027941 */ /* 0x000fea0003800000 */
.L_x_1250:
[----:B------:R-:W-:Y:S01]  /*126c0*/  IMAD.MOV.U32 R14, RZ, RZ, RZ ;  /* 0x000000ffff0e7224 */ /* 0x000fe200078e00ff */
[----:B------:R-:W-:Y:S01]  /*126d0*/  UIADD3 UR4, UP0, UR38, 0x370, URZ ;  /* 0x0000037026047890 */ /* 0x000fe2000ff1e03f */
[C---:B-1----:R-:W-:Y:S01]  /*126e0*/  IMAD R3, R18.reuse, 0x8, R6 ;  /* 0x0000000812037824 */ /* 0x042fe200078e0206 */
[----:B------:R-:W-:Y:S01]  /*126f0*/  PLOP3.LUT P0, PT, PT, PT, PT, 0x80, 0x0 ;  /* 0x000000000000781c */ /* 0x000fe20003f0f070 */
[----:B------:R-:W-:Y:S01]  /*12700*/  IMAD R9, R18, 0x9000, R17 ;  /* 0x0000900012097824 */ /* 0x000fe200078e0211 */
[----:B------:R-:W-:Y:S01]  /*12710*/  R2UR UR10, R14 ;  /* 0x000000000e0a72ca */ /* 0x000fe200000e0000 */
[----:B------:R-:W-:Y:S01]  /*12720*/  VIADD R3, R3, 0x30 ;  /* 0x0000003003037836 */ /* 0x000fe20000000000 */
[----:B------:R-:W-:Y:S01]  /*12730*/  UIADD3.X UR5, URZ, UR39, URZ, UP0, !UPT ;  /* 0x000000273f057290 */ /* 0x000fe200087fe43f */
[----:B------:R-:W-:Y:S01]  /*12740*/  IMAD R2, R10, 0x60, RZ ;  /* 0x000000600a027824 */ /* 0x000fe200078e02ff */
[----:B------:R-:W-:Y:S01]  /*12750*/  UMOV UR6, 0x0 ;  /* 0x0000000000067882 */ /* 0x000fe20000000000 */
[----:B------:R-:W-:Y:S01]  /*12760*/  VIADD R11, R9, 0x18400 ;  /* 0x00018400090b7836 */ /* 0x000fe20000000000 */
[----:B------:R-:W-:-:S09]  /*12770*/  UMOV UR7, 0x14f00000 ;  /* 0x14f0000000077882 */ /* 0x000fd20000000000 */
.L_x_1252:
        /* <DEDUP_REMOVED lines=16> */
.L_x_1253:
        /* <DEDUP_REMOVED lines=15> */
.L_x_1254:
        /* <DEDUP_REMOVED lines=15> */
.L_x_1318:
[----:B------:R-:W-:Y:S05]  /*12a60*/  BSYNC B2 ;  /* 0x0000000000027941 */ /* 0x000fea0003800000 */
.L_x_1255:
[----:B------:R-:W-:Y:S01]  /*12a70*/  BSSY B2, `(.L_x_1257) ;  /* 0x000000b000027945 */ /* 0x000fe20003800000 */
[----:B------:R-:W-:Y:S02]  /*12a80*/  IMAD.MOV.U32 R12, RZ, RZ, 0x0 ;  /* 0x00000000ff0c7424 */ /* 0x000fe400078e00ff */
[----:B------:R-:W-:Y:S01]  /*12a90*/  IMAD.MOV.U32 R13, RZ, RZ, 0x14f00000 ;  /* 0x14f00000ff0d7424 */ /* 0x000fe200078e00ff */
[----:B------:R-:W-:Y:S06]  /*12aa0*/  @P1 BRA `(.L_x_1258) ;  /* 0x00000000001c1947 */ /* 0x000fec0003800000 */
[----:B------:R-:W1:Y:S02]  /*12ab0*/  S2R R3, SR_TID.X ;  /* 0x0000000000037919 */ /* 0x000e640000002100 */
[----:B-1----:R-:W-:Y:S01]  /*12ac0*/  LOP3.LUT R9, R3, 0x1f, RZ, 0xc0, !PT ;  /* 0x0000001f03097812 */ /* 0x002fe200078ec0ff */
[----:B------:R-:W-:-:S03]  /*12ad0*/  IMAD.MOV.U32 R3, RZ, RZ, 0x6000 ;  /* 0x00006000ff037424 */ /* 0x000fc600078e00ff */
[----:B------:R-:W-:Y:S01]  /*12ae0*/  ISETP.NE.AND P0, PT, R9, RZ, PT ;  /* 0x000000ff0900720c */ /* 0x000fe20003f05270 */
[----:B------:R1:W-:-:S12]  /*12af0*/  SYNCS.ARRIVE.TRANS64 RZ, [R2+URZ+0x50], R3 ;  /* 0x0000500302ff79a7 */ /* 0x0003d8000800003f */
[----:B-1----:R-:W-:Y:S05]  /*12b00*/  @!P0 BRA `(.L_x_1258) ;  /* 0x0000000000048947 */ /* 0x002fea0003800000 */
[----:B------:R-:W-:Y:S01]  /*12b10*/  BPT.TRAP 0x1 ;  /* 0x000000040000795c */ /* 0x000fe20000300000 */
.L_x_1258:
[----:B------:R-:W-:Y:S05]  /*12b20*/  BSYNC B2 ;  /* 0x0000000000027941 */ /* 0x000fea0003800000 */
.L_x_1257:
[----:B------:R-:W-:Y:S01]  /*12b30*/  R2UR UR10, R14 ;  /* 0x000000000e0a72ca */ /* 0x000fe200000e0000 */
[----:B------:R-:W-:Y:S01]  /*12b40*/  IMAD R4, R4, 0x6000, R17 ;  /* 0x0000600004047824 */ /* 0x000fe200078e0211 */
[----:B------:R-:W-:Y:S01]  /*12b50*/  R2UR UR6, R12 ;  /* 0x000000000c0672ca */ /* 0x000fe200000e0000 */
[----:B------:R-:W-:Y:S01]  /*12b60*/  UIADD3 UR4, UP0, UR38, 0x470, URZ ;  /* 0x0000047026047890 */ /* 0x000fe2000ff1e03f */
[----:B------:R-:W-:Y:S01]  /*12b70*/  R2UR UR7, R13 ;  /* 0x000000000d0772ca */ /* 0x000fe200000e0000 */
[----:B------:R-:W-:Y:S01]  /*12b80*/  IMAD R3, R19, 0x60, RZ ;  /* 0x0000006013037824 */ /* 0x000fe200078e02ff */
[----:B------:R-:W-:Y:S01]  /*12b90*/  PLOP3.LUT P0, PT, PT, PT, PT, 0x80, 0x0 ;  /* 0x000000000000781c */ /* 0x000fe20003f0f070 */
[----:B0-----:R-:W-:Y:S01]  /*12ba0*/  VIADD R2, R2, 0x50 ;  /* 0x0000005002027836 */ /* 0x001fe20000000000 */
[----:B------:R-:W-:Y:S01]  /*12bb0*/  UIADD3.X UR5, URZ, UR39, URZ, UP0, !UPT ;  /* 0x000000273f057290 */ /* 0x000fe200087fe43f */
[----:B------:R-:W-:-:S11]  /*12bc0*/  VIADD R5, R4, 0x400 ;  /* 0x0000040004057836 */ /* 0x000fd60000000000 */
.L_x_1259:
        /* <DEDUP_REMOVED lines=15> */
.L_x_1260:
        /* <DEDUP_REMOVED lines=12> */
.L_x_1246:
[----:B------:R-:W-:Y:S05]  /*12d80*/  BSYNC B1 ;  /* 0x0000000000017941 */ /* 0x000fea0003800000 */
.L_x_1245:
[----:B------:R-:W-:Y:S01]  /*12d90*/  ISETP.GT.AND P0, PT, R7, UR40, PT ;  /* 0x0000002807007c0c */ /* 0x000fe2000bf04270 */
[----:B------:R-:W-:-:S12]  /*12da0*/  VIADD R0, R0, 0xfffffffe ;  /* 0xfffffffe00007836 */ /* 0x000fd80000000000 */
[----:B------:R-:W-:Y:S05]  /*12db0*/  @P0 BRA `(.L_x_1261) ;  /* 0xffffffe800dc0947 */ /* 0x000fea000383ffff */
.L_x_1228:
[----:B------:R-:W-:Y:S05]  /*12dc0*/  BSYNC B0 ;  /* 0x0000000000007941 */ /* 0x000fea0003800000 */
.L_x_1210:
[----:B0-----:R-:W0:Y:S01]  /*12dd0*/  S2R R0, SR_TID.X ;  /* 0x0000000000007919 */ /* 0x001e220000002100 */
[----:B------:R-:W-:Y:S01]  /*12de0*/  BSSY B0, `(.L_x_1262) ;  /* 0x0000012000007945 */ /* 0x000fe20003800000 */
[----:B0-----:R-:W-:-:S04]  /*12df0*/  LOP3.LUT R6, R0, 0x7f, RZ, 0xc0, !PT ;  /* 0x0000007f00067812 */ /* 0x001fc800078ec0ff */
[----:B------:R-:W-:-:S13]  /*12e00*/  ISETP.NE.AND P1, PT, R6, RZ, PT ;  /* 0x000000ff0600720c */ /* 0x000fda0003f25270 */
[----:B------:R-:W-:Y:S05]  /*12e10*/  @P1 BRA `(.L_x_1263) ;  /* 0x0000000000381947 */ /* 0x000fea0003800000 */
[----:B------:R-:W0:Y:S01]  /*12e20*/  S2R R3, SR_LANEID ;  /* 0x0000000000037919 */ /* 0x000e220000000000 */
[----:B------:R-:W-:Y:S01]  /*12e30*/  VOTEU.ANY UR4, UPT, PT ;  /* 0x0000000000047886 */ /* 0x000fe200038e0100 */
[----:B------:R-:W-:Y:S01]  /*12e40*/  ULDC.64 UR6, c[0x0][0x208] ;  /* 0x0000820000067ab9 */ /* 0x000fe20000000a00 */
[----:B------:R-:W0:Y:S08]  /*12e50*/  FLO.U32 R0, UR4 ;  /* 0x0000000400007d00 */ /* 0x000e3000080e0000 */
[----:B------:R-:W1:Y:S01]  /*12e60*/  POPC R5, UR4 ;  /* 0x0000000400057d09 */ /* 0x000e620008000000 */
[----:B0-----:R-:W-:-:S02]  /*12e70*/  ISETP.EQ.U32.AND P0, PT, R0, R3, PT ;  /* 0x000000030000720c */ /* 0x001fc40003f02070 */
[----:B------:R-:W1:Y:S11]  /*12e80*/  LDC.64 R2, c[0x0][0xc80] ;  /* 0x00032000ff027b82 */ /* 0x000e760000000a00 */
[----:B-1----:R-:W2:Y:S01]  /*12e90*/  @P0 ATOMG.E.ADD.STRONG.GPU PT, R3, desc[UR6][R2.64], R5 ;  /* 0x00000005020309a8 */ /* 0x002ea200081ee1c6 */
[----:B------:R-:W0:Y:S02]  /*12ea0*/  S2R R4, SR_LTMASK ;  /* 0x0000000000047919 */ /* 0x000e240000003900 */
[----:B0-----:R-:W-:-:S04]  /*12eb0*/  LOP3.LUT R4, R4, UR4, RZ, 0xc0, !PT ;  /* 0x0000000404047c12 */ /* 0x001fc8000f8ec0ff */
[----:B------:R-:W0:Y:S01]  /*12ec0*/  POPC R7, R4 ;  /* 0x0000000400077309 */ /* 0x000e220000000000 */
[----:B--2---:R-:W0:Y:S02]  /*12ed0*/  SHFL.IDX PT, R0, R3, R0, 0x1f ;  /* 0x00001f0003007589 */ /* 0x004e2400000e0000 */
[----:B0-----:R-:W-:-:S05]  /*12ee0*/  IADD3 R0, R0, UR44, R7 ;  /* 0x0000002c00007c10 */ /* 0x001fca000fffe007 */
[----:B------:R0:W-:Y:S02]  /*12ef0*/  STL [R1+0x14], R0 ;  /* 0x0000140001007387 */ /* 0x0001e40000100800 */
.L_x_1263:
[----:B------:R-:W-:Y:S05]  /*12f00*/  BSYNC B0 ;  /* 0x0000000000007941 */ /* 0x000fea0003800000 */
.L_x_1262:
[----:B0-----:R-:W2:Y:S01]  /*12f10*/  LDL R0, [R1+0xc] ;  /* 0x00000c0001007983 */ /* 0x001ea20000100800 */
[----:B------:R-:W-:Y:S01]  /*12f20*/  BSSY B0, `(.L_x_1264) ;  /* 0x0000038000007945 */ /* 0x000fe20003800000 */
[----:B--2---:R-:W-:-:S13]  /*12f30*/  LOP3.LUT P0, RZ, R0, 0x2, RZ, 0xc0, !PT ;  /* 0x0000000200ff7812 */ /* 0x004fda000780c0ff */
[----:B------:R-:W-:Y:S05]  /*12f40*/  @!P0 BRA `(.L_x_1265) ;  /* 0x0000000000d48947 */ /* 0x000fea0003800000 */
[----:B------:R-:W2:Y:S01]  /*12f50*/  LDL R0, [R1+0x4] ;  /* 0x0000040001007983 */ /* 0x000ea20000100800 */
[----:B------:R-:W-:Y:S01]  /*12f60*/  IMAD R2, R18, 0x8, R17 ;  /* 0x0000000812027824 */ /* 0x000fe200078e0211 */
[----:B------:R-:W-:Y:S01]  /*12f70*/  BSSY B1, `(.L_x_1266) ;  /* 0x0000005000017945 */ /* 0x000fe20003800000 */
[----:B------:R-:W-:Y:S02]  /*12f80*/  ISETP.NE.AND P2, PT, R6, RZ, PT ;  /* 0x000000ff0600720c */ /* 0x000fe40003f45270 */
[----:B--2---:R-:W-:-:S04]  /*12f90*/  SHF.L.U32 R3, R0, 0x1f, RZ ;  /* 0x0000001f00037819 */ /* 0x004fc800000006ff */
[----:B------:R-:W0:Y:S02]  /*12fa0*/  SYNCS.PHASECHK.TRANS64.TRYWAIT P0, [R2+URZ+0x2a860], R3 ;  /* 0x02a86003020075a7 */ /* 0x000e24000800017f */
[----:B0-----:R-:W-:Y:S05]  /*12fb0*/  @!P0 BRA `(.L_x_1267) ;  /* 0x0000001800fc8947 */ /* 0x001fea0003800000 */
.L_x_1319:
[----:B------:R-:W-:Y:S05]  /*12fc0*/  BSYNC B1 ;  /* 0x0000000000017941 */ /* 0x000fea0003800000 */
.L_x_1266:
[----:B------:R-:W-:Y:S04]  /*12fd0*/  BSSY B1, `(.L_x_1268) ;  /* 0x0000009000017945 */ /* 0x000fe80003800000 */
        /* <DEDUP_REMOVED lines=8> */
.L_x_1269:
[----:B------:R-:W-:Y:S05]  /*13060*/  BSYNC B1 ;  /* 0x0000000000017941 */ /* 0x000fea0003800000 */
.L_x_1268:
[----:B------:R-:W-:Y:S01]  /*13070*/  IMAD R0, R18, 0x6000, R17 ;  /* 0x0000600012007824 */ /* 0x000fe200078e0211 */
[----:B------:R-:W-:Y:S01]  /*13080*/  UIADD3 UR4, UP0, UR38, 0x470, URZ ;  /* 0x0000047026047890 */ /* 0x000fe2000ff1e03f */
[----:B------:R-:W-:Y:S01]  /*13090*/  PLOP3.LUT P0, PT, PT, PT, PT, 0x80, 0x0 ;  /* 0x000000000000781c */ /* 0x000fe20003f0f070 */
[----:B------:R-:W-:Y:S01]  /*130a0*/  IMAD R19, R19, 0x60, RZ ;  /* 0x0000006013137824 */ /* 0x000fe200078e02ff */
[----:B------:R-:W-:Y:S01]  /*130b0*/  UMOV UR6, 0x0 ;  /* 0x0000000000067882 */ /* 0x000fe20000000000 */
[----:B0-----:R-:W-:Y:S01]  /*130c0*/  VIADD R2, R2, 0x2a850 ;  /* 0x0002a85002027836 */ /* 0x001fe20000000000 */
[----:B------:R-:W-:Y:S01]  /*130d0*/  UIADD3.X UR5, URZ, UR39, URZ, UP0, !UPT ;  /* 0x000000273f057290 */ /* 0x000fe200087fe43f */
[----:B------:R-:W-:Y:S01]  /*130e0*/  VIADD R3, R0, 0x400 ;  /* 0x0000040000037836 */ /* 0x000fe20000000000 */
[----:B------:R-:W-:Y:S01]  /*130f0*/  UMOV UR7, 0x14f00000 ;  /* 0x14f0000000077882 */ /* 0x000fe20000000000 */
[----:B------:R-:W-:-:S09]  /*13100*/  UMOV UR10, URZ ;  /* 0x0000003f000a7c82 */ /* 0x000fd20008000000 */
.L_x_1270:
        /* <DEDUP_REMOVED lines=15> */
.L_x_1271:
        /* <DEDUP_REMOVED lines=10> */
.L_x_1265:
[----:B------:R-:W-:Y:S05]  /*132a0*/  BSYNC B0 ;  /* 0x0000000000007941 */ /* 0x000fea0003800000 */
.L_x_1264:
[----:B------:R-:W2:Y:S01]  /*132b0*/  LDL.LU R3, [R1+0x4] ;  /* 0x0000040001037983 */ /* 0x000ea20000300800 */
[----:B------:R-:W-:-:S05]  /*132c0*/  VIADD R18, R18, 0x1 ;  /* 0x0000000112127836 */ /* 0x000fca0000000000 */
[----:B------:R-:W-:-:S04]  /*132d0*/  ISETP.NE.AND P0, PT, R18, 0x2, PT ;  /* 0x000000021200780c */ /* 0x000fc80003f05270 */
[----:B------:R-:W-:Y:S02]  /*132e0*/  SEL R0, RZ, 0x1, P0 ;  /* 0x00000001ff007807 */ /* 0x000fe40000000000 */
[----:B------:R-:W-:Y:S02]  /*132f0*/  SEL R18, R18, RZ, P0 ;  /* 0x000000ff12127207 */ /* 0x000fe40000000000 */
[----:B--2---:R-:W-:-:S05]  /*13300*/  LOP3.LUT R3, R3, R0, RZ, 0x3c, !PT ;  /* 0x0000000003037212 */ /* 0x004fca00078e3cff */
[----:B------:R0:W-:Y:S02]  /*13310*/  STL [R1+0x4], R3 ;  /* 0x0000040301007387 */ /* 0x0001e40000100800 */
.L_x_1190:
[----:B------:R-:W-:Y:S05]  /*13320*/  BSYNC B7 ;  /* 0x0000000000077941 */ /* 0x000fea0003800000 */
.L_x_1188:
[----:B-1----:R-:W2:Y:S04]  /*13330*/  LDL R0, [R1+0xc] ;  /* 0x00000c0001007983 */ /* 0x002ea80000100800 */
[----:B------:R1:W5:Y:S01]  /*13340*/  LDL R2, [R1+0x14] ;  /* 0x0000140001027983 */ /* 0x0003620000100800 */
[----:B--2---:R-:W-:-:S13]  /*13350*/  LOP3.LUT P0, RZ, R0, 0x4, RZ, 0xc0, !PT ;  /* 0x0000000400ff7812 */ /* 0x004fda000780c0ff */
[----:B-1----:R-:W-:Y:S05]  /*13360*/  @!P0 BRA `(.L_x_1272) ;  /* 0x0000000000288947 */ /* 0x002fea0003800000 */
[----:B------:R-:W-:Y:S05]  /*13370*/  WARPSYNC.ALL ;  /* 0x0000000000007948 */ /* 0x000fea0003800000 */
[----:B------:R-:W1:Y:S08]  /*13380*/  S2UR UR5, SR_CgaCtaId ;  /* 0x00000000000579c3 */ /* 0x000e700000008800 */
[----:B------:R-:W-:Y:S06]  /*13390*/  BAR.SYNC.DEFER_BLOCKING 0x5, 0x180 ;  /* 0x0146000000007b1d */ /* 0x000fec0000010000 */
[----:B------:R-:W-:-:S02]  /*133a0*/  UMOV UR4, 0x400 ;  /* 0x0000040000047882 */ /* 0x000fc40000000000 */
[----:B-1----:R-:W-:-:S06]  /*133b0*/  ULEA UR4, UR5, UR4, 0x18 ;  /* 0x0000000405047291 */ /* 0x002fcc000f8ec03f */
[----:B------:R-:W-:-:S05]  /*133c0*/  IMAD.U32 R17, RZ, RZ, UR4 ;  /* 0x00000004ff117e24 */ /* 0x000fca000f8e00ff */
[----:B-----5:R-:W1:Y:S04]  /*133d0*/  LDS R2, [R17+0x2a8d0] ;  /* 0x02a8d00011027984 */ /* 0x020e680000000800 */
[----:B-1----:R3:W-:Y:S01]  /*133e0*/  STL [R1+0x14], R2 ;  /* 0x0000140201007387 */ /* 0x0027e20000100800 */
[----:B------:R-:W-:Y:S06]  /*133f0*/  BAR.ARV 0x4, 0x180 ;  /* 0x0106000000007b1d */ /* 0x000fec0000002000 */
[----:B------:R-:W-:Y:S05]  /*13400*/  BRA `(.L_x_1273) ;  /* 0x00000000002c7947 */ /* 0x000fea0003800000 */
.L_x_1272:
[----:B------:R-:W-:-:S03]  /*13410*/  UMOV UR4, 0xffffffff ;  /* 0xffffffff00047882 */ /* 0x000fc60000000000 */
[----:B------:R-:W-:Y:S05]  /*13420*/  BRA.DIV UR4, `(.L_x_1274) ;  /* 0x0000001604f47947 */ /* 0x000fea000b800000 */
[----:B-----5:R1:W2:Y:S02]  /*13430*/  SHFL.IDX PT, R14, R2, RZ, 0x1f ;  /* 0x00001fff020e7589 */ /* 0x0202a400000e0000 */
.L_x_1322:
[----:B0-----:R-:W0:Y:S01]  /*13440*/  @!P1 S2R R3, SR_CgaCtaId ;  /* 0x0000000000039919 */ /* 0x001e220000008800 */
[----:B------:R-:W-:Y:S05]  /*13450*/  WARPSYNC.ALL ;  /* 0x0000000000007948 */ /* 0x000fea0003800000 */
[----:B------:R-:W-:Y:S01]  /*13460*/  BAR.SYNC.DEFER_BLOCKING 0x4, 0x180 ;  /* 0x0106000000007b1d */ /* 0x000fe20000010000 */
[----:B------:R-:W-:-:S05]  /*13470*/  @!P1 MOV R0, 0x400 ;  /* 0x0000040000009802 */ /* 0x000fca0000000f00 */
[----:B--2---:R2:W-:Y:S01]  /*13480*/  STL [R1+0x14], R14 ;  /* 0x0000140e01007387 */ /* 0x0045e20000100800 */
[----:B0-----:R-:W-:-:S05]  /*13490*/  @!P1 LEA R17, R3, R0, 0x18 ;  /* 0x0000000003119211 */ /* 0x001fca00078ec0ff */
[----:B------:R2:W-:Y:S01]  /*134a0*/  @!P1 STS [R17+0x2a8d0], R2 ;  /* 0x02a8d00211009388 */ /* 0x0005e20000000800 */
[----:B------:R-:W-:Y:S06]  /*134b0*/  BAR.ARV 0x5, 0x180 ;  /* 0x0146000000007b1d */ /* 0x000fec0000002000 */
.L_x_1273:
[----:B------:R-:W4:Y:S01]  /*134c0*/  LDL R0, [R1+0x14] ;  /* 0x0000140001007983 */ /* 0x000f220000100800 */
[----:B------:R-:W-:Y:S02]  /*134d0*/  ULDC UR4, c[0x0][0xc38] ;  /* 0x00030e0000047ab9 */ /* 0x000fe40000000800 */
[----:B----4-:R-:W-:-:S13]  /*134e0*/  ISETP.GE.AND P0, PT, R0, UR4, PT ;  /* 0x0000000400007c0c */ /* 0x010fda000bf06270 */
[----:B------:R-:W-:Y:S05]  /*134f0*/  @!P0 BRA `(.L_x_1275) ;  /* 0xffffffb400d88947 */ /* 0x000fea000383ffff */
.L_x_1179:
[----:B0-----:R-:W4:Y:S01]  /*13500*/  LDL.LU R0, [R1+0x18] ;  /* 0x0000180001007983 */ /* 0x001f220000300800 */
[----:B------:R-:W-:Y:S01]  /*13510*/  BSSY B0, `(.L_x_1276) ;  /* 0x000000b000007945 */ /* 0x000fe20003800000 */
[----:B------:R-:W0:Y:S01]  /*13520*/  S2R R5, SR_CgaCtaId ;  /* 0x0000000000057919 */ /* 0x000e220000008800 */
[----:B----4-:R-:W-:-:S05]  /*13530*/  VIADD R0, R0, 0x1 ;  /* 0x0000000100007836 */ /* 0x010fca0000000000 */
[----:B-123--:R-:W-:-:S04]  /*13540*/  LEA.HI R2, R0, R0, RZ, 0x1 ;  /* 0x0000000000027211 */ /* 0x00efc800078f08ff */
[----:B------:R-:W-:-:S05]  /*13550*/  LOP3.LUT R3, R2, 0xfffffffe, RZ, 0xc0, !PT ;  /* 0xfffffffe02037812 */ /* 0x000fca00078ec0ff */
[----:B------:R-:W-:Y:S01]  /*13560*/  IMAD.IADD R3, R0, 0x1, -R3 ;  /* 0x0000000100037824 */ /* 0x000fe200078e0a03 */
[----:B------:R-:W-:-:S04]  /*13570*/  MOV R0, 0x400 ;  /* 0x0000040000007802 */ /* 0x000fc80000000f00 */
[----:B0-----:R-:W-:Y:S02]  /*13580*/  LEA R0, R5, R0, 0x18 ;  /* 0x0000000005007211 */ /* 0x001fe400078ec0ff */
[----:B------:R-:W-:-:S04]  /*13590*/  SHF.L.U32 R3, R3, 0x1f, RZ ;  /* 0x0000001f03037819 */ /* 0x000fc800000006ff */
[----:B------:R-:W0:Y:S02]  /*135a0*/  SYNCS.PHASECHK.TRANS64.TRYWAIT P0, [R0+URZ+0x2a820], R3 ;  /* 0x02a82003000075a7 */ /* 0x000e24000800017f */
[----:B0-----:R-:W-:Y:S05]  /*135b0*/  @!P0 BRA `(.L_x_1277) ;  /* 0x0000001400b88947 */ /* 0x001fea0003800000 */
.L_x_1323:
[----:B------:R-:W-:Y:S05]  /*135c0*/  BSYNC B0 ;  /* 0x0000000000007941 */ /* 0x000fea0003800000 */
.L_x_1276:
[----:B------:R-:W-:-:S03]  /*135d0*/  UMOV UR4, 0xffffffff ;  /* 0xffffffff00047882 */ /* 0x000fc60000000000 */
[----:B------:R-:W-:Y:S05]  /*135e0*/  BRA.DIV UR4, `(.L_x_1278) ;  /* 0x0000001604c07947 */ /* 0x000fea000b800000 */
[----:B------:R-:W1:Y:S02]  /*135f0*/  S2R R2, SR_TID.X ;  /* 0x0000000000027919 */ /* 0x000e640000002100 */
[----:B-1----:R-:W-:-:S04]  /*13600*/  SHF.R.U32.HI R2, RZ, 0x5, R2 ;  /* 0x00000005ff027819 */ /* 0x002fc80000011602 */
[----:B------:R-:W-:-:S05]  /*13610*/  LOP3.LUT R2, R2, 0x3, RZ, 0xc0, !PT ;  /* 0x0000000302027812 */ /* 0x000fca00078ec0ff */
[----:B------:R1:W2:Y:S02]  /*13620*/  SHFL.IDX PT, R14, R2, RZ, 0x1f ;  /* 0x00001fff020e7589 */ /* 0x0002a400000e0000 */
.L_x_1326:
[----:B--2---:R-:W-:Y:S01]  /*13630*/  ISETP.NE.AND P0, PT, R14, RZ, PT ;  /* 0x000000ff0e00720c */ /* 0x004fe20003f05270 */
[----:B------:R-:W-:-:S12]  /*13640*/  BSSY B0, `(.L_x_1279) ;  /* 0x0000027000007945 */ /* 0x000fd80003800000 */
[----:B------:R-:W-:Y:S05]  /*13650*/  @P0 BRA `(.L_x_1280) ;  /* 0x0000000000940947 */ /* 0x000fea0003800000 */
[----:B------:R-:W-:-:S03]  /*13660*/  UMOV UR4, 0xffffffff ;  /* 0xffffffff00047882 */ /* 0x000fc60000000000 */
[----:B------:R-:W-:Y:S05]  /*13670*/  BRA.DIV UR4, `(.L_x_1281) ;  /* 0x0000001604d07947 */ /* 0x000fea000b800000 */
[----:B------:R-:W-:-:S13]  /*13680*/  ELECT P6, URZ, PT ;  /* 0x00000000003f782f */ /* 0x000fda00038c0000 */
.L_x_1329:
[----:B------:R-:W-:Y:S05]  /*13690*/  @!P6 BRA `(.L_x_1280) ;  /* 0x000000000084e947 */ /* 0x000fea0003800000 */
[----:B-1----:R-:W2:Y:S02]  /*136a0*/  LDL R2, [R1+0x1c] ;  /* 0x00001c0001027983 */ /* 0x002ea40000100800 */
[----:B--2---:R-:W-:-:S13]  /*136b0*/  R2UR UR4, R2 ;  /* 0x00000000020472ca */ /* 0x004fda00000e0000 */
[----:B------:R-:W-:-:S06]  /*136c0*/  ULOP3.LUT UR4, UR4, 0x2, URZ, 0xfc, !UPT ;  /* 0x0000000204047892 */ /* 0x000fcc000f8efc3f */
[----:B------:R-:W-:-:S05]  /*136d0*/  IMAD.U32 R2, RZ, RZ, UR4 ;  /* 0x00000004ff027e24 */ /* 0x000fca000f8e00ff */
[----:B------:R-:W-:-:S13]  /*136e0*/  ISETP.NE.AND P2, PT, R2, 0x3, PT ;  /* 0x000000030200780c */ /* 0x000fda0003f45270 */
[----:B------:R-:W-:Y:S05]  /*136f0*/  @!P2 BRA `(.L_x_1282) ;  /* 0x000000000004a947 */ /* 0x000fea0003800000 */
[----:B------:R-:W-:Y:S01]  /*13700*/  BPT.TRAP 0x1 ;  /* 0x000000040000795c */ /* 0x000fe20000300000 */
.L_x_1282:
[----:B------:R-:W2:Y:S01]  /*13710*/  LDL.LU R7, [R1+0x4] ;  /* 0x0000040001077983 */ /* 0x000ea20000300800 */
[----:B0-----:R-:W-:Y:S02]  /*13720*/  VIADD R3, R0, 0x2a840 ;  /* 0x0002a84000037836 */ /* 0x001fe40000000000 */
[C---:B------:R-:W-:Y:S02]  /*13730*/  VIADD R2, R18.reuse, 0x1 ;  /* 0x0000000112027836 */ /* 0x040fe40000000000 */
[----:B------:R-:W-:-:S03]  /*13740*/  IMAD R6, R18, 0x8, R3 ;  /* 0x0000000812067824 */ /* 0x000fc600078e0203 */
[----:B------:R-:W-:-:S04]  /*13750*/  ISETP.NE.AND P1, PT, R2, 0x2, PT ;  /* 0x000000020200780c */ /* 0x000fc80003f25270 */
[----:B------:R-:W-:Y:S02]  /*13760*/  SEL R4, RZ, 0x1, P1 ;  /* 0x00000001ff047807 */ /* 0x000fe40000800000 */
[C---:B--2---:R-:W-:Y:S02]  /*13770*/  SHF.L.U32 R5, R7.reuse, 0x1f, RZ ;  /* 0x0000001f07057819 */ /* 0x044fe400000006ff */
[----:B------:R-:W-:Y:S02]  /*13780*/  LOP3.LUT R7, R7, R4, RZ, 0x3c, !PT ;  /* 0x0000000407077212 */ /* 0x000fe400078e3cff */
[----:B------:R-:W0:Y:S01]  /*13790*/  SYNCS.PHASECHK.TRANS64.TRYWAIT P0, [R6+URZ], R5 ;  /* 0x00000005060075a7 */ /* 0x000e22000800017f */
[----:B------:R-:W-:Y:S02]  /*137a0*/  SEL R4, R2, RZ, P1 ;  /* 0x000000ff02047207 */ /* 0x000fe40000800000 */
[----:B------:R-:W-:-:S03]  /*137b0*/  SHF.L.U32 R2, R7, 0x1f, RZ ;  /* 0x0000001f07027819 */ /* 0x000fc600000006ff */
[----:B------:R-:W-:Y:S01]  /*137c0*/  IMAD R3, R4, 0x8, R3 ;  /* 0x0000000804037824 */ /* 0x000fe200078e0203 */
[----:B0-----:R-:W-:Y:S06]  /*137d0*/  @!P0 BRA `(.L_x_1283) ;  /* 0x0000001400988947 */ /* 0x001fec0003800000 */
.L_x_1330:
[----:B------:R-:W1:Y:S02]  /*137e0*/  SYNCS.PHASECHK.TRANS64.TRYWAIT P0, [R3+URZ], R2 ;  /* 0x00000002030075a7 */ /* 0x000e64000800017f */
[----:B-1----:R-:W-:Y:S05]  /*137f0*/  @!P0 BRA `(.L_x_1284) ;  /* 0x0000001400a48947 */ /* 0x002fea0003800000 */
.L_x_1331:
[----:B------:R-:W-:Y:S05]  /*13800*/  @!P2 BRA `(.L_x_1285) ;  /* 0x000000000004a947 */ /* 0x000fea0003800000 */
[----:B------:R-:W-:Y:S01]  /*13810*/  BPT.TRAP 0x1 ;  /* 0x000000040000795c */ /* 0x000fe20000300000 */
.L_x_1285:
[----:B-1----:R-:W-:-:S04]  /*13820*/  VIADD R3, R0, 0x2a860 ;  /* 0x0002a86000037836 */ /* 0x002fc80000000000 */
[----:B------:R-:W-:-:S04]  /*13830*/  IMAD R18, R18, 0x8, R3 ;  /* 0x0000000812127824 */ /* 0x000fc800078e0203 */
[----:B------:R-:W1:Y:S02]  /*13840*/  SYNCS.PHASECHK.TRANS64.TRYWAIT P0, [R18+URZ], R5 ;  /* 0x00000005120075a7 */ /* 0x000e64000800017f */
[----:B-1----:R-:W-:Y:S05]  /*13850*/  @!P0 BRA `(.L_x_1286) ;  /* 0x0000001400a08947 */ /* 0x002fea0003800000 */
.L_x_1332:
[----:B------:R-:W-:-:S07]  /*13860*/  IMAD R3, R4, 0x8, R3 ;  /* 0x0000000804037824 */ /* 0x000fce00078e0203 */
.L_x_1287:
[----:B--2---:R2:W3:Y:S02]  /*13870*/  SYNCS.PHASECHK.TRANS64.TRYWAIT P0, [R3+URZ], R2 ;  /* 0x00000002030075a7 */ /* 0x0044e4000800017f */
[----:B---3--:R-:W-:Y:S05]  /*13880*/  @!P0 NANOSLEEP.SYNCS 0x989680 ;  /* 0x009896800000895d */ /* 0x008fea0003900000 */
[----:B------:R-:W3:Y:S02]  /*13890*/  @!P0 SYNCS.PHASECHK.TRANS64 P0, [R3+URZ], R2 ;  /* 0x00000002030085a7 */ /* 0x000ee4000800007f */
[----:B---3--:R-:W-:Y:S05]  /*138a0*/  @!P0 BRA `(.L_x_1287) ;  /* 0xfffffffc00f08947 */ /* 0x008fea000383ffff */
.L_x_1280:
[----:B------:R-:W-:Y:S05]  /*138b0*/  BSYNC B0 ;  /* 0x0000000000007941 */ /* 0x000fea0003800000 */
.L_x_1279:
[----:B------:R-:W-:Y:S05]  /*138c0*/  EXIT ;  /* 0x000000000000794d */ /* 0x000fea0003800000 */
.L_x_1092:
[----:B0-----:R-:W-:-:S04]  /*138d0*/  IMAD.U32 R3, RZ, RZ, UR37 ;  /* 0x00000025ff037e24 */ /* 0x001fc8000f8e00ff */
[----:B------:R0:W1:Y:S03]  /*138e0*/  SYNCS.PHASECHK.TRANS64.TRYWAIT P1, [R3+URZ+0x2a800], R0 ;  /* 0x02a80000030075a7 */ /* 0x000066000802017f */
[----:B-1----:R-:W-:Y:S05]  /*138f0*/  @!P1 NANOSLEEP.SYNCS 0x989680 ;  /* 0x009896800000995d */ /* 0x002fea0003900000 */
[----:B------:R-:W1:Y:S02]  /*13900*/  @!P1 SYNCS.PHASECHK.TRANS64 P1, [R3+URZ+0x2a800], R0 ;  /* 0x02a80000030095a7 */ /* 0x000e64000802007f */
[----:B-1----:R-:W-:Y:S05]  /*13910*/  @!P1 BRA `(.L_x_1092) ;  /* 0xfffffffc00ec9947 */ /* 0x002fea000383ffff */
[----:B------:R-:W-:Y:S05]  /*13920*/  BRA `(.L_x_1288) ;  /* 0xfffffee0003c7947 */ /* 0x000fea000383ffff */
.L_x_1096:
[----:B-1----:R1:W3:Y:S02]  /*13930*/  SYNCS.PHASECHK.TRANS64.TRYWAIT P1, [R7+URZ+0x2a830], R0 ;  /* 0x02a83000070075a7 */ /* 0x0022e4000802017f */
[----:B---3--:R-:W-:Y:S05]  /*13940*/  @!P1 NANOSLEEP.SYNCS 0x989680 ;  /* 0x009896800000995d */ /* 0x008fea0003900000 */
[----:B------:R-:W3:Y:S02]  /*13950*/  @!P1 SYNCS.PHASECHK.TRANS64 P1, [R7+URZ+0x2a830], R0 ;  /* 0x02a83000070095a7 */ /* 0x000ee4000802007f */
[----:B---3--:R-:W-:Y:S05]  /*13960*/  @!P1 BRA `(.L_x_1096) ;  /* 0xfffffffc00f09947 */ /* 0x008fea000383ffff */
[----:B------:R-:W-:Y:S05]  /*13970*/  BRA `(.L_x_1095) ;  /* 0xfffffee000707947 */ /* 0x000fea000383ffff */
.L_x_1112:
[----:B-1----:R-:W-:-:S04]  /*13980*/  IMAD.U32 R12, RZ, RZ, UR6 ;  /* 0x00000006ff0c7e24 */ /* 0x002fc8000f8e00ff */
[----:B------:R1:W2:Y:S03]  /*13990*/  SYNCS.PHASECHK.TRANS64.TRYWAIT P1, [R12+URZ+0x2a830], R9 ;  /* 0x02a830090c0075a7 */ /* 0x0002a6000802017f */
[----:B--2---:R-:W-:Y:S05]  /*139a0*/  @!P1 NANOSLEEP.SYNCS 0x989680 ;  /* 0x009896800000995d */ /* 0x004fea0003900000 */
[----:B------:R-:W2:Y:S02]  /*139b0*/  @!P1 SYNCS.PHASECHK.TRANS64 P1, [R12+URZ+0x2a830], R9 ;  /* 0x02a830090c0095a7 */ /* 0x000ea4000802007f */
[----:B--2---:R-:W-:Y:S05]  /*139c0*/  @!P1 BRA `(.L_x_1112) ;  /* 0xfffffffc00ec9947 */ /* 0x004fea000383ffff */
[----:B------:R-:W-:Y:S05]  /*139d0*/  BRA `(.L_x_1111) ;  /* 0xffffff0c00287947 */ /* 0x000fea000383ffff */
.L_x_1116:
[----:B01----:R-:W-:-:S04]  /*139e0*/  IMAD.U32 R9, RZ, RZ, UR11 ;  /* 0x0000000bff097e24 */ /* 0x003fc8000f8e00ff */
[----:B------:R0:W1:Y:S03]  /*139f0*/  SYNCS.PHASECHK.TRANS64.TRYWAIT P1, [R9+URZ+0x2a850], R0 ;  /* 0x02a85000090075a7 */ /* 0x000066000802017f */
[----:B-1----:R-:W-:Y:S05]  /*13a00*/  @!P1 NANOSLEEP.SYNCS 0x989680 ;  /* 0x009896800000995d */ /* 0x002fea0003900000 */
[----:B------:R-:W1:Y:S02]  /*13a10*/  @!P1 SYNCS.PHASECHK.TRANS64 P1, [R9+URZ+0x2a850], R0 ;  /* 0x02a85000090095a7 */ /* 0x000e64000802007f */
[----:B-1----:R-:W-:Y:S05]  /*13a20*/  @!P1 BRA `(.L_x_1116) ;  /* 0xfffffffc00ec9947 */ /* 0x002fea000383ffff */
[----:B------:R-:W-:Y:S05]  /*13a30*/  BRA `(.L_x_1115) ;  /* 0xffffff1400407947 */ /* 0x000fea000383ffff */
.L_x_1133:
[----:B-1----:R-:W-:-:S04]  /*13a40*/  IMAD.U32 R8, RZ, RZ, UR5 ;  /* 0x00000005ff087e24 */ /* 0x002fc8000f8e00ff */
[----:B------:R1:W2:Y:S03]  /*13a50*/  SYNCS.PHASECHK.TRANS64.TRYWAIT P1, [R8+URZ+0x2a830], R3 ;  /* 0x02a83003080075a7 */ /* 0x0002a6000802017f */
[----:B--2---:R-:W-:Y:S05]  /*13a60*/  @!P1 NANOSLEEP.SYNCS 0x989680 ;  /* 0x009896800000995d */ /* 0x004fea0003900000 */
[----:B------:R-:W2:Y:S02]  /*13a70*/  @!P1 SYNCS.PHASECHK.TRANS64 P1, [R8+URZ+0x2a830], R3 ;  /* 0x02a83003080095a7 */ /* 0x000ea4000802007f */
[----:B--2---:R-:W-:Y:S05]  /*13a80*/  @!P1 BRA `(.L_x_1133) ;  /* 0xfffffffc00ec9947 */ /* 0x004fea000383ffff */
[----:B------:R-:W-:Y:S05]  /*13a90*/  BRA `(.L_x_1132) ;  /* 0xffffff3800f07947 */ /* 0x000fea000383ffff */
.L_x_1137:
[----:B01----:R-:W-:-:S04]  /*13aa0*/  IMAD.U32 R3, RZ, RZ, UR10 ;  /* 0x0000000aff037e24 */ /* 0x003fc8000f8e00ff */
[----:B------:R0:W1:Y:S03]  /*13ab0*/  SYNCS.PHASECHK.TRANS64.TRYWAIT P1, [R3+URZ+0x2a850], R0 ;  /* 0x02a85000030075a7 */ /* 0x000066000802017f */
[----:B-1----:R-:W-:Y:S05]  /*13ac0*/  @!P1 NANOSLEEP.SYNCS 0x989680 ;  /* 0x009896800000995d */ /* 0x002fea0003900000 */
[----:B------:R-:W1:Y:S02]  /*13ad0*/  @!P1 SYNCS.PHASECHK.TRANS64 P1, [R3+URZ+0x2a850], R0 ;  /* 0x02a85000030095a7 */ /* 0x000e64000802007f */
[----:B-1----:R-:W-:Y:S05]  /*13ae0*/  @!P1 BRA `(.L_x_1137) ;  /* 0xfffffffc00ec9947 */ /* 0x002fea000383ffff */
[----:B------:R-:W-:Y:S05]  /*13af0*/  BRA `(.L_x_1136) ;  /* 0xffffff4400087947 */ /* 0x000fea000383ffff */
.L_x_1143:
[----:B-1----:R-:W-:-:S04]  /*13b00*/  IMAD.U32 R8, RZ, RZ, UR5 ;  /* 0x00000005ff087e24 */ /* 0x002fc8000f8e00ff */
[----:B------:R1:W2:Y:S03]  /*13b10*/  SYNCS.PHASECHK.TRANS64.TRYWAIT P1, [R8+URZ+0x2a830], R3 ;  /* 0x02a83003080075a7 */ /* 0x0002a6000802017f */
[----:B--2---:R-:W-:Y:S05]  /*13b20*/  @!P1 NANOSLEEP.SYNCS 0x989680 ;  /* 0x009896800000995d */ /* 0x004fea0003900000 */
[----:B------:R-:W2:Y:S02]  /*13b30*/  @!P1 SYNCS.PHASECHK.TRANS64 P1, [R8+URZ+0x2a830], R3 ;  /* 0x02a83003080095a7 */ /* 0x000ea4000802007f */
[----:B--2---:R-:W-:Y:S05]  /*13b40*/  @!P1 BRA `(.L_x_1143) ;  /* 0xfffffffc00ec9947 */ /* 0x004fea000383ffff */
[----:B------:R-:W-:Y:S05]  /*13b50*/  BRA `(.L_x_1142) ;  /* 0xffffff5400e87947 */ /* 0x000fea000383ffff */
.L_x_1147:
[----:B01----:R-:W-:-:S04]  /*13b60*/  IMAD.U32 R3, RZ, RZ, UR14 ;  /* 0x0000000eff037e24 */ /* 0x003fc8000f8e00ff */
[----:B------:R0:W1:Y:S03]  /*13b70*/  SYNCS.PHASECHK.TRANS64.TRYWAIT P1, [R3+URZ+0x2a850], R0 ;  /* 0x02a85000030075a7 */ /* 0x000066000802017f */
[----:B-1----:R-:W-:Y:S05]  /*13b80*/  @!P1 NANOSLEEP.SYNCS 0x989680 ;  /* 0x009896800000995d */ /* 0x002fea0003900000 */
[----:B------:R-:W1:Y:S02]  /*13b90*/  @!P1 SYNCS.PHASECHK.TRANS64 P1, [R3+URZ+0x2a850], R0 ;  /* 0x02a85000030095a7 */ /* 0x000e64000802007f */
[----:B-1----:R-:W-:Y:S05]  /*13ba0*/  @!P1 BRA `(.L_x_1147) ;  /* 0xfffffffc00ec9947 */ /* 0x002fea000383ffff */
[----:B------:R-:W-:Y:S05]  /*13bb0*/  BRA `(.L_x_1146) ;  /* 0xffffff6000007947 */ /* 0x000fea000383ffff */
.L_x_1160:
[----:B-1----:R-:W-:-:S04]  /*13bc0*/  IMAD.U32 R5, RZ, RZ, UR5 ;  /* 0x00000005ff057e24 */ /* 0x002fc8000f8e00ff */
[----:B------:R1:W2:Y:S03]  /*13bd0*/  SYNCS.PHASECHK.TRANS64.TRYWAIT P0, [R5+URZ+0x2a850], R0 ;  /* 0x02a85000050075a7 */ /* 0x0002a6000800017f */
[----:B--2---:R-:W-:Y:S05]  /*13be0*/  @!P0 NANOSLEEP.SYNCS 0x989680 ;  /* 0x009896800000895d */ /* 0x004fea0003900000 */
[----:B------:R-:W2:Y:S02]  /*13bf0*/  @!P0 SYNCS.PHASECHK.TRANS64 P0, [R5+URZ+0x2a850], R0 ;  /* 0x02a85000050085a7 */ /* 0x000ea4000800007f */
[----:B--2---:R-:W-:Y:S05]  /*13c00*/  @!P0 BRA `(.L_x_1160) ;  /* 0xfffffffc00ec8947 */ /* 0x004fea000383ffff */
[----:B------:R-:W-:Y:S05]  /*13c10*/  BRA `(.L_x_1159) ;  /* 0xffffff8800007947 */ /* 0x000fea000383ffff */
.L_x_1196:
[----:B------:R-:W-:Y:S02]  /*13c20*/  IMAD.MOV.U32 R13, RZ, RZ, R4 ;  /* 0x000000ffff0d7224 */ /* 0x000fe400078e0004 */
[----:B------:R-:W-:Y:S02]  /*13c30*/  IMAD.MOV.U32 R12, RZ, RZ, RZ ;  /* 0x000000ffff0c7224 */ /* 0x000fe400078e00ff */
[----:B------:R-:W-:Y:S02]  /*13c40*/  IMAD.MOV.U32 R11, RZ, RZ, 0x1f ;  /* 0x0000001fff0b7424 */ /* 0x000fe400078e00ff */
[----:B------:R-:W-:-:S07]  /*13c50*/  IMAD.MOV.U32 R15, RZ, RZ, -0x1 ;  /* 0xffffffffff0f7424 */ /* 0x000fce00078e00ff */
[----:B0-----:R-:W-:Y:S05]  /*13c60*/  WARPSYNC.COLLECTIVE R15, `(.L_x_1289) ;  /* 0x000000000f087348 */ /* 0x001fea0003c00000 */
[----:B------:R1:W2:Y:S02]  /*13c70*/  SHFL.IDX P6, R14, R13, R12, R11 ;  /* 0x0000000c0d0e7389 */ /* 0x0002a400000c000b */
[----:B012---:R-:W-:Y:S01]  /*13c80*/  ENDCOLLECTIVE ;  /* 0x000000000000791b */ /* 0x007fe20003800000 */
.L_x_1289:
[----:B------:R-:W-:Y:S05]  /*13c90*/  BRA `(.L_x_1290) ;  /* 0xffffffbc00a87947 */ /* 0x000fea000383ffff */
.L_x_1198:
[----:B------:R-:W-:Y:S01]  /*13ca0*/  BSSY B0, `(.L_x_1291) ;  /* 0x0000006000007945 */ /* 0x000fe20003800000 */
[----:B------:R-:W-:-:S07]  /*13cb0*/  IMAD.MOV.U32 R15, RZ, RZ, -0x1 ;  /* 0xffffffffff0f7424 */ /* 0x000fce00078e00ff */
[----:B01----:R-:W-:Y:S05]  /*13cc0*/  WARPSYNC.COLLECTIVE R15, `(.L_x_1292) ;  /* 0x000000000f0c7348 */ /* 0x003fea0003c00000 */
[----:B------:R-:W-:Y:S02]  /*13cd0*/  ELECT P6, UR62, PT ;  /* 0x00000000003e782f */ /* 0x000fe400038c0000 */
[----:B------:R-:W-:Y:S01]  /*13ce0*/  MOV R14, UR62 ;  /* 0x0000003e000e7c02 */ /* 0x000fe20008000f00 */
[----:B01----:R-:W-:Y:S10]  /*13cf0*/  ENDCOLLECTIVE ;  /* 0x000000000000791b */ /* 0x003ff40003800000 */
.L_x_1292:
[----:B------:R-:W-:Y:S05]  /*13d00*/  BSYNC B0 ;  /* 0x0000000000007941 */ /* 0x000fea0003800000 */
.L_x_1291:
[----:B------:R-:W-:Y:S05]  /*13d10*/  BRA `(.L_x_1293) ;  /* 0xffffffbc00ac7947 */ /* 0x000fea000383ffff */
.L_x_1200:
[----:B0-----:R0:W2:Y:S02]  /*13d20*/  SYNCS.PHASECHK.TRANS64.TRYWAIT P0, [R0+URZ+0x2a840], R2 ;  /* 0x02a84002000075a7 */ /* 0x0010a4000800017f */
[----:B--2---:R-:W-:Y:S05]  /*13d30*/  @!P0 NANOSLEEP.SYNCS 0x989680 ;  /* 0x009896800000895d */ /* 0x004fea0003900000 */
[----:B------:R-:W2:Y:S02]  /*13d40*/  @!P0 SYNCS.PHASECHK.TRANS64 P0, [R0+URZ+0x2a840], R2 ;  /* 0x02a84002000085a7 */ /* 0x000ea4000800007f */
[----:B--2---:R-:W-:Y:S05]  /*13d50*/  @!P0 BRA `(.L_x_1200) ;  /* 0xfffffffc00f08947 */ /* 0x004fea000383ffff */
[----:B------:R-:W-:Y:S05]  /*13d60*/  BRA `(.L_x_1294) ;  /* 0xffffffc000007947 */ /* 0x000fea000383ffff */
.L_x_1204:
[----:B------:R-:W-:Y:S01]  /*13d70*/  IMAD.MOV.U32 R13, RZ, RZ, R6 ;  /* 0x000000ffff0d7224 */ /* 0x000fe200078e0006 */
[----:B------:R-:W-:Y:S01]  /*13d80*/  LOP3.LUT R8, R8, 0x7f, RZ, 0xc0, !PT ;  /* 0x0000007f08087812 */ /* 0x000fe200078ec0ff */
[----:B------:R-:W-:Y:S02]  /*13d90*/  IMAD.MOV.U32 R12, RZ, RZ, RZ ;  /* 0x000000ffff0c7224 */ /* 0x000fe400078e00ff */
[----:B------:R-:W-:Y:S01]  /*13da0*/  IMAD.MOV.U32 R11, RZ, RZ, 0x181f ;  /* 0x0000181fff0b7424 */ /* 0x000fe200078e00ff */
[----:B------:R-:W-:Y:S01]  /*13db0*/  SHF.R.U32.HI R8, RZ, 0x3, R8 ;  /* 0x00000003ff087819 */ /* 0x000fe20000011608 */
[----:B------:R-:W-:-:S04]  /*13dc0*/  IMAD.MOV.U32 R15, RZ, RZ, -0x1 ;  /* 0xffffffffff0f7424 */ /* 0x000fc800078e00ff */
[----:B------:R-:W-:-:S07]  /*13dd0*/  VIADD R4, R8, UR43 ;  /* 0x0000002b08047c36 */ /* 0x000fce0008000000 */
[----:B-----5:R-:W-:Y:S05]  /*13de0*/  WARPSYNC.COLLECTIVE R15, `(.L_x_1295) ;  /* 0x000000000f087348 */ /* 0x020fea0003c00000 */
[----:B------:R0:W1:Y:S02]  /*13df0*/  SHFL.IDX P6, R14, R13, R12, R11 ;  /* 0x0000000c0d0e7389 */ /* 0x00006400000c000b */
[----:B01---5:R-:W-:Y:S01]  /*13e00*/  ENDCOLLECTIVE ;  /* 0x000000000000791b */ /* 0x023fe20003800000 */
.L_x_1295:
[----:B------:R-:W-:Y:S02]  /*13e10*/  VIADD R8, R4, 0x10 ;  /* 0x0000001004087836 */ /* 0x000fe40000000000 */
[----:B------:R-:W-:Y:S02]  /*13e20*/  IMAD.MOV.U32 R13, RZ, RZ, R0 ;  /* 0x000000ffff0d7224 */ /* 0x000fe400078e0000 */
[----:B------:R-:W-:-:S07]  /*13e30*/  IMAD.MOV.U32 R2, RZ, RZ, R14 ;  /* 0x000000ffff027224 */ /* 0x000fce00078e000e */
[----:B------:R-:W-:Y:S05]  /*13e40*/  WARPSYNC.COLLECTIVE R15, `(.L_x_1296) ;  /* 0x000000000f087348 */ /* 0x000fea0003c00000 */
[----:B------:R0:W1:Y:S02]  /*13e50*/  SHFL.IDX P6, R14, R13, R12, R11 ;  /* 0x0000000c0d0e7389 */ /* 0x00006400000c000b */
[----:B01----:R-:W-:Y:S01]  /*13e60*/  ENDCOLLECTIVE ;  /* 0x000000000000791b */ /* 0x003fe20003800000 */
.L_x_1296:
[----:B------:R-:W-:Y:S01]  /*13e70*/  ULDC UR4, c[0x0][0x288] ;  /* 0x0000a20000047ab9 */ /* 0x000fe20000000800 */
[----:B------:R-:W-:Y:S01]  /*13e80*/  ULDC.64 UR6, c[0x0][0x208] ;  /* 0x0000820000067ab9 */ /* 0x000fe20000000a00 */
[----:B------:R-:W-:-:S05]  /*13e90*/  IMAD R5, R7, UR4, RZ ;  /* 0x0000000407057c24 */ /* 0x000fca000f8e02ff */
[----:B------:R-:W-:Y:S01]  /*13ea0*/  ISETP.GE.AND P4, PT, R4, R5, PT ;  /* 0x000000050400720c */ /* 0x000fe20003f86270 */
[----:B------:R-:W-:Y:S02]  /*13eb0*/  IMAD.MOV.U32 R13, RZ, RZ, R6 ;  /* 0x000000ffff0d7224 */ /* 0x000fe400078e0006 */
[----:B------:R-:W-:Y:S02]  /*13ec0*/  IMAD.MOV.U32 R12, RZ, RZ, 0x1 ;  /* 0x00000001ff0c7424 */ /* 0x000fe400078e00ff */
[----:B------:R-:W-:-:S08]  /*13ed0*/  IMAD.MOV.U32 R3, RZ, RZ, R14 ;  /* 0x000000ffff037224 */ /* 0x000fd000078e000e */
        /* <DEDUP_REMOVED lines=15> */
.L_x_1297:
[----:B------:R-:W-:Y:S02]  /*13fd0*/  IMAD.MOV.U32 R13, RZ, RZ, R0 ;  /* 0x000000ffff0d7224 */ /* 0x000fe400078e0000 */
[----:B------:R-:W-:-:S07]  /*13fe0*/  IMAD.MOV.U32 R2, RZ, RZ, R14 ;  /* 0x000000ffff027224 */ /* 0x000fce00078e000e */
[----:B------:R-:W-:Y:S05]  /*13ff0*/  WARPSYNC.COLLECTIVE R15, `(.L_x_1298) ;  /* 0x000000000f087348 */ /* 0x000fea0003c00000 */
[----:B------:R0:W1:Y:S02]  /*14000*/  SHFL.IDX P6, R14, R13, R12, R11 ;  /* 0x0000000c0d0e7389 */ /* 0x00006400000c000b */
[----:B01----:R-:W-:Y:S01]  /*14010*/  ENDCOLLECTIVE ;  /* 0x000000000000791b */ /* 0x003fe20003800000 */
.L_x_1298:
[----:B------:R-:W-:Y:S01]  /*14020*/  ULDC.64 UR4, c[0x0][0x208] ;  /* 0x0000820000047ab9 */ /* 0x000fe20000000a00 */
[----:B------:R-:W-:Y:S02]  /*14030*/  IMAD.MOV.U32 R13, RZ, RZ, R6 ;  /* 0x000000ffff0d7224 */ /* 0x000fe400078e0006 */
[----:B------:R-:W-:Y:S02]  /*14040*/  IMAD.MOV.U32 R12, RZ, RZ, 0x2 ;  /* 0x00000002ff0c7424 */ /* 0x000fe400078e00ff */
[----:B------:R-:W-:-:S05]  /*14050*/  IMAD.MOV.U32 R3, RZ, RZ, R14 ;  /* 0x000000ffff037224 */ /* 0x000fca00078e000e */
        /* <DEDUP_REMOVED lines=14> */
.L_x_1299:
[----:B------:R-:W-:-:S05]  /*14140*/  VIADD R2, R4, 0x20 ;  /* 0x0000002004027836 */ /* 0x000fca0000000000 */
[----:B------:R-:W-:Y:S01]  /*14150*/  ISETP.GE.AND P4, PT, R2, R5, PT ;  /* 0x000000050200720c */ /* 0x000fe20003f86270 */
[----:B------:R-:W-:Y:S02]  /*14160*/  IMAD.MOV.U32 R13, RZ, RZ, R0 ;  /* 0x000000ffff0d7224 */ /* 0x000fe400078e0000 */
[----:B------:R-:W-:-:S10]  /*14170*/  IMAD.MOV.U32 R2, RZ, RZ, R14 ;  /* 0x000000ffff027224 */ /* 0x000fd400078e000e */
[----:B------:R-:W-:Y:S05]  /*14180*/  WARPSYNC.COLLECTIVE R15, `(.L_x_1300) ;  /* 0x000000000f087348 */ /* 0x000fea0003c00000 */
[----:B------:R0:W1:Y:S02]  /*14190*/  SHFL.IDX P6, R14, R13, R12, R11 ;  /* 0x0000000c0d0e7389 */ /* 0x00006400000c000b */
[----:B01----:R-:W-:Y:S01]  /*141a0*/  ENDCOLLECTIVE ;  /* 0x000000000000791b */ /* 0x003fe20003800000 */
.L_x_1300:
        /* <DEDUP_REMOVED lines=18> */
.L_x_1301:
[----:B------:R-:W-:-:S05]  /*142d0*/  VIADD R2, R4, 0x30 ;  /* 0x0000003004027836 */ /* 0x000fca0000000000 */
[----:B------:R-:W-:Y:S01]  /*142e0*/  ISETP.GE.AND P4, PT, R2, R5, PT ;  /* 0x000000050200720c */ /* 0x000fe20003f86270 */
[----:B------:R-:W-:Y:S02]  /*142f0*/  IMAD.MOV.U32 R13, RZ, RZ, R0 ;  /* 0x000000ffff0d7224 */ /* 0x000fe400078e0000 */
[----:B------:R-:W-:-:S10]  /*14300*/  IMAD.MOV.U32 R2, RZ, RZ, R14 ;  /* 0x000000ffff027224 */ /* 0x000fd400078e000e */
[----:B------:R-:W-:Y:S05]  /*14310*/  WARPSYNC.COLLECTIVE R15, `(.L_x_1302) ;  /* 0x000000000f087348 */ /* 0x000fea0003c00000 */
[----:B------:R0:W1:Y:S02]  /*14320*/  SHFL.IDX P6, R14, R13, R12, R11 ;  /* 0x0000000c0d0e7389 */ /* 0x00006400000c000b */
[----:B01----:R-:W-:Y:S01]  /*14330*/  ENDCOLLECTIVE ;  /* 0x000000000000791b */ /* 0x003fe20003800000 */
.L_x_1302:
        /* <DEDUP_REMOVED lines=18> */
.L_x_1303:
[----:B------:R-:W-:-:S05]  /*14460*/  VIADD R2, R4, 0x40 ;  /* 0x0000004004027836 */ /* 0x000fca0000000000 */
[----:B------:R-:W-:Y:S01]  /*14470*/  ISETP.GE.AND P4, PT, R2, R5, PT ;  /* 0x000000050200720c */ /* 0x000fe20003f86270 */
[----:B------:R-:W-:Y:S02]  /*14480*/  IMAD.MOV.U32 R13, RZ, RZ, R0 ;  /* 0x000000ffff0d7224 */ /* 0x000fe400078e0000 */
[----:B------:R-:W-:-:S10]  /*14490*/  IMAD.MOV.U32 R2, RZ, RZ, R14 ;  /* 0x000000ffff027224 */ /* 0x000fd400078e000e */
[----:B------:R-:W-:Y:S05]  /*144a0*/  WARPSYNC.COLLECTIVE R15, `(.L_x_1304) ;  /* 0x000000000f087348 */ /* 0x000fea0003c00000 */
[----:B------:R0:W1:Y:S02]  /*144b0*/  SHFL.IDX P6, R14, R13, R12, R11 ;  /* 0x0000000c0d0e7389 */ /* 0x00006400000c000b */
[----:B01----:R-:W-:Y:S01]  /*144c0*/  ENDCOLLECTIVE ;  /* 0x000000000000791b */ /* 0x003fe20003800000 */
.L_x_1304:
        /* <DEDUP_REMOVED lines=18> */
.L_x_1305:
[----:B------:R-:W-:-:S05]  /*145f0*/  VIADD R2, R4, 0x50 ;  /* 0x0000005004027836 */ /* 0x000fca0000000000 */
[----:B------:R-:W-:Y:S01]  /*14600*/  ISETP.GE.AND P4, PT, R2, R5, PT ;  /* 0x000000050200720c */ /* 0x000fe20003f86270 */
[----:B------:R-:W-:Y:S02]  /*14610*/  IMAD.MOV.U32 R13, RZ, RZ, R0 ;  /* 0x000000ffff0d7224 */ /* 0x000fe400078e0000 */
[----:B------:R-:W-:-:S10]  /*14620*/  IMAD.MOV.U32 R2, RZ, RZ, R14 ;  /* 0x000000ffff027224 */ /* 0x000fd400078e000e */
[----:B------:R-:W-:Y:S05]  /*14630*/  WARPSYNC.COLLECTIVE R15, `(.L_x_1306) ;  /* 0x000000000f087348 */ /* 0x000fea0003c00000 */
[----:B------:R0:W1:Y:S02]  /*14640*/  SHFL.IDX P6, R14, R13, R12, R11 ;  /* 0x0000000c0d0e7389 */ /* 0x00006400000c000b */
[----:B01----:R-:W-:Y:S01]  /*14650*/  ENDCOLLECTIVE ;  /* 0x000000000000791b */ /* 0x003fe20003800000 */
.L_x_1306:
        /* <DEDUP_REMOVED lines=18> */
.L_x_1307:
[----:B------:R-:W-:-:S05]  /*14780*/  VIADD R2, R4, 0x60 ;  /* 0x0000006004027836 */ /* 0x000fca0000000000 */
[----:B------:R-:W-:Y:S01]  /*14790*/  ISETP.GE.AND P4, PT, R2, R5, PT ;  /* 0x000000050200720c */ /* 0x000fe20003f86270 */
[----:B------:R-:W-:Y:S02]  /*147a0*/  IMAD.MOV.U32 R13, RZ, RZ, R0 ;  /* 0x000000ffff0d7224 */ /* 0x000fe400078e0000 */
[----:B------:R-:W-:-:S10]  /*147b0*/  IMAD.MOV.U32 R2, RZ, RZ, R14 ;  /* 0x000000ffff027224 */ /* 0x000fd400078e000e */
[----:B------:R-:W-:Y:S05]  /*147c0*/  WARPSYNC.COLLECTIVE R15, `(.L_x_1308) ;  /* 0x000000000f087348 */ /* 0x000fea0003c00000 */
[----:B------:R0:W1:Y:S02]  /*147d0*/  SHFL.IDX P6, R14, R13, R12, R11 ;  /* 0x0000000c0d0e7389 */ /* 0x00006400000c000b */
[----:B01----:R-:W-:Y:S01]  /*147e0*/  ENDCOLLECTIVE ;  /* 0x000000000000791b */ /* 0x003fe20003800000 */
.L_x_1308:
        /* <DEDUP_REMOVED lines=18> */
.L_x_1309:
[----:B------:R-:W-:Y:S02]  /*14910*/  IMAD.MOV.U32 R13, RZ, RZ, R0 ;  /* 0x000000ffff0d7224 */ /* 0x000fe400078e0000 */
[----:B------:R-:W-:-:S07]  /*14920*/  IMAD.MOV.U32 R6, RZ, RZ, R14 ;  /* 0x000000ffff067224 */ /* 0x000fce00078e000e */
[----:B------:R-:W-:Y:S05]  /*14930*/  WARPSYNC.COLLECTIVE R15, `(.L_x_1310) ;  /* 0x000000000f087348 */ /* 0x000fea0003c00000 */
[----:B------:R0:W1:Y:S02]  /*14940*/  SHFL.IDX P6, R14, R13, R12, R11 ;  /* 0x0000000c0d0e7389 */ /* 0x00006400000c000b */
[----:B01----:R-:W-:Y:S01]  /*14950*/  ENDCOLLECTIVE ;  /* 0x000000000000791b */ /* 0x003fe20003800000 */
.L_x_1310:
[----:B------:R-:W-:Y:S01]  /*14960*/  IMAD.MOV.U32 R0, RZ, RZ, R14 ;  /* 0x000000ffff007224 */ /* 0x000fe200078e000e */
[----:B------:R-:W-:Y:S06]  /*14970*/  BRA `(.L_x_1311) ;  /* 0xffffffc000747947 */ /* 0x000fec000383ffff */
.L_x_1209:
[----:B0-----:R0:W1:Y:S02]  /*14980*/  SYNCS.PHASECHK.TRANS64.TRYWAIT P0, [R17+URZ+0x2a820], R0 ;  /* 0x02a82000110075a7 */ /* 0x001064000800017f */
[----:B-1----:R-:W-:Y:S05]  /*14990*/  @!P0 NANOSLEEP.SYNCS 0x989680 ;  /* 0x009896800000895d */ /* 0x002fea0003900000 */
[----:B------:R-:W1:Y:S02]  /*149a0*/  @!P0 SYNCS.PHASECHK.TRANS64 P0, [R17+URZ+0x2a820], R0 ;  /* 0x02a82000110085a7 */ /* 0x000e64000800007f */
[----:B-1----:R-:W-:Y:S05]  /*149b0*/  @!P0 BRA `(.L_x_1209) ;  /* 0xfffffffc00f08947 */ /* 0x002fea000383ffff */
[----:B------:R-:W-:Y:S05]  /*149c0*/  BRA `(.L_x_1312) ;  /* 0xffffffc000ec7947 */ /* 0x000fea000383ffff */
.L_x_1216:
[----:B0-----:R0:W1:Y:S02]  /*149d0*/  SYNCS.PHASECHK.TRANS64.TRYWAIT P0, [R3+URZ+0x2a840], R2 ;  /* 0x02a84002030075a7 */ /* 0x001064000800017f */
[----:B-1----:R-:W-:Y:S05]  /*149e0*/  @!P0 NANOSLEEP.SYNCS 0x989680 ;  /* 0x009896800000895d */ /* 0x002fea0003900000 */
[----:B------:R-:W1:Y:S02]  /*149f0*/  @!P0 SYNCS.PHASECHK.TRANS64 P0, [R3+URZ+0x2a840], R2 ;  /* 0x02a84002030085a7 */ /* 0x000e64000800007f */
[----:B-1----:R-:W-:Y:S05]  /*14a00*/  @!P0 BRA `(.L_x_1216) ;  /* 0xfffffffc00f08947 */ /* 0x002fea000383ffff */
[----:B------:R-:W-:Y:S05]  /*14a10*/  BRA `(.L_x_1313) ;  /* 0xffffffc400a87947 */ /* 0x000fea000383ffff */
.L_x_1223:
[----:B0-----:R0:W1:Y:S02]  /*14a20*/  SYNCS.PHASECHK.TRANS64.TRYWAIT P0, [R3+URZ+0x60], R2 ;  /* 0x00006002030075a7 */ /* 0x001064000800017f */
[----:B-1----:R-:W-:Y:S05]  /*14a30*/  @!P0 NANOSLEEP.SYNCS 0x989680 ;  /* 0x009896800000895d */ /* 0x002fea0003900000 */
[----:B------:R-:W1:Y:S02]  /*14a40*/  @!P0 SYNCS.PHASECHK.TRANS64 P0, [R3+URZ+0x60], R2 ;  /* 0x00006002030085a7 */ /* 0x000e64000800007f */
[----:B-1----:R-:W-:Y:S05]  /*14a50*/  @!P0 BRA `(.L_x_1223) ;  /* 0xfffffffc00f08947 */ /* 0x002fea000383ffff */
[----:B------:R-:W-:Y:S05]  /*14a60*/  BRA `(.L_x_1314) ;  /* 0xffffffc800b47947 */ /* 0x000fea000383ffff */
.L_x_1233:
[----:B--2---:R2:W3:Y:S02]  /*14a70*/  SYNCS.PHASECHK.TRANS64.TRYWAIT P0, [R3+URZ+0x2a840], R2 ;  /* 0x02a84002030075a7 */ /* 0x0044e4000800017f */
[----:B---3--:R-:W-:Y:S05]  /*14a80*/  @!P0 NANOSLEEP.SYNCS 0x989680 ;  /* 0x009896800000895d */ /* 0x008fea0003900000 */
[----:B------:R-:W3:Y:S02]  /*14a90*/  @!P0 SYNCS.PHASECHK.TRANS64 P0, [R3+URZ+0x2a840], R2 ;  /* 0x02a84002030085a7 */ /* 0x000ee4000800007f */
[----:B---3--:R-:W-:Y:S05]  /*14aa0*/  @!P0 BRA `(.L_x_1233) ;  /* 0xfffffffc00f08947 */ /* 0x008fea000383ffff */
[----:B------:R-:W-:Y:S05]  /*14ab0*/  BRA `(.L_x_1315) ;  /* 0xffffffd0003c7947 */ /* 0x000fea000383ffff */
.L_x_1240:
[----:B0-----:R0:W1:Y:S02]  /*14ac0*/  SYNCS.PHASECHK.TRANS64.TRYWAIT P0, [R2+URZ+0x60], R3 ;  /* 0x00006003020075a7 */ /* 0x001064000800017f */
[----:B-1----:R-:W-:Y:S05]  /*14ad0*/  @!P0 NANOSLEEP.SYNCS 0x989680 ;  /* 0x009896800000895d */ /* 0x002fea0003900000 */
[----:B------:R-:W1:Y:S02]  /*14ae0*/  @!P0 SYNCS.PHASECHK.TRANS64 P0, [R2+URZ+0x60], R3 ;  /* 0x00006003020085a7 */ /* 0x000e64000800007f */
[----:B-1----:R-:W-:Y:S05]  /*14af0*/  @!P0 BRA `(.L_x_1240) ;  /* 0xfffffffc00f08947 */ /* 0x002fea000383ffff */
[----:B------:R-:W-:Y:S05]  /*14b00*/  BRA `(.L_x_1316) ;  /* 0xffffffd400487947 */ /* 0x000fea000383ffff */
.L_x_1249:
[----:B-1----:R1:W2:Y:S02]  /*14b10*/  SYNCS.PHASECHK.TRANS64.TRYWAIT P0, [R2+URZ+0x2a840], R3 ;  /* 0x02a84003020075a7 */ /* 0x0022a4000800017f */
[----:B--2---:R-:W-:Y:S05]  /*14b20*/  @!P0 NANOSLEEP.SYNCS 0x989680 ;  /* 0x009896800000895d */ /* 0x004fea0003900000 */
[----:B------:R-:W2:Y:S02]  /*14b30*/  @!P0 SYNCS.PHASECHK.TRANS64 P0, [R2+URZ+0x2a840], R3 ;  /* 0x02a84003020085a7 */ /* 0x000ea4000800007f */
[----:B--2---:R-:W-:Y:S05]  /*14b40*/  @!P0 BRA `(.L_x_1249) ;  /* 0xfffffffc00f08947 */ /* 0x004fea000383ffff */
[----:B------:R-:W-:Y:S05]  /*14b50*/  BRA `(.L_x_1317) ;  /* 0xffffffd800a07947 */ /* 0x000fea000383ffff */
.L_x_1256:
[----:B0-----:R0:W1:Y:S02]  /*14b60*/  SYNCS.PHASECHK.TRANS64.TRYWAIT P0, [R2+URZ+0x60], R5 ;  /* 0x00006005020075a7 */ /* 0x001064000800017f */
[----:B-1----:R-:W-:Y:S05]  /*14b70*/  @!P0 NANOSLEEP.SYNCS 0x989680 ;  /* 0x009896800000895d */ /* 0x002fea0003900000 */
[----:B------:R-:W1:Y:S02]  /*14b80*/  @!P0 SYNCS.PHASECHK.TRANS64 P0, [R2+URZ+0x60], R5 ;  /* 0x00006005020085a7 */ /* 0x000e64000800007f */
[----:B-1----:R-:W-:Y:S05]  /*14b90*/  @!P0 BRA `(.L_x_1256) ;  /* 0xfffffffc00f08947 */ /* 0x002fea000383ffff */
[----:B------:R-:W-:Y:S05]  /*14ba0*/  BRA `(.L_x_1318) ;  /* 0xffffffdc00ac7947 */ /* 0x000fea000383ffff */
.L_x_1267:
[----:B0-----:R0:W1:Y:S02]  /*14bb0*/  SYNCS.PHASECHK.TRANS64.TRYWAIT P0, [R2+URZ+0x2a860], R3 ;  /* 0x02a86003020075a7 */ /* 0x001064000800017f */
[----:B-1----:R-:W-:Y:S05]  /*14bc0*/  @!P0 NANOSLEEP.SYNCS 0x989680 ;  /* 0x009896800000895d */ /* 0x002fea0003900000 */
[----:B------:R-:W1:Y:S02]  /*14bd0*/  @!P0 SYNCS.PHASECHK.TRANS64 P0, [R2+URZ+0x2a860], R3 ;  /* 0x02a86003020085a7 */ /* 0x000e64000800007f */
[----:B-1----:R-:W-:Y:S05]  /*14be0*/  @!P0 BRA `(.L_x_1267) ;  /* 0xfffffffc00f08947 */ /* 0x002fea000383ffff */
[----:B------:R-:W-:Y:S05]  /*14bf0*/  BRA `(.L_x_1319) ;  /* 0xffffffe000f07947 */ /* 0x000fea000383ffff */
.L_x_1274:
[----:B------:R-:W-:Y:S01]  /*14c00*/  BSSY B0, `(.L_x_1320) ;  /* 0x0000008000007945 */ /* 0x000fe20003800000 */
[----:B-----5:R-:W-:Y:S02]  /*14c10*/  IMAD.MOV.U32 R13, RZ, RZ, R2 ;  /* 0x000000ffff0d7224 */ /* 0x020fe400078e0002 */
[----:B------:R-:W-:Y:S02]  /*14c20*/  IMAD.MOV.U32 R12, RZ, RZ, RZ ;  /* 0x000000ffff0c7224 */ /* 0x000fe400078e00ff */
[----:B------:R-:W-:Y:S02]  /*14c30*/  IMAD.MOV.U32 R11, RZ, RZ, 0x1f ;  /* 0x0000001fff0b7424 */ /* 0x000fe400078e00ff */
[----:B------:R-:W-:-:S07]  /*14c40*/  IMAD.MOV.U32 R15, RZ, RZ, -0x1 ;  /* 0xffffffffff0f7424 */ /* 0x000fce00078e00ff */
[----:B0-----:R-:W-:Y:S05]  /*14c50*/  WARPSYNC.COLLECTIVE R15, `(.L_x_1321) ;  /* 0x000000000f087348 */ /* 0x001fea0003c00000 */
[----:B------:R1:W2:Y:S02]  /*14c60*/  SHFL.IDX P6, R14, R13, R12, R11 ;  /* 0x0000000c0d0e7389 */ /* 0x0002a400000c000b */
[----:B012---:R-:W-:Y:S01]  /*14c70*/  ENDCOLLECTIVE ;  /* 0x000000000000791b */ /* 0x007fe20003800000 */
.L_x_1321:
[----:B------:R-:W-:Y:S05]  /*14c80*/  BSYNC B0 ;  /* 0x0000000000007941 */ /* 0x000fea0003800000 */
.L_x_1320:
[----:B------:R-:W-:Y:S05]  /*14c90*/  BRA `(.L_x_1322) ;  /* 0xffffffe400e87947 */ /* 0x000fea000383ffff */
.L_x_1277:
[----:B0-----:R0:W1:Y:S02]  /*14ca0*/  SYNCS.PHASECHK.TRANS64.TRYWAIT P0, [R0+URZ+0x2a820], R3 ;  /* 0x02a82003000075a7 */ /* 0x001064000800017f */
[----:B-1----:R-:W-:Y:S05]  /*14cb0*/  @!P0 NANOSLEEP.SYNCS 0x989680 ;  /* 0x009896800000895d */ /* 0x002fea0003900000 */
[----:B------:R-:W1:Y:S02]  /*14cc0*/  @!P0 SYNCS.PHASECHK.TRANS64 P0, [R0+URZ+0x2a820], R3 ;  /* 0x02a82003000085a7 */ /* 0x000e64000800007f */
[----:B-1----:R-:W-:Y:S05]  /*14cd0*/  @!P0 BRA `(.L_x_1277) ;  /* 0xfffffffc00f08947 */ /* 0x002fea000383ffff */
[----:B------:R-:W-:Y:S05]  /*14ce0*/  BRA `(.L_x_1323) ;  /* 0xffffffe800347947 */ /* 0x000fea000383ffff */
.L_x_1278:
        /* <DEDUP_REMOVED lines=8> */
[----:B0-----:R-:W-:Y:S05]  /*14d70*/  WARPSYNC.COLLECTIVE R15, `(.L_x_1325) ;  /* 0x000000000f087348 */ /* 0x001fea0003c00000 */
[----:B------:R1:W2:Y:S02]  /*14d80*/  SHFL.IDX P6, R14, R13, R12, R11 ;  /* 0x0000000c0d0e7389 */ /* 0x0002a400000c000b */
[----:B012---:R-:W-:Y:S01]  /*14d90*/  ENDCOLLECTIVE ;  /* 0x000000000000791b */ /* 0x007fe20003800000 */
.L_x_1325:
[----:B------:R-:W-:Y:S05]  /*14da0*/  BSYNC B0 ;  /* 0x0000000000007941 */ /* 0x000fea0003800000 */
.L_x_1324:
[----:B------:R-:W-:Y:S05]  /*14db0*/  BRA `(.L_x_1326) ;  /* 0xffffffe8001c7947 */ /* 0x000fea000383ffff */
.L_x_1281:
[----:B------:R-:W-:Y:S01]  /*14dc0*/  BSSY B1, `(.L_x_1327) ;  /* 0x0000006000017945 */ /* 0x000fe20003800000 */
[----:B------:R-:W-:-:S07]  /*14dd0*/  IMAD.MOV.U32 R15, RZ, RZ, -0x1 ;  /* 0xffffffffff0f7424 */ /* 0x000fce00078e00ff */
[----:B01----:R-:W-:Y:S05]  /*14de0*/  WARPSYNC.COLLECTIVE R15, `(.L_x_1328) ;  /* 0x000000000f0c7348 */ /* 0x003fea0003c00000 */
[----:B------:R-:W-:Y:S02]  /*14df0*/  ELECT P6, UR62, PT ;  /* 0x00000000003e782f */ /* 0x000fe400038c0000 */
[----:B------:R-:W-:Y:S01]  /*14e00*/  MOV R14, UR62 ;  /* 0x0000003e000e7c02 */ /* 0x000fe20008000f00 */
[----:B01----:R-:W-:Y:S10]  /*14e10*/  ENDCOLLECTIVE ;  /* 0x000000000000791b */ /* 0x003ff40003800000 */
.L_x_1328:
[----:B------:R-:W-:Y:S05]  /*14e20*/  BSYNC B1 ;  /* 0x0000000000017941 */ /* 0x000fea0003800000 */
.L_x_1327:
[----:B------:R-:W-:Y:S05]  /*14e30*/  BRA `(.L_x_1329) ;  /* 0xffffffe800147947 */ /* 0x000fea000383ffff */
.L_x_1283:
[----:B0-----:R0:W1:Y:S02]  /*14e40*/  SYNCS.PHASECHK.TRANS64.TRYWAIT P0, [R6+URZ], R5 ;  /* 0x00000005060075a7 */ /* 0x001064000800017f */
[----:B-1----:R-:W-:Y:S05]  /*14e50*/  @!P0 NANOSLEEP.SYNCS 0x989680 ;  /* 0x009896800000895d */ /* 0x002fea0003900000 */
[----:B------:R-:W1:Y:S02]  /*14e60*/  @!P0 SYNCS.PHASECHK.TRANS64 P0, [R6+URZ], R5 ;  /* 0x00000005060085a7 */ /* 0x000e64000800007f */
[----:B-1----:R-:W-:Y:S05]  /*14e70*/  @!P0 BRA `(.L_x_1283) ;  /* 0xfffffffc00f08947 */ /* 0x002fea000383ffff */
[----:B------:R-:W-:Y:S05]  /*14e80*/  BRA `(.L_x_1330) ;  /* 0xffffffe800547947 */ /* 0x000fea000383ffff */
.L_x_1284:
[----:B-1----:R1:W2:Y:S02]  /*14e90*/  SYNCS.PHASECHK.TRANS64.TRYWAIT P0, [R3+URZ], R2 ;  /* 0x00000002030075a7 */ /* 0x0022a4000800017f */
[----:B--2---:R-:W-:Y:S05]  /*14ea0*/  @!P0 NANOSLEEP.SYNCS 0x989680 ;  /* 0x009896800000895d */ /* 0x004fea0003900000 */
[----:B------:R-:W2:Y:S02]  /*14eb0*/  @!P0 SYNCS.PHASECHK.TRANS64 P0, [R3+URZ], R2 ;  /* 0x00000002030085a7 */ /* 0x000ea4000800007f */
[----:B--2---:R-:W-:Y:S05]  /*14ec0*/  @!P0 BRA `(.L_x_1284) ;  /* 0xfffffffc00f08947 */ /* 0x004fea000383ffff */
[----:B------:R-:W-:Y:S05]  /*14ed0*/  BRA `(.L_x_1331) ;  /* 0xffffffe800487947 */ /* 0x000fea000383ffff */
.L_x_1286:
[----:B-1----:R1:W2:Y:S02]  /*14ee0*/  SYNCS.PHASECHK.TRANS64.TRYWAIT P0, [R18+URZ], R5 ;  /* 0x00000005120075a7 */ /* 0x0022a4000800017f */
[----:B--2---:R-:W-:Y:S05]  /*14ef0*/  @!P0 NANOSLEEP.SYNCS 0x989680 ;  /* 0x009896800000895d */ /* 0x004fea0003900000 */
[----:B------:R-:W2:Y:S02]  /*14f00*/  @!P0 SYNCS.PHASECHK.TRANS64 P0, [R18+URZ], R5 ;  /* 0x00000005120085a7 */ /* 0x000ea4000800007f */
[----:B--2---:R-:W-:Y:S05]  /*14f10*/  @!P0 BRA `(.L_x_1286) ;  /* 0xfffffffc00f08947 */ /* 0x004fea000383ffff */
[----:B------:R-:W-:Y:S05]  /*14f20*/  BRA `(.L_x_1332) ;  /* 0xffffffe8004c7947 */ /* 0x000fea000383ffff */
.L_x_1333:
        /* <DEDUP_REMOVED lines=13> */
.L_x_3197:


//--------------------- .text._ZN7cutlass13device_kernelIN5flash11enable_sm90INS1_16FlashAttnFwdSm90INS1_25CollectiveMainloopFwdSm90ILi2EN4cute5tupleIJNS5_1CILi1EEES8_S8_EEENS6_IJNS7_ILi128EEENS7_ILi96EEENS7_ILi192EEEEEELi128ENS_6half_tEfNS_4arch4Sm90ELb0ELb1ELb0ELb1ELb0ELb0ELb0ELb1ELb1ELb1ELb0ELb0EEENS1_21CollectiveEpilogueFwdINS6_IJSA_SA_SB_EEES9_SE_SG_Li256ELb1ELb1ELb0ELb0EEENS1_36VarlenDynamicPersistentTileSchedulerILi128ELi96ELi256ELi128ELb0ELb1ELb1ELb1ELb0ELb1EEEEEEEEEvNT_6ParamsE --------------------------
	.section	.text._ZN7cutlass13device_kernelIN5flash11enable_sm90INS1_16FlashAttnFwdSm90INS1_25CollectiveMainloopFwdSm90ILi2EN4cute5tupleIJNS5_1CILi1EEES8_S8_EEENS6_IJNS7_ILi128EEENS7_ILi96EEENS7_ILi192EEEEEELi128ENS_6half_tEfNS_4arch4Sm90ELb0ELb1ELb0ELb1ELb0ELb0ELb0ELb1ELb1ELb1ELb0ELb0EEENS1_21CollectiveEpilogueFwdINS6_IJSA_SA_SB_EEES9_SE_SG_Li256ELb1ELb1ELb0ELb0EEENS1_36VarlenDynamicPersistentTileSchedulerILi128ELi96ELi256ELi128ELb0ELb1ELb1ELb1ELb0ELb1EEEEEEEEEvNT_6ParamsE,"ax",@progbits
	.align	128
.text._ZN7cutlass13device_kernelIN5flash11enable_sm90INS1_16FlashAttnFwdSm90INS1_25CollectiveMainloopFwdSm90ILi2EN4cute5tupleIJNS5_1CILi1EEES8_S8_EEENS6_IJNS7_ILi128EEENS7_ILi96EEENS7_ILi192EEEEEELi128ENS_6half_tEfNS_4arch4Sm90ELb0ELb1ELb0ELb1ELb0ELb0ELb0ELb1ELb1ELb1ELb0ELb0EEENS1_21CollectiveEpilogueFwdINS6_IJSA_SA_SB_EEES9_SE_SG_Li256ELb1ELb1ELb0ELb0EEENS1_36VarlenDynamicPersistentTileSchedulerILi128ELi96ELi256ELi128ELb0ELb1ELb1ELb1ELb0ELb1EEEEEEEEEvNT_6ParamsE:
        .type           _ZN7cutlass13device_kernelIN5flash11enable_sm90INS1_16FlashAttnFwdSm90INS1_25CollectiveMainloopFwdSm90ILi2EN4cute5tupleIJNS5_1CILi1EEES8_S8_EEENS6_IJNS7_ILi128EEENS7_ILi96EEENS7_ILi192EEEEEELi128ENS_6half_tEfNS_4arch4Sm90ELb0ELb1ELb0ELb1ELb0ELb0ELb0ELb1ELb1ELb1ELb0ELb0EEENS1_21CollectiveEpilogueFwdINS6_IJSA_SA_SB_EEES9_SE_SG_Li256ELb1ELb1ELb0ELb0EEENS1_36VarlenDynamicPersistentTileSchedulerILi128ELi96ELi256ELi128ELb0ELb1ELb1ELb1ELb0ELb1EEEEEEEEEvNT_6ParamsE,@function
        .size           _ZN7cutlass13device_kernelIN5flash11enable_sm90INS1_16FlashAttnFwdSm90INS1_25CollectiveMainloopFwdSm90ILi2EN4cute5tupleIJNS5_1CILi1EEES8_S8_EEENS6_IJNS7_ILi128EEENS7_ILi96EEENS7_ILi192EEEEEELi128ENS_6half_tEfNS_4arch4Sm90ELb0ELb1ELb0ELb1ELb0ELb0ELb0ELb1ELb1ELb1ELb0ELb0EEENS1_21CollectiveEpilogueFwdINS6_IJSA_SA_SB_EEES9_SE_SG_Li256ELb1ELb1ELb0ELb0EEENS1_36VarlenDynamicPersistentTileSchedulerILi128ELi96ELi256ELi128ELb0ELb1ELb1ELb1ELb0ELb1EEEEEEEEEvNT_6ParamsE,(.L_x_3198 - _ZN7cutlass13device_kernelIN5flash11enable_sm90INS1_16FlashAttnFwdSm90INS1_25CollectiveMainloopFwdSm90ILi2EN4cute5tupleIJNS5_1CILi1EEES8_S8_EEENS6_IJNS7_ILi128EEENS7_ILi96EEENS7_ILi192EEEEEELi128ENS_6half_tEfNS_4arch4Sm90ELb0ELb1ELb0ELb1ELb0ELb0ELb0ELb1ELb1ELb1ELb0ELb0EEENS1_21CollectiveEpilogueFwdINS6_IJSA_SA_SB_EEES9_SE_SG_Li256ELb1ELb1ELb0ELb0EEENS1_36VarlenDynamicPersistentTileSchedulerILi128ELi96ELi256ELi128ELb0ELb1ELb1ELb1ELb0ELb1EEEEEEEEEvNT_6ParamsE)
        .other          _ZN7cutlass13device_kernelIN5flash11enable_sm90INS1_16FlashAttnFwdSm90INS1_25CollectiveMainloopFwdSm90ILi2EN4cute5tupleIJNS5_1CILi1EEES8_S8_EEENS6_IJNS7_ILi128EEENS7_ILi96EEENS7_ILi192EEEEEELi128ENS_6half_tEfNS_4arch4Sm90ELb0ELb1ELb0ELb1ELb0ELb0ELb0ELb1ELb1ELb1ELb0ELb0EEENS1_21CollectiveEpilogueFwdINS6_IJSA_SA_SB_EEES9_SE_SG_Li256ELb1ELb1ELb0ELb0EEENS1_36VarlenDynamicPersistentTileSchedulerILi128ELi96ELi256ELi128ELb0ELb1ELb1ELb1ELb0ELb1EEEEEEEEEvNT_6ParamsE,@"STO_CUDA_ENTRY STV_DEFAULT"
_ZN7cutlass13device_kernelIN5flash11enable_sm90INS1_16FlashAttnFwdSm90INS1_25CollectiveMainloopFwdSm90ILi2EN4cute5tupleIJNS5_1CILi1EEES8_S8_EEENS6_IJNS7_ILi128EEENS7_ILi96EEENS7_ILi192EEEEEELi128ENS_6half_tEfNS_4arch4Sm90ELb0ELb1ELb0ELb1ELb0ELb0ELb0ELb1ELb1ELb1ELb0ELb0EEENS1_21CollectiveEpilogueFwdINS6_IJSA_SA_SB_EEES9_SE_SG_Li256ELb1ELb1ELb0ELb0EEENS1_36VarlenDynamicPersistentTileSchedulerILi128ELi96ELi256ELi128ELb0ELb1ELb1ELb1ELb0ELb1EEEEEEEEEvNT_6ParamsE:
        /* <DEDUP_REMOVED lines=18> */
.L_x_1335:
[----:B------:R-:W-:Y:S05]  /*0120*/  BSYNC B0 ;  /* 0x0000000000007941 */ /* 0x000fea0003800000 */
.L_x_1334:
        /* <DEDUP_REMOVED lines=41> */
.L_x_1336:
        /* <DEDUP_REMOVED lines=22> */
.L_x_1337:
        /* <DEDUP_REMOVED lines=18> */
.L_x_1338:
        /* <DEDUP_REMOVED lines=22> */
.L_x_1339:
        /* <DEDUP_REMOVED lines=22> */
.L_x_1340:
[----:B0-----:R-:W-:Y:S01]  /*0900*/  UMOV UR4, 0x1 ;  /* 0x0000000100047882 */ /* 0x001fe20000000000 */
[----:B------:R-:W-:Y:S01]  /*0910*/  PLOP3.LUT P0, PT, PT, PT, UP0, 0x80, 0x0 ;  /* 0x000000000000781c */ /* 0x000fe20003f0f008 */
[----:B------:R-:W-:Y:S01]  /*0920*/  USEL UR4, UR4, 0x2, !UP0 ;  /* 0x0000000204047887 */ /* 0x000fe2000c000000 */
[----:B------:R-:W-:Y:S01]  /*0930*/  NOP ;  /* 0x0000000000007918 */ /* 0x000fe20000000000 */
[----:B------:R-:W-:-:S04]  /*0940*/  ULDC.64 UR60, c[0x0][0x208] ;  /* 0x00008200003c7ab9 */ /* 0x000fc80000000a00 */
[----:B------:R-:W-:-:S05]  /*0950*/  IMAD.U32 R2, RZ, RZ, UR4 ;  /* 0x00000004ff027e24 */ /* 0x000fca000f8e00ff */
[----:B------:R0:W-:Y:S01]  /*0960*/  STL [R1+0x48], R2 ;  /* 0x0000480201007387 */ /* 0x0001e20000100800 */
[----:B-12-4-:R-:W-:Y:S06]  /*0970*/  BAR.SYNC.DEFER_BLOCKING 0x0 ;  /* 0x0000000000007b1d */ /* 0x016fec0000010000 */
[----:B------:R-:W-:Y:S05]  /*0980*/  @!P0 BRA `(.L_x_1341) ;  /* 0x000000e000b08947 */ /* 0x000fea0003800000 */
.L_x_1342:
        /* <DEDUP_REMOVED lines=15> */
[----:B------:R-:W-:Y:S01]  /*0a80*/  IMAD.MOV.U32 R166, RZ, RZ, RZ ;  /* 0x000000ffffa67224 */ /* 0x000fe200078e00ff */
[----:B------:R-:W-:Y:S01]  /*0a90*/  UMOV UR38, URZ ;  /* 0x0000003f00267c82 */ /* 0x000fe20008000000 */
[----:B------:R-:W-:Y:S01]  /*0aa0*/  UMOV UR36, URZ ;  /* 0x0000003f00247c82 */ /* 0x000fe20008000000 */
[----:B------:R-:W0:Y:S02]  /*0ab0*/  S2R R0, SR_TID.X ;  /* 0x0000000000007919 */ /* 0x000e240000002100 */
        /* <DEDUP_REMOVED lines=9> */
[----:B------:R-:W-:Y:S01]  /*0b50*/  LEA.HI R10, R3, R174, RZ, 0x2 ;  /* 0x000000ae030a7211 */ /* 0x000fe200078f10ff */
[----:B------:R-:W-:Y:S01]  /*0b60*/  IMAD.IADD R7, R174, 0x1, -R7 ;  /* 0x00000001ae077824 */ /* 0x000fe200078e0a07 */
[----:B------:R-:W-:Y:S02]  /*0b70*/  SHF.R.S32.HI R4, RZ, 0x1f, R167 ;  /* 0x0000001fff047819 */ /* 0x000fe400000114a7 */
[----:B------:R-:W-:Y:S02]  /*0b80*/  LOP3.LUT R0, R0, 0x1ffffffe, RZ, 0xc0, !PT ;  /* 0x1ffffffe00007812 */ /* 0x000fe400078ec0ff */
[----:B------:R-:W-:Y:S02]  /*0b90*/  LEA.HI R6, R4, R167, RZ, 0x2 ;  /* 0x000000a704067211 */ /* 0x000fe400078f10ff */
[----:B------:R-:W-:Y:S01]  /*0ba0*/  SHF.R.S32.HI R168, RZ, 0x7, R5 ;  /* 0x00000007ffa87819 */ /* 0x000fe20000011405 */
[----:B------:R-:W-:Y:S01]  /*0bb0*/  IMAD.IADD R0, R9, 0x1, -R0 ;  /* 0x0000000109007824 */ /* 0x000fe200078e0a00 */
[----:B------:R-:W-:-:S02]  /*0bc0*/  SHF.R.S32.HI R8, RZ, 0x2, R6 ;  /* 0x00000002ff087819 */ /* 0x000fc40000011406 */
[----:B------:R-:W-:Y:S02]  /*0bd0*/  SHF.R.S32.HI R11, RZ, 0x1f, R6 ;  /* 0x0000001fff0b7819 */ /* 0x000fe40000011406 */
[----:B------:R-:W-:Y:S02]  /*0be0*/  LOP3.LUT R9, R10, 0xfffffffc, RZ, 0xc0, !PT ;  /* 0xfffffffc0a097812 */ /* 0x000fe400078ec0ff */
[----:B------:R-:W-:Y:S02]  /*0bf0*/  LEA.HI R11, R11, R8, RZ, 0x3 ;  /* 0x000000080b0b7211 */ /* 0x000fe400078f18ff */
[----:B------:R-:W-:Y:S02]  /*0c00*/  LEA.HI R5, R5, R168, RZ, 0x1 ;  /* 0x000000a805057211 */ /* 0x000fe400078f08ff */
[----:B------:R-:W-:Y:S02]  /*0c10*/  LOP3.LUT R11, R11, 0xfffffff8, RZ, 0xc0, !PT ;  /* 0xfffffff80b0b7812 */ /* 0x000fe400078ec0ff */
[----:B------:R-:W-:-:S02]  /*0c20*/  LEA.HI R4, R4, R167, RZ, 0x5 ;  /* 0x000000a704047211 */ /* 0x000fc400078f28ff */
[----:B------:R-:W-:Y:S01]  /*0c30*/  LOP3.LUT R6, R6, 0x7ffffffc, RZ, 0xc0, !PT ;  /* 0x7ffffffc06067812 */ /* 0x000fe200078ec0ff */
[----:B------:R-:W-:Y:S01]  /*0c40*/  IMAD.IADD R11, R8, 0x1, -R11 ;  /* 0x00000001080b7824 */ /* 0x000fe200078e0a0b */
[----:B------:R-:W-:-:S03]  /*0c50*/  SHF.R.S32.HI R4, RZ, 0x5, R4 ;  /* 0x00000005ff047819 */ /* 0x000fc60000011404 */
[----:B------:R-:W-:Y:S02]  /*0c60*/  IMAD.IADD R19, R167, 0x1, -R6 ;  /* 0x00000001a7137824 */ /* 0x000fe400078e0a06 */
[----:B------:R-:W-:Y:S01]  /*0c70*/  IMAD R4, R4, 0x10, R11 ;  /* 0x0000001004047824 */ /* 0x000fe200078e020b */
[----:B--2---:R-:W-:Y:S02]  /*0c80*/  R2UR UR4, R2 ;  /* 0x00000000020472ca */ /* 0x004fe400000e0000 */
[CC--:B------:R-:W-:Y:S02]  /*0c90*/  LEA.HI R2, R3.reuse, R174.reuse, RZ, 0x5 ;  /* 0x000000ae03027211 */ /* 0x0c0fe400078f28ff */
[----:B------:R-:W-:-:S03]  /*0ca0*/  LEA.HI R3, R3, R174, RZ, 0x3 ;  /* 0x000000ae03037211 */ /* 0x000fc600078f18ff */
[----:B------:R-:W-:Y:S01]  /*0cb0*/  IMAD.SHL.U32 R2, R2, 0x20, RZ ;  /* 0x0000002002027824 */ /* 0x000fe200078e00ff */
[----:B------:R-:W-:-:S04]  /*0cc0*/  SHF.R.S32.HI R165, RZ, 0x3, R3 ;  /* 0x00000003ffa57819 */ /* 0x000fc80000011403 */
[----:B------:R-:W-:Y:S01]  /*0cd0*/  LOP3.LUT R2, R2, 0xfffffc00, RZ, 0xc0, !PT ;  /* 0xfffffc0002027812 */ /* 0x000fe200078ec0ff */
[----:B------:R-:W-:-:S04]  /*0ce0*/  ULOP3.LUT UR4, UR4, 0x1, URZ, 0xfc, !UPT ;  /* 0x0000000104047892 */ /* 0x000fc8000f8efc3f */
[----:B------:R-:W-:Y:S02]  /*0cf0*/  IMAD R7, R7, 0x40, R2 ;  /* 0x0000004007077824 */ /* 0x000fe400078e0202 */
[----:B------:R-:W-:Y:S01]  /*0d00*/  IMAD.IADD R2, R174, 0x1, -R9 ;  /* 0x00000001ae027824 */ /* 0x000fe200078e0a09 */
[----:B------:R-:W-:Y:S01]  /*0d10*/  LOP3.LUT R9, R5, 0x3fffffe, RZ, 0xc0, !PT ;  /* 0x03fffffe05097812 */ /* 0x000fe200078ec0ff */
[----:B------:R-:W-:Y:S01]  /*0d20*/  IMAD R170, R0, 0x8, R7 ;  /* 0x0000000800aa7824 */ /* 0x000fe200078e0207 */
[----:B------:R-:W-:Y:S01]  /*0d30*/  LOP3.LUT R5, R3, 0xfffffff8, RZ, 0xc0, !PT ;  /* 0xfffffff803057812 */ /* 0x000fe200078ec0ff */
[----:B------:R-:W-:Y:S01]  /*0d40*/  IMAD.U32 R171, RZ, RZ, UR4 ;  /* 0x00000004ffab7e24 */ /* 0x000fe2000f8e00ff */
[----:B------:R-:W-:Y:S01]  /*0d50*/  LEA.HI R8, R2, R2, RZ, 0x1 ;  /* 0x0000000202087211 */ /* 0x000fe200078f08ff */
[----:B------:R-:W-:Y:S02]  /*0d60*/  IMAD.IADD R9, R168, 0x1, -R9 ;  /* 0x00000001a8097824 */ /* 0x000fe400078e0a09 */
[----:B------:R-:W-:Y:S01]  /*0d70*/  IMAD.IADD R162, R174, 0x1, -R5 ;  /* 0x00000001aea27824 */ /* 0x000fe200078e0a05 */
[----:B------:R-:W-:Y:S01]  /*0d80*/  LOP3.LUT R11, R8, 0x1ffffffe, RZ, 0xc0, !PT ;  /* 0x1ffffffe080b7812 */ /* 0x000fe200078ec0ff */
[----:B------:R-:W-:-:S02]  /*0d90*/  IMAD R169, R9, 0x40, R4 ;  /* 0x0000004009a97824 */ /* 0x000fc400078e0204 */
[----:B------:R-:W-:Y:S02]  /*0da0*/  IMAD.SHL.U32 R160, R162, 0x8, RZ ;  /* 0x00000008a2a07824 */ /* 0x000fe400078e00ff */
[----:B------:R-:W-:Y:S02]  /*0db0*/  IMAD.IADD R22, R2, 0x1, -R11 ;  /* 0x0000000102167824 */ /* 0x000fe400078e0a0b */
[----:B------:R-:W-:Y:S01]  /*0dc0*/  VIADD R161, R160, 0x40 ;  /* 0x00000040a0a17836 */ /* 0x000fe20000000000 */
[----:B------:R-:W-:Y:S01]  /*0dd0*/  SHF.R.S32.HI R173, RZ, 0x1f, R160 ;  /* 0x0000001fffad7819 */ /* 0x000fe200000114a0 */
[----:B------:R-:W-:-:S03]  /*0de0*/  IMAD R22, R22, 0x8, R169 ;  /* 0x0000000816167824 */ /* 0x000fc600078e02a9 */
[----:B------:R-:W-:-:S07]  /*0df0*/  SHF.R.S32.HI R172, RZ, 0x1f, R161 ;  /* 0x0000001fffac7819 */ /* 0x000fce00000114a1 */
.L_x_1442:
[----:B0---4-:R-:W0:Y:S08]  /*0e00*/  LDC.64 R2, c[0x0][0xa28] ;  /* 0x00028a00ff027b82 */ /* 0x011e300000000a00 */
[----:B--2---:R-:W1:Y:S01]  /*0e10*/  LDC.64 R4, c[0x0][0xa18] ;  /* 0x00028600ff047b82 */ /* 0x004e620000000a00 */
[----:B------:R-:W-:Y:S01]  /*0e20*/  ULDC UR4, c[0x0][0x288] ;  /* 0x0000a20000047ab9 */ /* 0x000fe20000000800 */
[----:B------:R-:W-:Y:S01]  /*0e30*/  IMAD.MOV.U32 R7, RZ, RZ, RZ ;  /* 0x000000ffff077224 */ /* 0x000fe200078e00ff */
[----:B------:R-:W-:Y:S01]  /*0e40*/  ULDC.64 UR6, c[0x0][0xa20] ;  /* 0x0002880000067ab9 */ /* 0x000fe20000000a00 */
[----:B0-----:R-:W-:-:S04]  /*0e50*/  ISETP.NE.U32.AND P0, PT, R2, RZ, PT ;  /* 0x000000ff0200720c */ /* 0x001fc80003f05070 */
[----:B------:R-:W-:Y:S02]  /*0e60*/  ISETP.NE.AND.EX P0, PT, R3, RZ, PT, P0 ;  /* 0x000000ff0300720c */ /* 0x000fe40003f05300 */
[----:B-1----:R-:W-:-:S04]  /*0e70*/  ISETP.NE.U32.AND P1, PT, R4, RZ, PT ;  /* 0x000000ff0400720c */ /* 0x002fc80003f25070 */
[----:B------:R-:W-:-:S07]  /*0e80*/  ISETP.NE.AND.EX P1, PT, R5, RZ, PT, P1 ;  /* 0x000000ff0500720c */ /* 0x000fce0003f25310 */
[----:B------:R-:W0:Y:S08]  /*0e90*/  @P0 LDC.64 R2, c[0x0][0xa28] ;  /* 0x00028a00ff020b82 */ /* 0x000e300000000a00 */
[----:B------:R-:W1:Y:S01]  /*0ea0*/  @P1 LDC.64 R4, c[0x0][0xa18] ;  /* 0x00028600ff041b82 */ /* 0x000e620000000a00 */
[----:B------:R-:W-:Y:S01]  /*0eb0*/  IMAD.U32 R17, RZ, RZ, UR4 ;  /* 0x00000004ff117e24 */ /* 0x000fe2000f8e00ff */
[----:B------:R-:W-:Y:S01]  /*0ec0*/  ULDC.64 UR4, c[0x0][0x418] ;  /* 0x0001060000047ab9 */ /* 0x000fe20000000a00 */
[----:B0-----:R-:W-:-:S05]  /*0ed0*/  @P0 IMAD.WIDE R2, R47, 0x4, R2 ;  /* 0x000000042f020825 */ /* 0x001fca00078e0202 */
[----:B------:R0:W5:Y:S01]  /*0ee0*/  @P0 LDG.E R7, desc[UR60][R2.64] ;  /* 0x0000003c02070981 */ /* 0x000162000c1e1900 */
[----:B-1----:R-:W-:-:S05]  /*0ef0*/  @P1 IMAD.WIDE R4, R47, 0x4, R4 ;  /* 0x000000042f041825 */ /* 0x002fca00078e0204 */
[----:B------:R0:W5:Y:S01]  /*0f00*/  @P1 LDG.E R17, desc[UR60][R4.64] ;  /* 0x0000003c04111981 */ /* 0x000162000c1e1900 */
[----:B------:R-:W-:Y:S01]  /*0f10*/  UISETP.NE.U32.AND UP0, UPT, UR4, URZ, UPT ;  /* 0x0000003f0400728c */ /* 0x000fe2000bf05070 */
[----:B------:R-:W-:Y:S01]  /*0f20*/  ISETP.NE.U32.AND P2, PT, RZ, UR6, PT ;  /* 0x00000006ff007c0c */ /* 0x000fe2000bf45070 */
[----:B------:R-:W-:Y:S01]  /*0f30*/  IMAD.MOV.U32 R163, RZ, RZ, R46 ;  /* 0x000000ffffa37224 */ /* 0x000fe200078e002e */
[----:B------:R-:W-:Y:S01]  /*0f40*/  ULDC UR4, c[0x0][0x424] ;  /* 0x0001090000047ab9 */ /* 0x000fe20000000800 */
[----:B------:R-:W-:Y:S01]  /*0f50*/  UISETP.NE.AND.EX UP0, UPT, UR5, URZ, UPT, UP0 ;  /* 0x0000003f0500728c */ /* 0x000fe2000bf05300 */
[----:B------:R-:W-:Y:S02]  /*0f60*/  ISETP.NE.AND.EX P2, PT, RZ, UR7, PT, P2 ;  /* 0x00000007ff007c0c */ /* 0x000fe4000bf45320 */
[----:B------:R-:W-:Y:S01]  /*0f70*/  ULDC UR5, c[0x0][0x2f0] ;  /* 0x0000bc0000057ab9 */ /* 0x000fe20000000800 */
[----:B------:R-:W-:-:S04]  /*0f80*/  USEL UR4, UR4, 0x1, UP0 ;  /* 0x0000000104047887 */ /* 0x000fc80008000000 */
[----:B------:R-:W-:Y:S01]  /*0f90*/  UIMAD UR4, UR4, UR5, URZ ;  /* 0x00000005040472a4 */ /* 0x000fe2000f8e023f */
[----:B0--3--:R-:W-:Y:S11]  /*0fa0*/  @P1 BRA `(.L_x_1343) ;  /* 0x0000000000241947 */ /* 0x009ff60003800000 */
        /* <DEDUP_REMOVED lines=9> */
.L_x_1343:
[----:B------:R-:W-:Y:S02]  /*1040*/  IMAD.U32 R16, RZ, RZ, UR4 ;  /* 0x00000004ff107e24 */ /* 0x000fe4000f8e00ff */
[----:B------:R-:W-:Y:S01]  /*1050*/  IMAD.MOV.U32 R164, RZ, RZ, R47 ;  /* 0x000000ffffa47224 */ /* 0x000fe200078e002f */
[----:B------:R-:W-:Y:S06]  /*1060*/  @!P2 BRA `(.L_x_1344) ;  /* 0x000000000010a947 */ /* 0x000fec0003800000 */
[----:B------:R-:W0:Y:S02]  /*1070*/  LDC.64 R2, c[0x0][0xa20] ;  /* 0x00028800ff027b82 */ /* 0x000e240000000a00 */
[----:B0-----:R-:W-:-:S05]  /*1080*/  IMAD.WIDE R2, R47, 0x4, R2 ;  /* 0x000000042f027825 */ /* 0x001fca00078e0202 */
[----:B------:R0:W5:Y:S01]  /*1090*/  LDG.E R16, desc[UR60][R2.64] ;  /* 0x0000003c02107981 */ /* 0x000162000c1e1900 */
[----:B------:R-:W-:Y:S05]  /*10a0*/  BRA `(.L_x_1345) ;  /* 0x0000000000247947 */ /* 0x000fea0003800000 */
.L_x_1344:
[----:B------:R-:W-:Y:S02]  /*10b0*/  ULDC.64 UR4, c[0x0][0xa08] ;  /* 0x0002820000047ab9 */ /* 0x000fe40000000a00 */
[----:B------:R-:W-:-:S04]  /*10c0*/  ISETP.NE.U32.AND P0, PT, RZ, UR4, PT ;  /* 0x00000004ff007c0c */ /* 0x000fc8000bf05070 */
[----:B------:R-:W-:-:S13]  /*10d0*/  ISETP.NE.AND.EX P0, PT, RZ, UR5, PT, P0 ;  /* 0x00000005ff007c0c */ /* 0x000fda000bf05300 */
[----:B------:R-:W-:Y:S05]  /*10e0*/  @!P0 BRA `(.L_x_1345) ;  /* 0x0000000000148947 */ /* 0x000fea0003800000 */
[----:B------:R-:W0:Y:S02]  /*10f0*/  LDC.64 R2, c[0x0][0xa08] ;  /* 0x00028200ff027b82 */ /* 0x000e240000000a00 */
[----:B0-----:R-:W-:-:S05]  /*1100*/  IMAD.WIDE R2, R47, 0x4, R2 ;  /* 0x000000042f027825 */ /* 0x001fca00078e0202 */
[----:B------:R-:W2:Y:S04]  /*1110*/  LDG.E R16, desc[UR60][R2.64] ;  /* 0x0000003c02107981 */ /* 0x000ea8000c1e1900 */
[----:B------:R-:W2:Y:S02]  /*1120*/  LDG.E R5, desc[UR60][R2.64+0x4] ;  /* 0x0000043c02057981 */ /* 0x000ea4000c1e1900 */
[----:B--2---:R-:W-:-:S07]  /*1130*/  IMAD.IADD R16, R5, 0x1, -R16 ;  /* 0x0000000105107824 */ /* 0x004fce00078e0a10 */
.L_x_1345:
[----:B------:R-:W1:Y:S01]  /*1140*/  LDC R0, c[0x0][0x448] ;  /* 0x00011200ff007b82 */ /* 0x000e620000000800 */
[----:B------:R-:W-:Y:S02]  /*1150*/  IMAD.SHL.U32 R18, R45, 0x80, RZ ;  /* 0x000000802d127824 */ /* 0x000fe400078e00ff */
[----:B-----5:R-:W-:-:S05]  /*1160*/  IMAD.IADD R16, R16, 0x1, -R7 ;  /* 0x0000000110107824 */ /* 0x020fca00078e0a07 */
[----:B------:R-:W2:Y:S01]  /*1170*/  LDC.64 R8, c[0x0][0x9e0] ;  /* 0x00027800ff087b82 */ /* 0x000ea20000000a00 */
[----:B-1----:R-:W-:Y:S01]  /*1180*/  ISETP.NE.AND P1, PT, R0, 0x1, PT ;  /* 0x000000010000780c */ /* 0x002fe20003f25270 */
[----:B------:R-:W-:Y:S01]  /*1190*/  VIADD R0, R18, 0x7f ;  /* 0x0000007f12007836 */ /* 0x000fe20000000000 */
[----:B--2---:R-:W-:-:S11]  /*11a0*/  ISETP.GE.AND P2, PT, R9, 0x1, PT ;  /* 0x000000010900780c */ /* 0x004fd60003f46270 */
[----:B0-----:R-:W0:Y:S08]  /*11b0*/  @P1 LDC R3, c[0x0][0x44c] ;  /* 0x00011300ff031b82 */ /* 0x001e300000000800 */
[----:B------:R-:W1:Y:S01]  /*11c0*/  @P1 LDC R5, c[0x0][0x450] ;  /* 0x00011400ff051b82 */ /* 0x000e620000000800 */
[----:B0-----:R-:W-:Y:S01]  /*11d0*/  @P1 IMAD.HI.U32 R2, R0, R3, RZ ;  /* 0x0000000300021227 */ /* 0x001fe200078e00ff */
[----:B------:R-:W-:-:S04]  /*11e0*/  IADD3 R3, R16, 0x1, -R17 ;  /* 0x0000000110037810 */ /* 0x000fc80007ffe811 */
[----:B-1----:R-:W-:-:S05]  /*11f0*/  @P1 SHF.R.U32.HI R0, RZ, R5, R2 ;  /* 0x00000005ff001219 */ /* 0x002fca0000011602 */
        /* <DEDUP_REMOVED lines=13> */
.L_x_1347:
[----:B------:R-:W-:-:S13]  /*12d0*/  ISETP.NE.AND P0, PT, R9, 0x1, PT ;  /* 0x000000010900780c */ /* 0x000fda0003f05270 */
[----:B------:R-:W0:Y:S02]  /*12e0*/  @P0 LDC.64 R4, c[0x0][0x9e8] ;  /* 0x00027a00ff040b82 */ /* 0x000e240000000a00 */
[----:B0-----:R-:W-:-:S05]  /*12f0*/  @P0 IMAD.HI.U32 R4, R2, R4, RZ ;  /* 0x0000000402040227 */ /* 0x001fca00078e00ff */
[----:B------:R-:W-:-:S07]  /*1300*/  @P0 SHF.R.U32.HI R2, RZ, R5, R4 ;  /* 0x00000005ff020219 */ /* 0x000fce0000011604 */
.L_x_1348:
[----:B------:R-:W-:-:S05]  /*1310*/  IMAD R3, R2, R9, R9 ;  /* 0x0000000902037224 */ /* 0x000fca00078e0209 */
[----:B------:R-:W-:-:S07]  /*1320*/  VIMNMX R0, R0, R3, PT ;  /* 0x0000000300007248 */ /* 0x000fce0003fe0100 */
.L_x_1346:
[----:B------:R-:W0:Y:S01]  /*1330*/  @P1 LDC R3, c[0x0][0x44c] ;  /* 0x00011300ff031b82 */ /* 0x000e220000000800 */
[----:B------:R-:W-:Y:S01]  /*1340*/  VIADD R2, R0, 0x5f ;  /* 0x0000005f00027836 */ /* 0x000fe20000000000 */
[----:B------:R-:W-:Y:S01]  /*1350*/  ULDC UR4, c[0x0][0x9dc] ;  /* 0x0002770000047ab9 */ /* 0x000fe20000000800 */
[----:B------:R-:W-:Y:S02]  /*1360*/  VIADD R0, R16, 0x5f ;  /* 0x0000005f10007836 */ /* 0x000fe40000000000 */
[----:B------:R-:W-:Y:S02]  /*1370*/  IMAD.MOV.U32 R4, RZ, RZ, R18 ;  /* 0x000000ffff047224 */ /* 0x000fe400078e0012 */
[----:B------:R-:W-:Y:S01]  /*1380*/  IMAD.HI R0, R0, 0x2aaaaaab, RZ ;  /* 0x2aaaaaab00007827 */ /* 0x000fe200078e02ff */
[----:B------:R-:W1:Y:S03]  /*1390*/  @P1 LDC R6, c[0x0][0x450] ;  /* 0x00011400ff061b82 */ /* 0x000e660000000800 */
[----:B------:R-:W-:-:S04]  /*13a0*/  IMAD.HI R2, R2, 0x2aaaaaab, RZ ;  /* 0x2aaaaaab02027827 */ /* 0x000fc800078e02ff */
[----:B------:R-:W-:Y:S01]  /*13b0*/  IMAD.IADD R73, R16, 0x1, -R17 ;  /* 0x0000000110497824 */ /* 0x000fe200078e0a11 */
[----:B------:R-:W-:-:S04]  /*13c0*/  SHF.R.U32.HI R5, RZ, 0x1f, R2 ;  /* 0x0000001fff057819 */ /* 0x000fc80000011602 */
[----:B------:R-:W-:Y:S01]  /*13d0*/  LEA.HI.SX32 R72, R2, R5, 0x1c ;  /* 0x0000000502487211 */ /* 0x000fe200078fe2ff */
[----:B0-----:R-:W-:-:S05]  /*13e0*/  @P1 IMAD.HI.U32 R3, R18, R3, RZ ;  /* 0x0000000312031227 */ /* 0x001fca00078e00ff */
[----:B-1----:R-:W-:Y:S02]  /*13f0*/  @P1 SHF.R.U32.HI R4, RZ, R6, R3 ;  /* 0x00000006ff041219 */ /* 0x002fe40000011603 */
[----:B------:R-:W-:-:S04]  /*1400*/  SHF.R.U32.HI R3, RZ, 0x1f, R0 ;  /* 0x0000001fff037819 */ /* 0x000fc80000011600 */
[----:B------:R-:W-:Y:S01]  /*1410*/  LEA.HI.SX32 R3, R0, R3, 0x1c ;  /* 0x0000000300037211 */ /* 0x000fe200078fe2ff */
[----:B------:R-:W-:-:S03]  /*1420*/  IMAD.IADD R0, R73, 0x1, R4 ;  /* 0x0000000149007824 */ /* 0x000fc600078e0204 */
[----:B------:R-:W-:Y:S01]  /*1430*/  VIMNMX R72, R3, R72, PT ;  /* 0x0000004803487248 */ /* 0x000fe20003fe0100 */
        /* <DEDUP_REMOVED lines=11> */
.L_x_1350:
[----:B------:R-:W-:-:S13]  /*14f0*/  ISETP.NE.AND P0, PT, R9, 0x1, PT ;  /* 0x000000010900780c */ /* 0x000fda0003f05270 */
[----:B------:R-:W0:Y:S02]  /*1500*/  @P0 LDC.64 R4, c[0x0][0x9e8] ;  /* 0x00027a00ff040b82 */ /* 0x000e240000000a00 */
[----:B0-----:R-:W-:-:S05]  /*1510*/  @P0 IMAD.HI.U32 R4, R0, R4, RZ ;  /* 0x0000000400040227 */ /* 0x001fca00078e00ff */
[----:B------:R-:W-:-:S07]  /*1520*/  @P0 SHF.R.U32.HI R0, RZ, R5, R4 ;  /* 0x00000005ff000219 */ /* 0x000fce0000011604 */
.L_x_1351:
[----:B------:R-:W-:-:S05]  /*1530*/  IMAD R3, R0, R9, RZ ;  /* 0x0000000900037224 */ /* 0x000fca00078e02ff */
[----:B------:R-:W-:-:S07]  /*1540*/  VIMNMX R2, R2, R3, !PT ;  /* 0x0000000302027248 */ /* 0x000fce0007fe0100 */
.L_x_1349:
[----:B------:R-:W-:Y:S01]  /*1550*/  IMAD.HI R2, R2, 0x2aaaaaab, RZ ;  /* 0x2aaaaaab02027827 */ /* 0x000fe200078e02ff */
[----:B------:R-:W-:Y:S02]  /*1560*/  PLOP3.LUT P0, PT, PT, PT, PT, 0x80, 0x0 ;  /* 0x000000000000781c */ /* 0x000fe40003f0f070 */
[----:B------:R-:W-:Y:S02]  /*1570*/  CS2R R86, SRZ ;  /* 0x0000000000567805 */ /* 0x000fe4000001ff00 */
[----:B------:R-:W-:Y:S01]  /*1580*/  CS2R R84, SRZ ;  /* 0x0000000000547805 */ /* 0x000fe2000001ff00 */
[----:B------:R-:W-:Y:S01]  /*1590*/  IMAD.MOV.U32 R0, RZ, RZ, RZ ;  /* 0x000000ffff007224 */ /* 0x000fe200078e00ff */
[----:B------:R-:W-:Y:S02]  /*15a0*/  SHF.R.U32.HI R3, RZ, 0x1f, R2 ;  /* 0x0000001fff037819 */ /* 0x000fe40000011602 */
[----:B------:R-:W-:Y:S02]  /*15b0*/  CS2R R82, SRZ ;  /* 0x0000000000527805 */ /* 0x000fe4000001ff00 */
[----:B------:R-:W-:-:S02]  /*15c0*/  CS2R R80, SRZ ;  /* 0x0000000000507805 */ /* 0x000fc4000001ff00 */
[----:B------:R-:W-:Y:S02]  /*15d0*/  CS2R R78, SRZ ;  /* 0x00000000004e7805 */ /* 0x000fe4000001ff00 */
[----:B------:R-:W-:Y:S01]  /*15e0*/  LEA.HI.SX32 R3, R2, R3, 0x1c ;  /* 0x0000000302037211 */ /* 0x000fe200078fe2ff */
[----:B------:R-:W-:Y:S01]  /*15f0*/  IMAD.MOV.U32 R2, RZ, RZ, RZ ;  /* 0x000000ffff027224 */ /* 0x000fe200078e00ff */
[----:B------:R-:W-:Y:S02]  /*1600*/  CS2R R76, SRZ ;  /* 0x00000000004c7805 */ /* 0x000fe4000001ff00 */
[----:B------:R-:W-:Y:S02]  /*1610*/  CS2R R74, SRZ ;  /* 0x00000000004a7805 */ /* 0x000fe4000001ff00 */
[----:B------:R-:W-:Y:S02]  /*1620*/  VIMNMX R23, RZ, R3, !PT ;  /* 0x00000003ff177248 */ /* 0x000fe40007fe0100 */
[----:B------:R-:W-:-:S02]  /*1630*/  CS2R R28, SRZ ;  /* 0x00000000001c7805 */ /* 0x000fc4000001ff00 */
[----:B------:R-:W-:Y:S02]  /*1640*/  CS2R R70, SRZ ;  /* 0x0000000000467805 */ /* 0x000fe4000001ff00 */
[----:B------:R-:W-:Y:S02]  /*1650*/  CS2R R68, SRZ ;  /* 0x0000000000447805 */ /* 0x000fe4000001ff00 */
[----:B------:R-:W-:Y:S02]  /*1660*/  ISETP.GT.AND P1, PT, R72, R23, PT ;  /* 0x000000174800720c */ /* 0x000fe40003f24270 */
        /* <DEDUP_REMOVED lines=18> */
[----:B------:R-:W-:Y:S01]  /*1790*/  CS2R R6, SRZ ;  /* 0x0000000000067805 */ /* 0x000fe2000001ff00 */
[----:B------:R-:W-:Y:S02]  /*17a0*/  IMAD.MOV.U32 R8, RZ, RZ, RZ ;  /* 0x000000ffff087224 */ /* 0x000fe400078e00ff */
[----:B------:R-:W-:Y:S02]  /*17b0*/  IMAD.MOV.U32 R91, RZ, RZ, RZ ;  /* 0x000000ffff5b7224 */ /* 0x000fe400078e00ff */
[----:B------:R-:W-:-:S02]  /*17c0*/  IMAD.MOV.U32 R10, RZ, RZ, RZ ;  /* 0x000000ffff0a7224 */ /* 0x000fc400078e00ff */
[----:B------:R-:W-:Y:S02]  /*17d0*/  IMAD.MOV.U32 R93, RZ, RZ, RZ ;  /* 0x000000ffff5d7224 */ /* 0x000fe400078e00ff */
[----:B------:R-:W-:Y:S02]  /*17e0*/  IMAD.MOV.U32 R12, RZ, RZ, RZ ;  /* 0x000000ffff0c7224 */ /* 0x000fe400078e00ff */
        /* <DEDUP_REMOVED lines=33> */
.L_x_1353:
        /* <DEDUP_REMOVED lines=9> */
.L_x_1575:
[----:B------:R-:W-:Y:S05]  /*1a90*/  @!P0 BRA `(.L_x_1355) ;  /* 0x0000000000048947 */ /* 0x000fea0003800000 */
[----:B------:R-:W-:Y:S01]  /*1aa0*/  BPT.TRAP 0x1 ;  /* 0x000000040000795c */ /* 0x000fe20000300000 */
.L_x_1355:
[----:B------:R-:W-:Y:S02]  /*1ab0*/  IMAD.U32 R7, RZ, RZ, UR36 ;  /* 0x00000024ff077e24 */ /* 0x000fe4000f8e00ff */
[----:B0-----:R-:W-:-:S03]  /*1ac0*/  IMAD.U32 R0, RZ, RZ, UR38 ;  /* 0x00000026ff007e24 */ /* 0x001fc6000f8e00ff */
[----:B------:R-:W-:Y:S02]  /*1ad0*/  LEA R7, R7, UR37, 0x3 ;  /* 0x0000002507077c11 */ /* 0x000fe4000f8e18ff */
[----:B------:R-:W-:-:S04]  /*1ae0*/  SHF.L.U32 R0, R0, 0x1f, RZ ;  /* 0x0000001f00007819 */ /* 0x000fc800000006ff */
[----:B------:R0:W1:Y:S01]  /*1af0*/  SYNCS.PHASECHK.TRANS64.TRYWAIT P1, [R7+URZ+0x2a830], R0 ;  /* 0x02a83000070075a7 */ /* 0x000062000802017f */
[----:B------:R-:W-:Y:S05]  /*1b00*/  @!P0 BRA `(.L_x_1356) ;  /* 0x0000000000048947 */ /* 0x000fea0003800000 */
[----:B------:R-:W-:Y:S01]  /*1b10*/  BPT.TRAP 0x1 ;  /* 0x000000040000795c */ /* 0x000fe20000300000 */
.L_x_1356:
[----:B------:R-:W2:Y:S02]  /*1b20*/  S2R R2, SR_TID.X ;  /* 0x0000000000027919 */ /* 0x000ea40000002100 */
[----:B--2---:R-:W-:Y:S01]  /*1b30*/  LOP3.LUT P2, RZ, R2, 0x7f, RZ, 0xc0, !PT ;  /* 0x0000007f02ff7812 */ /* 0x004fe2000784c0ff */
[----:B-1----:R-:W-:-:S12]  /*1b40*/  @P1 BRA `(.L_x_1357) ;  /* 0x0000000000081947 */ /* 0x002fd80003800000 */
[----:B------:R-:W1:Y:S02]  /*1b50*/  SYNCS.PHASECHK.TRANS64.TRYWAIT P1, [R7+URZ+0x2a830], R0 ;  /* 0x02a83000070075a7 */ /* 0x000e64000802017f */
[----:B-1----:R-:W-:Y:S05]  /*1b60*/  @!P1 BRA `(.L_x_1358) ;  /* 0x0000013800689947 */ /* 0x002fea0003800000 */
.L_x_1357:
        /* <DEDUP_REMOVED lines=10> */
[----:B------:R-:W2:Y:S01]  /*1c10*/  LDC R21, c[0x0][0x448] ;  /* 0x00011200ff157b82 */ /* 0x000ea20000000800 */
[----:B------:R-:W-:Y:S01]  /*1c20*/  UMOV UR17, 0x40000040 ;  /* 0x4000004000117882 */ /* 0x000fe20000000000 */
[----:B------:R-:W-:Y:S01]  /*1c30*/  UMOV UR19, 0x40000040 ;  /* 0x4000004000137882 */ /* 0x000fe20000000000 */
[----:B------:R-:W-:Y:S01]  /*1c40*/  ULOP3.LUT UR39, UR4, 0x10000, URZ, 0xfc, !UPT ;  /* 0x0001000004277892 */ /* 0x000fe2000f8efc3f */
[----:B------:R-:W3:Y:S01]  /*1c50*/  S2R R2, SR_TID.X ;  /* 0x0000000000027919 */ /* 0x000ee20000002100 */
[----:B------:R-:W-:Y:S01]  /*1c60*/  ULOP3.LUT UR4, UR40, 0x10000, URZ, 0xfc, !UPT ;  /* 0x0001000028047892 */ /* 0x000fe2000f8efc3f */
[----:B01----:R-:W-:Y:S01]  /*1c70*/  IMAD.IADD R0, R22, 0x1, R18 ;  /* 0x0000000116007824 */ /* 0x003fe200078e0212 */
[----:B------:R-:W-:Y:S01]  /*1c80*/  UIMAD UR5, UR36, 0x900, UR39 ;  /* 0x00000900240578a4 */ /* 0x000fe2000f8e0227 */
[----:B------:R-:W0:Y:S01]  /*1c90*/  LDC.64 R12, c[0x0][0x9e0] ;  /* 0x00027800ff0c7b82 */ /* 0x000e220000000a00 */
[----:B------:R-:W-:-:S02]  /*1ca0*/  UIADD3 UR12, UR4, 0x4, URZ ;  /* 0x00000004040c7890 */ /* 0x000fc4000fffe03f */
[----:B------:R-:W-:Y:S01]  /*1cb0*/  UIADD3 UR14, UR5, 0x4, URZ ;  /* 0x00000004050e7890 */ /* 0x000fe2000fffe03f */
[----:B------:R-:W-:Y:S02]  /*1cc0*/  UMOV UR8, UR4 ;  /* 0x0000000400087c82 */ /* 0x000fe40008000000 */
[----:B------:R-:W-:Y:S01]  /*1cd0*/  UMOV UR10, UR5 ;  /* 0x00000005000a7c82 */ /* 0x000fe20008000000 */
[----:B------:R-:W-:Y:S01]  /*1ce0*/  IMAD.U32 R4, RZ, RZ, UR8 ;  /* 0x00000008ff047e24 */ /* 0x000fe2000f8e00ff */
[----:B------:R-:W-:Y:S01]  /*1cf0*/  HGMMA.64x96x16.F32 R24, gdesc[UR8], RZ, !UPT, gsb0 ;  /* 0x01600000081879f0 */ /* 0x000fe2000c0008ff */
[----:B------:R-:W-:Y:S02]  /*1d00*/  UIADD3 UR8, UR4, 0x2, URZ ;  /* 0x0000000204087890 */ /* 0x000fe4000fffe03f */
[----:B------:R-:W-:Y:S01]  /*1d10*/  UIADD3 UR10, UR5, 0x2, URZ ;  /* 0x00000002050a7890 */ /* 0x000fe2000fffe03f */
[----:B------:R-:W-:Y:S01]  /*1d20*/  UMOV UR9, 0x40000040 ;  /* 0x4000004000097882 */ /* 0x000fe20000000000 */
[----:B------:R-:W-:Y:S01]  /*1d30*/  UMOV UR11, 0x40000040 ;  /* 0x40000040000b7882 */ /* 0x000fe20000000000 */
[----:B------:R-:W-:Y:S01]  /*1d40*/  UIADD3 UR16, UR4, 0x6, URZ ;  /* 0x0000000604107890 */ /* 0x000fe2000fffe03f */
[----:B--2---:R-:W-:Y:S01]  /*1d50*/  ISETP.NE.AND P2, PT, R21, 0x1, PT ;  /* 0x000000011500780c */ /* 0x004fe20003f45270 */
[----:B------:R-:W-:-:S02]  /*1d60*/  UIADD3 UR18, UR5, 0x6, URZ ;  /* 0x0000000605127890 */ /* 0x000fc4000fffe03f */
[----:B------:R-:W-:Y:S02]  /*1d70*/  UIADD3 UR20, UR4, 0x400, URZ ;  /* 0x0000040004147890 */ /* 0x000fe4000fffe03f */
[----:B------:R-:W-:Y:S01]  /*1d80*/  UIADD3 UR22, UR5, 0x300, URZ ;  /* 0x0000030005167890 */ /* 0x000fe2000fffe03f */
[----:B------:R-:W-:Y:S01]  /*1d90*/  UMOV UR21, 0x40000040 ;  /* 0x4000004000157882 */ /* 0x000fe20000000000 */
[----:B------:R-:W-:Y:S01]  /*1da0*/  UMOV UR23, 0x40000040 ;  /* 0x4000004000177882 */ /* 0x000fe20000000000 */
[----:B------:R-:W-:Y:S02]  /*1db0*/  UIADD3 UR24, UR4, 0x402, URZ ;  /* 0x0000040204187890 */ /* 0x000fe4000fffe03f */
[----:B------:R-:W-:Y:S01]  /*1dc0*/  UIADD3 UR26, UR5, 0x302, URZ ;  /* 0x00000302051a7890 */ /* 0x000fe2000fffe03f */
[----:B---3--:R-:W-:Y:S01]  /*1dd0*/  LOP3.LUT P1, RZ, R2, 0x7f, RZ, 0xc0, !PT ;  /* 0x0000007f02ff7812 */ /* 0x008fe2000782c0ff */
[----:B------:R-:W-:Y:S01]  /*1de0*/  UMOV UR25, 0x40000040 ;  /* 0x4000004000197882 */ /* 0x000fe20000000000 */
[----:B------:R-:W-:Y:S01]  /*1df0*/  UMOV UR27, 0x40000040 ;  /* 0x40000040001b7882 */ /* 0x000fe20000000000 */
[----:B------:R-:W-:Y:S01]  /*1e00*/  UIADD3 UR28, UR4, 0x404, URZ ;  /* 0x00000404041c7890 */ /* 0x000fe2000fffe03f */
[----:B------:R-:W1:Y:S01]  /*1e10*/  @P2 LDC R3, c[0x0][0x44c] ;  /* 0x00011300ff032b82 */ /* 0x000e620000000800 */
[----:B------:R-:W-:Y:S01]  /*1e20*/  UIADD3 UR30, UR5, 0x304, URZ ;  /* 0x00000304051e7890 */ /* 0x000fe2000fffe03f */
[----:B------:R-:W-:Y:S01]  /*1e30*/  IMAD.MOV.U32 R2, RZ, RZ, R0 ;  /* 0x000000ffff027224 */ /* 0x000fe200078e0000 */
[----:B------:R-:W-:Y:S01]  /*1e40*/  UMOV UR29, 0x40000040 ;  /* 0x40000040001d7882 */ /* 0x000fe20000000000 */
[----:B------:R-:W-:Y:S01]  /*1e50*/  UMOV UR31, 0x40000040 ;  /* 0x40000040001f7882 */ /* 0x000fe20000000000 */
[----:B------:R-:W-:-:S02]  /*1e60*/  UIADD3 UR32, UR4, 0x406, URZ ;  /* 0x0000040604207890 */ /* 0x000fc4000fffe03f */
[----:B------:R-:W-:Y:S01]  /*1e70*/  UIADD3 UR34, UR5, 0x306, URZ ;  /* 0x0000030605227890 */ /* 0x000fe2000fffe03f */
[----:B------:R-:W2:Y:S01]  /*1e80*/  @P2 LDC R6, c[0x0][0x450] ;  /* 0x00011400ff062b82 */ /* 0x000ea20000000800 */
        /* <DEDUP_REMOVED lines=10> */
[----:B------:R-:W-:Y:S01]  /*1f30*/  UIADD3 UR48, UR4, 0x804, URZ ;  /* 0x0000080404307890 */ /* 0x000fe2000fffe03f */
[----:B-1----:R-:W-:Y:S01]  /*1f40*/  @P2 IMAD.HI.U32 R3, R0, R3, RZ ;  /* 0x0000000300032227 */ /* 0x002fe200078e00ff */
[----:B------:R-:W-:Y:S01]  /*1f50*/  UIADD3 UR50, UR5, 0x604, URZ ;  /* 0x0000060405327890 */ /* 0x000fe2000fffe03f */
[----:B------:R-:W-:Y:S01]  /*1f60*/  UMOV UR49, 0x40000040 ;  /* 0x4000004000317882 */ /* 0x000fe20000000000 */
[----:B------:R-:W-:Y:S01]  /*1f70*/  UMOV UR51, 0x40000040 ;  /* 0x4000004000337882 */ /* 0x000fe20000000000 */
[----:B------:R-:W-:Y:S01]  /*1f80*/  UIADD3 UR56, UR4, 0x806, URZ ;  /* 0x0000080604387890 */ /* 0x000fe2000fffe03f */
[----:B------:R-:W-:Y:S01]  /*1f90*/  @!P1 VIADD R0, R7, 0x2a840 ;  /* 0x0002a84007009836 */ /* 0x000fe20000000000 */
[----:B------:R-:W-:Y:S01]  /*1fa0*/  UIADD3 UR58, UR5, 0x606, URZ ;  /* 0x00000606053a7890 */ /* 0x000fe2000fffe03f */
[----:B--2---:R-:W-:Y:S01]  /*1fb0*/  @P2 SHF.R.U32.HI R2, RZ, R6, R3 ;  /* 0x00000006ff022219 */ /* 0x004fe20000011603 */
[----:B------:R-:W-:Y:S01]  /*1fc0*/  UMOV UR57, 0x40000040 ;  /* 0x4000004000397882 */ /* 0x000fe20000000000 */
[----:B------:R-:W-:Y:S01]  /*1fd0*/  UMOV UR59, 0x40000040 ;  /* 0x40000040003b7882 */ /* 0x000fe20000000000 */
[----:B------:R-:W-:Y:S01]  /*1fe0*/  IMAD.MOV.U32 R3, RZ, RZ, -0x60 ;  /* 0xffffffa0ff037424 */ /* 0x000fe200078e00ff */
[----:B------:R-:W-:Y:S01]  /*1ff0*/  @!P1 PRMT R0, RZ, 0x654, R0 ;  /* 0x00000654ff009816 */ /* 0x000fe20000000000 */
[----:B------:R-:W1:Y:S02]  /*2000*/  SHFL.IDX PT, R8, R2, RZ, 0x1c1f ;  /* 0x001c1fff02087589 */ /* 0x000e6400000e0000 */
[----:B------:R-:W-:-:S04]  /*2010*/  IMAD R6, R72, R3, 0x61 ;  /* 0x0000006148067424 */ /* 0x000fc800078e0203 */
[----:B------:R-:W-:Y:S02]  /*2020*/  IMAD R3, R19, -0x2, R6 ;  /* 0xfffffffe13037824 */ /* 0x000fe400078e0206 */
[----:B------:R-:W-:Y:S02]  /*2030*/  VIADD R74, R6, 0xffffffff ;  /* 0xffffffff064a7836 */ /* 0x000fe40000000000 */
[----:B------:R-:W-:Y:S01]  /*2040*/  VIADD R75, R3, 0xffffffff ;  /* 0xffffffff034b7836 */ /* 0x000fe20000000000 */
[----:B------:R-:W-:-:S05]  /*2050*/  IADD3 R7, -R17, R3, R16 ;  /* 0x0000000311077210 */ /* 0x000fca0007ffe110 */
        /* <DEDUP_REMOVED lines=36> */
[----:B------:R-:W-:-:S04]  /*22a0*/  VIADD R11, R7, UR4 ;  /* 0x00000004070b7c36 */ /* 0x000fc80008000000 */
[----:B-1----:R-:W-:Y:S01]  /*22b0*/  IMAD.IADD R3, R11, 0x1, R8 ;  /* 0x000000010b037824 */ /* 0x002fe200078e0208 */
[----:B------:R-:W-:Y:S02]  /*22c0*/  WARPGROUP.DEPBAR.LE gsb0, 0x0 ;  /* 0x00008000000079c5 */ /* 0x000fe40000010000 */
[----:B------:R0:W-:Y:S01]  /*22d0*/  @!P1 SYNCS.ARRIVE.TRANS64.RED.A1T0 RZ, [R0+URZ], RZ ;  /* 0x000000ff00ff99a7 */ /* 0x0001e2000810043f */
[----:B------:R-:W-:-:S04]  /*22e0*/  ISETP.GE.AND P1, PT, R13, 0x1, PT ;  /* 0x000000010d00780c */ /* 0x000fc80003f26270 */
[----:B------:R-:W-:Y:S01]  /*22f0*/  P2R R15, PR, RZ, 0x2 ;  /* 0x00000002ff0f7803 */ /* 0x000fe20000000000 */
[----:B0-----:R-:W-:-:S04]  /*2300*/  IMAD R0, R72, -0x60, R16 ;  /* 0xffffffa048007824 */ /* 0x001fc800078e0210 */
[----:B------:R-:W-:-:S04]  /*2310*/  VIADD R0, R0, 0x60 ;  /* 0x0000006000007836 */ /* 0x000fc80000000000 */
[----:B------:R-:W-:-:S05]  /*2320*/  IMAD R9, R19, -0x2, R0 ;  /* 0xfffffffe13097824 */ /* 0x000fca00078e0200 */
[----:B------:R-:W-:Y:S01]  /*2330*/  VIADDMNMX R0, R8, R20, R9, PT ;  /* 0x0000001408007246 */ /* 0x000fe20003800109 */
[----:B------:R-:W-:Y:S06]  /*2340*/  @!P1 BRA `(.L_x_1359) ;  /* 0x00000000004c9947 */ /* 0x000fec0003800000 */
[----:B------:R-:W-:Y:S01]  /*2350*/  IADD3 R6, -R17, R16, R8 ;  /* 0x0000001011067210 */ /* 0x000fe20007ffe108 */
        /* <DEDUP_REMOVED lines=10> */
.L_x_1361:
[----:B------:R-:W-:-:S13]  /*2400*/  ISETP.NE.AND P1, PT, R13, 0x1, PT ;  /* 0x000000010d00780c */ /* 0x000fda0003f25270 */
[----:B------:R-:W0:Y:S02]  /*2410*/  @P1 LDC.64 R76, c[0x0][0x9e8] ;  /* 0x00027a00ff4c1b82 */ /* 0x000e240000000a00 */
[----:B0-----:R-:W-:-:S05]  /*2420*/  @P1 IMAD.HI.U32 R8, R6, R76, RZ ;  /* 0x0000004c06081227 */ /* 0x001fca00078e00ff */
[----:B------:R-:W-:-:S07]  /*2430*/  @P1 SHF.R.U32.HI R6, RZ, R77, R8 ;  /* 0x0000004dff061219 */ /* 0x000fce0000011608 */
.L_x_1362:
[----:B------:R-:W-:Y:S05]  /*2440*/  BSYNC B0 ;  /* 0x0000000000007941 */ /* 0x000fea0003800000 */
.L_x_1360:
[----:B------:R-:W-:-:S05]  /*2450*/  IMAD R6, R6, R13, R75 ;  /* 0x0000000d06067224 */ /* 0x000fca00078e024b */
[----:B------:R-:W-:Y:S02]  /*2460*/  VIMNMX R3, R3, R6, !PT ;  /* 0x0000000603037248 */ /* 0x000fe40007fe0100 */
[----:B------:R-:W-:-:S07]  /*2470*/  VIADDMNMX R0, R6, R13, R0, PT ;  /* 0x0000000d06007246 */ /* 0x000fce0003800100 */
.L_x_1359:
[C---:B------:R-:W-:Y:S02]  /*2480*/  ISETP.GE.AND P1, PT, R74.reuse, 0x2, PT ;  /* 0x000000024a00780c */ /* 0x040fe40003f26270 */
[C---:B------:R-:W-:Y:S02]  /*2490*/  ISETP.GE.AND P5, PT, R74.reuse, 0x9, PT ;  /* 0x000000094a00780c */ /* 0x040fe40003fa6270 */
[----:B------:R-:W-:Y:S02]  /*24a0*/  ISETP.GT.AND P2, PT, R3, 0x1, !P1 ;  /* 0x000000010300780c */ /* 0x000fe40004f44270 */
[----:B------:R-:W-:Y:S02]  /*24b0*/  ISETP.GE.AND P3, PT, R74, 0xa, PT ;  /* 0x0000000a4a00780c */ /* 0x000fe40003f66270 */
        /* <DEDUP_REMOVED lines=12> */
[C---:B------:R-:W-:Y:S02]  /*2580*/  ISETP.GT.AND P2, PT, R3.reuse, 0x10, !P3 ;  /* 0x000000100300780c */ /* 0x040fe40005f44270 */
        /* <DEDUP_REMOVED lines=38> */
[C---:B------:R-:W-:Y:S02]  /*27f0*/  ISETP.GT.AND P2, PT, R3.reuse, 0x30, !P3 ;  /* 0x000000300300780c */ /* 0x040fe40005f44270 */
        /* <DEDUP_REMOVED lines=56> */
[----:B------:R-:W-:-:S04]  /*2b80*/  ISETP.GT.AND P4, PT, R3, 0x59, !P4 ;  /* 0x000000590300780c */ /* 0x000fc80006784270 */
[----:B------:R-:W-:Y:S02]  /*2b90*/  ISETP.LT.OR P4, PT, R0, 0x5a, P4 ;  /* 0x0000005a0000780c */ /* 0x000fe40002781670 */
[----:B------:R-:W0:Y:S02]  /*2ba0*/  SHFL.IDX PT, R0, R2, 0x1, 0x1c1f ;  /* 0x003c1f0002007f89 */ /* 0x000e2400000e0000 */
[----:B------:R-:W-:Y:S02]  /*2bb0*/  FSEL R6, R69, -INF , !P4 ;  /* 0xff80000045067808 */ /* 0x000fe40006000000 */
[----:B------:R-:W-:Y:S02]  /*2bc0*/  ISETP.GE.AND P4, PT, R13, 0x1, PT ;  /* 0x000000010d00780c */ /* 0x000fe40003f86270 */
[----:B0-----:R-:W-:Y:S01]  /*2bd0*/  VIADDMNMX R24, R0, R20, R9, PT ;  /* 0x0000001400187246 */ /* 0x001fe20003800109 */
[----:B------:R-:W-:-:S10]  /*2be0*/  IMAD.IADD R7, R11, 0x1, R0 ;  /* 0x000000010b077824 */ /* 0x000fd400078e0200 */
[----:B------:R-:W-:Y:S05]  /*2bf0*/  @!P4 BRA `(.L_x_1363) ;  /* 0x00000000004cc947 */ /* 0x000fea0003800000 */
        /* <DEDUP_REMOVED lines=11> */
.L_x_1365:
[----:B------:R-:W-:-:S13]  /*2cb0*/  ISETP.NE.AND P4, PT, R13, 0x1, PT ;  /* 0x000000010d00780c */ /* 0x000fda0003f85270 */
[----:B------:R-:W0:Y:S02]  /*2cc0*/  @P4 LDC.64 R2, c[0x0][0x9e8] ;  /* 0x00027a00ff024b82 */ /* 0x000e240000000a00 */
[----:B0-----:R-:W-:-:S05]  /*2cd0*/  @P4 IMAD.HI.U32 R2, R0, R2, RZ ;  /* 0x0000000200024227 */ /* 0x001fca00078e00ff */
[----:B------:R-:W-:-:S07]  /*2ce0*/  @P4 SHF.R.U32.HI R0, RZ, R3, R2 ;  /* 0x00000003ff004219 */ /* 0x000fce0000011602 */
.L_x_1366:
[----:B------:R-:W-:Y:S05]  /*2cf0*/  BSYNC B0 ;  /* 0x0000000000007941 */ /* 0x000fea0003800000 */
.L_x_1364:
[----:B------:R-:W-:-:S05]  /*2d00*/  IMAD R0, R0, R13, R75 ;  /* 0x0000000d00007224 */ /* 0x000fca00078e024b */
[----:B------:R-:W-:Y:S02]  /*2d10*/  VIMNMX R7, R7, R0, !PT ;  /* 0x0000000007077248 */ /* 0x000fe40007fe0100 */
[----:B------:R-:W-:-:S07]  /*2d20*/  VIADDMNMX R24, R0, R13, R24, PT ;  /* 0x0000000d00187246 */ /* 0x000fce0003800118 */
.L_x_1363:
        /* <DEDUP_REMOVED lines=173> */
[----:B------:R-:W-:-:S03]  /*3800*/  FFMA.FTZ R68, R68, R9, -R74 ;  /* 0x0000000944447223 */ /* 0x000fc6000001084a */
[----:B------:R0:W4:Y:S02]  /*3810*/  MUFU.EX2 R158, R33 ;  /* 0x00000021009e7308 */ /* 0x0001240000000800 */
[----:B------:R-:W5:Y:S06]  /*3820*/  @P4 LDC R53, c[0x0][0x44c] ;  /* 0x00011300ff354b82 */ /* 0x000f6c0000000800 */
[----:B------:R-:W4:Y:S01]  /*3830*/  MUFU.EX2 R35, R35 ;  /* 0x0000002300237308 */ /* 0x000f220000000800 */
[----:B0-----:R-:W-:Y:S01]  /*3840*/  FFMA.FTZ R33, R89, R9, -R74 ;  /* 0x0000000959217223 */ /* 0x001fe2000001084a */
[----:B--2---:R-:W-:-:S06]  /*3850*/  FMNMX.FTZ R56, R11, R56, !PT ;  /* 0x000000380b387209 */ /* 0x004fcc0007810000 */
[----:B------:R-:W-:Y:S01]  /*3860*/  MUFU.EX2 R144, R43 ;  /* 0x0000002b00907308 */ /* 0x000fe20000000800 */
[----:B------:R-:W0:Y:S07]  /*3870*/  SHFL.BFLY PT, R7, R56, 0x1, 0x1f ;  /* 0x0c201f0038077f89 */ /* 0x000e2e00000e0000 */
[----:B------:R1:W-:Y:S01]  /*3880*/  MUFU.EX2 R43, R6 ;  /* 0x00000006002b7308 */ /* 0x0003e20000000800 */
[----:B-----5:R-:W-:-:S07]  /*3890*/  @P4 IMAD.HI.U32 R53, R18, R53, RZ ;  /* 0x0000003512354227 */ /* 0x020fce00078e00ff */
        /* <DEDUP_REMOVED lines=46> */
[----:B--2---:R-:W-:-:S06]  /*3b80*/  IMAD.MOV.U32 R28, RZ, RZ, R18 ;  /* 0x000000ffff1c7224 */ /* 0x004fcc00078e0012 */
[----:B------:R1:W2:Y:S01]  /*3b90*/  MUFU.EX2 R153, R32 ;  /* 0x0000002000997308 */ /* 0x0002a20000000800 */
[C---:B---3--:R-:W-:Y:S01]  /*3ba0*/  FADD.FTZ R47, R159.reuse, R6 ;  /* 0x000000069f2f7221 */ /* 0x048fe20000010000 */
[----:B------:R-:W-:-:S06]  /*3bb0*/  F2FP.F16.F32.PACK_AB R159, R159, R30 ;  /* 0x0000001e9f9f723e */ /* 0x000fcc00000000ff */
[----:B------:R-:W3:Y:S01]  /*3bc0*/  MUFU.EX2 R38, R38 ;  /* 0x0000002600267308 */ /* 0x000ee20000000800 */
[----:B0-----:R-:W-:Y:S01]  /*3bd0*/  FADD.FTZ R6, R34, R47 ;  /* 0x0000002f22067221 */ /* 0x001fe20000010000 */
[----:B-1----:R-:W0:Y:S06]  /*3be0*/  @P4 LDC R32, c[0x0][0x450] ;  /* 0x00011400ff204b82 */ /* 0x002e2c0000000800 */
[----:B------:R1:W-:Y:S01]  /*3bf0*/  MUFU.EX2 R154, R33 ;  /* 0x00000021009a7308 */ /* 0x0003e20000000800 */
[C---:B--2---:R-:W-:Y:S01]  /*3c00*/  FADD.FTZ R47, R153.reuse, R6 ;  /* 0x00000006992f7221 */ /* 0x044fe20000010000 */
[----:B------:R-:W-:-:S06]  /*3c10*/  F2FP.F16.F32.PACK_AB R153, R153, R34 ;  /* 0x000000229999723e */ /* 0x000fcc00000000ff */
[----:B------:R-:W2:Y:S01]  /*3c20*/  MUFU.EX2 R155, R36 ;  /* 0x00000024009b7308 */ /* 0x000ea20000000800 */
[----:B-1----:R-:W-:Y:S01]  /*3c30*/  FFMA.FTZ R33, R93, R9, -R74 ;  /* 0x000000095d217223 */ /* 0x002fe2000001084a */
[----:B---3--:R-:W-:-:S06]  /*3c40*/  FADD.FTZ R6, R38, R47 ;  /* 0x0000002f26067221 */ /* 0x008fcc0000010000 */
[----:B------:R-:W-:Y:S01]  /*3c50*/  MUFU.EX2 R29, R29 ;  /* 0x0000001d001d7308 */ /* 0x000fe20000000800 */
[----:B0-----:R-:W-:Y:S02]  /*3c60*/  @P4 SHF.R.U32.HI R28, RZ, R32, R53 ;  /* 0x00000020ff1c4219 */ /* 0x001fe40000011635 */
[----:B------:R-:W-:-:S03]  /*3c70*/  ISETP.GE.AND P4, PT, R13, 0x1, PT ;  /* 0x000000010d00780c */ /* 0x000fc60003f86270 */
[----:B------:R-:W-:Y:S02]  /*3c80*/  IMAD.IADD R73, R73, 0x1, R28 ;  /* 0x0000000149497824 */ /* 0x000fe400078e021c */
[----:B------:R-:W0:Y:S01]  /*3c90*/  MUFU.EX2 R42, R42 ;  /* 0x0000002a002a7308 */ /* 0x000e220000000800 */
[C---:B--2---:R-:W-:Y:S01]  /*3ca0*/  FADD.FTZ R47, R155.reuse, R6 ;  /* 0x000000069b2f7221 */ /* 0x044fe20000010000 */
[----:B------:R-:W-:Y:S01]  /*3cb0*/  F2FP.F16.F32.PACK_AB R155, R155, R38 ;  /* 0x000000269b9b723e */ /* 0x000fe200000000ff */
[----:B------:R-:W-:-:S05]  /*3cc0*/  IMAD.IADD R12, R73, 0x1, R12 ;  /* 0x00000001490c7824 */ /* 0x000fca00078e020c */
        /* <DEDUP_REMOVED lines=22> */
[----:B0-----:R-:W-:Y:S01]  /*3e30*/  FADD.FTZ R51, R41, R10 ;  /* 0x0000000a29337221 */ /* 0x001fe20000010000 */
[----:B------:R-:W-:-:S03]  /*3e40*/  VIADD R10, R72, 0xfffffffe ;  /* 0xfffffffe480a7836 */ /* 0x000fc60000000000 */
        /* <DEDUP_REMOVED lines=8> */
[C---:B------:R-:W-:Y:S01]  /*3ed0*/  FADD.FTZ R7, R151.reuse, R2 ;  /* 0x0000000297077221 */ /* 0x040fe20000010000 */
[C---:B------:R-:W-:Y:S01]  /*3ee0*/  FADD.FTZ R6, R146.reuse, R47 ;  /* 0x0000002f92067221 */ /* 0x040fe20000010000 */
[----:B------:R-:W-:Y:S01]  /*3ef0*/  F2FP.F16.F32.PACK_AB R146, R146, R45 ;  /* 0x0000002d9292723e */ /* 0x000fe200000000ff */
[----:B------:R-:W0:Y:S01]  /*3f00*/  MUFU.EX2 R49, R49 ;  /* 0x0000003100317308 */ /* 0x000e220000000800 */
[----:B------:R-:W-:Y:S01]  /*3f10*/  FADD.FTZ R2, R50, R7 ;  /* 0x0000000732027221 */ /* 0x000fe20000010000 */
[----:B------:R-:W-:-:S03]  /*3f20*/  F2FP.F16.F32.PACK_AB R151, R151, R46 ;  /* 0x0000002e9797723e */ /* 0x000fc600000000ff */
        /* <DEDUP_REMOVED lines=52> */
.L_x_1368:
[----:B------:R-:W-:-:S13]  /*4270*/  ISETP.NE.AND P1, PT, R13, 0x1, PT ;  /* 0x000000010d00780c */ /* 0x000fda0003f25270 */
[----:B------:R-:W0:Y:S02]  /*4280*/  @P1 LDC.64 R24, c[0x0][0x9e8] ;  /* 0x00027a00ff181b82 */ /* 0x000e240000000a00 */
[----:B0-----:R-:W-:-:S05]  /*4290*/  @P1 IMAD.HI.U32 R2, R0, R24, RZ ;  /* 0x0000001800021227 */ /* 0x001fca00078e00ff */
[----:B------:R-:W-:-:S07]  /*42a0*/  @P1 SHF.R.U32.HI R0, RZ, R25, R2 ;  /* 0x00000019ff001219 */ /* 0x000fce0000011602 */
.L_x_1369:
[----:B------:R-:W-:-:S05]  /*42b0*/  IMAD R13, R0, R13, R13 ;  /* 0x0000000d000d7224 */ /* 0x000fca00078e020d */
[----:B------:R-:W-:-:S07]  /*42c0*/  VIMNMX R12, R12, R13, PT ;  /* 0x0000000d0c0c7248 */ /* 0x000fce0003fe0100 */
.L_x_1367:
        /* <DEDUP_REMOVED lines=43> */
[----:B------:R-:W-:-:S06]  /*4580*/  ULDC UR59, c[0x0][0x9dc] ;  /* 0x00027700003b7ab9 */ /* 0x000fcc0000000800 */
.L_x_1387:
[----:B------:R-:W-:-:S04]  /*4590*/  UIADD3 UR4, UR36, 0x1, URZ ;  /* 0x0000000124047890 */ /* 0x000fc8000fffe03f */
[----:B------:R-:W-:-:S04]  /*45a0*/  UISETP.NE.AND UP0, UPT, UR4, 0x2, UPT ;  /* 0x000000020400788c */ /* 0x000fc8000bf05270 */
[----:B------:R-:W-:Y:S02]  /*45b0*/  USEL UR7, URZ, 0x1, UP0 ;  /* 0x000000013f077887 */ /* 0x000fe40008000000 */
[----:B------:R-:W-:Y:S02]  /*45c0*/  USEL UR4, UR4, URZ, UP0 ;  /* 0x0000003f04047287 */ /* 0x000fe40008000000 */
[----:B------:R-:W-:Y:S01]  /*45d0*/  ULOP3.LUT UR7, UR38, UR7, URZ, 0x3c, !UPT ;  /* 0x0000000726077292 */ /* 0x000fe2000f8e3c3f */
[----:B------:R-:W-:Y:S11]  /*45e0*/  @!P0 BRA `(.L_x_1371) ;  /* 0x0000000000048947 */ /* 0x000ff60003800000 */
[----:B------:R-:W-:Y:S01]  /*45f0*/  BPT.TRAP 0x1 ;  /* 0x000000040000795c */ /* 0x000fe20000300000 */
.L_x_1371:
[----:B------:R-:W-:Y:S01]  /*4600*/  ULEA UR6, UR4, UR37, 0x3 ;  /* 0x0000002504067291 */ /* 0x000fe2000f8e183f */
[----:B------:R-:W-:-:S05]  /*4610*/  IMAD.U32 R9, RZ, RZ, UR7 ;  /* 0x00000007ff097e24 */ /* 0x000fca000f8e00ff */
[----:B------:R-:W-:-:S04]  /*4620*/  SHF.L.U32 R9, R9, 0x1f, RZ ;  /* 0x0000001f09097819 */ /* 0x000fc800000006ff */
[----:B------:R0:W1:Y:S01]  /*4630*/  SYNCS.PHASECHK.TRANS64.TRYWAIT P1, [UR6+0x2a830], R9 ;  /* 0x02a83009ff0075a7 */ /* 0x0000620008020146 */
[----:B------:R-:W-:Y:S05]  /*4640*/  @!P0 BRA `(.L_x_1372) ;  /* 0x0000000000048947 */ /* 0x000fea0003800000 */
[----:B------:R-:W-:Y:S01]  /*4650*/  BPT.TRAP 0x1 ;  /* 0x000000040000795c */ /* 0x000fe20000300000 */
.L_x_1372:
[----:B-1----:R-:W-:Y:S05]  /*4660*/  @P1 BRA `(.L_x_1373) ;  /* 0x0000000000081947 */ /* 0x002fea0003800000 */
[----:B------:R-:W1:Y:S02]  /*4670*/  SYNCS.PHASECHK.TRANS64.TRYWAIT P1, [UR6+0x2a830], R9 ;  /* 0x02a83009ff0075a7 */ /* 0x000e640008020146 */
[----:B-1----:R-:W-:Y:S05]  /*4680*/  @!P1 BRA `(.L_x_1374) ;  /* 0x0000010c00b49947 */ /* 0x002fea0003800000 */
.L_x_1373:
        /* <DEDUP_REMOVED lines=131> */
.L_x_1375:
[----:B------:R-:W-:Y:S01]  /*4ec0*/  ULEA UR11, UR36, UR37, 0x3 ;  /* 0x00000025240b7291 */ /* 0x000fe2000f8e183f */
[----:B------:R-:W-:-:S05]  /*4ed0*/  IMAD.U32 R0, RZ, RZ, UR38 ;  /* 0x00000026ff007e24 */ /* 0x000fca000f8e00ff */
[----:B------:R-:W-:-:S04]  /*4ee0*/  SHF.L.U32 R0, R0, 0x1f, RZ ;  /* 0x0000001f00007819 */ /* 0x000fc800000006ff */
[----:B------:R2:W3:Y:S01]  /*4ef0*/  SYNCS.PHASECHK.TRANS64.TRYWAIT P1, [UR11+0x2a850], R0 ;  /* 0x02a85000ff0075a7 */ /* 0x0004e2000802014b */
[----:B------:R-:W-:Y:S05]  /*4f00*/  @!P0 BRA `(.L_x_1376) ;  /* 0x0000000000048947 */ /* 0x000fea0003800000 */
[----:B------:R-:W-:Y:S01]  /*4f10*/  BPT.TRAP 0x1 ;  /* 0x000000040000795c */ /* 0x000fe20000300000 */
.L_x_1376:
[----:B---3--:R-:W-:Y:S05]  /*4f20*/  @P1 BRA `(.L_x_1377) ;  /* 0x0000000000081947 */ /* 0x008fea0003800000 */
[----:B------:R-:W3:Y:S02]  /*4f30*/  SYNCS.PHASECHK.TRANS64.TRYWAIT P1, [UR11+0x2a850], R0 ;  /* 0x02a85000ff0075a7 */ /* 0x000ee4000802014b */
[----:B---3--:R-:W-:Y:S05]  /*4f40*/  @!P1 BRA `(.L_x_1378) ;  /* 0x00000104009c9947 */ /* 0x008fea0003800000 */
.L_x_1377:
[----:B------:R-:W-:Y:S01]  /*4f50*/  UIADD3 UR5, UR37, 0x400, URZ ;  /* 0x0000040025057890 */ /* 0x000fe2000fffe03f */
[----:B------:R-:W-:Y:S01]  /*4f60*/  WARPGROUP.ARRIVE ;  /* 0x00000000000079c5 */ /* 0x000fe20000000000 */
[----:B------:R-:W-:Y:S01]  /*4f70*/  UMOV UR15, 0x40000040 ;  /* 0x40000040000f7882 */ /* 0x000fe20000000000 */
[----:B------:R-:W-:Y:S01]  /*4f80*/  ISETP.NE.AND P3, PT, R21, 0x1, PT ;  /* 0x000000011500780c */ /* 0x000fe20003f65270 */
[----:B------:R-:W-:-:S03]  /*4f90*/  USHF.R.U32.HI UR5, URZ, 0x4, UR5 ;  /* 0x000000043f057899 */ /* 0x000fc60008011605 */
[----:B------:R-:W3:Y:S01]  /*4fa0*/  S2R R175, SR_TID.X ;  /* 0x0000000000af7919 */ /* 0x000ee20000002100 */
[----:B01----:R-:W-:Y:S01]  /*4fb0*/  IMAD.IADD R9, R22, 0x1, R18 ;  /* 0x0000000116097824 */ /* 0x003fe200078e0212 */
[----:B------:R-:W-:Y:S01]  /*4fc0*/  ISETP.NE.AND P1, PT, R15, RZ, PT ;  /* 0x000000ff0f00720c */ /* 0x000fe20003f25270 */
[----:B------:R-:W-:Y:S01]  /*4fd0*/  ULOP3.LUT UR5, UR5, 0x3fff, URZ, 0xc0, !UPT ;  /* 0x00003fff05057892 */ /* 0x000fe2000f8ec03f */
[----:B------:R-:W-:Y:S01]  /*4fe0*/  IMAD.U32 R2, RZ, RZ, UR6 ;  /* 0x00000006ff027e24 */ /* 0x000fe2000f8e00ff */
[----:B------:R-:W-:Y:S02]  /*4ff0*/  ULDC UR18, c[0x0][0x9e0] ;  /* 0x0002780000127ab9 */ /* 0x000fe40000000800 */
[----:B------:R-:W-:-:S04]  /*5000*/  ULOP3.LUT UR5, UR5, 0x3000000, URZ, 0xfc, !UPT ;  /* 0x0300000005057892 */ /* 0x000fc8000f8efc3f */
[----:B------:R-:W-:Y:S01]  /*5010*/  UIMAD UR10, UR36, 0x600, UR5 ;  /* 0x00000600240a78a4 */ /* 0x000fe2000f8e0205 */
[----:B--2---:R-:W0:Y:S01]  /*5020*/  @P3 LDC R0, c[0x0][0x44c] ;  /* 0x00011300ff003b82 */ /* 0x004e220000000800 */
[----:B------:R-:W-:-:S05]  /*5030*/  ULOP3.LUT UR5, URZ, UR59, URZ, 0x33, !UPT ;  /* 0x0000003b3f057292 */ /* 0x000fca000f8e333f */
[----:B------:R-:W-:Y:S02]  /*5040*/  UMOV UR14, UR10 ;  /* 0x0000000a000e7c82 */ /* 0x000fe40008000000 */
[----:B------:R-:W-:Y:S01]  /*5050*/  HGMMA.64x128x16.F32 R24, R156, gdesc[UR12].tnspB, R24, gsb0 ;  /* 0x41e0000c9c187df0 */ /* 0x000fe20008000818 */
[----:B------:R-:W-:Y:S01]  /*5060*/  UIADD3 UR14, UR10, 0x80, URZ ;  /* 0x000000800a0e7890 */ /* 0x000fe2000fffe03f */
[----:B------:R-:W1:Y:S01]  /*5070*/  @P3 LDC R13, c[0x0][0x450] ;  /* 0x00011400ff0d3b82 */ /* 0x000e620000000800 */
[----:B------:R-:W-:Y:S01]  /*5080*/  UMOV UR15, 0x40000040 ;  /* 0x40000040000f7882 */ /* 0x000fe20000000000 */
[----:B---3--:R-:W-:Y:S01]  /*5090*/  LOP3.LUT P2, RZ, R175, 0x7f, RZ, 0xc0, !PT ;  /* 0x0000007fafff7812 */ /* 0x008fe2000784c0ff */
[----:B0-----:R-:W-:-:S05]  /*50a0*/  @P3 IMAD.HI.U32 R0, R9, R0, RZ ;  /* 0x0000000009003227 */ /* 0x001fca00078e00ff */
[----:B-1----:R-:W-:-:S07]  /*50b0*/  @P3 SHF.R.U32.HI R9, RZ, R13, R0 ;  /* 0x0000000dff093219 */ /* 0x002fce0000011600 */
        /* <DEDUP_REMOVED lines=29> */
[----:B------:R-:W-:Y:S01]  /*5290*/  VIADD R144, R2, 0xffffffff ;  /* 0xffffffff02907836 */ /* 0x000fe20000000000 */
[----:B------:R-:W-:Y:S02]  /*52a0*/  WARPGROUP.DEPBAR.LE gsb0, 0x0 ;  /* 0x00008000000079c5 */ /* 0x000fe40000010000 */
[----:B------:R-:W0:Y:S01]  /*52b0*/  SHFL.IDX PT, R139, R9, RZ, 0x1c1f ;  /* 0x001c1fff098b7589 */ /* 0x000e2200000e0000 */
[----:B------:R1:W-:Y:S02]  /*52c0*/  @!P2 SYNCS.ARRIVE.TRANS64.RED.A1T0 RZ, [R0+URZ], RZ ;  /* 0x000000ff00ffa9a7 */ /* 0x0003e4000810043f */
[----:B-1----:R-:W-:-:S05]  /*52d0*/  IADD3 R0, -R17, R2, R16 ;  /* 0x0000000211007210 */ /* 0x002fca0007ffe110 */
[C---:B------:R-:W-:Y:S02]  /*52e0*/  VIADD R141, R0.reuse, UR18 ;  /* 0x00000012008d7c36 */ /* 0x040fe40008000000 */
[----:B------:R-:W-:Y:S02]  /*52f0*/  VIADD R142, R0, UR5 ;  /* 0x00000005008e7c36 */ /* 0x000fe40008000000 */
[--C-:B0-----:R-:W-:Y:S02]  /*5300*/  IMAD.IADD R13, R141, 0x1, R139.reuse ;  /* 0x000000018d0d7824 */ /* 0x101fe400078e028b */
[----:B------:R-:W-:Y:S01]  /*5310*/  IMAD.IADD R137, R142, 0x1, R139 ;  /* 0x000000018e897824 */ /* 0x000fe200078e028b */
[----:B------:R-:W-:Y:S06]  /*5320*/  @!P1 BRA `(.L_x_1379) ;  /* 0x0000000000549947 */ /* 0x000fec0003800000 */
[----:B------:R-:W-:Y:S01]  /*5330*/  IADD3 R139, -R17, R16, R139 ;  /* 0x00000010118b7210 */ /* 0x000fe20007ffe18b */
        /* <DEDUP_REMOVED lines=11> */
.L_x_1381:
[----:B------:R-:W-:-:S05]  /*53f0*/  IMAD.U32 R2, RZ, RZ, UR58 ;  /* 0x0000003aff027e24 */ /* 0x000fca000f8e00ff */
[----:B------:R-:W-:-:S13]  /*5400*/  ISETP.NE.AND P1, PT, R2, 0x1, PT ;  /* 0x000000010200780c */ /* 0x000fda0003f25270 */
[----:B------:R-:W0:Y:S02]  /*5410*/  @P1 LDC.64 R146, c[0x0][0x9e8] ;  /* 0x00027a00ff921b82 */ /* 0x000e240000000a00 */
[----:B0-----:R-:W-:-:S05]  /*5420*/  @P1 IMAD.HI.U32 R0, R139, R146, RZ ;  /* 0x000000928b001227 */ /* 0x001fca00078e00ff */
[----:B------:R-:W-:-:S07]  /*5430*/  @P1 SHF.R.U32.HI R139, RZ, R147, R0 ;  /* 0x00000093ff8b1219 */ /* 0x000fce0000011600 */
.L_x_1382:
[----:B------:R-:W-:Y:S05]  /*5440*/  BSYNC B0 ;  /* 0x0000000000007941 */ /* 0x000fea0003800000 */
.L_x_1380:
[----:B------:R-:W-:-:S05]  /*5450*/  IMAD R0, R139, R2, R144 ;  /* 0x000000028b007224 */ /* 0x000fca00078e0290 */
[----:B------:R-:W-:Y:S02]  /*5460*/  VIADDMNMX R13, R0, R2, R13, PT ;  /* 0x00000002000d7246 */ /* 0x000fe4000380010d */
[----:B------:R-:W-:-:S07]  /*5470*/  VIMNMX R137, R137, R0, !PT ;  /* 0x0000000089897248 */ /* 0x000fce0007fe0100 */
.L_x_1379:
        /* <DEDUP_REMOVED lines=132> */
.L_x_1385:
[----:B------:R-:W-:-:S05]  /*5cc0*/  IMAD.U32 R93, RZ, RZ, UR58 ;  /* 0x0000003aff5d7e24 */ /* 0x000fca000f8e00ff */
[----:B------:R-:W-:-:S13]  /*5cd0*/  ISETP.NE.AND P6, PT, R93, 0x1, PT ;  /* 0x000000015d00780c */ /* 0x000fda0003fc5270 */
[----:B------:R-:W0:Y:S02]  /*5ce0*/  @P6 LDC.64 R140, c[0x0][0x9e8] ;  /* 0x00027a00ff8c6b82 */ /* 0x000e240000000a00 */
[----:B0-----:R-:W-:-:S05]  /*5cf0*/  @P6 IMAD.HI.U32 R140, R9, R140, RZ ;  /* 0x0000008c098c6227 */ /* 0x001fca00078e00ff */
[----:B------:R-:W-:-:S07]  /*5d00*/  @P6 SHF.R.U32.HI R9, RZ, R141, R140 ;  /* 0x0000008dff096219 */ /* 0x000fce000001168c */
.L_x_1386:
[----:B------:R-:W-:Y:S05]  /*5d10*/  BSYNC B0 ;  /* 0x0000000000007941 */ /* 0x000fea0003800000 */
.L_x_1384:
[----:B------:R-:W-:-:S05]  /*5d20*/  IMAD R140, R9, R93, R144 ;  /* 0x0000005d098c7224 */ /* 0x000fca00078e0290 */
[----:B------:R-:W-:Y:S02]  /*5d30*/  VIADDMNMX R13, R140, R93, R13, PT ;  /* 0x0000005d8c0d7246 */ /* 0x000fe4000380010d */
[----:B------:R-:W-:-:S07]  /*5d40*/  VIMNMX R89, R89, R140, !PT ;  /* 0x0000008c59597248 */ /* 0x000fce0007fe0100 */
.L_x_1383:
        /* <DEDUP_REMOVED lines=68> */
[----:B------:R-:W-:Y:S02]  /*6190*/  ISETP.GT.AND P1, PT, R89, 0x30, !P1 ;  /* 0x000000305900780c */ /* 0x000fe40004f24270 */
[----:B------:R-:W-:Y:S02]  /*61a0*/  FMNMX.FTZ R91, R88, R9, !PT ;  /* 0x00000009585b7209 */ /* 0x000fe40007810000 */
[----:B------:R-:W-:Y:S01]  /*61b0*/  ISETP.LT.OR P1, PT, R13, 0x31, P1 ;  /* 0x000000310d00780c */ /* 0x000fe20000f21670 */
[----:B------:R-:W0:Y:S01]  /*61c0*/  LDC R9, c[0x0][0x988] ;  /* 0x00026200ff097b82 */ /* 0x000e220000000800 */
[----:B------:R-:W-:Y:S01]  /*61d0*/  ISETP.NE.AND P2, PT, R121, RZ, PT ;  /* 0x000000ff7900720c */ /* 0x000fe20003f45270 */
[----:B------:R-:W1:Y:S01]  /*61e0*/  SHFL.BFLY PT, R178, R91, 0x2, 0x1f ;  /* 0x0c401f005bb27f89 */ /* 0x000e6200000e0000 */
[----:B------:R-:W-:Y:S02]  /*61f0*/  FSEL R114, R114, -INF , !P1 ;  /* 0xff80000072727808 */ /* 0x000fe40004800000 */
[----:B------:R-:W-:-:S02]  /*6200*/  ISETP.NE.AND P1, PT, R153, RZ, PT ;  /* 0x000000ff9900720c */ /* 0x000fc40003f25270 */
[----:B------:R-:W-:Y:S02]  /*6210*/  ISETP.NE.AND P6, PT, R156, RZ, PT ;  /* 0x000000ff9c00720c */ /* 0x000fe40003fc5270 */
[C---:B------:R-:W-:Y:S02]  /*6220*/  ISETP.GT.AND P1, PT, R89.reuse, 0x31, !P1 ;  /* 0x000000315900780c */ /* 0x040fe40004f24270 */
[----:B------:R-:W-:Y:S02]  /*6230*/  ISETP.GT.AND P3, PT, R89, 0x50, !P3 ;  /* 0x000000505900780c */ /* 0x000fe40005f64270 */
[C---:B------:R-:W-:Y:S02]  /*6240*/  ISETP.LT.OR P1, PT, R13.reuse, 0x32, P1 ;  /* 0x000000320d00780c */ /* 0x040fe40000f21670 */
[----:B------:R-:W-:Y:S02]  /*6250*/  ISETP.LT.OR P3, PT, R13, 0x51, P3 ;  /* 0x000000510d00780c */ /* 0x000fe40001f61670 */
[----:B------:R-:W-:-:S02]  /*6260*/  FSEL R110, R115, -INF , !P1 ;  /* 0xff800000736e7808 */ /* 0x000fc40004800000 */
[----:B------:R-:W-:Y:S02]  /*6270*/  ISETP.NE.AND P1, PT, R113, RZ, PT ;  /* 0x000000ff7100720c */ /* 0x000fe40003f25270 */
[C---:B------:R-:W-:Y:S02]  /*6280*/  ISETP.GT.AND P4, PT, R89.reuse, 0x51, !P4 ;  /* 0x000000515900780c */ /* 0x040fe40006784270 */
[----:B------:R-:W-:Y:S02]  /*6290*/  ISETP.GT.AND P1, PT, R89, 0x38, !P1 ;  /* 0x000000385900780c */ /* 0x000fe40004f24270 */
[----:B------:R-:W-:Y:S02]  /*62a0*/  FSEL R130, R130, -INF , !P3 ;  /* 0xff80000082827808 */ /* 0x000fe40005800000 */
[----:B------:R-:W-:Y:S02]  /*62b0*/  ISETP.LT.OR P1, PT, R13, 0x39, P1 ;  /* 0x000000390d00780c */ /* 0x000fe40000f21670 */
[----:B-1----:R-:W-:-:S02]  /*62c0*/  FMNMX.FTZ R93, R91, R178, !PT ;  /* 0x000000b25b5d7209 */ /* 0x002fc40007810000 */
[----:B------:R-:W-:Y:S02]  /*62d0*/  FSEL R118, R118, -INF , !P1 ;  /* 0xff80000076767808 */ /* 0x000fe40004800000 */
[----:B------:R-:W-:Y:S01]  /*62e0*/  ISETP.NE.AND P1, PT, R154, RZ, PT ;  /* 0x000000ff9a00720c */ /* 0x000fe20003f25270 */
[----:B------:R-:W1:Y:S01]  /*62f0*/  SHFL.BFLY PT, R178, R93, 0x1, 0x1f ;  /* 0x0c201f005db27f89 */ /* 0x000e6200000e0000 */
[----:B------:R-:W-:Y:S02]  /*6300*/  ISETP.LT.OR P4, PT, R13, 0x52, P4 ;  /* 0x000000520d00780c */ /* 0x000fe40002781670 */
[C---:B------:R-:W-:Y:S02]  /*6310*/  ISETP.GT.AND P1, PT, R89.reuse, 0x39, !P1 ;  /* 0x000000395900780c */ /* 0x040fe40004f24270 */
[----:B------:R-:W-:Y:S02]  /*6320*/  ISETP.GT.AND P5, PT, R89, 0x58, !P5 ;  /* 0x000000585900780c */ /* 0x000fe40006fa4270 */
[----:B------:R-:W-:-:S02]  /*6330*/  ISETP.LT.OR P1, PT, R13, 0x3a, P1 ;  /* 0x0000003a0d00780c */ /* 0x000fc40000f21670 */
[----:B------:R-:W-:Y:S02]  /*6340*/  FSEL R182, R131, -INF , !P4 ;  /* 0xff80000083b67808 */ /* 0x000fe40006000000 */
[----:B------:R-:W-:Y:S02]  /*6350*/  FSEL R154, R119, -INF , !P1 ;  /* 0xff800000779a7808 */ /* 0x000fe40004800000 */
[----:B------:R-:W-:Y:S02]  /*6360*/  ISETP.NE.AND P1, PT, R117, RZ, PT ;  /* 0x000000ff7500720c */ /* 0x000fe40003f25270 */
[----:B------:R-:W-:Y:S02]  /*6370*/  ISETP.LT.OR P5, PT, R13, 0x59, P5 ;  /* 0x000000590d00780c */ /* 0x000fe40002fa1670 */
[----:B------:R-:W-:Y:S02]  /*6380*/  ISETP.GT.AND P1, PT, R89, 0x40, !P1 ;  /* 0x000000405900780c */ /* 0x000fe40004f24270 */
[----:B------:R-:W-:-:S02]  /*6390*/  FSEL R134, R134, -INF , !P5 ;  /* 0xff80000086867808 */ /* 0x000fc40006800000 */
[----:B------:R-:W-:Y:S02]  /*63a0*/  ISETP.LT.OR P1, PT, R13, 0x41, P1 ;  /* 0x000000410d00780c */ /* 0x000fe40000f21670 */
[----:B-1----:R-:W-:Y:S02]  /*63b0*/  FMNMX.FTZ R178, R93, R178, !PT ;  /* 0x000000b25db27209 */ /* 0x002fe40007810000 */
        /* <DEDUP_REMOVED lines=67> */
[----:B------:R-:W1:Y:S01]  /*67f0*/  MUFU.EX2 R180, R180 ;  /* 0x000000b400b47308 */ /* 0x000e620000000800 */
[----:B0-----:R-:W-:Y:S02]  /*6800*/  FFMA.FTZ R136, R128, R9, -R113 ;  /* 0x0000000980887223 */ /* 0x001fe40000010871 */
[----:B------:R-:W-:-:S04]  /*6810*/  FMNMX.FTZ R101, R126, R101, !PT ;  /* 0x000000657e657209 */ /* 0x000fc80007810000 */
[----:B------:R-:W-:Y:S01]  /*6820*/  FMNMX.FTZ R101, R176, R101, !PT ;  /* 0x00000065b0657209 */ /* 0x000fe20007810000 */
[----:B------:R0:W-:Y:S03]  /*6830*/  MUFU.EX2 R99, R104 ;  /* 0x0000006800637308 */ /* 0x0001e60000000800 */
[----:B------:R-:W-:-:S04]  /*6840*/  FMNMX.FTZ R101, R130, R101, !PT ;  /* 0x0000006582657209 */ /* 0x000fc80007810000 */
[----:B------:R-:W-:Y:S01]  /*6850*/  FMNMX.FTZ R101, R182, R101, !PT ;  /* 0x00000065b6657209 */ /* 0x000fe20007810000 */
[----:B------:R1:W-:Y:S01]  /*6860*/  MUFU.EX2 R95, R158 ;  /* 0x0000009e005f7308 */ /* 0x0003e20000000800 */
[----:B0-----:R-:W-:Y:S02]  /*6870*/  FSEL R104, R135, -INF , !P2 ;  /* 0xff80000087687808 */ /* 0x001fe40005000000 */
[----:B------:R-:W-:-:S04]  /*6880*/  FMNMX.FTZ R101, R134, R101, !PT ;  /* 0x0000006586657209 */ /* 0x000fc80007810000 */
[----:B------:R-:W-:Y:S01]  /*6890*/  FMNMX.FTZ R105, R104, R101, !PT ;  /* 0x0000006568697209 */ /* 0x000fe20007810000 */
[--C-:B------:R-:W-:Y:S01]  /*68a0*/  FFMA.FTZ R101, R116, R9, -R113.reuse ;  /* 0x0000000974657223 */ /* 0x100fe20000010871 */
[----:B------:R-:W-:Y:S01]  /*68b0*/  MUFU.EX2 R138, R138 ;  /* 0x0000008a008a7308 */ /* 0x000fe20000000800 */
[----:B-1----:R-:W-:Y:S02]  /*68c0*/  F2FP.F16.F32.PACK_AB R158, R180, R93 ;  /* 0x0000005db49e723e */ /* 0x002fe400000000ff */
        /* <DEDUP_REMOVED lines=162> */
.L_x_1370:
        /* <DEDUP_REMOVED lines=22> */
.L_x_1389:
[----:B------:R-:W-:-:S13]  /*7450*/  ISETP.NE.AND P1, PT, R11, 0x1, PT ;  /* 0x000000010b00780c */ /* 0x000fda0003f25270 */
[----:B------:R-:W0:Y:S02]  /*7460*/  @P1 LDC.64 R20, c[0x0][0x9e8] ;  /* 0x00027a00ff141b82 */ /* 0x000e240000000a00 */
[----:B0-----:R-:W-:-:S05]  /*7470*/  @P1 IMAD.HI.U32 R20, R12, R20, RZ ;  /* 0x000000140c141227 */ /* 0x001fca00078e00ff */
[----:B------:R-:W-:-:S07]  /*7480*/  @P1 SHF.R.U32.HI R12, RZ, R21, R20 ;  /* 0x00000015ff0c1219 */ /* 0x000fce0000011614 */
.L_x_1390:
[----:B------:R-:W-:-:S05]  /*7490*/  IMAD R12, R12, R11, RZ ;  /* 0x0000000b0c0c7224 */ /* 0x000fca00078e02ff */
[----:B------:R-:W-:-:S07]  /*74a0*/  VIMNMX R13, R13, R12, !PT ;  /* 0x0000000c0d0d7248 */ /* 0x000fce0007fe0100 */
.L_x_1388:
        /* <DEDUP_REMOVED lines=11> */
.L_x_1400:
        /* <DEDUP_REMOVED lines=8> */
.L_x_1392:
[----:B------:R-:W-:Y:S01]  /*75e0*/  ULEA UR5, UR36, UR37, 0x3 ;  /* 0x0000002524057291 */ /* 0x000fe2000f8e183f */
[----:B------:R-:W-:-:S05]  /*75f0*/  IMAD.U32 R3, RZ, RZ, UR38 ;  /* 0x00000026ff037e24 */ /* 0x000fca000f8e00ff */
[----:B------:R-:W-:-:S04]  /*7600*/  SHF.L.U32 R3, R3, 0x1f, RZ ;  /* 0x0000001f03037819 */ /* 0x000fc800000006ff */
[----:B------:R0:W1:Y:S01]  /*7610*/  SYNCS.PHASECHK.TRANS64.TRYWAIT P1, [UR5+0x2a830], R3 ;  /* 0x02a83003ff0075a7 */ /* 0x0000620008020145 */
[----:B------:R-:W-:Y:S05]  /*7620*/  @!P0 BRA `(.L_x_1393) ;  /* 0x0000000000048947 */ /* 0x000fea0003800000 */
[----:B------:R-:W-:Y:S01]  /*7630*/  BPT.TRAP 0x1 ;  /* 0x000000040000795c */ /* 0x000fe20000300000 */
.L_x_1393:
[----:B-1----:R-:W-:Y:S05]  /*7640*/  @P1 BRA `(.L_x_1394) ;  /* 0x0000000000081947 */ /* 0x002fea0003800000 */
[----:B------:R-:W1:Y:S02]  /*7650*/  SYNCS.PHASECHK.TRANS64.TRYWAIT P1, [UR5+0x2a830], R3 ;  /* 0x02a83003ff0075a7 */ /* 0x000e640008020145 */
[----:B-1----:R-:W-:Y:S05]  /*7660*/  @!P1 BRA `(.L_x_1395) ;  /* 0x000000dc00ec9947 */ /* 0x002fea0003800000 */
.L_x_1394:
        /* <DEDUP_REMOVED lines=131> */
.L_x_1396:
[----:B------:R-:W-:Y:S01]  /*7ea0*/  ULEA UR10, UR4, UR37, 0x3 ;  /* 0x00000025040a7291 */ /* 0x000fe2000f8e183f */
[----:B------:R-:W-:-:S05]  /*7eb0*/  IMAD.U32 R0, RZ, RZ, UR6 ;  /* 0x00000006ff007e24 */ /* 0x000fca000f8e00ff */
[----:B------:R-:W-:-:S04]  /*7ec0*/  SHF.L.U32 R0, R0, 0x1f, RZ ;  /* 0x0000001f00007819 */ /* 0x000fc800000006ff */
[----:B------:R2:W3:Y:S01]  /*7ed0*/  SYNCS.PHASECHK.TRANS64.TRYWAIT P1, [UR10+0x2a850], R0 ;  /* 0x02a85000ff0075a7 */ /* 0x0004e2000802014a */
[----:B------:R-:W-:Y:S05]  /*7ee0*/  @!P0 BRA `(.L_x_1397) ;  /* 0x0000000000048947 */ /* 0x000fea0003800000 */
[----:B------:R-:W-:Y:S01]  /*7ef0*/  BPT.TRAP 0x1 ;  /* 0x000000040000795c */ /* 0x000fe20000300000 */
.L_x_1397:
[----:B---3--:R-:W-:Y:S05]  /*7f00*/  @P1 BRA `(.L_x_1398) ;  /* 0x0000000000081947 */ /* 0x008fea0003800000 */
[----:B------:R-:W3:Y:S02]  /*7f10*/  SYNCS.PHASECHK.TRANS64.TRYWAIT P1, [UR10+0x2a850], R0 ;  /* 0x02a85000ff0075a7 */ /* 0x000ee4000802014a */
[----:B---3--:R-:W-:Y:S05]  /*7f20*/  @!P1 BRA `(.L_x_1399) ;  /* 0x000000d400d49947 */ /* 0x008fea0003800000 */
.L_x_1398:
        /* <DEDUP_REMOVED lines=51> */
[-CC-:B------:R-:W-:Y:S01]  /*8260*/  FFMA.FTZ R156, R89, R9.reuse, -R176.reuse ;  /* 0x00000009599c7223 */ /* 0x180fe200000108b0 */
[----:B------:R0:W-:Y:S01]  /*8270*/  MUFU.EX2 R0, R12 ;  /* 0x0000000c00007308 */ /* 0x0001e20000000800 */
[-CC-:B------:R-:W-:Y:S01]  /*8280*/  FFMA.FTZ R158, R92, R9.reuse, -R176.reuse ;  /* 0x000000095c9e7223 */ /* 0x180fe200000108b0 */
[-CC-:B------:R-:W-:Y:S01]  /*8290*/  FFMA.FTZ R20, R124, R9.reuse, -R176.reuse ;  /* 0x000000097c147223 */ /* 0x180fe200000108b0 */
[-CC-:B------:R-:W-:Y:S01]  /*82a0*/  FFMA.FTZ R88, R128, R9.reuse, -R176.reuse ;  /* 0x0000000980587223 */ /* 0x180fe200000108b0 */
[----:B------:R-:W-:Y:S01]  /*82b0*/  HGMMA.64x128x16.F32 R24, R152, gdesc[UR12].tnspB, R24, gsb0 ;  /* 0x41e0000c98187df0 */ /* 0x000fe20008000818 */
[----:B------:R-:W-:Y:S01]  /*82c0*/  UMOV UR14, UR6 ;  /* 0x00000006000e7c82 */ /* 0x000fe20008000000 */
[----:B------:R-:W-:Y:S01]  /*82d0*/  UMOV UR15, 0x40000040 ;  /* 0x40000040000f7882 */ /* 0x000fe20000000000 */
[----:B------:R-:W-:Y:S01]  /*82e0*/  UIADD3 UR6, UR4, 0x180, URZ ;  /* 0x0000018004067890 */ /* 0x000fe2000fffe03f */
[----:B------:R-:W1:Y:S01]  /*82f0*/  MUFU.EX2 R21, R21 ;  /* 0x0000001500157308 */ /* 0x000e620000000800 */
[-CC-:B0-----:R-:W-:Y:S01]  /*8300*/  FFMA.FTZ R12, R120, R9.reuse, -R176.reuse ;  /* 0x00000009780c7223 */ /* 0x181fe200000108b0 */
[-CC-:B------:R-:W-:Y:S01]  /*8310*/  FFMA.FTZ R92, R132, R9.reuse, -R176.reuse ;  /* 0x00000009845c7223 */ /* 0x180fe200000108b0 */
[----:B------:R-:W-:-:S05]  /*8320*/  FFMA.FTZ R133, R133, R9, -R176 ;  /* 0x0000000985857223 */ /* 0x000fca00000108b0 */
[----:B------:R-:W0:Y:S08]  /*8330*/  MUFU.EX2 R156, R156 ;  /* 0x0000009c009c7308 */ /* 0x000e300000000800 */
[----:B------:R-:W-:Y:S01]  /*8340*/  MUFU.EX2 R158, R158 ;  /* 0x0000009e009e7308 */ /* 0x000fe20000000800 */
[----:B-1----:R-:W-:-:S07]  /*8350*/  FFMA.FTZ R7, R0, R7, R21 ;  /* 0x0000000700077223 */ /* 0x002fce0000010015 */
[----:B------:R-:W-:Y:S01]  /*8360*/  MUFU.EX2 R12, R12 ;  /* 0x0000000c000c7308 */ /* 0x000fe20000000800 */
[C---:B0-----:R-:W-:Y:S01]  /*8370*/  FADD.FTZ R7, R156.reuse, R7 ;  /* 0x000000079c077221 */ /* 0x041fe20000010000 */
[----:B------:R-:W-:-:S06]  /*8380*/  F2FP.F16.F32.PACK_AB R156, R156, R21 ;  /* 0x000000159c9c723e */ /* 0x000fcc00000000ff */
        /* <DEDUP_REMOVED lines=11> */
[----:B------:R-:W-:Y:S01]  /*8440*/  MUFU.EX2 R152, R152 ;  /* 0x0000009800987308 */ /* 0x000fe20000000800 */
[----:B------:R-:W-:-:S07]  /*8450*/  UIADD3 UR4, UR4, 0x280, URZ ;  /* 0x0000028004047890 */ /* 0x000fce000fffe03f */
[----:B------:R-:W-:Y:S01]  /*8460*/  MUFU.EX2 R154, R154 ;  /* 0x0000009a009a7308 */ /* 0x000fe20000000800 */
[----:B------:R-:W-:Y:S02]  /*8470*/  WARPGROUP.DEPBAR.LE gsb0, 0x0 ;  /* 0x00008000000079c5 */ /* 0x000fe40000010000 */
[----:B------:R-:W-:Y:S01]  /*8480*/  WARPGROUP.ARRIVE ;  /* 0x00000000000079c5 */ /* 0x000fe20000000000 */
[----:B------:R-:W-:Y:S01]  /*8490*/  FMNMX.FTZ R149, R91, R2, !PT ;  /* 0x000000025b957209 */ /* 0x000fe20007810000 */
[-CC-:B------:R-:W-:Y:S01]  /*84a0*/  FFMA.FTZ R148, R104, R9.reuse, -R176.reuse ;  /* 0x0000000968947223 */ /* 0x180fe200000108b0 */
[----:B------:R-:W-:Y:S02]  /*84b0*/  FFMA.FTZ R150, R108, R9, -R176 ;  /* 0x000000096c967223 */ /* 0x000fe400000108b0 */
[----:B------:R-:W-:Y:S01]  /*84c0*/  FMNMX.FTZ R2, R94, R149, !PT ;  /* 0x000000955e027209 */ /* 0x000fe20007810000 */
[----:B------:R-:W-:Y:S01]  /*84d0*/  HGMMA.64x128x16.F32 R24, R144, gdesc[UR12].tnspB, R24, gsb0 ;  /* 0x41e0000c90187df0 */ /* 0x000fe20008000818 */
[----:B------:R-:W-:Y:S01]  /*84e0*/  UMOV UR14, UR6 ;  /* 0x00000006000e7c82 */ /* 0x000fe20008000000 */
[----:B------:R-:W-:Y:S01]  /*84f0*/  UMOV UR15, 0x40000040 ;  /* 0x40000040000f7882 */ /* 0x000fe20000000000 */
[----:B------:R-:W-:Y:S01]  /*8500*/  FMNMX.FTZ R89, R95, R2, !PT ;  /* 0x000000025f597209 */ /* 0x000fe20007810000 */
[----:B------:R-:W-:Y:S01]  /*8510*/  UMOV UR6, UR4 ;  /* 0x0000000400067c82 */ /* 0x000fe20008000000 */
[----:B------:R-:W-:Y:S01]  /*8520*/  MUFU.EX2 R148, R148 ;  /* 0x0000009400947308 */ /* 0x000fe20000000800 */
[----:B------:R-:W-:Y:S01]  /*8530*/  UMOV UR4, UR36 ;  /* 0x0000002400047c82 */ /* 0x000fe20008000000 */
[----:B------:R-:W-:-:S04]  /*8540*/  FMNMX.FTZ R2, R98, R89, !PT ;  /* 0x0000005962027209 */ /* 0x000fc80007810000 */
[----:B------:R-:W-:Y:S02]  /*8550*/  FMNMX.FTZ R89, R99, R2, !PT ;  /* 0x0000000263597209 */ /* 0x000fe40007810000 */
[----:B------:R-:W-:Y:S02]  /*8560*/  MUFU.EX2 R150, R150 ;  /* 0x0000009600967308 */ /* 0x000fe40000000800 */
[----:B------:R-:W-:Y:S01]  /*8570*/  FMNMX.FTZ R2, R102, R89, !PT ;  /* 0x0000005966027209 */ /* 0x000fe20007810000 */
[----:B------:R-:W-:-:S03]  /*8580*/  FFMA.FTZ R89, R93, R9, -R176 ;  /* 0x000000095d597223 */ /* 0x000fc600000108b0 */
[----:B------:R-:W-:-:S03]  /*8590*/  FMNMX.FTZ R93, R103, R2, !PT ;  /* 0x00000002675d7209 */ /* 0x000fc60007810000 */
[----:B------:R-:W-:Y:S01]  /*85a0*/  MUFU.EX2 R89, R89 ;  /* 0x0000005900597308 */ /* 0x000fe20000000800 */
[----:B------:R-:W-:-:S04]  /*85b0*/  FMNMX.FTZ R2, R106, R93, !PT ;  /* 0x0000005d6a027209 */ /* 0x000fc80007810000 */
[----:B------:R-:W-:-:S04]  /*85c0*/  FMNMX.FTZ R93, R107, R2, !PT ;  /* 0x000000026b5d7209 */ /* 0x000fc80007810000 */
        /* <DEDUP_REMOVED lines=19> */
[-CC-:B------:R-:W-:Y:S01]  /*8700*/  FFMA.FTZ R105, R109, R9.reuse, -R176.reuse ;  /* 0x000000096d697223 */ /* 0x180fe200000108b0 */
[-CC-:B------:R-:W-:Y:S01]  /*8710*/  FFMA.FTZ R109, R113, R9.reuse, -R176.reuse ;  /* 0x00000009716d7223 */ /* 0x180fe200000108b0 */
[-CC-:B------:R-:W-:Y:S01]  /*8720*/  FFMA.FTZ R113, R117, R9.reuse, -R176.reuse ;  /* 0x0000000975717223 */ /* 0x180fe200000108b0 */
[----:B------:R-:W-:Y:S01]  /*8730*/  FMNMX.FTZ R2, R135, R2, !PT ;  /* 0x0000000287027209 */ /* 0x000fe20007810000 */
[-CC-:B------:R-:W-:Y:S01]  /*8740*/  FFMA.FTZ R117, R121, R9.reuse, -R176.reuse ;  /* 0x0000000979757223 */ /* 0x180fe200000108b0 */
[-CC-:B------:R-:W-:Y:S01]  /*8750*/  FFMA.FTZ R121, R125, R9.reuse, -R176.reuse ;  /* 0x000000097d797223 */ /* 0x180fe200000108b0 */
[----:B------:R-:W-:Y:S01]  /*8760*/  MUFU.EX2 R105, R105 ;  /* 0x0000006900697308 */ /* 0x000fe20000000800 */
[----:B------:R-:W-:-:S07]  /*8770*/  FFMA.FTZ R125, R129, R9, -R176 ;  /* 0x00000009817d7223 */ /* 0x000fce00000108b0 */
[----:B------:R-:W-:Y:S08]  /*8780*/  MUFU.EX2 R109, R109 ;  /* 0x0000006d006d7308 */ /* 0x000ff00000000800 */
[----:B------:R-:W-:Y:S08]  /*8790*/  MUFU.EX2 R113, R113 ;  /* 0x0000007100717308 */ /* 0x000ff00000000800 */
[----:B------:R-:W-:Y:S08]  /*87a0*/  MUFU.EX2 R117, R117 ;  /* 0x0000007500757308 */ /* 0x000ff00000000800 */
[----:B------:R-:W-:Y:S08]  /*87b0*/  MUFU.EX2 R121, R121 ;  /* 0x0000007900797308 */ /* 0x000ff00000000800 */
[----:B------:R-:W-:Y:S01]  /*87c0*/  MUFU.EX2 R125, R125 ;  /* 0x0000007d007d7308 */ /* 0x000fe20000000800 */
[----:B------:R-:W-:-:S02]  /*87d0*/  WARPGROUP.DEPBAR.LE gsb0, 0x0 ;  /* 0x00008000000079c5 */ /* 0x000fc40000010000 */
        /* <DEDUP_REMOVED lines=112> */
[C---:B------:R-:W-:Y:S01]  /*8ee0*/  ISETP.GT.AND P1, PT, R10.reuse, R13, PT ;  /* 0x0000000d0a00720c */ /* 0x040fe20003f24270 */
[----:B-1----:R-:W-:Y:S01]  /*8ef0*/  FADD.FTZ R6, R137, R6 ;  /* 0x0000000689067221 */ /* 0x002fe20000010000 */
[C---:B------:R-:W-:Y:S01]  /*8f00*/  F2FP.F16.F32.PACK_AB R137, R131.reuse, R137 ;  /* 0x000000898389723e */ /* 0x040fe200000000ff */
        /* <DEDUP_REMOVED lines=34> */
[----:B------:R-:W-:Y:S02]  /*9130*/  IMAD.MOV.U32 R15, RZ, RZ, R8 ;  /* 0x000000ffff0f7224 */ /* 0x000fe400078e0008 */
[----:B------:R-:W-:Y:S01]  /*9140*/  IMAD.MOV.U32 R12, RZ, RZ, R3 ;  /* 0x000000ffff0c7224 */ /* 0x000fe200078e0003 */
[----:B------:R-:W-:Y:S06]  /*9150*/  @P1 BRA `(.L_x_1400) ;  /* 0xffffffe400001947 */ /* 0x000fec000383ffff */
.L_x_1391:
[----:B------:R-:W-:-:S13]  /*9160*/  ISETP.GE.AND P1, PT, R10, R23, PT ;  /* 0x000000170a00720c */ /* 0x000fda0003f26270 */
[----:B------:R-:W-:Y:S05]  /*9170*/  @!P1 BRA `(.L_x_1401) ;  /* 0x0000002c00789947 */ /* 0x000fea0003800000 */
[----:B------:R-:W-:Y:S01]  /*9180*/  IMAD.MOV.U32 R12, RZ, RZ, R8 ;  /* 0x000000ffff0c7224 */ /* 0x000fe200078e0008 */
[----:B------:R-:W-:Y:S01]  /*9190*/  UMOV UR6, UR38 ;  /* 0x0000002600067c82 */ /* 0x000fe20008000000 */
[----:B------:R-:W-:Y:S01]  /*91a0*/  IMAD.MOV.U32 R13, RZ, RZ, R3 ;  /* 0x000000ffff0d7224 */ /* 0x000fe200078e0003 */
[----:B------:R-:W-:Y:S01]  /*91b0*/  UMOV UR4, UR36 ;  /* 0x0000002400047c82 */ /* 0x000fe20008000000 */
[----:B------:R-:W-:Y:S01]  /*91c0*/  ULDC UR58, c[0x0][0x9e4] ;  /* 0x00027900003a7ab9 */ /* 0x000fe20000000800 */
[----:B------:R-:W-:-:S05]  /*91d0*/  ULDC UR59, c[0x0][0x9dc] ;  /* 0x00027700003b7ab9 */ /* 0x000fca0000000800 */
.L_x_1418:
        /* <DEDUP_REMOVED lines=8> */
.L_x_1402:
[----:B------:R-:W-:Y:S01]  /*9260*/  ULEA UR5, UR36, UR37, 0x3 ;  /* 0x0000002524057291 */ /* 0x000fe2000f8e183f */
[----:B------:R-:W-:-:S05]  /*9270*/  IMAD.U32 R3, RZ, RZ, UR38 ;  /* 0x00000026ff037e24 */ /* 0x000fca000f8e00ff */
[----:B------:R-:W-:-:S04]  /*9280*/  SHF.L.U32 R3, R3, 0x1f, RZ ;  /* 0x0000001f03037819 */ /* 0x000fc800000006ff */
[----:B------:R0:W1:Y:S01]  /*9290*/  SYNCS.PHASECHK.TRANS64.TRYWAIT P1, [UR5+0x2a830], R3 ;  /* 0x02a83003ff0075a7 */ /* 0x0000620008020145 */
[----:B------:R-:W-:Y:S05]  /*92a0*/  @!P0 BRA `(.L_x_1403) ;  /* 0x0000000000048947 */ /* 0x000fea0003800000 */
[----:B------:R-:W-:Y:S01]  /*92b0*/  BPT.TRAP 0x1 ;  /* 0x000000040000795c */ /* 0x000fe20000300000 */
.L_x_1403:
[----:B-1----:R-:W-:Y:S05]  /*92c0*/  @P1 BRA `(.L_x_1404) ;  /* 0x0000000000081947 */ /* 0x002fea0003800000 */
[----:B------:R-:W1:Y:S02]  /*92d0*/  SYNCS.PHASECHK.TRANS64.TRYWAIT P1, [UR5+0x2a830], R3 ;  /* 0x02a83003ff0075a7 */ /* 0x000e640008020145 */
[----:B-1----:R-:W-:Y:S05]  /*92e0*/  @!P1 BRA `(.L_x_1405) ;  /* 0x000000c000fc9947 */ /* 0x002fea0003800000 */
.L_x_1404:
        /* <DEDUP_REMOVED lines=131> */
.L_x_1406:
[----:B------:R-:W-:Y:S01]  /*9b20*/  ULEA UR10, UR4, UR37, 0x3 ;  /* 0x00000025040a7291 */ /* 0x000fe2000f8e183f */
[----:B------:R-:W-:-:S05]  /*9b30*/  IMAD.U32 R0, RZ, RZ, UR6 ;  /* 0x00000006ff007e24 */ /* 0x000fca000f8e00ff */
[----:B------:R-:W-:-:S04]  /*9b40*/  SHF.L.U32 R0, R0, 0x1f, RZ ;  /* 0x0000001f00007819 */ /* 0x000fc800000006ff */
[----:B------:R2:W3:Y:S01]  /*9b50*/  SYNCS.PHASECHK.TRANS64.TRYWAIT P1, [UR10+0x2a850], R0 ;  /* 0x02a85000ff0075a7 */ /* 0x0004e2000802014a */
[----:B------:R-:W-:Y:S05]  /*9b60*/  @!P0 BRA `(.L_x_1407) ;  /* 0x0000000000048947 */ /* 0x000fea0003800000 */
[----:B------:R-:W-:Y:S01]  /*9b70*/  BPT.TRAP 0x1 ;  /* 0x000000040000795c */ /* 0x000fe20000300000 */
.L_x_1407:
[----:B---3--:R-:W-:Y:S05]  /*9b80*/  @P1 BRA `(.L_x_1408) ;  /* 0x0000000000081947 */ /* 0x008fea0003800000 */
[----:B------:R-:W3:Y:S02]  /*9b90*/  SYNCS.PHASECHK.TRANS64.TRYWAIT P1, [UR10+0x2a850], R0 ;  /* 0x02a85000ff0075a7 */ /* 0x000ee4000802014a */
[----:B---3--:R-:W-:Y:S05]  /*9ba0*/  @!P1 BRA `(.L_x_1409) ;  /* 0x000000b800e49947 */ /* 0x008fea0003800000 */
.L_x_1408:
[----:B------:R-:W-:Y:S01]  /*9bb0*/  UIADD3 UR5, UR37, 0x400, URZ ;  /* 0x0000040025057890 */ /* 0x000fe2000fffe03f */
[----:B------:R-:W-:Y:S01]  /*9bc0*/  WARPGROUP.ARRIVE ;  /* 0x00000000000079c5 */ /* 0x000fe20000000000 */
[----:B------:R-:W-:-:S05]  /*9bd0*/  UMOV UR15, 0x40000040 ;  /* 0x40000040000f7882 */ /* 0x000fca0000000000 */
[----:B------:R-:W3:Y:S01]  /*9be0*/  S2R R175, SR_TID.X ;  /* 0x0000000000af7919 */ /* 0x000ee20000002100 */
[----:B------:R-:W-:Y:S01]  /*9bf0*/  USHF.R.U32.HI UR5, URZ, 0x4, UR5 ;  /* 0x000000043f057899 */ /* 0x000fe20008011605 */
[----:B------:R-:W-:Y:S01]  /*9c00*/  ISETP.NE.AND P2, PT, R14, 0x1, PT ;  /* 0x000000010e00780c */ /* 0x000fe20003f45270 */
[----:B01----:R-:W-:Y:S01]  /*9c10*/  IMAD.IADD R3, R22, 0x1, R18 ;  /* 0x0000000116037824 */ /* 0x003fe200078e0212 */
[----:B------:R-:W-:Y:S01]  /*9c20*/  ULDC UR11, c[0x0][0x9e0] ;  /* 0x00027800000b7ab9 */ /* 0x000fe20000000800 */
        /* <DEDUP_REMOVED lines=52> */
[----:B------:R-:W-:Y:S01]  /*9f70*/  VIADD R142, R2, 0xffffffff ;  /* 0xffffffff028e7836 */ /* 0x000fe20000000000 */
        /* <DEDUP_REMOVED lines=18> */
.L_x_1412:
[----:B------:R-:W-:-:S05]  /*a0a0*/  IMAD.U32 R2, RZ, RZ, UR58 ;  /* 0x0000003aff027e24 */ /* 0x000fca000f8e00ff */
[----:B------:R-:W-:-:S13]  /*a0b0*/  ISETP.NE.AND P1, PT, R2, 0x1, PT ;  /* 0x000000010200780c */ /* 0x000fda0003f25270 */
[----:B------:R-:W0:Y:S02]  /*a0c0*/  @P1 LDC.64 R144, c[0x0][0x9e8] ;  /* 0x00027a00ff901b82 */ /* 0x000e240000000a00 */
[----:B0-----:R-:W-:-:S05]  /*a0d0*/  @P1 IMAD.HI.U32 R0, R21, R144, RZ ;  /* 0x0000009015001227 */ /* 0x001fca00078e00ff */
[----:B------:R-:W-:-:S07]  /*a0e0*/  @P1 SHF.R.U32.HI R21, RZ, R145, R0 ;  /* 0x00000091ff151219 */ /* 0x000fce0000011600 */
.L_x_1413:
[----:B------:R-:W-:Y:S05]  /*a0f0*/  BSYNC B0 ;  /* 0x0000000000007941 */ /* 0x000fea0003800000 */
.L_x_1411:
[----:B------:R-:W-:-:S05]  /*a100*/  IMAD R0, R21, R2, R142 ;  /* 0x0000000215007224 */ /* 0x000fca00078e028e */
[----:B------:R-:W-:Y:S02]  /*a110*/  VIADDMNMX R9, R0, R2, R9, PT ;  /* 0x0000000200097246 */ /* 0x000fe40003800109 */
[----:B------:R-:W-:-:S07]  /*a120*/  VIMNMX R15, R15, R0, !PT ;  /* 0x000000000f0f7248 */ /* 0x000fce0007fe0100 */
.L_x_1410:
        /* <DEDUP_REMOVED lines=132> */
.L_x_1416:
[----:B------:R-:W-:-:S05]  /*a970*/  IMAD.U32 R9, RZ, RZ, UR58 ;  /* 0x0000003aff097e24 */ /* 0x000fca000f8e00ff */
[----:B------:R-:W-:-:S13]  /*a980*/  ISETP.NE.AND P6, PT, R9, 0x1, PT ;  /* 0x000000010900780c */ /* 0x000fda0003fc5270 */
[----:B------:R-:W0:Y:S02]  /*a990*/  @P6 LDC.64 R140, c[0x0][0x9e8] ;  /* 0x00027a00ff8c6b82 */ /* 0x000e240000000a00 */
[----:B0-----:R-:W-:-:S05]  /*a9a0*/  @P6 IMAD.HI.U32 R140, R3, R140, RZ ;  /* 0x0000008c038c6227 */ /* 0x001fca00078e00ff */
[----:B------:R-:W-:-:S07]  /*a9b0*/  @P6 SHF.R.U32.HI R3, RZ, R141, R140 ;  /* 0x0000008dff036219 */ /* 0x000fce000001168c */
.L_x_1417:
[----:B------:R-:W-:Y:S05]  /*a9c0*/  BSYNC B0 ;  /* 0x0000000000007941 */ /* 0x000fea0003800000 */
.L_x_1415:
[----:B------:R-:W-:-:S05]  /*a9d0*/  IMAD R140, R3, R9, R142 ;  /* 0x00000009038c7224 */ /* 0x000fca00078e028e */
[----:B------:R-:W-:Y:S02]  /*a9e0*/  VIADDMNMX R15, R140, R9, R15, PT ;  /* 0x000000098c0f7246 */ /* 0x000fe4000380010f */
[----:B------:R-:W-:-:S07]  /*a9f0*/  VIMNMX R21, R21, R140, !PT ;  /* 0x0000008c15157248 */ /* 0x000fce0007fe0100 */
.L_x_1414:
        /* <DEDUP_REMOVED lines=49> */
[----:B------:R-:W-:Y:S02]  /*ad10*/  ISETP.NE.AND P6, PT, R156, RZ, PT ;  /* 0x000000ff9c00720c */ /* 0x000fe40003fc5270 */
        /* <DEDUP_REMOVED lines=24> */
[----:B------:R-:W-:-:S02]  /*aea0*/  ISETP.NE.AND P1, PT, R151, RZ, PT ;  /* 0x000000ff9700720c */ /* 0x000fc40003f25270 */
[C---:B------:R-:W-:Y:S02]  /*aeb0*/  ISETP.GT.AND P3, PT, R21.reuse, 0x50, !P3 ;  /* 0x000000501500780c */ /* 0x040fe40005f64270 */
[----:B------:R-:W-:Y:S02]  /*aec0*/  ISETP.GT.AND P1, PT, R21, 0x31, !P1 ;  /* 0x000000311500780c */ /* 0x000fe40004f24270 */
[C---:B------:R-:W-:Y:S02]  /*aed0*/  ISETP.LT.OR P3, PT, R15.reuse, 0x51, P3 ;  /* 0x000000510f00780c */ /* 0x040fe40001f61670 */
[----:B------:R-:W-:Y:S02]  /*aee0*/  ISETP.LT.OR P1, PT, R15, 0x32, P1 ;  /* 0x000000320f00780c */ /* 0x000fe40000f21670 */
[----:B------:R-:W-:Y:S02]  /*aef0*/  ISETP.GT.AND P4, PT, R21, 0x51, !P4 ;  /* 0x000000511500780c */ /* 0x000fe40006784270 */
[----:B------:R-:W-:-:S02]  /*af00*/  FSEL R110, R115, -INF , !P1 ;  /* 0xff800000736e7808 */ /* 0x000fc40004800000 */
[----:B------:R-:W-:Y:S02]  /*af10*/  ISETP.NE.AND P1, PT, R113, RZ, PT ;  /* 0x000000ff7100720c */ /* 0x000fe40003f25270 */
[----:B------:R-:W-:Y:S02]  /*af20*/  FSEL R130, R130, -INF , !P3 ;  /* 0xff80000082827808 */ /* 0x000fe40005800000 */
[----:B------:R-:W-:Y:S02]  /*af30*/  ISETP.GT.AND P1, PT, R21, 0x38, !P1 ;  /* 0x000000381500780c */ /* 0x000fe40004f24270 */
[C---:B------:R-:W-:Y:S02]  /*af40*/  ISETP.LT.OR P4, PT, R15.reuse, 0x52, P4 ;  /* 0x000000520f00780c */ /* 0x040fe40002781670 */
[----:B------:R-:W-:Y:S02]  /*af50*/  ISETP.LT.OR P1, PT, R15, 0x39, P1 ;  /* 0x000000390f00780c */ /* 0x000fe40000f21670 */
[----:B------:R-:W-:-:S02]  /*af60*/  ISETP.GT.AND P5, PT, R21, 0x58, !P5 ;  /* 0x000000581500780c */ /* 0x000fc40006fa4270 */
[----:B------:R-:W-:Y:S02]  /*af70*/  FSEL R118, R118, -INF , !P1 ;  /* 0xff80000076767808 */ /* 0x000fe40004800000 */
[----:B------:R-:W-:Y:S02]  /*af80*/  ISETP.NE.AND P1, PT, R153, RZ, PT ;  /* 0x000000ff9900720c */ /* 0x000fe40003f25270 */
[----:B------:R-:W-:Y:S02]  /*af90*/  FSEL R180, R131, -INF , !P4 ;  /* 0xff80000083b47808 */ /* 0x000fe40006000000 */
[----:B------:R-:W-:Y:S02]  /*afa0*/  ISETP.GT.AND P1, PT, R21, 0x39, !P1 ;  /* 0x000000391500780c */ /* 0x000fe40004f24270 */
[C---:B------:R-:W-:Y:S02]  /*afb0*/  ISETP.LT.OR P5, PT, R15.reuse, 0x59, P5 ;  /* 0x000000590f00780c */ /* 0x040fe40002fa1670 */
[----:B------:R-:W-:-:S02]  /*afc0*/  ISETP.LT.OR P1, PT, R15, 0x3a, P1 ;  /* 0x0000003a0f00780c */ /* 0x000fc40000f21670 */
[----:B------:R-:W-:Y:S02]  /*afd0*/  FSEL R134, R134, -INF , !P5 ;  /* 0xff80000086867808 */ /* 0x000fe40006800000 */
[----:B------:R-:W-:Y:S02]  /*afe0*/  FSEL R156, R119, -INF , !P1 ;  /* 0xff800000779c7808 */ /* 0x000fe40004800000 */
[----:B------:R-:W-:-:S04]  /*aff0*/  ISETP.NE.AND P1, PT, R117, RZ, PT ;  /* 0x000000ff7500720c */ /* 0x000fc80003f25270 */
        /* <DEDUP_REMOVED lines=12> */
[----:B------:R-:W-:Y:S02]  /*b0c0*/  FMNMX.FTZ R89, R88, R3, !PT ;  /* 0x0000000358597209 */ /* 0x000fe40007810000 */
[----:B------:R-:W-:-:S03]  /*b0d0*/  ISETP.LT.OR P1, PT, R15, 0x4a, P1 ;  /* 0x0000004a0f00780c */ /* 0x000fc60000f21670 */
[----:B------:R-:W1:Y:S01]  /*b0e0*/  SHFL.BFLY PT, R190, R89, 0x2, 0x1f ;  /* 0x0c401f0059be7f89 */ /* 0x000e6200000e0000 */
[----:B------:R-:W-:Y:S02]  /*b0f0*/  FSEL R178, R127, -INF , !P1 ;  /* 0xff8000007fb27808 */ /* 0x000fe40004800000 */
[----:B------:R-:W-:Y:S02]  /*b100*/  ISETP.GT.AND P1, PT, R21, RZ, !P6 ;  /* 0x000000ff1500720c */ /* 0x000fe40007724270 */
[----:B------:R-:W-:Y:S02]  /*b110*/  ISETP.NE.AND P6, PT, R125, RZ, PT ;  /* 0x000000ff7d00720c */ /* 0x000fe40003fc5270 */
[----:B------:R-:W-:Y:S02]  /*b120*/  ISETP.LT.OR P1, PT, R15, 0x1, P1 ;  /* 0x000000010f00780c */ /* 0x000fe40000f21670 */
[----:B------:R-:W-:Y:S02]  /*b130*/  ISETP.GT.AND P2, PT, R21, 0x59, !P6 ;  /* 0x000000591500780c */ /* 0x000fe40007744270 */
[----:B------:R-:W-:-:S02]  /*b140*/  FSEL R107, R90, -INF , !P1 ;  /* 0xff8000005a6b7808 */ /* 0x000fc40004800000 */
[----:B------:R-:W-:Y:S02]  /*b150*/  ISETP.LT.OR P2, PT, R15, 0x5a, P2 ;  /* 0x0000005a0f00780c */ /* 0x000fe40001741670 */
[----:B------:R-:W-:Y:S02]  /*b160*/  LOP3.LUT P6, RZ, R175, 0x7f, RZ, 0xc0, !PT ;  /* 0x0000007fafff7812 */ /* 0x000fe400078cc0ff */
[----:B-1----:R-:W-:Y:S02]  /*b170*/  FMNMX.FTZ R190, R89, R190, !PT ;  /* 0x000000be59be7209 */ /* 0x002fe40007810000 */
[----:B------:R-:W-:-:S03]  /*b180*/  FMNMX.FTZ R89, R107, R12, !PT ;  /* 0x0000000c6b597209 */ /* 0x000fc60007810000 */
[----:B------:R-:W1:Y:S01]  /*b190*/  SHFL.BFLY PT, R3, R190, 0x1, 0x1f ;  /* 0x0c201f00be037f89 */ /* 0x000e6200000e0000 */
[----:B------:R-:W-:-:S04]  /*b1a0*/  FMNMX.FTZ R91, R152, R89, !PT ;  /* 0x00000059985b7209 */ /* 0x000fc80007810000 */
[----:B------:R-:W-:-:S04]  /*b1b0*/  FMNMX.FTZ R91, R94, R91, !PT ;  /* 0x0000005b5e5b7209 */ /* 0x000fc80007810000 */
[----:B------:R-:W-:-:S04]  /*b1c0*/  FMNMX.FTZ R91, R150, R91, !PT ;  /* 0x0000005b965b7209 */ /* 0x000fc80007810000 */
[----:B------:R-:W-:-:S04]  /*b1d0*/  FMNMX.FTZ R91, R98, R91, !PT ;  /* 0x0000005b625b7209 */ /* 0x000fc80007810000 */
[----:B------:R-:W-:-:S04]  /*b1e0*/  FMNMX.FTZ R93, R148, R91, !PT ;  /* 0x0000005b945d7209 */ /* 0x000fc80007810000 */
[----:B------:R-:W-:Y:S02]  /*b1f0*/  FMNMX.FTZ R93, R102, R93, !PT ;  /* 0x0000005d665d7209 */ /* 0x000fe40007810000 */
[----:B-1----:R-:W-:Y:S02]  /*b200*/  FMNMX.FTZ R3, R190, R3, !PT ;  /* 0x00000003be037209 */ /* 0x002fe40007810000 */
[----:B------:R-:W-:Y:S02]  /*b210*/  FMNMX.FTZ R93, R146, R93, !PT ;  /* 0x0000005d925d7209 */ /* 0x000fe40007810000 */
[C---:B------:R-:W-:Y:S01]  /*b220*/  FSETP.NEU.FTZ.AND P1, PT, R3.reuse, -INF , PT ;  /* 0xff8000000300780b */ /* 0x040fe20003f3d000 */
[----:B0-----:R-:W-:Y:S01]  /*b230*/  FMUL.FTZ R90, R3, R9 ;  /* 0x00000009035a7220 */ /* 0x001fe20000410000 */
[----:B------:R-:W-:-:S04]  /*b240*/  FMNMX.FTZ R93, R106, R93, !PT ;  /* 0x0000005d6a5d7209 */ /* 0x000fc80007810000 */
        /* <DEDUP_REMOVED lines=30> */
[----:B------:R-:W-:-:S02]  /*b430*/  FFMA.FTZ R105, R128, R9, -R111 ;  /* 0x0000000980697223 */ /* 0x000fc4000001086f */
[----:B------:R-:W-:-:S04]  /*b440*/  FMNMX.FTZ R99, R126, R99, !PT ;  /* 0x000000637e637209 */ /* 0x000fc80007810000 */
[----:B------:R-:W-:Y:S01]  /*b450*/  FMNMX.FTZ R99, R178, R99, !PT ;  /* 0x00000063b2637209 */ /* 0x000fe20007810000 */
[----:B------:R0:W-:Y:S03]  /*b460*/  MUFU.EX2 R97, R104 ;  /* 0x0000006800617308 */ /* 0x0001e60000000800 */
[----:B------:R-:W-:-:S04]  /*b470*/  FMNMX.FTZ R99, R130, R99, !PT ;  /* 0x0000006382637209 */ /* 0x000fc80007810000 */
[----:B------:R-:W-:Y:S01]  /*b480*/  FMNMX.FTZ R99, R180, R99, !PT ;  /* 0x00000063b4637209 */ /* 0x000fe20007810000 */
[----:B------:R-:W-:Y:S01]  /*b490*/  MUFU.EX2 R182, R182 ;  /* 0x000000b600b67308 */ /* 0x000fe20000000800 */
[----:B0-----:R-:W-:Y:S02]  /*b4a0*/  FSEL R104, R135, -INF , !P2 ;  /* 0xff80000087687808 */ /* 0x001fe40005000000 */
[----:B------:R-:W-:-:S04]  /*b4b0*/  FMNMX.FTZ R99, R134, R99, !PT ;  /* 0x0000006386637209 */ /* 0x000fc80007810000 */
[----:B------:R-:W-:Y:S01]  /*b4c0*/  FMNMX.FTZ R103, R104, R99, !PT ;  /* 0x0000006368677209 */ /* 0x000fe20007810000 */
[-CC-:B------:R-:W-:Y:S01]  /*b4d0*/  FFMA.FTZ R99, R116, R9.reuse, -R111.reuse ;  /* 0x0000000974637223 */ /* 0x180fe2000001086f */
[-C--:B------:R-:W-:Y:S01]  /*b4e0*/  FFMA.FTZ R116, R2, R9.reuse, -R111 ;  /* 0x0000000902747223 */ /* 0x080fe2000001086f */
[----:B------:R-:W-:Y:S01]  /*b4f0*/  FSEL R2, R3, RZ, P1 ;  /* 0x000000ff03027208 */ /* 0x000fe20000800000 */
[----:B------:R-:W-:Y:S01]  /*b500*/  MUFU.EX2 R93, R176 ;  /* 0x000000b0005d7308 */ /* 0x000fe20000000800 */
[----:B------:R-:W0:Y:S03]  /*b510*/  SHFL.BFLY PT, R108, R103, 0x2, 0x1f ;  /* 0x0c401f00676c7f89 */ /* 0x000e2600000e0000 */
[----:B------:R-:W-:Y:S01]  /*b520*/  FADD.FTZ R2, -R2, R13 ;  /* 0x0000000d02027221 */ /* 0x000fe20000010100 */
[----:B------:R-:W-:-:S03]  /*b530*/  FFMA.FTZ R13, R88, R9, -R111 ;  /* 0x00000009580d7223 */ /* 0x000fc6000001086f */
[-C--:B------:R-:W-:Y:S01]  /*b540*/  FMUL.FTZ R2, R2, R9.reuse ;  /* 0x0000000902027220 */ /* 0x080fe20000410000 */
[----:B------:R-:W-:Y:S08]  /*b550*/  MUFU.EX2 R154, R154 ;  /* 0x0000009a009a7308 */ /* 0x000ff00000000800 */
[----:B------:R1:W-:Y:S01]  /*b560*/  MUFU.EX2 R95, R138 ;  /* 0x0000008a005f7308 */ /* 0x0003e20000000800 */
[----:B0-----:R-:W-:Y:S01]  /*b570*/  FMNMX.FTZ R109, R103, R108, !PT ;  /* 0x0000006c676d7209 */ /* 0x001fe20007810000 */
[----:B------:R-:W-:-:S06]  /*b580*/  FFMA.FTZ R108, R0, R9, -R111 ;  /* 0x00000009006c7223 */ /* 0x000fcc000001086f */
[----:B------:R-:W-:Y:S01]  /*b590*/  MUFU.EX2 R136, R136 ;  /* 0x0000008800887308 */ /* 0x000fe20000000800 */
[-CC-:B------:R-:W-:Y:S01]  /*b5a0*/  FFMA.FTZ R103, R124, R9.reuse, -R111.reuse ;  /* 0x000000097c677223 */ /* 0x180fe2000001086f */
[----:B-1----:R-:W-:Y:S01]  /*b5b0*/  FFMA.FTZ R138, R132, R9, -R111 ;  /* 0x00000009848a7223 */ /* 0x002fe2000001086f */
[----:B------:R-:W0:Y:S01]  /*b5c0*/  SHFL.BFLY PT, R0, R109, 0x1, 0x1f ;  /* 0x0c201f006d007f89 */ /* 0x000e2200000e0000 */
[----:B------:R-:W-:-:S04]  /*b5d0*/  IMAD.U32 R111, RZ, RZ, UR10 ;  /* 0x0000000aff6f7e24 */ /* 0x000fc8000f8e00ff */
[----:B------:R-:W-:Y:S01]  /*b5e0*/  MUFU.EX2 R100, R100 ;  /* 0x0000006400647308 */ /* 0x000fe20000000800 */
[----:B------:R-:W-:-:S05]  /*b5f0*/  @!P6 VIADD R111, R111, 0x2a860 ;  /* 0x0002a8606f6fe836 */ /* 0x000fca0000000000 */
[----:B------:R-:W-:Y:S02]  /*b600*/  @!P6 PRMT R111, RZ, 0x654, R111 ;  /* 0x00000654ff6fe816 */ /* 0x000fe4000000006f */
[----:B------:R-:W-:Y:S02]  /*b610*/  MUFU.EX2 R15, R15 ;  /* 0x0000000f000f7308 */ /* 0x000fe40000000800 */
[----:B------:R1:W-:Y:S06]  /*b620*/  @!P6 SYNCS.ARRIVE.TRANS64.RED.A1T0 RZ, [R111+URZ], RZ ;  /* 0x000000ff6fffe9a7 */ /* 0x0003ec000810043f */
[----:B------:R-:W-:Y:S01]  /*b630*/  MUFU.EX2 R20, R20 ;  /* 0x0000001400147308 */ /* 0x000fe20000000800 */
[----:B0-----:R-:W-:-:S04]  /*b640*/  FMNMX.FTZ R8, R109, R0, !PT ;  /* 0x000000006d087209 */ /* 0x001fc80007810000 */
[C---:B------:R-:W-:Y:S01]  /*b650*/  FSETP.NEU.FTZ.AND P1, PT, R8.reuse, -INF , PT ;  /* 0xff8000000800780b */ /* 0x040fe20003f3d000 */
[----:B------:R-:W-:Y:S02]  /*b660*/  FMUL.FTZ R0, R8, R9 ;  /* 0x0000000908007220 */ /* 0x000fe40000410000 */
[----:B------:R-:W-:Y:S03]  /*b670*/  MUFU.EX2 R21, R21 ;  /* 0x0000001500157308 */ /* 0x000fe60000000800 */
[----:B------:R-:W-:-:S05]  /*b680*/  FSEL R109, R0, RZ, P1 ;  /* 0x000000ff006d7208 */ /* 0x000fca0000800000 */
[----:B------:R0:W2:Y:S01]  /*b690*/  MUFU.EX2 R0, R2 ;  /* 0x0000000200007308 */ /* 0x0000a20000000800 */
[-CC-:B------:R-:W-:Y:S01]  /*b6a0*/  FFMA.FTZ R157, R107, R9.reuse, -R109.reuse ;  /* 0x000000096b9d7223 */ /* 0x180fe2000001086d */
[----:B------:R-:W-:Y:S01]  /*b6b0*/  FSEL R107, R8, RZ, P1 ;  /* 0x000000ff086b7208 */ /* 0x000fe20000800000 */
        /* <DEDUP_REMOVED lines=14> */
[----:B--2---:R-:W-:Y:S01]  /*b7a0*/  FFMA.FTZ R7, R0, R7, R89 ;  /* 0x0000000700077223 */ /* 0x004fe20000010059 */
        /* <DEDUP_REMOVED lines=13> */
[-CC-:B------:R-:W-:Y:S01]  /*b880*/  FFMA.FTZ R130, R130, R9.reuse, -R109.reuse ;  /* 0x0000000982827223 */ /* 0x180fe2000001086d */
[----:B------:R-:W2:Y:S01]  /*b890*/  MUFU.EX2 R159, R159 ;  /* 0x0000009f009f7308 */ /* 0x000ea20000000800 */
[----:B------:R-:W-:Y:S01]  /*b8a0*/  FADD.FTZ R107, R93, R120 ;  /* 0x000000785d6b7221 */ /* 0x000fe20000010000 */
[-CC-:B------:R-:W-:Y:S01]  /*b8b0*/  FFMA.FTZ R180, R180, R9.reuse, -R109.reuse ;  /* 0x00000009b4b47223 */ /* 0x180fe2000001086d */
[-CC-:B------:R-:W-:Y:S01]  /*b8c0*/  FFMA.FTZ R134, R134, R9.reuse, -R109.reuse ;  /* 0x0000000986867223 */ /* 0x180fe2000001086d */
[----:B------:R-:W-:Y:S01]  /*b8d0*/  FFMA.FTZ R104, R104, R9, -R109 ;  /* 0x0000000968687223 */ /* 0x000fe2000001086d */
[----:B------:R-:W-:Y:S01]  /*b8e0*/  FADD.FTZ R120, R154, R107 ;  /* 0x0000006b9a787221 */ /* 0x000fe20000010000 */
[----:B------:R-:W-:-:S02]  /*b8f0*/  F2FP.F16.F32.PACK_AB R150, R20, R15 ;  /* 0x0000000f1496723e */ /* 0x000fc400000000ff */
[----:B------:R-:W3:Y:S01]  /*b900*/  MUFU.EX2 R94, R94 ;  /* 0x0000005e005e7308 */ /* 0x000ee20000000800 */
[----:B0-----:R-:W-:Y:S01]  /*b910*/  FFMA.FTZ R7, R2, R6, R157 ;  /* 0x0000000602077223 */ /* 0x001fe2000001009d */
[----:B------:R-:W-:Y:S01]  /*b920*/  FADD.FTZ R107, R95, R120 ;  /* 0x000000785f6b7221 */ /* 0x000fe20000010000 */
[C---:B------:R-:W-:Y:S01]  /*b930*/  ISETP.GT.AND P1, PT, R10.reuse, R23, PT ;  /* 0x000000170a00720c */ /* 0x040fe20003f24270 */
[----:B------:R-:W-:Y:S02]  /*b940*/  VIADD R10, R10, 0xffffffff ;  /* 0xffffffff0a0a7836 */ /* 0x000fe40000000000 */
[----:B------:R-:W-:Y:S01]  /*b950*/  FADD.FTZ R6, R88, R7 ;  /* 0x0000000758067221 */ /* 0x000fe20000010000 */
[----:B------:R-:W-:Y:S01]  /*b960*/  F2FP.F16.F32.PACK_AB R152, R154, R93 ;  /* 0x0000005d9a98723e */ /* 0x000fe200000000ff */
[----:B------:R-:W0:Y:S02]  /*b970*/  MUFU.EX2 R153, R153 ;  /* 0x0000009900997308 */ /* 0x000e240000000800 */
[----:B--2---:R-:W-:Y:S01]  /*b980*/  FADD.FTZ R7, R159, R6 ;  /* 0x000000069f077221 */ /* 0x004fe20000010000 */
[----:B------:R-:W-:-:S02]  /*b990*/  F2FP.F16.F32.PACK_AB R154, R136, R95 ;  /* 0x0000005f889a723e */ /* 0x000fc400000000ff */
[----:B------:R-:W-:Y:S02]  /*b9a0*/  F2FP.F16.F32.PACK_AB R148, R100, R97 ;  /* 0x000000616494723e */ /* 0x000fe400000000ff */
[----:B------:R-:W-:Y:S01]  /*b9b0*/  F2FP.F16.F32.PACK_AB R157, R88, R157 ;  /* 0x0000009d589d723e */ /* 0x000fe200000000ff */
        /* <DEDUP_REMOVED lines=18> */
[----:B------:R-:W3:Y:S01]  /*bae0*/  MUFU.EX2 R96, R96 ;  /* 0x0000006000607308 */ /* 0x000ee20000000800 */
[C---:B0-----:R-:W-:Y:S01]  /*baf0*/  FADD.FTZ R6, R106.reuse, R7 ;  /* 0x000000076a067221 */ /* 0x041fe20000010000 */
[----:B------:R-:W-:-:S06]  /*bb00*/  F2FP.F16.F32.PACK_AB R149, R106, R149 ;  /* 0x000000956a95723e */ /* 0x000fcc00000000ff */
[----:B------:R0:W-:Y:S01]  /*bb10*/  MUFU.EX2 R145, R110 ;  /* 0x0000006e00917308 */ /* 0x0001e20000000800 */
[----:B--2---:R-:W-:-:S07]  /*bb20*/  FADD.FTZ R7, R151, R6 ;  /* 0x0000000697077221 */ /* 0x004fce0000010000 */
[----:B------:R-:W2:Y:S01]  /*bb30*/  MUFU.EX2 R12, R142 ;  /* 0x0000008e000c7308 */ /* 0x000ea20000000800 */
[----:B0-----:R-:W-:Y:S01]  /*bb40*/  FADD.FTZ R110, R100, R107 ;  /* 0x0000006b646e7221 */ /* 0x001fe20000010000 */
[----:B---3--:R-:W-:-:S03]  /*bb50*/  F2FP.F16.F32.PACK_AB R144, R96, R21 ;  /* 0x000000156090723e */ /* 0x008fc600000000ff */
[----:B------:R-:W-:-:S03]  /*bb60*/  FADD.FTZ R107, R15, R110 ;  /* 0x0000006e0f6b7221 */ /* 0x000fc60000010000 */
[----:B------:R-:W0:Y:S01]  /*bb70*/  MUFU.EX2 R99, R99 ;  /* 0x0000006300637308 */ /* 0x000e220000000800 */
[----:B------:R-:W-:-:S04]  /*bb80*/  FADD.FTZ R110, R20, R107 ;  /* 0x0000006b146e7221 */ /* 0x000fc80000010000 */
[----:B------:R-:W-:-:S03]  /*bb90*/  FADD.FTZ R107, R21, R110 ;  /* 0x0000006e156b7221 */ /* 0x000fc60000010000 */
[----:B------:R-:W3:Y:S01]  /*bba0*/  MUFU.EX2 R92, R92 ;  /* 0x0000005c005c7308 */ /* 0x000ee20000000800 */
[----:B------:R-:W-:Y:S01]  /*bbb0*/  FADD.FTZ R110, R96, R107 ;  /* 0x0000006b606e7221 */ /* 0x000fe20000010000 */
[C---:B--2---:R-:W-:Y:S01]  /*bbc0*/  FADD.FTZ R7, R12.reuse, R7 ;  /* 0x000000070c077221 */ /* 0x044fe20000010000 */
[----:B------:R-:W-:Y:S01]  /*bbd0*/  F2FP.F16.F32.PACK_AB R151, R12, R151 ;  /* 0x000000970c97723e */ /* 0x000fe200000000ff */
[----:B------:R-:W-:Y:S02]  /*bbe0*/  IMAD.MOV.U32 R12, RZ, RZ, R8 ;  /* 0x000000ffff0c7224 */ /* 0x000fe400078e0008 */
[----:B------:R-:W-:Y:S02]  /*bbf0*/  FADD.FTZ R7, R124, R7 ;  /* 0x000000077c077221 */ /* 0x000fe40000010000 */
[----:B------:R-:W2:Y:S01]  /*bc00*/  MUFU.EX2 R101, R101 ;  /* 0x0000006500657308 */ /* 0x000ea20000000800 */
[----:B0-----:R-:W-:Y:S01]  /*bc10*/  FADD.FTZ R107, R99, R110 ;  /* 0x0000006e636b7221 */ /* 0x001fe20000010000 */
[C---:B------:R-:W-:Y:S01]  /*bc20*/  FADD.FTZ R7, R145.reuse, R7 ;  /* 0x0000000791077221 */ /* 0x040fe20000010000 */
[----:B------:R-:W-:-:S05]  /*bc30*/  F2FP.F16.F32.PACK_AB R145, R145, R124 ;  /* 0x0000007c9191723e */ /* 0x000fca00000000ff */
[----:B------:R-:W0:Y:S01]  /*bc40*/  MUFU.EX2 R118, R118 ;  /* 0x0000007600767308 */ /* 0x000e220000000800 */
[C---:B---3--:R-:W-:Y:S01]  /*bc50*/  FADD.FTZ R6, R92.reuse, R107 ;  /* 0x0000006b5c067221 */ /* 0x048fe20000010000 */
[----:B------:R-:W-:-:S06]  /*bc60*/  F2FP.F16.F32.PACK_AB R146, R92, R99 ;  /* 0x000000635c92723e */ /* 0x000fcc00000000ff */
[----:B------:R-:W3:Y:S01]  /*bc70*/  MUFU.EX2 R108, R108 ;  /* 0x0000006c006c7308 */ /* 0x000ee20000000800 */
[----:B--2---:R-:W-:-:S07]  /*bc80*/  FADD.FTZ R107, R101, R6 ;  /* 0x00000006656b7221 */ /* 0x004fce0000010000 */
[----:B------:R2:W4:Y:S01]  /*bc90*/  MUFU.EX2 R147, R156 ;  /* 0x0000009c00937308 */ /* 0x0005220000000800 */
[----:B0-----:R-:W-:-:S07]  /*bca0*/  FADD.FTZ R7, R118, R7 ;  /* 0x0000000776077221 */ /* 0x001fce0000010000 */
[----:B------:R-:W0:Y:S01]  /*bcb0*/  MUFU.EX2 R103, R103 ;  /* 0x0000006700677308 */ /* 0x000e220000000800 */
[----:B---3--:R-:W-:Y:S01]  /*bcc0*/  FADD.FTZ R6, R108, R107 ;  /* 0x0000006b6c067221 */ /* 0x008fe20000010000 */
[----:B--2---:R-:W-:Y:S02]  /*bcd0*/  F2FP.F16.F32.PACK_AB R156, R90, R89 ;  /* 0x000000595a9c723e */ /* 0x004fe400000000ff */
[----:B------:R-:W-:-:S04]  /*bce0*/  F2FP.F16.F32.PACK_AB R140, R108, R101 ;  /* 0x000000656c8c723e */ /* 0x000fc800000000ff */
[----:B------:R-:W2:Y:S01]  /*bcf0*/  MUFU.EX2 R122, R122 ;  /* 0x0000007a007a7308 */ /* 0x000ea20000000800 */
[C---:B----4-:R-:W-:Y:S01]  /*bd00*/  FADD.FTZ R7, R147.reuse, R7 ;  /* 0x0000000793077221 */ /* 0x050fe20000010000 */
[----:B------:R-:W-:-:S06]  /*bd10*/  F2FP.F16.F32.PACK_AB R147, R147, R118 ;  /* 0x000000769393723e */ /* 0x000fcc00000000ff */
        /* <DEDUP_REMOVED lines=27> */
[----:B--2---:R-:W-:-:S07]  /*bed0*/  FADD.FTZ R20, R138, R15 ;  /* 0x0000000f8a147221 */ /* 0x004fce0000010000 */
[----:B------:R-:W2:Y:S01]  /*bee0*/  MUFU.EX2 R104, R104 ;  /* 0x0000006800687308 */ /* 0x000ea20000000800 */
[----:B0-----:R-:W-:Y:S01]  /*bef0*/  FADD.FTZ R6, R139, R6 ;  /* 0x000000068b067221 */ /* 0x001fe20000010000 */
[C---:B---3--:R-:W-:Y:S01]  /*bf00*/  FADD.FTZ R7, R13.reuse, R20 ;  /* 0x000000140d077221 */ /* 0x048fe20000010000 */
[----:B------:R-:W-:Y:S01]  /*bf10*/  F2FP.F16.F32.PACK_AB R138, R13, R138 ;  /* 0x0000008a0d8a723e */ /* 0x000fe200000000ff */
[----:B------:R-:W-:Y:S02]  /*bf20*/  IMAD.MOV.U32 R13, RZ, RZ, R3 ;  /* 0x000000ffff0d7224 */ /* 0x000fe400078e0003 */
[C---:B--2---:R-:W-:Y:S01]  /*bf30*/  FADD.FTZ R6, R104.reuse, R6 ;  /* 0x0000000668067221 */ /* 0x044fe20000010000 */
[----:B------:R-:W-:Y:S01]  /*bf40*/  F2FP.F16.F32.PACK_AB R139, R104, R139 ;  /* 0x0000008b688b723e */ /* 0x000fe200000000ff */
[----:B-1----:R-:W-:Y:S06]  /*bf50*/  @P1 BRA `(.L_x_1418) ;  /* 0xffffffd000a01947 */ /* 0x002fec000383ffff */
.L_x_1401:
        /* <DEDUP_REMOVED lines=67> */
.L_x_1419:
[----:B------:R-:W-:Y:S01]  /*c390*/  ULEA UR5, UR36, UR37, 0x3 ;  /* 0x0000002524057291 */ /* 0x000fe2000f8e183f */
[----:B------:R-:W-:-:S05]  /*c3a0*/  IMAD.U32 R0, RZ, RZ, UR38 ;  /* 0x00000026ff007e24 */ /* 0x000fca000f8e00ff */
[----:B------:R-:W-:-:S04]  /*c3b0*/  SHF.L.U32 R0, R0, 0x1f, RZ ;  /* 0x0000001f00007819 */ /* 0x000fc800000006ff */
[----:B------:R0:W1:Y:S01]  /*c3c0*/  SYNCS.PHASECHK.TRANS64.TRYWAIT P1, [UR5+0x2a850], R0 ;  /* 0x02a85000ff0075a7 */ /* 0x0000620008020145 */
[----:B------:R-:W-:Y:S05]  /*c3d0*/  @!P0 BRA `(.L_x_1420) ;  /* 0x0000000000048947 */ /* 0x000fea0003800000 */
[----:B------:R-:W-:Y:S01]  /*c3e0*/  BPT.TRAP 0x1 ;  /* 0x000000040000795c */ /* 0x000fe20000300000 */
.L_x_1420:
[----:B-1----:R-:W-:Y:S05]  /*c3f0*/  @P1 BRA `(.L_x_1421) ;  /* 0x0000000000081947 */ /* 0x002fea0003800000 */
[----:B------:R-:W1:Y:S02]  /*c400*/  SYNCS.PHASECHK.TRANS64.TRYWAIT P0, [UR5+0x2a850], R0 ;  /* 0x02a85000ff0075a7 */ /* 0x000e640008000145 */
[----:B-1----:R-:W-:Y:S05]  /*c410*/  @!P0 BRA `(.L_x_1422) ;  /* 0x0000009000e08947 */ /* 0x002fea0003800000 */
.L_x_1421:
[----:B------:R-:W-:Y:S01]  /*c420*/  UIADD3 UR37, UR37, 0x400, URZ ;  /* 0x0000040025257890 */ /* 0x000fe2000fffe03f */
[----:B------:R-:W-:Y:S01]  /*c430*/  WARPGROUP.ARRIVE ;  /* 0x00000000000079c5 */ /* 0x000fe20000000000 */
[----:B------:R-:W-:Y:S01]  /*c440*/  UMOV UR7, 0x40000040 ;  /* 0x4000004000077882 */ /* 0x000fe20000000000 */
[----:B01----:R-:W0:Y:S01]  /*c450*/  SHFL.BFLY PT, R0, R7, 0x2, 0x1f ;  /* 0x0c401f0007007f89 */ /* 0x003e2200000e0000 */
[----:B------:R-:W-:Y:S01]  /*c460*/  USHF.R.U32.HI UR37, URZ, 0x4, UR37 ;  /* 0x000000043f257899 */ /* 0x000fe20008011625 */
[----:B------:R-:W-:Y:S02]  /*c470*/  IMAD.U32 R13, RZ, RZ, UR5 ;  /* 0x00000005ff0d7e24 */ /* 0x000fe4000f8e00ff */
[----:B------:R-:W1:Y:S01]  /*c480*/  SHFL.BFLY PT, R5, R6, 0x2, 0x1f ;  /* 0x0c401f0006057f89 */ /* 0x000e6200000e0000 */
[----:B------:R-:W-:Y:S01]  /*c490*/  ULOP3.LUT UR37, UR37, 0x3fff, URZ, 0xc0, !UPT ;  /* 0x00003fff25257892 */ /* 0x000fe2000f8ec03f */
[----:B------:R-:W-:Y:S01]  /*c4a0*/  IMAD.MOV.U32 R4, RZ, RZ, RZ ;  /* 0x000000ffff047224 */ /* 0x000fe200078e00ff */
[----:B------:R-:W2:Y:S02]  /*c4b0*/  S2R R14, SR_TID.X ;  /* 0x00000000000e7919 */ /* 0x000ea40000002100 */
[----:B------:R-:W-:Y:S01]  /*c4c0*/  ULOP3.LUT UR4, UR37, 0x3000000, URZ, 0xfc, !UPT ;  /* 0x0300000025047892 */ /* 0x000fe2000f8efc3f */
[----:B------:R-:W-:-:S03]  /*c4d0*/  VIADD R166, R166, 0x1 ;  /* 0x00000001a6a67836 */ /* 0x000fc60000000000 */
[----:B------:R-:W-:Y:S02]  /*c4e0*/  UIMAD UR4, UR36, 0x600, UR4 ;  /* 0x00000600240478a4 */ /* 0x000fe4000f8e0204 */
[----:B------:R-:W-:-:S04]  /*c4f0*/  UIADD3 UR36, UR36, 0x1, URZ ;  /* 0x0000000124247890 */ /* 0x000fc8000fffe03f */
[----:B------:R-:W-:Y:S01]  /*c500*/  UISETP.NE.AND UP0, UPT, UR36, 0x2, UPT ;  /* 0x000000022400788c */ /* 0x000fe2000bf05270 */
[----:B------:R-:W-:Y:S02]  /*c510*/  UMOV UR6, UR4 ;  /* 0x0000000400067c82 */ /* 0x000fe40008000000 */
[----:B------:R-:W-:Y:S01]  /*c520*/  HGMMA.64x128x16.F32 R24, R156, gdesc[UR4].tnspB, R24, gsb0 ;  /* 0x41e000049c187df0 */ /* 0x000fe20008000818 */
[----:B------:R-:W-:Y:S01]  /*c530*/  UIADD3 UR6, UR4, 0x80, URZ ;  /* 0x0000008004067890 */ /* 0x000fe2000fffe03f */
[----:B0-----:R-:W-:Y:S01]  /*c540*/  FADD.FTZ R0, R0, R7 ;  /* 0x0000000700007221 */ /* 0x001fe20000010000 */
[----:B------:R-:W-:Y:S01]  /*c550*/  UMOV UR7, 0x40000040 ;  /* 0x4000004000077882 */ /* 0x000fe20000000000 */
[----:B------:R-:W-:Y:S01]  /*c560*/  USEL UR36, UR36, URZ, UP0 ;  /* 0x0000003f24247287 */ /* 0x000fe20008000000 */
[----:B-1----:R-:W-:Y:S02]  /*c570*/  FADD.FTZ R2, R5, R6 ;  /* 0x0000000605027221 */ /* 0x002fe40000010000 */
[----:B------:R-:W0:Y:S04]  /*c580*/  SHFL.BFLY PT, R5, R0, 0x1, 0x1f ;  /* 0x0c201f0000057f89 */ /* 0x000e2800000e0000 */
[----:B------:R-:W1:Y:S01]  /*c590*/  SHFL.BFLY PT, R11, R2, 0x1, 0x1f ;  /* 0x0c201f00020b7f89 */ /* 0x000e6200000e0000 */
[----:B--2---:R-:W-:Y:S01]  /*c5a0*/  LOP3.LUT P2, RZ, R14, 0x7f, RZ, 0xc0, !PT ;  /* 0x0000007f0eff7812 */ /* 0x004fe2000784c0ff */
[----:B0-----:R-:W-:Y:S01]  /*c5b0*/  FADD.FTZ R10, R0, R5 ;  /* 0x00000005000a7221 */ /* 0x001fe20000010000 */
[----:B------:R-:W-:-:S02]  /*c5c0*/  IMAD.MOV.U32 R0, RZ, RZ, -0x800000 ;  /* 0xff800000ff007424 */ /* 0x000fc400078e00ff */
[----:B-1----:R-:W-:Y:S02]  /*c5d0*/  FADD.FTZ R12, R2, R11 ;  /* 0x0000000b020c7221 */ /* 0x002fe40000010000 */
[----:B------:R-:W-:Y:S01]  /*c5e0*/  FSETP.NE.FTZ.AND P0, PT, R10, RZ, PT ;  /* 0x000000ff0a00720b */ /* 0x000fe20003f15000 */
[----:B------:R-:W-:Y:S02]  /*c5f0*/  IMAD.MOV.U32 R11, RZ, RZ, RZ ;  /* 0x000000ffff0b7224 */ /* 0x000fe400078e00ff */
[----:B------:R-:W-:Y:S01]  /*c600*/  IMAD.MOV.U32 R2, RZ, RZ, -0x800000 ;  /* 0xff800000ff027424 */ /* 0x000fe200078e00ff */
[----:B------:R-:W-:-:S09]  /*c610*/  FSETP.NE.FTZ.AND P1, PT, R12, RZ, PT ;  /* 0x000000ff0c00720b */ /* 0x000fd20003f35000 */
[C---:B------:R-:W-:Y:S01]  /*c620*/  @P0 FMUL.FTZ R6, R9.reuse, 0.69314718246459960938 ;  /* 0x3f31721809060820 */ /* 0x040fe20000410000 */
[----:B------:R-:W0:Y:S03]  /*c630*/  @P0 MUFU.LG2 R5, R10 ;  /* 0x0000000a00050308 */ /* 0x000e260000000c00 */
[----:B------:R-:W-:Y:S01]  /*c640*/  @P1 FMUL.FTZ R14, R9, 0.69314718246459960938 ;  /* 0x3f317218090e1820 */ /* 0x000fe20000410000 */
[----:B------:R-:W-:-:S04]  /*c650*/  @!P2 VIADD R9, R13, 0x2a860 ;  /* 0x0002a8600d09a836 */ /* 0x000fc80000000000 */
[----:B------:R-:W1:Y:S01]  /*c660*/  @P1 MUFU.LG2 R7, R12 ;  /* 0x0000000c00071308 */ /* 0x000e620000000c00 */
[----:B------:R-:W-:-:S07]  /*c670*/  @!P2 PRMT R9, RZ, 0x654, R9 ;  /* 0x00000654ff09a816 */ /* 0x000fce0000000009 */
[----:B------:R-:W2:Y:S01]  /*c680*/  @P0 MUFU.RCP R4, R10 ;  /* 0x0000000a00040308 */ /* 0x000ea20000001000 */
[----:B0-----:R-:W-:-:S04]  /*c690*/  @P0 FMUL.FTZ R5, R5, 0.69314718246459960938 ;  /* 0x3f31721805050820 */ /* 0x001fc80000410000 */
[----:B------:R-:W-:Y:S01]  /*c6a0*/  @P0 FFMA.FTZ R2, R6, R3, R5 ;  /* 0x0000000306020223 */ /* 0x000fe20000010005 */
[----:B------:R-:W-:Y:S02]  /*c6b0*/  PLOP3.LUT P0, PT, PT, PT, PT, 0x8, 0x0 ;  /* 0x000000000000781c */ /* 0x000fe40003f0e170 */
[----:B------:R-:W0:Y:S01]  /*c6c0*/  @P1 MUFU.RCP R11, R12 ;  /* 0x0000000c000b1308 */ /* 0x000e220000001000 */
        /* <DEDUP_REMOVED lines=94> */
.L_x_1352:
[----:B------:R-:W0:Y:S01]  /*ccb0*/  S2R R4, SR_CgaCtaId ;  /* 0x0000000000047919 */ /* 0x000e220000008800 */
[----:B------:R-:W-:Y:S01]  /*ccc0*/  MOV R3, 0x400 ;  /* 0x0000040000037802 */ /* 0x000fe20000000f00 */
[----:B------:R-:W-:Y:S01]  /*ccd0*/  BSSY B0, `(.L_x_1423) ;  /* 0x00001f3000007945 */ /* 0x000fe20003800000 */
[----:B------:R-:W-:Y:S02]  /*cce0*/  BAR.SYNC.DEFER_BLOCKING 0x5, 0x180 ;  /* 0x0146000000007b1d */ /* 0x000fe40000010000 */
[----:B0-----:R-:W-:-:S05]  /*ccf0*/  LEA R3, R4, R3, 0x18 ;  /* 0x0000000304037211 */ /* 0x001fca00078ec0ff */
[----:B------:R0:W1:Y:S01]  /*cd00*/  LDS.128 R44, [R3+0x2a8d0] ;  /* 0x02a8d000032c7984 */ /* 0x0000620000000c00 */
[----:B------:R-:W-:Y:S06]  /*cd10*/  BAR.ARV 0x4, 0x180 ;  /* 0x0106000000007b1d */ /* 0x000fec0000002000 */
[----:B------:R-:W-:Y:S05]  /*cd20*/  @P0 BRA `(.L_x_1424) ;  /* 0x0000001400040947 */ /* 0x000fea0003800000 */
[----:B------:R-:W2:Y:S01]  /*cd30*/  S2R R4, SR_SWINHI ;  /* 0x0000000000047919 */ /* 0x000ea20000002f00 */
[----:B------:R-:W-:Y:S02]  /*cd40*/  F2FP.F16.F32.PACK_AB R7, R7, R8 ;  /* 0x000000080707723e */ /* 0x000fe400000000ff */
[----:B------:R-:W-:Y:S01]  /*cd50*/  F2FP.F16.F32.PACK_AB R6, R6, R91 ;  /* 0x0000005b0606723e */ /* 0x000fe200000000ff */
[----:B------:R-:W-:Y:S01]  /*cd60*/  BAR.SYNC.DEFER_BLOCKING 0x1, 0x100 ;  /* 0x0044000000007b1d */ /* 0x000fe20000010000 */
        /* <DEDUP_REMOVED lines=10> */
[----:B------:R-:W-:Y:S02]  /*ce10*/  MOV R16, R3 ;  /* 0x0000000300107202 */ /* 0x000fe40000000f00 */
[----:B--2---:R-:W-:-:S03]  /*ce20*/  MOV R17, R4 ;  /* 0x0000000400117202 */ /* 0x004fc60000000f00 */
[----:B------:R-:W-:-:S03]  /*ce30*/  IMAD.WIDE R4, R170, 0x2, R16 ;  /* 0x00000002aa047825 */ /* 0x000fc600078e0210 */
[C---:B------:R-:W-:Y:S02]  /*ce40*/  LOP3.LUT R9, R4.reuse, 0x380, RZ, 0xc0, !PT ;  /* 0x0000038004097812 */ /* 0x040fe400078ec0ff */
[C---:B------:R-:W-:Y:S02]  /*ce50*/  IADD3 R73, P5, R4.reuse, 0x40, RZ ;  /* 0x0000004004497810 */ /* 0x040fe40007fbe0ff */
[C---:B------:R-:W-:Y:S02]  /*ce60*/  IADD3 R23, P6, R4.reuse, 0x20, RZ ;  /* 0x0000002004177810 */ /* 0x040fe40007fde0ff */
[----:B------:R-:W-:Y:S01]  /*ce70*/  IADD3 R97, P4, R4, 0x60, RZ ;  /* 0x0000006004617810 */ /* 0x000fe20007f9e0ff */
[--C-:B------:R-:W-:Y:S01]  /*ce80*/  IMAD.X R25, RZ, RZ, R5.reuse, P5 ;  /* 0x000000ffff197224 */ /* 0x100fe200028e0605 */
[----:B------:R-:W-:Y:S01]  /*ce90*/  SHF.R.U64 R9, R9, 0x3, RZ ;  /* 0x0000000309097819 */ /* 0x000fe200000012ff */
[--C-:B------:R-:W-:Y:S01]  /*cea0*/  IMAD.X R27, RZ, RZ, R5.reuse, P6 ;  /* 0x000000ffff1b7224 */ /* 0x100fe200030e0605 */
[----:B------:R-:W-:Y:S01]  /*ceb0*/  LOP3.LUT R20, R73, 0x380, RZ, 0xc0, !PT ;  /* 0x0000038049147812 */ /* 0x000fe200078ec0ff */
[----:B------:R-:W-:Y:S01]  /*cec0*/  IMAD.X R21, RZ, RZ, R5, P4 ;  /* 0x000000ffff157224 */ /* 0x000fe200020e0605 */
[----:B------:R-:W-:-:S02]  /*ced0*/  LOP3.LUT R14, R23, 0x380, RZ, 0xc0, !PT ;  /* 0x00000380170e7812 */ /* 0x000fc400078ec0ff */
[----:B-1----:R-:W-:Y:S02]  /*cee0*/  LOP3.LUT R44, R97, 0x380, RZ, 0xc0, !PT ;  /* 0x00000380612c7812 */ /* 0x002fe400078ec0ff */
        /* <DEDUP_REMOVED lines=17> */
[----:B------:R-:W-:Y:S01]  /*d000*/  LOP3.LUT R10, R101, 0x380, RZ, 0xc0, !PT ;  /* 0x00000380650a7812 */ /* 0x000fe200078ec0ff */
[----:B------:R-:W1:Y:S01]  /*d010*/  LDC.64 R96, c[0x0][0xc00] ;  /* 0x00030000ff607b82 */ /* 0x000e620000000a00 */
[----:B------:R-:W-:Y:S02]  /*d020*/  LOP3.LUT R23, R90, 0x380, RZ, 0xc0, !PT ;  /* 0x000003805a177812 */ /* 0x000fe400078ec0ff */
[----:B------:R-:W-:Y:S02]  /*d030*/  LOP3.LUT R44, R103, 0x380, RZ, 0xc0, !PT ;  /* 0x00000380672c7812 */ /* 0x000fe400078ec0ff */
[----:B------:R-:W-:Y:S02]  /*d040*/  LOP3.LUT R72, R99, 0x380, RZ, 0xc0, !PT ;  /* 0x0000038063487812 */ /* 0x000fe400078ec0ff */
[----:B------:R-:W-:Y:S02]  /*d050*/  SHF.R.U64 R10, R10, 0x3, RZ ;  /* 0x000000030a0a7819 */ /* 0x000fe400000012ff */
[----:B------:R-:W-:-:S02]  /*d060*/  SHF.R.U64 R23, R23, 0x3, RZ ;  /* 0x0000000317177819 */ /* 0x000fc400000012ff */
[----:B------:R-:W-:Y:S02]  /*d070*/  SHF.R.U64 R44, R44, 0x3, RZ ;  /* 0x000000032c2c7819 */ /* 0x000fe400000012ff */
[----:B------:R-:W-:Y:S02]  /*d080*/  F2FP.F16.F32.PACK_AB R4, R12, R95 ;  /* 0x0000005f0c04723e */ /* 0x000fe400000000ff */
[----:B------:R-:W-:Y:S02]  /*d090*/  SHF.R.U64 R72, R72, 0x3, RZ ;  /* 0x0000000348487819 */ /* 0x000fe400000012ff */
[----:B------:R-:W-:Y:S01]  /*d0a0*/  LOP3.LUT R12, R10, R101, RZ, 0x3c, !PT ;  /* 0x000000650a0c7212 */ /* 0x000fe200078e3cff */
[----:B------:R2:W-:Y:S01]  /*d0b0*/  STSM.16.M88.4 [R94], R4 ;  /* 0x000000045e007844 */ /* 0x0005e20000000200 */
        /* <DEDUP_REMOVED lines=10> */
[----:B------:R-:W-:Y:S02]  /*d160*/  MOV R91, R24 ;  /* 0x00000018005b7202 */ /* 0x000fe40000000f00 */
[----:B--2---:R-:W-:Y:S01]  /*d170*/  F2FP.F16.F32.PACK_AB R4, R41, R40 ;  /* 0x000000282904723e */ /* 0x004fe200000000ff */
[----:B------:R-:W-:Y:S01]  /*d180*/  STSM.16.M88.4 [R92], R8 ;  /* 0x000000085c007844 */ /* 0x000fe20000000200 */
[----:B------:R-:W-:Y:S02]  /*d190*/  F2FP.F16.F32.PACK_AB R5, R43, R42 ;  /* 0x0000002a2b05723e */ /* 0x000fe400000000ff */
[----:B------:R-:W-:-:S02]  /*d1a0*/  F2FP.F16.F32.PACK_AB R6, R32, R33 ;  /* 0x000000212006723e */ /* 0x000fc400000000ff */
[----:B------:R-:W-:Y:S02]  /*d1b0*/  F2FP.F16.F32.PACK_AB R7, R30, R31 ;  /* 0x0000001f1e07723e */ /* 0x000fe400000000ff */
[----:B------:R-:W-:Y:S02]  /*d1c0*/  MOV R23, R14 ;  /* 0x0000000e00177202 */ /* 0x000fe40000000f00 */
[----:B------:R-:W-:Y:S01]  /*d1d0*/  MOV R73, R12 ;  /* 0x0000000c00497202 */ /* 0x000fe20000000f00 */
[----:B------:R2:W-:Y:S01]  /*d1e0*/  STSM.16.M88.4 [R91], R4 ;  /* 0x000000045b007844 */ /* 0x0005e20000000200 */
[----:B------:R-:W-:Y:S02]  /*d1f0*/  MOV R90, R20 ;  /* 0x00000014005a7202 */ /* 0x000fe40000000f00 */
[----:B------:R-:W-:Y:S01]  /*d200*/  F2FP.F16.F32.PACK_AB R12, R49, R48 ;  /* 0x00000030310c723e */ /* 0x000fe200000000ff */
[----:B------:R-:W3:Y:S01]  /*d210*/  LDC.64 R20, c[0x0][0xc00] ;  /* 0x00030000ff147b82 */ /* 0x000ee20000000a00 */
[----:B------:R-:W-:-:S02]  /*d220*/  F2FP.F16.F32.PACK_AB R13, R51, R50 ;  /* 0x00000032330d723e */ /* 0x000fc400000000ff */
[----:B------:R-:W-:Y:S02]  /*d230*/  F2FP.F16.F32.PACK_AB R14, R53, R52 ;  /* 0x00000034350e723e */ /* 0x000fe400000000ff */
[----:B------:R-:W-:Y:S02]  /*d240*/  F2FP.F16.F32.PACK_AB R15, R55, R54 ;  /* 0x00000036370f723e */ /* 0x000fe400000000ff */
[----:B------:R-:W-:Y:S01]  /*d250*/  F2FP.F16.F32.PACK_AB R24, R57, R56 ;  /* 0x000000383918723e */ /* 0x000fe200000000ff */
[----:B------:R-:W-:Y:S01]  /*d260*/  ULDC UR4, c[0x0][0xa88] ;  /* 0x0002a20000047ab9 */ /* 0x000fe20000000800 */
[----:B------:R-:W-:Y:S01]  /*d270*/  F2FP.F16.F32.PACK_AB R25, R59, R58 ;  /* 0x0000003a3b19723e */ /* 0x000fe200000000ff */
[----:B------:R-:W-:Y:S01]  /*d280*/  STSM.16.M88.4 [R90], R12 ;  /* 0x0000000c5a007844 */ /* 0x000fe20000000200 */
[----:B------:R-:W-:Y:S01]  /*d290*/  F2FP.F16.F32.PACK_AB R26, R61, R60 ;  /* 0x0000003c3d1a723e */ /* 0x000fe200000000ff */
[----:B--2---:R-:W2:Y:S01]  /*d2a0*/  LDC.64 R4, c[0x0][0xc08] ;  /* 0x00030200ff047b82 */ /* 0x004ea20000000a00 */
[----:B------:R-:W-:-:S02]  /*d2b0*/  F2FP.F16.F32.PACK_AB R27, R63, R62 ;  /* 0x0000003e3f1b723e */ /* 0x000fc400000000ff */
[----:B------:R-:W-:Y:S02]  /*d2c0*/  F2FP.F16.F32.PACK_AB R30, R77, R76 ;  /* 0x0000004c4d1e723e */ /* 0x000fe400000000ff */
[----:B------:R-:W-:Y:S01]  /*d2d0*/  F2FP.F16.F32.PACK_AB R31, R79, R78 ;  /* 0x0000004e4f1f723e */ /* 0x000fe200000000ff */
[----:B------:R4:W-:Y:S01]  /*d2e0*/  STSM.16.M88.4 [R23], R24 ;  /* 0x0000001817007844 */ /* 0x0009e20000000200 */
[----:B-1----:R-:W-:Y:S01]  /*d2f0*/  ISETP.NE.U32.AND P0, PT, R96, RZ, PT ;  /* 0x000000ff6000720c */ /* 0x002fe20003f05070 */
[----:B------:R-:W1:Y:S02]  /*d300*/  LDC R52, c[0x0][0xbe8] ;  /* 0x0002fa00ff347b82 */ /* 0x000e640000000800 */
[----:B------:R0:W-:Y:S01]  /*d310*/  STSM.16.M88.4 [R73], R64 ;  /* 0x0000004049007844 */ /* 0x0001e20000000200 */
[----:B------:R-:W-:Y:S01]  /*d320*/  ISETP.NE.AND.EX P0, PT, R97, RZ, PT, P0 ;  /* 0x000000ff6100720c */ /* 0x000fe20003f05300 */
[----:B---3--:R-:W-:Y:S02]  /*d330*/  IMAD.WIDE R20, R164, 0x4, R20 ;  /* 0x00000004a4147825 */ /* 0x008fe400078e0214 */
[----:B------:R0:W-:Y:S04]  /*d340*/  STSM.16.M88.4 [R72], R28 ;  /* 0x0000001c48007844 */ /* 0x0001e80000000200 */
[----:B------:R0:W-:Y:S01]  /*d350*/  STSM.16.M88.4 [R44], R80 ;  /* 0x000000502c007844 */ /* 0x0001e20000000200 */
[----:B------:R-:W-:-:S02]  /*d360*/  IMAD.U32 R7, RZ, RZ, UR4 ;  /* 0x00000004ff077e24 */ /* 0x000fc4000f8e00ff */
[----:B----4-:R-:W-:Y:S01]  /*d370*/  IMAD.MOV.U32 R23, RZ, RZ, RZ ;  /* 0x000000ffff177224 */ /* 0x010fe200078e00ff */
[----:B------:R-:W-:Y:S01]  /*d380*/  BAR.SYNC.DEFER_BLOCKING 0x1, 0x100 ;  /* 0x0044000000007b1d */ /* 0x000fe20000010000 */
[----:B--2---:R-:W-:-:S04]  /*d390*/  ISETP.NE.U32.AND P2, PT, R4, RZ, PT ;  /* 0x000000ff0400720c */ /* 0x004fc80003f45070 */
[----:B------:R-:W-:-:S13]  /*d3a0*/  ISETP.NE.AND.EX P2, PT, R5, RZ, PT, P2 ;  /* 0x000000ff0500720c */ /* 0x000fda0003f45320 */
[----:B------:R-:W2:Y:S01]  /*d3b0*/  @P2 LDC.64 R4, c[0x0][0xc08] ;  /* 0x00030200ff042b82 */ /* 0x000ea20000000a00 */
[----:B------:R0:W5:Y:S01]  /*d3c0*/  @P0 LDG.E R23, desc[UR60][R20.64] ;  /* 0x0000003c14170981 */ /* 0x000162000c1e1900 */
[----:B-1----:R-:W-:-:S13]  /*d3d0*/  ISETP.NE.AND P1, PT, R52, 0x1, PT ;  /* 0x000000013400780c */ /* 0x002fda0003f25270 */
[----:B------:R-:W1:Y:S01]  /*d3e0*/  @P1 LDC R6, c[0x0][0xbec] ;  /* 0x0002fb00ff061b82 */ /* 0x000e620000000800 */
[----:B--2---:R-:W-:-:S07]  /*d3f0*/  @P2 IMAD.WIDE R4, R164, 0x4, R4 ;  /* 0x00000004a4042825 */ /* 0x004fce00078e0204 */
[----:B------:R-:W2:Y:S01]  /*d400*/  @P1 LDC R11, c[0x0][0xbf0] ;  /* 0x0002fc00ff0b1b82 */ /* 0x000ea20000000800 */
[----:B------:R0:W5:Y:S01]  /*d410*/  @P2 LDG.E R7, desc[UR60][R4.64] ;  /* 0x0000003c04072981 */ /* 0x000162000c1e1900 */
[----:B------:R-:W-:Y:S05]  /*d420*/  @P2 BRA `(.L_x_1425) ;  /* 0x0000000000102947 */ /* 0x000fea0003800000 */
[----:B------:R-:W-:Y:S05]  /*d430*/  @!P0 BRA `(.L_x_1425) ;  /* 0x00000000000c8947 */ /* 0x000fea0003800000 */
[----:B0-----:R-:W3:Y:S04]  /*d440*/  LDG.E R4, desc[UR60][R20.64] ;  /* 0x0000003c14047981 */ /* 0x001ee8000c1e1900 */
[----:B-----5:R-:W3:Y:S02]  /*d450*/  LDG.E R7, desc[UR60][R20.64+0x4] ;  /* 0x0000043c14077981 */ /* 0x020ee4000c1e1900 */
[----:B---3--:R-:W-:-:S07]  /*d460*/  IMAD.IADD R7, R7, 0x1, -R4 ;  /* 0x0000000107077824 */ /* 0x008fce00078e0a04 */
.L_x_1425:
[----:B0-----:R-:W-:Y:S01]  /*d470*/  SHF.R.S32.HI R44, RZ, 0x1f, R163 ;  /* 0x0000001fff2c7819 */ /* 0x001fe200000114a3 */
[----:B------:R-:W-:Y:S01]  /*d480*/  IMAD.IADD R15, R22, 0x1, R18 ;  /* 0x00000001160f7824 */ /* 0x000fe200078e0212 */
[----:B------:R-:W-:Y:S01]  /*d490*/  ULDC.64 UR4, c[0x0][0xb90] ;  /* 0x0002e40000047ab9 */ /* 0x000fe20000000a00 */
[--C-:B-----5:R-:W-:Y:S01]  /*d4a0*/  SHF.R.S32.HI R21, RZ, 0x1f, R23.reuse ;  /* 0x0000001fff157819 */ /* 0x120fe20000011417 */
[----:B------:R-:W-:Y:S01]  /*d4b0*/  IMAD.MOV.U32 R20, RZ, RZ, R23 ;  /* 0x000000ffff147224 */ /* 0x000fe200078e0017 */
[----:B------:R-:W-:Y:S01]  /*d4c0*/  SHF.R.S32.HI R8, RZ, 0x1f, R164 ;  /* 0x0000001fff087819 */ /* 0x000fe200000114a4 */
[----:B------:R-:W-:Y:S01]  /*d4d0*/  IMAD R4, R44, UR4, RZ ;  /* 0x000000042c047c24 */ /* 0x000fe2000f8e02ff */
[----:B------:R-:W-:Y:S01]  /*d4e0*/  SEL R53, R164, RZ, !P0 ;  /* 0x000000ffa4357207 */ /* 0x000fe20004000000 */
[----:B-1----:R-:W-:-:S04]  /*d4f0*/  @P1 IMAD.HI.U32 R6, R15, R6, RZ ;  /* 0x000000060f061227 */ /* 0x002fc800078e00ff */
[----:B------:R-:W-:Y:S01]  /*d500*/  IMAD.MOV.U32 R9, RZ, RZ, R15 ;  /* 0x000000ffff097224 */ /* 0x000fe200078e000f */
[----:B--2---:R-:W-:Y:S01]  /*d510*/  @P1 SHF.R.U32.HI R9, RZ, R11, R6 ;  /* 0x0000000bff091219 */ /* 0x004fe20000011606 */
[C---:B------:R-:W-:Y:S02]  /*d520*/  IMAD R13, R163.reuse, UR5, R4 ;  /* 0x00000005a30d7c24 */ /* 0x040fe4000f8e0204 */
[----:B------:R-:W-:Y:S01]  /*d530*/  IMAD.WIDE.U32 R4, R163, UR4, R20 ;  /* 0x00000004a3047c25 */ /* 0x000fe2000f8e0014 */
[----:B------:R-:W-:Y:S01]  /*d540*/  SEL R20, R8, RZ, !P0 ;  /* 0x000000ff08147207 */ /* 0x000fe20004000000 */
[----:B------:R-:W-:Y:S02]  /*d550*/  ULDC.64 UR4, c[0x0][0xb98] ;  /* 0x0002e60000047ab9 */ /* 0x000fe40000000a00 */
[----:B------:R-:W-:Y:S02]  /*d560*/  IMAD R11, R165, 0x40, R160 ;  /* 0x00000040a50b7824 */ /* 0x000fe400078e02a0 */
[----:B------:R-:W-:-:S02]  /*d570*/  IMAD.IADD R5, R5, 0x1, R13 ;  /* 0x0000000105057824 */ /* 0x000fc400078e020d */
[----:B------:R-:W-:Y:S02]  /*d580*/  IMAD.MOV R13, RZ, RZ, -R9 ;  /* 0x000000ffff0d7224 */ /* 0x000fe400078e0a09 */
[----:B------:R-:W-:-:S04]  /*d590*/  IMAD.WIDE R16, R11, 0x2, R16 ;  /* 0x000000020b107825 */ /* 0x000fc800078e0210 */
[----:B------:R-:W-:Y:S01]  /*d5a0*/  IMAD R6, R20, UR4, RZ ;  /* 0x0000000414067c24 */ /* 0x000fe2000f8e02ff */
[C---:B------:R-:W-:Y:S01]  /*d5b0*/  IADD3 R41, P6, R16.reuse, 0x4000, RZ ;  /* 0x0000400010297810 */ /* 0x040fe20007fde0ff */
[----:B------:R-:W-:Y:S01]  /*d5c0*/  IMAD.WIDE.U32 R4, R53, UR4, R4 ;  /* 0x0000000435047c25 */ /* 0x000fe2000f8e0004 */
[----:B------:R-:W-:Y:S02]  /*d5d0*/  IADD3 R37, P5, R16, 0x5000, RZ ;  /* 0x0000500010257810 */ /* 0x000fe40007fbe0ff */
[----:B------:R-:W-:Y:S01]  /*d5e0*/  LOP3.LUT R40, R41, 0x380, RZ, 0xc0, !PT ;  /* 0x0000038029287812 */ /* 0x000fe200078ec0ff */
[----:B------:R-:W-:Y:S01]  /*d5f0*/  IMAD R11, R52, R13, R15 ;  /* 0x0000000d340b7224 */ /* 0x000fe200078e020f */
[----:B------:R-:W-:Y:S01]  /*d600*/  SHF.R.S32.HI R13, RZ, 0x1f, R9 ;  /* 0x0000001fff0d7819 */ /* 0x000fe20000011409 */
[----:B------:R-:W-:Y:S01]  /*d610*/  IMAD R8, R53, UR5, R6 ;  /* 0x0000000535087c24 */ /* 0x000fe2000f8e0206 */
[----:B------:R-:W-:Y:S01]  /*d620*/  IADD3 R4, P2, R9, R4, RZ ;  /* 0x0000000409047210 */ /* 0x000fe20007f5e0ff */
[----:B------:R-:W-:Y:S01]  /*d630*/  ULDC.64 UR4, c[0x0][0xb88] ;  /* 0x0002e20000047ab9 */ /* 0x000fe20000000a00 */
[----:B------:R-:W-:Y:S01]  /*d640*/  SHF.R.S32.HI R6, RZ, 0x1f, R11 ;  /* 0x0000001fff067819 */ /* 0x000fe2000001140b */
[----:B------:R-:W-:Y:S01]  /*d650*/  IMAD.IADD R24, R169, 0x1, R18 ;  /* 0x00000001a9187824 */ /* 0x000fe200078e0212 */
[----:B------:R-:W-:Y:S01]  /*d660*/  IADD3.X R5, R13, R5, R8, P2, !PT ;  /* 0x000000050d057210 */ /* 0x000fe200017fe408 */
[----:B------:R-:W-:Y:S01]  /*d670*/  IMAD R55, R7, R52, RZ ;  /* 0x0000003407377224 */ /* 0x000fe200078e02ff */
[----:B------:R-:W-:Y:S01]  /*d680*/  IADD3 R9, P3, R16, 0x2000, RZ ;  /* 0x0000200010097810 */ /* 0x000fe20007f7e0ff */
[----:B------:R-:W-:Y:S01]  /*d690*/  IMAD R10, R6, UR4, RZ ;  /* 0x00000004060a7c24 */ /* 0x000fe2000f8e02ff */
[----:B------:R-:W-:Y:S01]  /*d6a0*/  IADD3 R15, P0, R16, 0x1000, RZ ;  /* 0x00001000100f7810 */ /* 0x000fe20007f1e0ff */
[----:B------:R-:W-:Y:S01]  /*d6b0*/  IMAD.WIDE.U32 R4, R11, UR4, R4 ;  /* 0x000000040b047c25 */ /* 0x000fe2000f8e0004 */
[----:B------:R-:W-:-:S02]  /*d6c0*/  LOP3.LUT R8, R9, 0x380, RZ, 0xc0, !PT ;  /* 0x0000038009087812 */ /* 0x000fc400078ec0ff */
[----:B------:R-:W-:Y:S01]  /*d6d0*/  LOP3.LUT R36, R37, 0x380, RZ, 0xc0, !PT ;  /* 0x0000038025247812 */ /* 0x000fe200078ec0ff */
[----:B------:R-:W-:Y:S01]  /*d6e0*/  IMAD R13, R11, UR5, R10 ;  /* 0x000000050b0d7c24 */ /* 0x000fe2000f8e020a */
[----:B------:R-:W-:Y:S01]  /*d6f0*/  ULDC.64 UR4, c[0x0][0xb50] ;  /* 0x0002d40000047ab9 */ /* 0x000fe20000000a00 */
[----:B------:R-:W-:Y:S01]  /*d700*/  SHF.R.U64 R6, R8, 0x3, RZ ;  /* 0x0000000308067819 */ /* 0x000fe200000012ff */
[----:B------:R-:W-:Y:S01]  /*d710*/  IMAD.X R7, RZ, RZ, R17, P3 ;  /* 0x000000ffff077224 */ /* 0x000fe200018e0611 */
[----:B------:R-:W-:Y:S01]  /*d720*/  LEA R10, P4, R4, UR4, 0x2 ;  /* 0x00000004040a7c11 */ /* 0x000fe2000f8810ff */
[----:B------:R-:W-:Y:S01]  /*d730*/  IMAD.IADD R5, R5, 0x1, R13 ;  /* 0x0000000105057824 */ /* 0x000fe200078e020d */
[----:B------:R-:W-:Y:S01]  /*d740*/  LOP3.LUT R6, R6, R9, RZ, 0x3c, !PT ;  /* 0x0000000906067212 */ /* 0x000fe200078e3cff */
[----:B------:R-:W-:Y:S01]  /*d750*/  IMAD.X R13, RZ, RZ, R17, P0 ;  /* 0x000000ffff0d7224 */ /* 0x000fe200000e0611 */
[----:B------:R-:W-:Y:S01]  /*d760*/  IADD3 R9, P2, R16, 0x3000, RZ ;  /* 0x0000300010097810 */ /* 0x000fe20007f5e0ff */
[----:B------:R-:W-:Y:S01]  /*d770*/  SHFL.IDX PT, R48, R10, RZ, 0x1c1f ;  /* 0x001c1fff0a307589 */ /* 0x000fe200000e0000 */
[----:B------:R-:W-:Y:S01]  /*d780*/  LEA.HI.X R14, R4, UR5, R5, 0x2, P4 ;  /* 0x00000005040e7c11 */ /* 0x000fe2000a0f1405 */
[----:B------:R-:W-:Y:S01]  /*d790*/  VIADD R4, R24, 0x8 ;  /* 0x0000000818047836 */ /* 0x000fe20000000000 */
[----:B------:R-:W-:Y:S01]  /*d7a0*/  LOP3.LUT R8, R9, 0x380, RZ, 0xc0, !PT ;  /* 0x0000038009087812 */ /* 0x000fe200078ec0ff */
[----:B------:R-:W-:Y:S01]  /*d7b0*/  SHFL.IDX PT, R50, R10, 0x1, 0x1c1f ;  /* 0x003c1f000a327f89 */ /* 0x000fe200000e0000 */
[----:B------:R-:W-:Y:S01]  /*d7c0*/  LOP3.LUT P0, RZ, R167, 0x3, RZ, 0xc0, !PT ;  /* 0x00000003a7ff7812 */ /* 0x000fe2000780c0ff */
[----:B------:R-:W-:Y:S01]  /*d7d0*/  ULDC.64 UR4, c[0x0][0xaa0] ;  /* 0x0002a80000047ab9 */ /* 0x000fe20000000a00 */
[----:B------:R-:W-:Y:S01]  /*d7e0*/  SHF.R.U64 R8, R8, 0x3, RZ ;  /* 0x0000000308087819 */ /* 0x000fe200000012ff */
[----:B------:R-:W0:Y:S01]  /*d7f0*/  SHFL.IDX PT, R49, R14, RZ, 0x1c1f ;  /* 0x001c1fff0e317589 */ /* 0x000e2200000e0000 */
[----:B------:R-:W-:-:S02]  /*d800*/  IADD3 R33, P4, R16, 0x6000, RZ ;  /* 0x0000600010217810 */ /* 0x000fc40007f9e0ff */
[----:B------:R-:W-:Y:S01]  /*d810*/  LOP3.LUT R8, R8, R9, RZ, 0x3c, !PT ;  /* 0x0000000908087212 */ /* 0x000fe200078e3cff */
[----:B------:R-:W1:Y:S01]  /*d820*/  SHFL.IDX PT, R51, R14, 0x1, 0x1c1f ;  /* 0x003c1f000e337f89 */ /* 0x000e6200000e0000 */
[----:B------:R-:W-:Y:S01]  /*d830*/  IMAD.X R9, RZ, RZ, R17, P2 ;  /* 0x000000ffff097224 */ /* 0x000fe200010e0611 */
[-C--:B------:R-:W-:Y:S02]  /*d840*/  ISETP.GE.OR P2, PT, R24, R55.reuse, P0 ;  /* 0x000000371800720c */ /* 0x080fe40000746670 */
[----:B------:R-:W-:Y:S02]  /*d850*/  ISETP.GE.OR P0, PT, R4, R55, P0 ;  /* 0x000000370400720c */ /* 0x000fe40000706670 */
[----:B------:R-:W-:Y:S02]  /*d860*/  LOP3.LUT R11, R16, 0x380, RZ, 0xc0, !PT ;  /* 0x00000380100b7812 */ /* 0x000fe400078ec0ff */
[----:B------:R-:W-:Y:S02]  /*d870*/  LOP3.LUT R32, R33, 0x380, RZ, 0xc0, !PT ;  /* 0x0000038021207812 */ /* 0x000fe400078ec0ff */
[----:B------:R-:W-:-:S02]  /*d880*/  SHF.R.U64 R11, R11, 0x3, RZ ;  /* 0x000000030b0b7819 */ /* 0x000fc400000012ff */
[----:B------:R-:W-:Y:S02]  /*d890*/  IADD3 R5, P3, R16, 0x7000, RZ ;  /* 0x0000700010057810 */ /* 0x000fe40007f7e0ff */
[----:B------:R-:W-:Y:S02]  /*d8a0*/  SHF.R.U64 R40, R40, 0x3, RZ ;  /* 0x0000000328287819 */ /* 0x000fe400000012ff */
[----:B------:R-:W-:Y:S01]  /*d8b0*/  SHF.R.U64 R36, R36, 0x3, RZ ;  /* 0x0000000324247819 */ /* 0x000fe200000012ff */
[--C-:B------:R-:W-:Y:S01]  /*d8c0*/  IMAD.X R29, RZ, RZ, R17.reuse, P3 ;  /* 0x000000ffff1d7224 */ /* 0x100fe200018e0611 */
[----:B------:R-:W-:Y:S02]  /*d8d0*/  SHF.R.U64 R32, R32, 0x3, RZ ;  /* 0x0000000320207819 */ /* 0x000fe400000012ff */
[----:B------:R-:W-:Y:S01]  /*d8e0*/  LOP3.LUT R16, R11, R16, RZ, 0x3c, !PT ;  /* 0x000000100b107212 */ /* 0x000fe200078e3cff */
[----:B0-----:R0:W-:Y:S01]  /*d8f0*/  @!P2 ST.E desc[UR60][R48.64], R2 ;  /* 0x000000023000a985 */ /* 0x0011e2000c10193c */
[----:B------:R-:W-:Y:S01]  /*d900*/  LOP3.LUT R40, R40, R41, RZ, 0x3c, !PT ;  /* 0x0000002928287212 */ /* 0x000fe200078e3cff */
[--C-:B------:R-:W-:Y:S01]  /*d910*/  IMAD.X R41, RZ, RZ, R17.reuse, P6 ;  /* 0x000000ffff297224 */ /* 0x100fe200030e0611 */
[----:B------:R-:W-:Y:S01]  /*d920*/  LOP3.LUT R36, R36, R37, RZ, 0x3c, !PT ;  /* 0x0000002524247212 */ /* 0x000fe200078e3cff */
[----:B-1----:R1:W-:Y:S01]  /*d930*/  @!P0 ST.E desc[UR60][R50.64], R0 ;  /* 0x0000000032008985 */ /* 0x0023e2000c10193c */
[----:B------:R-:W-:Y:S01]  /*d940*/  LOP3.LUT R32, R32, R33, RZ, 0x3c, !PT ;  /* 0x0000002120207212 */ /* 0x000fe200078e3cff */
[--C-:B------:R-:W-:Y:S01]  /*d950*/  IMAD.X R37, RZ, RZ, R17.reuse, P5 ;  /* 0x000000ffff257224 */ /* 0x100fe200028e0611 */
[----:B------:R-:W-:Y:S01]  /*d960*/  LOP3.LUT R12, R15, 0x380, RZ, 0xc0, !PT ;  /* 0x000003800f0c7812 */ /* 0x000fe200078ec0ff */
[----:B------:R-:W-:Y:S01]  /*d970*/  IMAD.X R33, RZ, RZ, R17, P4 ;  /* 0x000000ffff217224 */ /* 0x000fe200020e0611 */
[----:B------:R2:W5:Y:S01]  /*d980*/  LD.E.128 R24, desc[UR60][R16.64] ;  /* 0x0000003c10187980 */ /* 0x000562000c101d00 */
[----:B------:R-:W-:Y:S01]  /*d990*/  LOP3.LUT R4, R5, 0x380, RZ, 0xc0, !PT ;  /* 0x0000038005047812 */ /* 0x000fe200078ec0ff */
[----:B0-----:R-:W0:Y:S01]  /*d9a0*/  @P1 LDC R49, c[0x0][0xbec] ;  /* 0x0002fb00ff311b82 */ /* 0x001e220000000800 */
[----:B------:R-:W-:Y:S01]  /*d9b0*/  SHF.R.U64 R12, R12, 0x3, RZ ;  /* 0x000000030c0c7819 */ /* 0x000fe200000012ff */
[----:B------:R-:W5:Y:S01]  /*d9c0*/  LD.E.128 R8, desc[UR60][R8.64] ;  /* 0x0000003c08087980 */ /* 0x000f62000c101d00 */
[----:B------:R-:W-:Y:S01]  /*d9d0*/  SHF.R.U64 R4, R4, 0x3, RZ ;  /* 0x0000000304047819 */ /* 0x000fe200000012ff */
[----:B-1----:R-:W-:Y:S01]  /*d9e0*/  IMAD R0, R21, UR4, RZ ;  /* 0x0000000415007c24 */ /* 0x002fe2000f8e02ff */
[----:B------:R-:W-:Y:S01]  /*d9f0*/  LOP3.LUT R12, R12, R15, RZ, 0x3c, !PT ;  /* 0x0000000f0c0c7212 */ /* 0x000fe200078e3cff */
[----:B------:R-:W5:Y:S01]  /*da00*/  LD.E.128 R40, desc[UR60][R40.64] ;  /* 0x0000003c28287980 */ /* 0x000f62000c101d00 */
[----:B--2---:R-:W-:Y:S01]  /*da10*/  IMAD.WIDE.U32 R16, R23, UR4, RZ ;  /* 0x0000000417107c25 */ /* 0x004fe2000f8e00ff */
[----:B------:R-:W-:-:S02]  /*da20*/  LOP3.LUT R28, R4, R5, RZ, 0x3c, !PT ;  /* 0x00000005041c7212 */ /* 0x000fc400078e3cff */
[----:B------:R-:W5:Y:S01]  /*da30*/  LD.E.128 R4, desc[UR60][R6.64] ;  /* 0x0000003c06047980 */ /* 0x000f62000c101d00 */
[----:B------:R-:W-:Y:S01]  /*da40*/  IMAD R21, R23, UR5, R0 ;  /* 0x0000000517157c24 */ /* 0x000fe2000f8e0200 */
[----:B------:R-:W-:Y:S01]  /*da50*/  ULDC.64 UR4, c[0x0][0xae8] ;  /* 0x0002ba0000047ab9 */ /* 0x000fe20000000a00 */
[----:B------:R-:W1:Y:S01]  /*da60*/  @P1 LDC R23, c[0x0][0xbf0] ;  /* 0x0002fc00ff171b82 */ /* 0x000e620000000800 */
[----:B------:R-:W5:Y:S01]  /*da70*/  LD.E.128 R12, desc[UR60][R12.64] ;  /* 0x0000003c0c0c7980 */ /* 0x000f62000c101d00 */
[----:B------:R-:W-:Y:S02]  /*da80*/  IMAD.IADD R17, R17, 0x1, R21 ;  /* 0x0000000111117824 */ /* 0x000fe400078e0215 */
[----:B------:R-:W-:Y:S01]  /*da90*/  IMAD R21, R162, 0x20, R165 ;  /* 0x00000020a2157824 */ /* 0x000fe200078e02a5 */
[----:B------:R-:W5:Y:S01]  /*daa0*/  LD.E.128 R36, desc[UR60][R36.64] ;  /* 0x0000003c24247980 */ /* 0x000f62000c101d00 */
[----:B------:R-:W-:Y:S02]  /*dab0*/  IMAD R0, R44, UR4, RZ ;  /* 0x000000042c007c24 */ /* 0x000fe4000f8e02ff */
[----:B------:R-:W-:Y:S01]  /*dac0*/  IMAD.IADD R44, R18, 0x1, R21 ;  /* 0x00000001122c7824 */ /* 0x000fe200078e0215 */
[----:B------:R-:W5:Y:S01]  /*dad0*/  LD.E.128 R32, desc[UR60][R32.64] ;  /* 0x0000003c20207980 */ /* 0x000f62000c101d00 */
[----:B------:R-:W-:-:S02]  /*dae0*/  IMAD R21, R163, UR5, R0 ;  /* 0x00000005a3157c24 */ /* 0x000fc4000f8e0200 */
[----:B------:R-:W-:Y:S01]  /*daf0*/  IMAD.WIDE.U32 R16, R163, UR4, R16 ;  /* 0x00000004a3107c25 */ /* 0x000fe2000f8e0010 */
[----:B------:R-:W-:Y:S01]  /*db00*/  ULDC.64 UR4, c[0x0][0xaf0] ;  /* 0x0002bc0000047ab9 */ /* 0x000fe20000000a00 */
[----:B------:R-:W5:Y:S02]  /*db10*/  LD.E.128 R28, desc[UR60][R28.64] ;  /* 0x0000003c1c1c7980 */ /* 0x000f64000c101d00 */
[----:B0-----:R-:W-:Y:S01]  /*db20*/  @P1 IMAD.HI.U32 R0, R44, R49, RZ ;  /* 0x000000312c001227 */ /* 0x001fe200078e00ff */
[----:B------:R-:W-:Y:S01]  /*db30*/  @!PT LDS RZ, [RZ] ;  /* 0x00000000fffff984 */ /* 0x000fe20000000800 */
[----:B------:R-:W-:Y:S01]  /*db40*/  @!PT LDS RZ, [RZ] ;  /* 0x00000000fffff984 */ /* 0x000fe20000000800 */
[----:B------:R-:W-:Y:S01]  /*db50*/  @!PT LDS RZ, [RZ] ;  /* 0x00000000fffff984 */ /* 0x000fe20000000800 */
[----:B------:R-:W-:Y:S01]  /*db60*/  @!PT LDS RZ, [RZ] ;  /* 0x00000000fffff984 */ /* 0x000fe20000000800 */
[----:B------:R0:W-:Y:S06]  /*db70*/  MEMBAR.ALL.CTA ;  /* 0x0000000000007992 */ /* 0x0001ec0000008000 */
[----:B0-----:R-:W0:Y:S01]  /*db80*/  FENCE.VIEW.ASYNC.S ;  /* 0x00000000000073c6 */ /* 0x001e220000000000 */
[----:B------:R-:W-:-:S02]  /*db90*/  IMAD.IADD R17, R17, 0x1, R21 ;  /* 0x0000000111117824 */ /* 0x000fc400078e0215 */
[----:B------:R-:W-:Y:S02]  /*dba0*/  IMAD.MOV.U32 R21, RZ, RZ, R44 ;  /* 0x000000ffff157224 */ /* 0x000fe400078e002c */
[----:B------:R-:W-:Y:S01]  /*dbb0*/  IMAD R2, R20, UR4, RZ ;  /* 0x0000000414027c24 */ /* 0x000fe2000f8e02ff */
[----:B-1----:R-:W-:Y:S01]  /*dbc0*/  @P1 SHF.R.U32.HI R21, RZ, R23, R0 ;  /* 0x00000017ff151219 */ /* 0x002fe20000011600 */
[----:B------:R-:W-:-:S03]  /*dbd0*/  IMAD.WIDE.U32 R16, R53, UR4, R16 ;  /* 0x0000000435107c25 */ /* 0x000fc6000f8e0010 */
[--C-:B------:R-:W-:Y:S01]  /*dbe0*/  SHF.R.S32.HI R0, RZ, 0x1f, R21.reuse ;  /* 0x0000001fff007819 */ /* 0x100fe20000011415 */
        /* <DEDUP_REMOVED lines=10> */
[----:B------:R-:W-:Y:S02]  /*dc90*/  IMAD.IADD R17, R17, 0x1, R49 ;  /* 0x0000000111117824 */ /* 0x000fe400078e0231 */
[----:B------:R-:W-:Y:S02]  /*dca0*/  IMAD R2, R0, UR4, RZ ;  /* 0x0000000400027c24 */ /* 0x000fe4000f8e02ff */
[----:B------:R-:W-:Y:S02]  /*dcb0*/  IMAD.IADD R44, R165, 0x1, R18 ;  /* 0x00000001a52c7824 */ /* 0x000fe400078e0212 */
[----:B------:R-:W-:-:S02]  /*dcc0*/  IMAD R21, R23, UR5, R2 ;  /* 0x0000000517157c24 */ /* 0x000fc4000f8e0202 */
[----:B------:R-:W-:Y:S01]  /*dcd0*/  IMAD.WIDE.U32 R16, R23, UR4, R16 ;  /* 0x0000000417107c25 */ /* 0x000fe2000f8e0010 */
[CC--:B------:R-:W-:Y:S01]  /*dce0*/  ISETP.GE.AND P2, PT, R44.reuse, R55.reuse, PT ;  /* 0x000000372c00720c */ /* 0x0c0fe20003f46270 */
[----:B------:R-:W-:Y:S02]  /*dcf0*/  ULDC.64 UR4, c[0x0][0xa80] ;  /* 0x0002a00000047ab9 */ /* 0x000fe40000000a00 */
[----:B------:R-:W-:Y:S01]  /*dd00*/  VIADD R0, R44, 0x20 ;  /* 0x000000202c007836 */ /* 0x000fe20000000000 */
[----:B------:R-:W-:Y:S01]  /*dd10*/  LEA R18, P3, R16, UR4, 0x1 ;  /* 0x0000000410127c11 */ /* 0x000fe2000f8608ff */
[----:B------:R-:W-:Y:S02]  /*dd20*/  IMAD.IADD R17, R17, 0x1, R21 ;  /* 0x0000000111117824 */ /* 0x000fe400078e0215 */
[----:B------:R-:W-:Y:S01]  /*dd30*/  VIADD R3, R3, 0x2a820 ;  /* 0x0002a82003037836 */ /* 0x000fe20000000000 */
[----:B------:R-:W-:Y:S01]  /*dd40*/  ISETP.GE.AND P0, PT, R0, R55, PT ;  /* 0x000000370000720c */ /* 0x000fe20003f06270 */
[----:B------:R-:W-:Y:S01]  /*dd50*/  VIADD R0, R44, 0x40 ;  /* 0x000000402c007836 */ /* 0x000fe20000000000 */
[----:B------:R-:W-:-:S02]  /*dd60*/  LEA.HI.X R20, R16, UR5, R17, 0x1, P3 ;  /* 0x0000000510147c11 */ /* 0x000fc400098f0c11 */
[----:B------:R-:W-:Y:S01]  /*dd70*/  PRMT R3, RZ, 0x654, R3 ;  /* 0x00000654ff037816 */ /* 0x000fe20000000003 */
[----:B0-----:R0:W1:Y:S01]  /*dd80*/  SHFL.IDX PT, R16, R18, RZ, 0x181f ;  /* 0x00181fff12107589 */ /* 0x00106200000e0000 */
[----:B------:R-:W-:Y:S01]  /*dd90*/  ISETP.GE.AND P1, PT, R0, R55, PT ;  /* 0x000000370000720c */ /* 0x000fe20003f26270 */
[----:B------:R-:W-:Y:S01]  /*dda0*/  BSSY B1, `(.L_x_1426) ;  /* 0x000000d000017945 */ /* 0x000fe20003800000 */
[----:B------:R0:W-:Y:S01]  /*ddb0*/  SYNCS.ARRIVE.TRANS64.RED.A1T0 RZ, [R3+URZ], RZ ;  /* 0x000000ff03ff79a7 */ /* 0x0001e2000810043f */
[----:B------:R0:W2:Y:S02]  /*ddc0*/  SHFL.IDX PT, R0, R20, RZ, 0x181f ;  /* 0x00181fff14007589 */ /* 0x0000a400000e0000 */
[----:B------:R-:W-:Y:S08]  /*ddd0*/  @P2 BRA `(.L_x_1427) ;  /* 0x0000000000242947 */ /* 0x000ff00003800000 */
[----:B------:R-:W-:Y:S02]  /*dde0*/  ULDC UR4, c[0x0][0xac8] ;  /* 0x0002b20000047ab9 */ /* 0x000fe40000000800 */
[----:B------:R-:W-:Y:S02]  /*ddf0*/  ISETP.GE.AND P2, PT, R160, UR4, PT ;  /* 0x00000004a0007c0c */ /* 0x000fe4000bf46270 */
[----:B------:R-:W-:-:S11]  /*de00*/  ISETP.GE.AND P3, PT, R161, UR4, PT ;  /* 0x00000004a1007c0c */ /* 0x000fd6000bf66270 */
[CC--:B-1----:R-:W-:Y:S02]  /*de10*/  @!P2 LEA R2, P4, R160.reuse, R16.reuse, 0x1 ;  /* 0x00000010a002a211 */ /* 0x0c2fe400078808ff */
[C---:B------:R-:W-:Y:S02]  /*de20*/  @!P3 LEA R16, P5, R161.reuse, R16, 0x1 ;  /* 0x00000010a110b211 */ /* 0x040fe400078a08ff */
[-C--:B0-2---:R-:W-:Y:S02]  /*de30*/  @!P2 LEA.HI.X R3, R160, R0.reuse, R173, 0x1, P4 ;  /* 0x00000000a003a211 */ /* 0x085fe400020f0cad */
[----:B------:R-:W-:-:S03]  /*de40*/  @!P3 LEA.HI.X R17, R161, R0, R172, 0x1, P5 ;  /* 0x00000000a111b211 */ /* 0x000fc600028f0cac */
[----:B-----5:R3:W-:Y:S04]  /*de50*/  @!P2 ST.E.128 desc[UR60][R2.64], R24 ;  /* 0x000000180200a985 */ /* 0x0207e8000c101d3c */
[----:B------:R3:W-:Y:S02]  /*de60*/  @!P3 ST.E.128 desc[UR60][R16.64], R40 ;  /* 0x000000281000b985 */ /* 0x0007e4000c101d3c */
.L_x_1427:
[----:B------:R-:W-:Y:S05]  /*de70*/  BSYNC B1 ;  /* 0x0000000000017941 */ /* 0x000fea0003800000 */
.L_x_1426:
[----:B--2---:R2:W4:Y:S01]  /*de80*/  SHFL.IDX PT, R0, R20, 0x1, 0x181f ;  /* 0x00381f0014007f89 */ /* 0x00452200000e0000 */
[----:B------:R-:W-:Y:S03]  /*de90*/  BSSY B1, `(.L_x_1428) ;  /* 0x000000c000017945 */ /* 0x000fe60003800000 */
[----:B-1-3--:R2:W1:Y:S01]  /*dea0*/  SHFL.IDX PT, R16, R18, 0x1, 0x181f ;  /* 0x00381f0012107f89 */ /* 0x00a46200000e0000 */
[----:B------:R-:W-:Y:S05]  /*deb0*/  @P0 BRA `(.L_x_1429) ;  /* 0x0000000000240947 */ /* 0x000fea0003800000 */
[----:B------:R-:W-:Y:S02]  /*dec0*/  ULDC UR4, c[0x0][0xac8] ;  /* 0x0002b20000047ab9 */ /* 0x000fe40000000800 */
[----:B------:R-:W-:Y:S02]  /*ded0*/  ISETP.GE.AND P3, PT, R160, UR4, PT ;  /* 0x00000004a0007c0c */ /* 0x000fe4000bf66270 */
[----:B------:R-:W-:-:S11]  /*dee0*/  ISETP.GE.AND P4, PT, R161, UR4, PT ;  /* 0x00000004a1007c0c */ /* 0x000fd6000bf86270 */
[CC--:B-1----:R-:W-:Y:S02]  /*def0*/  @!P3 LEA R2, P0, R160.reuse, R16.reuse, 0x1 ;  /* 0x00000010a002b211 */ /* 0x0c2fe400078008ff */
[C---:B------:R-:W-:Y:S02]  /*df00*/  @!P4 LEA R16, P2, R161.reuse, R16, 0x1 ;  /* 0x00000010a110c211 */ /* 0x040fe400078408ff */
[-C--:B0---4-:R-:W-:Y:S02]  /*df10*/  @!P3 LEA.HI.X R3, R160, R0.reuse, R173, 0x1, P0 ;  /* 0x00000000a003b211 */ /* 0x091fe400000f0cad */
[----:B------:R-:W-:-:S03]  /*df20*/  @!P4 LEA.HI.X R17, R161, R0, R172, 0x1, P2 ;  /* 0x00000000a111c211 */ /* 0x000fc600010f0cac */
[----:B-----5:R3:W-:Y:S04]  /*df30*/  @!P3 ST.E.128 desc[UR60][R2.64], R12 ;  /* 0x0000000c0200b985 */ /* 0x0207e8000c101d3c */
[----:B------:R3:W-:Y:S02]  /*df40*/  @!P4 ST.E.128 desc[UR60][R16.64], R36 ;  /* 0x000000241000c985 */ /* 0x0007e4000c101d3c */
.L_x_1429:
[----:B------:R-:W-:Y:S05]  /*df50*/  BSYNC B1 ;  /* 0x0000000000017941 */ /* 0x000fea0003800000 */
.L_x_1428:
        /* <DEDUP_REMOVED lines=13> */
.L_x_1431:
[----:B------:R-:W-:Y:S05]  /*e030*/  BSYNC B1 ;  /* 0x0000000000017941 */ /* 0x000fea0003800000 */
.L_x_1430:
[----:B0-----:R-:W-:Y:S01]  /*e040*/  VIADD R0, R44, 0x60 ;  /* 0x000000602c007836 */ /* 0x001fe20000000000 */
[----:B--2-4-:R-:W0:Y:S04]  /*e050*/  SHFL.IDX PT, R20, R20, 0x3, 0x181f ;  /* 0x00781f0014147f89 */ /* 0x014e2800000e0000 */
[----:B------:R-:W-:Y:S01]  /*e060*/  ISETP.GE.AND P0, PT, R0, R55, PT ;  /* 0x000000370000720c */ /* 0x000fe20003f06270 */
[----:B------:R-:W2:-:S12]  /*e070*/  SHFL.IDX PT, R18, R18, 0x3, 0x181f ;  /* 0x00781f0012127f89 */ /* 0x000e9800000e0000 */
        /* <DEDUP_REMOVED lines=8> */
[----:B----4-:R-:W-:-:S04]  /*e100*/  LEA R2, P0, R161, R18, 0x1 ;  /* 0x00000012a1027211 */ /* 0x010fc800078008ff */
[----:B------:R-:W-:-:S05]  /*e110*/  LEA.HI.X R3, R161, R20, R172, 0x1, P0 ;  /* 0x00000014a1037211 */ /* 0x000fca00000f0cac */
[----:B------:R0:W-:Y:S01]  /*e120*/  ST.E.128 desc[UR60][R2.64], R28 ;  /* 0x0000001c02007985 */ /* 0x0001e2000c101d3c */
[----:B------:R-:W-:Y:S05]  /*e130*/  BRA `(.L_x_1432) ;  /* 0x0000000800b07947 */ /* 0x000fea0003800000 */
.L_x_1424:
[----:B------:R-:W2:Y:S08]  /*e140*/  LDC.64 R4, c[0x0][0xc00] ;  /* 0x00030000ff047b82 */ /* 0x000eb00000000a00 */
[----:B0-----:R-:W0:Y:S01]  /*e150*/  LDC.64 R2, c[0x0][0xc00] ;  /* 0x00030000ff027b82 */ /* 0x001e220000000a00 */
[----:B------:R-:W-:Y:S01]  /*e160*/  ULDC UR4, c[0x0][0xa88] ;  /* 0x0002a20000047ab9 */ /* 0x000fe20000000800 */
[----:B------:R-:W-:-:S06]  /*e170*/  IMAD.MOV.U32 R6, RZ, RZ, RZ ;  /* 0x000000ffff067224 */ /* 0x000fcc00078e00ff */
[----:B------:R-:W3:Y:S01]  /*e180*/  LDC R17, c[0x0][0xbe8] ;  /* 0x0002fa00ff117b82 */ /* 0x000ee20000000800 */
[----:B--2---:R-:W-:-:S04]  /*e190*/  ISETP.NE.U32.AND P0, PT, R4, RZ, PT ;  /* 0x000000ff0400720c */ /* 0x004fc80003f05070 */
[----:B------:R-:W-:-:S03]  /*e1a0*/  ISETP.NE.AND.EX P0, PT, R5, RZ, PT, P0 ;  /* 0x000000ff0500720c */ /* 0x000fc60003f05300 */
[----:B------:R-:W2:Y:S01]  /*e1b0*/  LDC.64 R4, c[0x0][0xc08] ;  /* 0x00030200ff047b82 */ /* 0x000ea20000000a00 */
[----:B0-----:R-:W-:-:S04]  /*e1c0*/  IMAD.WIDE R2, R164, 0x4, R2 ;  /* 0x00000004a4027825 */ /* 0x001fc800078e0202 */
[----:B------:R-:W-:-:S05]  /*e1d0*/  IMAD.U32 R0, RZ, RZ, UR4 ;  /* 0x00000004ff007e24 */ /* 0x000fca000f8e00ff */
[----:B------:R0:W5:Y:S01]  /*e1e0*/  @P0 LDG.E R6, desc[UR60][R2.64] ;  /* 0x0000003c02060981 */ /* 0x000162000c1e1900 */
[----:B--2---:R-:W-:-:S04]  /*e1f0*/  ISETP.NE.U32.AND P1, PT, R4, RZ, PT ;  /* 0x000000ff0400720c */ /* 0x004fc80003f25070 */
[----:B------:R-:W-:-:S13]  /*e200*/  ISETP.NE.AND.EX P1, PT, R5, RZ, PT, P1 ;  /* 0x000000ff0500720c */ /* 0x000fda0003f25310 */
[----:B------:R-:W2:Y:S02]  /*e210*/  @P1 LDC.64 R4, c[0x0][0xc08] ;  /* 0x00030200ff041b82 */ /* 0x000ea40000000a00 */
[----:B--2---:R-:W-:-:S05]  /*e220*/  @P1 IMAD.WIDE R4, R164, 0x4, R4 ;  /* 0x00000004a4041825 */ /* 0x004fca00078e0204 */
[----:B------:R0:W5:Y:S01]  /*e230*/  @P1 LDG.E R0, desc[UR60][R4.64] ;  /* 0x0000003c04001981 */ /* 0x000162000c1e1900 */
[----:B---3--:R-:W-:Y:S02]  /*e240*/  ISETP.NE.AND P2, PT, R17, 0x1, PT ;  /* 0x000000011100780c */ /* 0x008fe40003f45270 */
[----:B------:R-:W-:Y:S02]  /*e250*/  ISETP.GE.AND P3, PT, R174, 0x80, PT ;  /* 0x00000080ae00780c */ /* 0x000fe40003f66270 */
[----:B------:R-:W-:-:S09]  /*e260*/  SHF.R.S32.HI R7, RZ, 0x1f, R164 ;  /* 0x0000001fff077819 */ /* 0x000fd200000114a4 */
[----:B------:R-:W2:Y:S08]  /*e270*/  @P2 LDC R16, c[0x0][0xbec] ;  /* 0x0002fb00ff102b82 */ /* 0x000eb00000000800 */
[----:B------:R-:W3:Y:S01]  /*e280*/  @P2 LDC R21, c[0x0][0xbf0] ;  /* 0x0002fc00ff152b82 */ /* 0x000ee20000000800 */
[----:B0-----:R-:W-:Y:S05]  /*e290*/  @P1 BRA `(.L_x_1433) ;  /* 0x0000000000101947 */ /* 0x001fea0003800000 */
[----:B------:R-:W-:Y:S05]  /*e2a0*/  @!P0 BRA `(.L_x_1433) ;  /* 0x00000000000c8947 */ /* 0x000fea0003800000 */
[----:B------:R-:W4:Y:S04]  /*e2b0*/  LDG.E R5, desc[UR60][R2.64] ;  /* 0x0000003c02057981 */ /* 0x000f28000c1e1900 */
[----:B-----5:R-:W4:Y:S02]  /*e2c0*/  LDG.E R0, desc[UR60][R2.64+0x4] ;  /* 0x0000043c02007981 */ /* 0x020f24000c1e1900 */
[----:B----4-:R-:W-:-:S07]  /*e2d0*/  IMAD.IADD R0, R0, 0x1, -R5 ;  /* 0x0000000100007824 */ /* 0x010fce00078e0a05 */
.L_x_1433:
[----:B------:R-:W-:Y:S01]  /*e2e0*/  BSSY B1, `(.L_x_1434) ;  /* 0x000002d000017945 */ /* 0x000fe20003800000 */
[----:B------:R-:W-:Y:S02]  /*e2f0*/  SHF.R.S32.HI R10, RZ, 0x1f, R163 ;  /* 0x0000001fff0a7819 */ /* 0x000fe400000114a3 */
[----:B------:R-:W-:Y:S02]  /*e300*/  SEL R13, R164, RZ, !P0 ;  /* 0x000000ffa40d7207 */ /* 0x000fe40004000000 */
[----:B------:R-:W-:Y:S02]  /*e310*/  SEL R12, R7, RZ, !P0 ;  /* 0x000000ff070c7207 */ /* 0x000fe40004000000 */
[----:B-----5:R-:W-:Y:S01]  /*e320*/  SHF.R.S32.HI R11, RZ, 0x1f, R6 ;  /* 0x0000001fff0b7819 */ /* 0x020fe20000011406 */
[----:B------:R-:W-:Y:S06]  /*e330*/  @P3 BRA `(.L_x_1435) ;  /* 0x00000000009c3947 */ /* 0x000fec0003800000 */
[----:B------:R-:W0:Y:S01]  /*e340*/  S2R R3, SR_TID.X ;  /* 0x0000000000037919 */ /* 0x000e220000002100 */
[----:B------:R-:W4:Y:S02]  /*e350*/  LDC R14, c[0x0][0xbe8] ;  /* 0x0002fa00ff0e7b82 */ /* 0x000f240000000800 */
[----:B----4-:R-:W-:Y:S01]  /*e360*/  IMAD R2, R0, R14, RZ ;  /* 0x0000000e00027224 */ /* 0x010fe200078e02ff */
[----:B0-----:R-:W-:-:S04]  /*e370*/  IADD3 R9, R18, -0x80, R3 ;  /* 0xffffff8012097810 */ /* 0x001fc80007ffe003 */
[----:B------:R-:W-:-:S13]  /*e380*/  ISETP.GE.AND P0, PT, R9, R2, PT ;  /* 0x000000020900720c */ /* 0x000fda0003f06270 */
[----:B------:R-:W-:Y:S05]  /*e390*/  @P0 BRA `(.L_x_1435) ;  /* 0x0000000000840947 */ /* 0x000fea0003800000 */
[----:B------:R-:W-:Y:S01]  /*e3a0*/  ISETP.NE.AND P0, PT, R14, 0x1, PT ;  /* 0x000000010e00780c */ /* 0x000fe20003f05270 */
[----:B------:R-:W-:Y:S01]  /*e3b0*/  ULDC.64 UR4, c[0x0][0xb90] ;  /* 0x0002e40000047ab9 */ /* 0x000fe20000000a00 */
[----:B------:R-:W-:Y:S02]  /*e3c0*/  IMAD.MOV.U32 R2, RZ, RZ, R6 ;  /* 0x000000ffff027224 */ /* 0x000fe400078e0006 */
[----:B------:R-:W-:Y:S02]  /*e3d0*/  IMAD R8, R10, UR4, RZ ;  /* 0x000000040a087c24 */ /* 0x000fe4000f8e02ff */
[----:B------:R-:W-:Y:S02]  /*e3e0*/  IMAD.MOV.U32 R3, RZ, RZ, R11 ;  /* 0x000000ffff037224 */ /* 0x000fe400078e000b */
[----:B------:R-:W-:Y:S02]  /*e3f0*/  IMAD.MOV.U32 R5, RZ, RZ, R9 ;  /* 0x000000ffff057224 */ /* 0x000fe400078e0009 */
[----:B------:R-:W-:-:S03]  /*e400*/  IMAD.WIDE.U32 R2, R163, UR4, R2 ;  /* 0x00000004a3027c25 */ /* 0x000fc6000f8e0002 */
[----:B------:R-:W0:Y:S01]  /*e410*/  @P0 LDC R4, c[0x0][0xbec] ;  /* 0x0002fb00ff040b82 */ /* 0x000e220000000800 */
[----:B------:R-:W-:Y:S01]  /*e420*/  IMAD R7, R163, UR5, R8 ;  /* 0x00000005a3077c24 */ /* 0x000fe2000f8e0208 */
[----:B------:R-:W-:-:S03]  /*e430*/  ULDC.64 UR4, c[0x0][0xb98] ;  /* 0x0002e60000047ab9 */ /* 0x000fc60000000a00 */
[----:B------:R-:W-:-:S03]  /*e440*/  IMAD.IADD R3, R3, 0x1, R7 ;  /* 0x0000000103037824 */ /* 0x000fc600078e0207 */
[----:B------:R-:W4:Y:S01]  /*e450*/  @P0 LDC R15, c[0x0][0xbf0] ;  /* 0x0002fc00ff0f0b82 */ /* 0x000f220000000800 */
[----:B------:R-:W-:-:S04]  /*e460*/  IMAD.WIDE.U32 R2, R13, UR4, R2 ;  /* 0x000000040d027c25 */ /* 0x000fc8000f8e0002 */
[----:B0-----:R-:W-:-:S05]  /*e470*/  @P0 IMAD.HI.U32 R4, R9, R4, RZ ;  /* 0x0000000409040227 */ /* 0x001fca00078e00ff */
[----:B----4-:R-:W-:Y:S01]  /*e480*/  @P0 SHF.R.U32.HI R5, RZ, R15, R4 ;  /* 0x0000000fff050219 */ /* 0x010fe20000011604 */
[----:B------:R-:W-:-:S03]  /*e490*/  IMAD R4, R12, UR4, RZ ;  /* 0x000000040c047c24 */ /* 0x000fc6000f8e02ff */
[----:B------:R-:W-:Y:S01]  /*e4a0*/  IADD3 R2, P0, R5, R2, RZ ;  /* 0x0000000205027210 */ /* 0x000fe20007f1e0ff */
[----:B------:R-:W-:Y:S02]  /*e4b0*/  IMAD.MOV R7, RZ, RZ, -R5 ;  /* 0x000000ffff077224 */ /* 0x000fe400078e0a05 */
[----:B------:R-:W-:Y:S01]  /*e4c0*/  IMAD R8, R13, UR5, R4 ;  /* 0x000000050d087c24 */ /* 0x000fe2000f8e0204 */
[----:B------:R-:W-:Y:S01]  /*e4d0*/  ULDC.64 UR4, c[0x0][0xb88] ;  /* 0x0002e20000047ab9 */ /* 0x000fe20000000a00 */
[----:B------:R-:W-:Y:S01]  /*e4e0*/  IMAD R7, R14, R7, R9 ;  /* 0x000000070e077224 */ /* 0x000fe200078e0209 */
[----:B------:R-:W-:-:S04]  /*e4f0*/  SHF.R.S32.HI R9, RZ, 0x1f, R5 ;  /* 0x0000001fff097819 */ /* 0x000fc80000011405 */
        /* <DEDUP_REMOVED lines=11> */
.L_x_1435:
[----:B------:R-:W-:Y:S05]  /*e5b0*/  BSYNC B1 ;  /* 0x0000000000017941 */ /* 0x000fea0003800000 */
.L_x_1434:
[----:B------:R-:W-:Y:S01]  /*e5c0*/  ULDC.64 UR4, c[0x0][0xaa0] ;  /* 0x0002a80000047ab9 */ /* 0x000fe20000000a00 */
[----:B------:R-:W-:Y:S01]  /*e5d0*/  IMAD R7, R162, 0x20, R165 ;  /* 0x00000020a2077824 */ /* 0x000fe200078e02a5 */
[----:B------:R-:W-:Y:S01]  /*e5e0*/  BSSY B1, `(.L_x_1436) ;  /* 0x0000037000017945 */ /* 0x000fe20003800000 */
[----:B0-----:R-:W-:Y:S02]  /*e5f0*/  IMAD R3, R11, UR4, RZ ;  /* 0x000000040b037c24 */ /* 0x001fe4000f8e02ff */
[----:B------:R-:W-:Y:S02]  /*e600*/  IMAD.IADD R9, R18, 0x1, R7 ;  /* 0x0000000112097824 */ /* 0x000fe400078e0207 */
[C---:B------:R-:W-:Y:S02]  /*e610*/  IMAD R5, R6.reuse, UR5, R3 ;  /* 0x0000000506057c24 */ /* 0x040fe4000f8e0203 */
[----:B------:R-:W-:Y:S01]  /*e620*/  IMAD.WIDE.U32 R2, R6, UR4, RZ ;  /* 0x0000000406027c25 */ /* 0x000fe2000f8e00ff */
[----:B------:R-:W-:-:S03]  /*e630*/  ULDC.64 UR4, c[0x0][0xae8] ;  /* 0x0002ba0000047ab9 */ /* 0x000fc60000000a00 */
[----:B------:R-:W-:Y:S02]  /*e640*/  IMAD.IADD R3, R3, 0x1, R5 ;  /* 0x0000000103037824 */ /* 0x000fe400078e0205 */
[----:B------:R-:W-:Y:S02]  /*e650*/  IMAD R6, R10, UR4, RZ ;  /* 0x000000040a067c24 */ /* 0x000fe4000f8e02ff */
[----:B--2---:R-:W-:-:S04]  /*e660*/  @P2 IMAD.HI.U32 R4, R9, R16, RZ ;  /* 0x0000001009042227 */ /* 0x004fc800078e00ff */
[C---:B------:R-:W-:Y:S02]  /*e670*/  IMAD R7, R163.reuse, UR5, R6 ;  /* 0x00000005a3077c24 */ /* 0x040fe4000f8e0206 */
[----:B------:R-:W-:Y:S01]  /*e680*/  IMAD.WIDE.U32 R2, R163, UR4, R2 ;  /* 0x00000004a3027c25 */ /* 0x000fe2000f8e0002 */
[----:B------:R-:W-:-:S03]  /*e690*/  ULDC.64 UR4, c[0x0][0xaf0] ;  /* 0x0002bc0000047ab9 */ /* 0x000fc60000000a00 */
[----:B------:R-:W-:Y:S01]  /*e6a0*/  IMAD.MOV.U32 R5, RZ, RZ, R9 ;  /* 0x000000ffff057224 */ /* 0x000fe200078e0009 */
[----:B---3--:R-:W-:Y:S01]  /*e6b0*/  @P2 SHF.R.U32.HI R5, RZ, R21, R4 ;  /* 0x00000015ff052219 */ /* 0x008fe20000011604 */
[----:B------:R-:W-:Y:S02]  /*e6c0*/  IMAD R6, R12, UR4, RZ ;  /* 0x000000040c067c24 */ /* 0x000fe4000f8e02ff */
[----:B------:R-:W-:Y:S01]  /*e6d0*/  IMAD.IADD R3, R3, 0x1, R7 ;  /* 0x0000000103037824 */ /* 0x000fe200078e0207 */
[----:B------:R-:W-:Y:S01]  /*e6e0*/  SHF.R.S32.HI R4, RZ, 0x1f, R5 ;  /* 0x0000001fff047819 */ /* 0x000fe20000011405 */
        /* <DEDUP_REMOVED lines=13> */
[----:B------:R-:W-:Y:S02]  /*e7c0*/  IMAD.IADD R18, R165, 0x1, R18 ;  /* 0x00000001a5127824 */ /* 0x000fe400078e0212 */
[----:B------:R-:W-:Y:S02]  /*e7d0*/  IMAD R17, R0, R17, RZ ;  /* 0x0000001100117224 */ /* 0x000fe400078e02ff */
        /* <DEDUP_REMOVED lines=10> */
[----:B------:R0:W2:Y:S02]  /*e880*/  SHFL.IDX PT, R2, R4, RZ, 0x181f ;  /* 0x00181fff04027589 */ /* 0x0000a400000e0000 */
[----:B------:R-:W-:Y:S02]  /*e890*/  ISETP.GE.AND P0, PT, R0, R17, PT ;  /* 0x000000110000720c */ /* 0x000fe40003f06270 */
[----:B------:R0:W3:Y:S01]  /*e8a0*/  SHFL.IDX PT, R0, R5, RZ, 0x181f ;  /* 0x00181fff05007589 */ /* 0x0000e200000e0000 */
[----:B------:R-:W-:Y:S10]  /*e8b0*/  @P2 BRA `(.L_x_1437) ;  /* 0x0000000000242947 */ /* 0x000ff40003800000 */
        /* <DEDUP_REMOVED lines=9> */
.L_x_1437:
[----:B------:R-:W-:Y:S05]  /*e950*/  BSYNC B1 ;  /* 0x0000000000017941 */ /* 0x000fea0003800000 */
.L_x_1436:
        /* <DEDUP_REMOVED lines=13> */
.L_x_1439:
[----:B------:R-:W-:Y:S05]  /*ea30*/  BSYNC B1 ;  /* 0x0000000000017941 */ /* 0x000fea0003800000 */
.L_x_1438:
        /* <DEDUP_REMOVED lines=13> */
.L_x_1441:
[----:B------:R-:W-:Y:S05]  /*eb10*/  BSYNC B1 ;  /* 0x0000000000017941 */ /* 0x000fea0003800000 */
.L_x_1440:
        /* <DEDUP_REMOVED lines=14> */
.L_x_1432:
[----:B------:R-:W-:Y:S05]  /*ec00*/  BSYNC B0 ;  /* 0x0000000000007941 */ /* 0x000fea0003800000 */
.L_x_1423:
[----:B------:R-:W-:Y:S02]  /*ec10*/  ULDC UR4, c[0x0][0xc3c] ;  /* 0x00030f0000047ab9 */ /* 0x000fe40000000800 */
[----:B-1----:R-:W-:-:S13]  /*ec20*/  ISETP.GE.AND P0, PT, R47, UR4, PT ;  /* 0x000000042f007c0c */ /* 0x002fda000bf06270 */
[----:B------:R-:W-:Y:S05]  /*ec30*/  @!P0 BRA `(.L_x_1442) ;  /* 0xffffff2000708947 */ /* 0x000fea000383ffff */
[----:B------:R-:W-:Y:S05]  /*ec40*/  EXIT ;  /* 0x000000000000794d */ /* 0x000fea0003800000 */
.L_x_1341:
[----:B------:R-:W-:-:S08]  /*ec50*/  NOP ;  /* 0x0000000000007918 */ /* 0x000fd00000000000 */
[----:B0-----:R-:W0:-:S00]  /*ec60*/  USETMAXREG.DEALLOC.CTAPOOL 0x18 ;  /* 0x00000018000079c8 */ /* 0x001e0000080e0500 */
[----:B0-----:R-:W2:Y:S01]  /*ec70*/  LDL.LU R2, [R1+0x18] ;  /* 0x0000180001027983 */ /* 0x001ea20000300800 */
[----:B------:R-:W-:Y:S01]  /*ec80*/  LOP3.LUT R0, R0, 0x3, RZ, 0xc0, !PT ;  /* 0x0000000300007812 */ /* 0x000fe200078ec0ff */
[----:B------:R-:W-:-:S05]  /*ec90*/  IMAD.MOV.U32 R5, RZ, RZ, RZ ;  /* 0x000000ffff057224 */ /* 0x000fca00078e00ff */
        /* <DEDUP_REMOVED lines=10> */
[----:B------:R-:W2:Y:S01]  /*ed40*/  LDS.128 R16, [UR4+0x2a8d0] ;  /* 0x02a8d004ff107984 */ /* 0x000ea20008000c00 */
[----:B------:R-:W-:Y:S06]  /*ed50*/  BAR.ARV 0x4, 0x180 ;  /* 0x0106000000007b1d */ /* 0x000fec0000002000 */
[----:B------:R-:W-:Y:S05]  /*ed60*/  BRA `(.L_x_1444) ;  /* 0x0000000800887947 */ /* 0x000fea0003800000 */
.L_x_1443:
[----:B------:R-:W1:Y:S01]  /*ed70*/  S2R R0, SR_TID.X ;  /* 0x0000000000007919 */ /* 0x000e620000002100 */
[----:B------:R-:W-:Y:S01]  /*ed80*/  ULDC UR4, c[0x0][0xc3c] ;  /* 0x00030f0000047ab9 */ /* 0x000fe20000000800 */
[----:B------:R-:W2:Y:S01]  /*ed90*/  S2UR UR6, SR_CTAID.X ;  /* 0x00000000000679c3 */ /* 0x000ea20000002500 */
[----:B------:R-:W-:Y:S01]  /*eda0*/  ULDC UR5, c[0x0][0xc38] ;  /* 0x00030e0000057ab9 */ /* 0x000fe20000000800 */
[----:B-1----:R-:W-:-:S04]  /*edb0*/  LOP3.LUT R0, R0, 0x1f, RZ, 0xc0, !PT ;  /* 0x0000001f00007812 */ /* 0x002fc800078ec0ff */
[----:B------:R-:W-:-:S04]  /*edc0*/  ISETP.NE.AND P0, PT, R0, 0x1f, PT ;  /* 0x0000001f0000780c */ /* 0x000fc80003f05270 */
[----:B------:R-:W-:-:S13]  /*edd0*/  ISETP.GE.OR P1, PT, R0, UR4, !P0 ;  /* 0x0000000400007c0c */ /* 0x000fda000c726670 */
[----:B0-----:R-:W0:Y:S02]  /*ede0*/  @!P1 LDC.64 R2, c[0x0][0xc80] ;  /* 0x00032000ff029b82 */ /* 0x001e240000000a00 */
[----:B0-----:R-:W-:-:S05]  /*edf0*/  @!P1 IMAD.WIDE.U32 R2, R0, 0x4, R2 ;  /* 0x0000000400029825 */ /* 0x001fca00078e0002 */
[----:B------:R-:W3:Y:S01]  /*ee00*/  @!P1 LDG.E R5, desc[UR60][R2.64] ;  /* 0x0000003c02059981 */ /* 0x000ee2000c1e1900 */
[C---:B------:R-:W-:Y:S01]  /*ee10*/  ISETP.NE.AND P1, PT, R0.reuse, RZ, PT ;  /* 0x000000ff0000720c */ /* 0x040fe20003f25270 */
[----:B------:R-:W-:Y:S01]  /*ee20*/  UMOV UR4, URZ ;  /* 0x0000003f00047c82 */ /* 0x000fe20008000000 */
[C---:B------:R-:W-:Y:S01]  /*ee30*/  ISETP.GE.U32.AND P2, PT, R0.reuse, 0x2, PT ;  /* 0x000000020000780c */ /* 0x040fe20003f46070 */
[----:B------:R-:W-:Y:S01]  /*ee40*/  IMAD.MOV.U32 R16, RZ, RZ, RZ ;  /* 0x000000ffff107224 */ /* 0x000fe200078e00ff */
[C---:B------:R-:W-:Y:S02]  /*ee50*/  ISETP.GE.U32.AND P3, PT, R0.reuse, 0x4, PT ;  /* 0x000000040000780c */ /* 0x040fe40003f66070 */
[C---:B------:R-:W-:Y:S02]  /*ee60*/  ISETP.GE.U32.AND P4, PT, R0.reuse, 0x8, PT ;  /* 0x000000080000780c */ /* 0x040fe40003f86070 */
[----:B------:R-:W-:Y:S01]  /*ee70*/  ISETP.GE.U32.AND P5, PT, R0, 0x10, PT ;  /* 0x000000100000780c */ /* 0x000fe20003fa6070 */
[----:B---3--:R-:W0:Y:S02]  /*ee80*/  SHFL.UP PT, R4, R5, 0x1, RZ ;  /* 0x0420000005047989 */ /* 0x008e2400000e00ff */
        /* <DEDUP_REMOVED lines=17> */
[----:B--2---:R-:W-:-:S13]  /*efa0*/  ISETP.GT.AND P6, PT, R6, UR6, PT ;  /* 0x0000000606007c0c */ /* 0x004fda000bfc4270 */
[----:B------:R-:W-:Y:S05]  /*efb0*/  @P6 BRA `(.L_x_1445) ;  /* 0x00000000009c6947 */ /* 0x000fea0003800000 */
[----:B------:R-:W0:Y:S01]  /*efc0*/  LDC R4, c[0x0][0xc3c] ;  /* 0x00030f00ff047b82 */ /* 0x000e220000000800 */
[----:B------:R-:W-:Y:S01]  /*efd0*/  IMAD.MOV.U32 R6, RZ, RZ, R7 ;  /* 0x000000ffff067224 */ /* 0x000fe200078e0007 */
[----:B------:R-:W-:Y:S01]  /*efe0*/  UMOV UR4, URZ ;  /* 0x0000003f00047c82 */ /* 0x000fe20008000000 */
[----:B------:R-:W-:Y:S01]  /*eff0*/  ULDC UR7, c[0x0][0xc3c] ;  /* 0x00030f0000077ab9 */ /* 0x000fe20000000800 */
[----:B------:R-:W-:-:S05]  /*f000*/  ULDC UR5, c[0x0][0xc38] ;  /* 0x00030e0000057ab9 */ /* 0x000fca0000000800 */
.L_x_1449:
        /* <DEDUP_REMOVED lines=12> */
.L_x_1448:
[----:B------:R-:W-:Y:S05]  /*f0d0*/  BSYNC B0 ;  /* 0x0000000000007941 */ /* 0x000fea0003800000 */
.L_x_1447:
        /* <DEDUP_REMOVED lines=20> */
[----:B------:R-:W-:-:S07]  /*f220*/  IMAD.MOV.U32 R4, RZ, RZ, R10 ;  /* 0x000000ffff047224 */ /* 0x000fce00078e000a */
.L_x_1445:
[----:B------:R-:W-:-:S04]  /*f230*/  IMAD.IADD R7, R6, 0x1, -R7 ;  /* 0x0000000106077824 */ /* 0x000fc800078e0a07 */
[----:B------:R-:W-:-:S05]  /*f240*/  IMAD R2, R4, UR5, R7 ;  /* 0x0000000504027c24 */ /* 0x000fca000f8e0207 */
[----:B------:R-:W-:Y:S02]  /*f250*/  ISETP.GT.AND P0, PT, R2, UR6, PT ;  /* 0x0000000602007c0c */ /* 0x000fe4000bf04270 */
[----:B------:R-:W0:Y:S11]  /*f260*/  LDC.64 R2, c[0x0][0xc90] ;  /* 0x00032400ff027b82 */ /* 0x000e360000000a00 */
[----:B------:R-:W-:-:S04]  /*f270*/  VOTE.ANY R11, PT, !P0 ;  /* 0x00000000000b7806 */ /* 0x000fc800040e0100 */
[----:B------:R-:W1:Y:S02]  /*f280*/  POPC R6, R11 ;  /* 0x0000000b00067309 */ /* 0x000e640000000000 */
[----:B-1----:R-:W-:-:S04]  /*f290*/  VIADD R19, R6, UR4 ;  /* 0x0000000406137c36 */ /* 0x002fc80008000000 */
[----:B0-----:R-:W-:-:S05]  /*f2a0*/  IMAD.WIDE R2, R19, 0x4, R2 ;  /* 0x0000000413027825 */ /* 0x001fca00078e0202 */
[----:B------:R-:W2:Y:S01]  /*f2b0*/  LDG.E R10, desc[UR60][R2.64] ;  /* 0x0000003c020a7981 */ /* 0x000ea2000c1e1900 */
[----:B------:R-:W-:-:S03]  /*f2c0*/  ISETP.NE.AND P0, PT, R11, RZ, PT ;  /* 0x000000ff0b00720c */ /* 0x000fc60003f05270 */
[----:B------:R-:W2:Y:S02]  /*f2d0*/  SHFL.IDX PT, R5, R5, R6, 0x1f ;  /* 0x00001f0605057589 */ /* 0x000ea400000e0000 */
[----:B--2---:R-:W-:-:S05]  /*f2e0*/  IMAD R8, R5, R10, RZ ;  /* 0x0000000a05087224 */ /* 0x004fca00078e02ff */
[----:B------:R-:W-:-:S04]  /*f2f0*/  IABS R9, R8 ;  /* 0x0000000800097213 */ /* 0x000fc80000000000 */
[----:B------:R-:W0:Y:S08]  /*f300*/  I2F.RP R12, R9 ;  /* 0x00000009000c7306 */ /* 0x000e300000209400 */
[----:B0-----:R-:W0:Y:S02]  /*f310*/  MUFU.RCP R12, R12 ;  /* 0x0000000c000c7308 */ /* 0x001e240000001000 */
[----:B0-----:R-:W-:-:S06]  /*f320*/  VIADD R13, R12, 0xffffffe ;  /* 0x0ffffffe0c0d7836 */ /* 0x001fcc0000000000 */
[----:B------:R0:W1:Y:S01]  /*f330*/  F2I.FTZ.U32.TRUNC.NTZ R3, R13 ;  /* 0x0000000d00037305 */ /* 0x000062000021f000 */
[----:B------:R-:W-:Y:S05]  /*f340*/  @!P0 BRA `(.L_x_1450) ;  /* 0x0000000000088947 */ /* 0x000fea0003800000 */
[----:B------:R-:W-:-:S05]  /*f350*/  VIADD R11, R6, 0xffffffff ;  /* 0xffffffff060b7836 */ /* 0x000fca0000000000 */
[----:B------:R2:W3:Y:S02]  /*f360*/  SHFL.IDX PT, R16, R4, R11, 0x1f ;  /* 0x00001f0b04107589 */ /* 0x0004e400000e0000 */
.L_x_1450:
[----:B-1----:R-:W-:Y:S01]  /*f370*/  IMAD.MOV R2, RZ, RZ, -R3 ;  /* 0x000000ffff027224 */ /* 0x002fe200078e0a03 */
[----:B--2---:R-:W-:Y:S01]  /*f380*/  IABS R4, R8 ;  /* 0x0000000800047213 */ /* 0x004fe20000000000 */
[----:B---3--:R-:W-:Y:S02]  /*f390*/  IMAD R16, R16, UR5, R7 ;  /* 0x0000000510107c24 */ /* 0x008fe4000f8e0207 */
[----:B------:R-:W-:Y:S02]  /*f3a0*/  IMAD R7, R2, R9, RZ ;  /* 0x0000000902077224 */ /* 0x000fe400078e02ff */
[----:B------:R-:W-:Y:S02]  /*f3b0*/  IMAD.MOV.U32 R2, RZ, RZ, RZ ;  /* 0x000000ffff027224 */ /* 0x000fe400078e00ff */
[----:B------:R-:W-:Y:S02]  /*f3c0*/  IMAD.MOV R4, RZ, RZ, -R4 ;  /* 0x000000ffff047224 */ /* 0x000fe400078e0a04 */
[----:B------:R-:W-:Y:S01]  /*f3d0*/  IMAD.HI.U32 R2, R3, R7, R2 ;  /* 0x0000000703027227 */ /* 0x000fe200078e0002 */
[----:B------:R-:W-:-:S04]  /*f3e0*/  IADD3 R7, -R16, UR6, RZ ;  /* 0x0000000610077c10 */ /* 0x000fc8000fffe1ff */
[----:B------:R-:W-:-:S05]  /*f3f0*/  IABS R3, R7 ;  /* 0x0000000700037213 */ /* 0x000fca0000000000 */
[----:B------:R-:W-:-:S04]  /*f400*/  IMAD.HI.U32 R2, R2, R3, RZ ;  /* 0x0000000302027227 */ /* 0x000fc800078e00ff */
[----:B------:R-:W-:Y:S01]  /*f410*/  IMAD R4, R2, R4, R3 ;  /* 0x0000000402047224 */ /* 0x000fe200078e0203 */
[----:B------:R-:W-:-:S04]  /*f420*/  LOP3.LUT R3, R7, R8, RZ, 0x3c, !PT ;  /* 0x0000000807037212 */ /* 0x000fc800078e3cff */
[----:B------:R-:W-:Y:S02]  /*f430*/  ISETP.GT.U32.AND P1, PT, R9, R4, PT ;  /* 0x000000040900720c */ /* 0x000fe40003f24070 */
[----:B------:R-:W-:-:S11]  /*f440*/  ISETP.GE.AND P2, PT, R3, RZ, PT ;  /* 0x000000ff0300720c */ /* 0x000fd60003f46270 */
[----:B------:R-:W-:Y:S02]  /*f450*/  @!P1 IMAD.IADD R4, R4, 0x1, -R9 ;  /* 0x0000000104049824 */ /* 0x000fe400078e0a09 */
[----:B------:R-:W-:Y:S01]  /*f460*/  @!P1 VIADD R2, R2, 0x1 ;  /* 0x0000000102029836 */ /* 0x000fe20000000000 */
[----:B------:R-:W-:Y:S02]  /*f470*/  ISETP.NE.AND P1, PT, R8, RZ, PT ;  /* 0x000000ff0800720c */ /* 0x000fe40003f25270 */
[----:B------:R-:W-:-:S13]  /*f480*/  ISETP.GE.U32.AND P0, PT, R4, R9, PT ;  /* 0x000000090400720c */ /* 0x000fda0003f06070 */
[----:B------:R-:W-:-:S04]  /*f490*/  @P0 VIADD R2, R2, 0x1 ;  /* 0x0000000102020836 */ /* 0x000fc80000000000 */
[----:B------:R-:W-:-:S04]  /*f4a0*/  IMAD.MOV.U32 R9, RZ, RZ, R2 ;  /* 0x000000ffff097224 */ /* 0x000fc800078e0002 */
[----:B------:R-:W-:Y:S01]  /*f4b0*/  @!P2 IMAD.MOV R9, RZ, RZ, -R9 ;  /* 0x000000ffff09a224 */ /* 0x000fe200078e0a09 */
[----:B------:R-:W-:-:S05]  /*f4c0*/  @!P1 LOP3.LUT R9, RZ, R8, RZ, 0x33, !PT ;  /* 0x00000008ff099212 */ /* 0x000fca00078e33ff */
[----:B------:R-:W-:Y:S02]  /*f4d0*/  IMAD R4, R10, R9, RZ ;  /* 0x000000090a047224 */ /* 0x000fe400078e02ff */
[----:B------:R-:W-:Y:S02]  /*f4e0*/  IMAD.MOV R9, RZ, RZ, -R9 ;  /* 0x000000ffff097224 */ /* 0x000fe400078e0a09 */
[----:B------:R-:W-:Y:S02]  /*f4f0*/  IMAD.MOV R3, RZ, RZ, -R4 ;  /* 0x000000ffff037224 */ /* 0x000fe400078e0a04 */
[----:B------:R-:W-:-:S03]  /*f500*/  IMAD R7, R8, R9, R7 ;  /* 0x0000000908077224 */ /* 0x000fc600078e0207 */
[----:B------:R-:W-:Y:S01]  /*f510*/  VIADDMNMX R10, R3, UR5, R10, PT ;  /* 0x00000005030a7c46 */ /* 0x000fe2000b80010a */
[----:B------:R-:W-:Y:S01]  /*f520*/  IMAD.IADD R4, R7, 0x1, R4 ;  /* 0x0000000107047824 */ /* 0x000fe200078e0204 */
[----:B------:R-:W-:Y:S02]  /*f530*/  IABS R8, R7 ;  /* 0x0000000700087213 */ /* 0x000fe40000000000 */
[----:B------:R-:W-:-:S04]  /*f540*/  IABS R6, R10 ;  /* 0x0000000a00067213 */ /* 0x000fc80000000000 */
[----:B------:R-:W1:Y:S08]  /*f550*/  I2F.RP R11, R6 ;  /* 0x00000006000b7306 */ /* 0x000e700000209400 */
[----:B-1----:R-:W1:Y:S02]  /*f560*/  MUFU.RCP R11, R11 ;  /* 0x0000000b000b7308 */ /* 0x002e640000001000 */
[----:B-1----:R-:W-:-:S06]  /*f570*/  VIADD R2, R11, 0xffffffe ;  /* 0x0ffffffe0b027836 */ /* 0x002fcc0000000000 */
[----:B------:R1:W2:Y:S02]  /*f580*/  F2I.FTZ.U32.TRUNC.NTZ R3, R2 ;  /* 0x0000000200037305 */ /* 0x0002a4000021f000 */
[----:B-1----:R-:W-:Y:S02]  /*f590*/  IMAD.MOV.U32 R2, RZ, RZ, RZ ;  /* 0x000000ffff027224 */ /* 0x002fe400078e00ff */
[----:B--2---:R-:W-:-:S04]  /*f5a0*/  IMAD.MOV R9, RZ, RZ, -R3 ;  /* 0x000000ffff097224 */ /* 0x004fc800078e0a03 */
[----:B------:R-:W-:-:S04]  /*f5b0*/  IMAD R9, R9, R6, RZ ;  /* 0x0000000609097224 */ /* 0x000fc800078e02ff */
[----:B------:R-:W-:Y:S01]  /*f5c0*/  IMAD.HI.U32 R3, R3, R9, R2 ;  /* 0x0000000903037227 */ /* 0x000fe200078e0002 */
[-C--:B------:R-:W-:Y:S02]  /*f5d0*/  IABS R9, R10.reuse ;  /* 0x0000000a00097213 */ /* 0x080fe40000000000 */
[----:B------:R-:W-:-:S03]  /*f5e0*/  LOP3.LUT R2, R7, R10, RZ, 0x3c, !PT ;  /* 0x0000000a07027212 */ /* 0x000fc600078e3cff */
[----:B------:R-:W-:Y:S01]  /*f5f0*/  IMAD.MOV R9, RZ, RZ, -R9 ;  /* 0x000000ffff097224 */ /* 0x000fe200078e0a09 */
[----:B------:R-:W-:Y:S01]  /*f600*/  ISETP.GE.AND P2, PT, R2, RZ, PT ;  /* 0x000000ff0200720c */ /* 0x000fe20003f46270 */
[----:B------:R-:W-:-:S04]  /*f610*/  IMAD.HI.U32 R3, R3, R8, RZ ;  /* 0x0000000803037227 */ /* 0x000fc800078e00ff */
[----:B------:R-:W-:-:S05]  /*f620*/  IMAD R9, R3, R9, R8 ;  /* 0x0000000903097224 */ /* 0x000fca00078e0208 */
[----:B------:R-:W-:-:S13]  /*f630*/  ISETP.GT.U32.AND P1, PT, R6, R9, PT ;  /* 0x000000090600720c */ /* 0x000fda0003f24070 */
[----:B------:R-:W-:Y:S02]  /*f640*/  @!P1 IMAD.IADD R9, R9, 0x1, -R6 ;  /* 0x0000000109099824 */ /* 0x000fe400078e0a06 */
[----:B------:R-:W-:Y:S01]  /*f650*/  @!P1 VIADD R3, R3, 0x1 ;  /* 0x0000000103039836 */ /* 0x000fe20000000000 */
[----:B------:R-:W-:Y:S02]  /*f660*/  ISETP.NE.AND P1, PT, R10, RZ, PT ;  /* 0x000000ff0a00720c */ /* 0x000fe40003f25270 */
[----:B------:R-:W-:-:S13]  /*f670*/  ISETP.GE.U32.AND P0, PT, R9, R6, PT ;  /* 0x000000060900720c */ /* 0x000fda0003f06070 */
[----:B------:R-:W-:-:S04]  /*f680*/  @P0 VIADD R3, R3, 0x1 ;  /* 0x0000000103030836 */ /* 0x000fc80000000000 */
[----:B------:R-:W-:Y:S01]  /*f690*/  @!P2 IMAD.MOV R3, RZ, RZ, -R3 ;  /* 0x000000ffff03a224 */ /* 0x000fe200078e0a03 */
[----:B------:R-:W-:Y:S01]  /*f6a0*/  @!P1 LOP3.LUT R3, RZ, R10, RZ, 0x33, !PT ;  /* 0x0000000aff039212 */ /* 0x000fe200078e33ff */
[----:B------:R-:W-:-:S03]  /*f6b0*/  IMAD.MOV R10, RZ, RZ, -R10 ;  /* 0x000000ffff0a7224 */ /* 0x000fc600078e0a0a */
[----:B------:R-:W-:Y:S01]  /*f6c0*/  LOP3.LUT R2, RZ, R3, RZ, 0x33, !PT ;  /* 0x00000003ff027212 */ /* 0x000fe200078e33ff */
[----:B------:R-:W-:-:S04]  /*f6d0*/  IMAD R18, R3, R10, R4 ;  /* 0x0000000a03127224 */ /* 0x000fc800078e0204 */
[----:B------:R-:W-:Y:S01]  /*f6e0*/  IMAD.IADD R17, R5, 0x1, R2 ;  /* 0x0000000105117824 */ /* 0x000fe200078e0202 */
[----:B------:R-:W-:Y:S06]  /*f6f0*/  BRA `(.L_x_1451) ;  /* 0x00000000000c7947 */ /* 0x000fec0003800000 */
.L_x_1446:
[----:B------:R-:W-:Y:S02]  /*f700*/  IMAD.MOV.U32 R17, RZ, RZ, RZ ;  /* 0x000000ffff117224 */ /* 0x000fe400078e00ff */
[----:B------:R-:W-:Y:S02]  /*f710*/  IMAD.U32 R16, RZ, RZ, UR6 ;  /* 0x00000006ff107e24 */ /* 0x000fe4000f8e00ff */
[----:B------:R-:W-:-:S07]  /*f720*/  IMAD.MOV.U32 R18, RZ, RZ, RZ ;  /* 0x000000ffff127224 */ /* 0x000fce00078e00ff */
.L_x_1451:
[----:B------:R-:W-:-:S13]  /*f730*/  ISETP.NE.AND P0, PT, R0, RZ, PT ;  /* 0x000000ff0000720c */ /* 0x000fda0003f05270 */
[----:B------:R-:W1:Y:S01]  /*f740*/  @!P0 S2R R3, SR_CgaCtaId ;  /* 0x0000000000038919 */ /* 0x000e620000008800 */
[----:B------:R-:W-:-:S04]  /*f750*/  @!P0 MOV R0, 0x400 ;  /* 0x0000040000008802 */ /* 0x000fc80000000f00 */
[----:B-1----:R-:W-:-:S05]  /*f760*/  @!P0 LEA R0, R3, R0, 0x18 ;  /* 0x0000000003008211 */ /* 0x002fca00078ec0ff */
[----:B------:R1:W-:Y:S01]  /*f770*/  @!P0 STS.128 [R0+0x2a8d0], R16 ;  /* 0x02a8d01000008388 */ /* 0x0003e20000000c00 */
[----:B------:R-:W-:Y:S06]  /*f780*/  BAR.ARV 0x5, 0x180 ;  /* 0x0146000000007b1d */ /* 0x000fec0000002000 */
.L_x_1444:
[----:B-1----:R-:W-:Y:S01]  /*f790*/  IMAD.MOV.U32 R0, RZ, RZ, 0x1 ;  /* 0x00000001ff007424 */ /* 0x002fe200078e00ff */
[----:B------:R1:W-:Y:S01]  /*f7a0*/  STL [R1+0x4], RZ ;  /* 0x000004ff01007387 */ /* 0x0003e20000100800 */
[----:B------:R-:W-:Y:S02]  /*f7b0*/  ULDC UR4, c[0x0][0xc3c] ;  /* 0x00030f0000047ab9 */ /* 0x000fe40000000800 */
[----:B--2---:R-:W-:Y:S01]  /*f7c0*/  ISETP.GE.AND P0, PT, R19, UR4, PT ;  /* 0x0000000413007c0c */ /* 0x004fe2000bf06270 */
[----:B------:R1:W-:Y:S04]  /*f7d0*/  STL [R1+0x10], R0 ;  /* 0x0000100001007387 */ /* 0x0003e80000100800 */
[----:B------:R1:W-:Y:S08]  /*f7e0*/  STL [R1+0x38], RZ ;  /* 0x000038ff01007387 */ /* 0x0003f00000100800 */
[----:B-1----:R-:W-:Y:S05]  /*f7f0*/  @P0 BRA `(.L_x_1452) ;  /* 0x0000005800300947 */ /* 0x002fea0003800000 */
[----:B------:R-:W1:Y:S01]  /*f800*/  S2R R5, SR_TID.X ;  /* 0x0000000000057919 */ /* 0x000e620000002100 */
[----:B------:R-:W2:Y:S01]  /*f810*/  S2UR UR5, SR_CgaCtaId ;  /* 0x00000000000579c3 */ /* 0x000ea20000008800 */
[----:B------:R-:W-:Y:S01]  /*f820*/  UMOV UR4, 0x400 ;  /* 0x0000040000047882 */ /* 0x000fe20000000000 */
[----:B------:R-:W-:Y:S01]  /*f830*/  BSSY B8, `(.L_x_1452) ;  /* 0x0000588000087945 */ /* 0x000fe20003800000 */
[----:B------:R-:W-:Y:S01]  /*f840*/  ULDC UR38, c[0x0][0xc] ;  /* 0x0000030000267ab9 */ /* 0x000fe20000000800 */
[----:B------:R-:W-:Y:S01]  /*f850*/  ULDC.64 UR36, c[0x0][0x198] ;  /* 0x0000660000247ab9 */ /* 0x000fe20000000a00 */
[----:B--2---:R-:W-:Y:S01]  /*f860*/  ULEA UR4, UR5, UR4, 0x18 ;  /* 0x0000000405047291 */ /* 0x004fe2000f8ec03f */
[C---:B-1----:R-:W-:Y:S01]  /*f870*/  IMAD.SHL.U32 R0, R5.reuse, 0x8, RZ ;  /* 0x0000000805007824 */ /* 0x042fe200078e00ff */
[----:B------:R-:W-:-:S04]  /*f880*/  LOP3.LUT R4, R5, 0x7f, RZ, 0xc0, !PT ;  /* 0x0000007f05047812 */ /* 0x000fc800078ec0ff */
[C---:B0-----:R-:W-:Y:S02]  /*f890*/  LOP3.LUT R2, R0.reuse, 0x1f8, RZ, 0xc0, !PT ;  /* 0x000001f800027812 */ /* 0x041fe400078ec0ff */
        /* <DEDUP_REMOVED lines=9> */
[----:B------:R-:W-:Y:S01]  /*f930*/  STL [R1], R4 ;  /* 0x0000000401007387 */ /* 0x000fe20000100800 */
[----:B------:R-:W-:-:S03]  /*f940*/  IMAD.MOV.U32 R2, RZ, RZ, 0x1 ;  /* 0x00000001ff027424 */ /* 0x000fc600078e00ff */
[----:B------:R-:W-:Y:S04]  /*f950*/  STL [R1+0x20], R3 ;  /* 0x0000200301007387 */ /* 0x000fe80000100800 */
[----:B------:R-:W-:Y:S04]  /*f960*/  STL [R1+0x38], RZ ;  /* 0x000038ff01007387 */ /* 0x000fe80000100800 */
[----:B------:R0:W-:Y:S04]  /*f970*/  STL [R1+0x10], R2 ;  /* 0x0000100201007387 */ /* 0x0001e80000100800 */
[----:B------:R1:W-:Y:S01]  /*f980*/  STL [R1+0x4], RZ ;  /* 0x000004ff01007387 */ /* 0x0003e20000100800 */
[----:B0-----:R-:W-:-:S02]  /*f990*/  LOP3.LUT R2, R0, 0x40, RZ, 0xfc, !PT ;  /* 0x0000004000027812 */ /* 0x001fc400078efcff */
[----:B-1----:R-:W-:-:S07]  /*f9a0*/  LOP3.LUT R0, R0, 0x80, RZ, 0xfc, !PT ;  /* 0x0000008000007812 */ /* 0x002fce00078efcff */
.L_x_1562:
[----:B------:R-:W-:Y:S05]  /*f9b0*/  YIELD ;  /* 0x0000000000007946 */ /* 0x000fea0003800000 */
[----:B------:R-:W-:Y:S01]  /*f9c0*/  ULDC.64 UR4, c[0x0][0xa28] ;  /* 0x00028a0000047ab9 */ /* 0x000fe20000000a00 */
[----:B----4-:R-:W-:Y:S01]  /*f9d0*/  IMAD.MOV.U32 R0, RZ, RZ, RZ ;  /* 0x000000ffff007224 */ /* 0x010fe200078e00ff */
[----:B------:R-:W-:Y:S01]  /*f9e0*/  ISETP.NE.U32.AND P0, PT, RZ, UR4, PT ;  /* 0x00000004ff007c0c */ /* 0x000fe2000bf05070 */
[----:B------:R-:W0:Y:S01]  /*f9f0*/  LDC.64 R4, c[0x0][0xa00] ;  /* 0x00028000ff047b82 */ /* 0x000e220000000a00 */
[----:B-1----:R-:W-:Y:S01]  /*fa00*/  CS2R R8, SRZ ;  /* 0x0000000000087805 */ /* 0x002fe2000001ff00 */
[----:B------:R-:W-:Y:S01]  /*fa10*/  ULDC.64 UR6, c[0x0][0xa08] ;  /* 0x0002820000067ab9 */ /* 0x000fe20000000a00 */
[----:B------:R-:W-:Y:S01]  /*fa20*/  ISETP.NE.AND.EX P0, PT, RZ, UR5, PT, P0 ;  /* 0x00000005ff007c0c */ /* 0x000fe2000bf05300 */
[----:B------:R-:W-:-:S12]  /*fa30*/  ULDC.64 UR4, c[0x0][0xa18] ;  /* 0x0002860000047ab9 */ /* 0x000fd80000000a00 */
[----:B------:R-:W1:Y:S02]  /*fa40*/  @P0 LDC.64 R2, c[0x0][0xa28] ;  /* 0x00028a00ff020b82 */ /* 0x000e640000000a00 */
[----:B-1----:R-:W-:-:S05]  /*fa50*/  @P0 IMAD.WIDE R2, R19, 0x4, R2 ;  /* 0x0000000413020825 */ /* 0x002fca00078e0202 */
[----:B------:R1:W5:Y:S01]  /*fa60*/  @P0 LDG.E R0, desc[UR60][R2.64] ;  /* 0x0000003c02000981 */ /* 0x000362000c1e1900 */
[----:B------:R-:W-:Y:S01]  /*fa70*/  ISETP.NE.U32.AND P0, PT, RZ, UR4, PT ;  /* 0x00000004ff007c0c */ /* 0x000fe2000bf05070 */
[----:B0-----:R-:W-:Y:S01]  /*fa80*/  IMAD.WIDE R4, R19, 0x4, R4 ;  /* 0x0000000413047825 */ /* 0x001fe200078e0204 */
[----:B------:R-:W-:Y:S02]  /*fa90*/  ISETP.NE.U32.AND P1, PT, RZ, UR6, PT ;  /* 0x00000006ff007c0c */ /* 0x000fe4000bf25070 */
[----:B------:R-:W-:Y:S01]  /*faa0*/  ISETP.NE.AND.EX P2, PT, RZ, UR5, PT, P0 ;  /* 0x00000005ff007c0c */ /* 0x000fe2000bf45300 */
[----:B------:R-:W-:Y:S01]  /*fab0*/  ULDC.64 UR4, c[0x0][0xa00] ;  /* 0x0002800000047ab9 */ /* 0x000fe20000000a00 */
[----:B------:R-:W-:Y:S02]  /*fac0*/  ISETP.NE.AND.EX P1, PT, RZ, UR7, PT, P1 ;  /* 0x00000007ff007c0c */ /* 0x000fe4000bf25310 */
[----:B------:R-:W-:Y:S01]  /*fad0*/  ISETP.NE.U32.AND P0, PT, RZ, UR4, PT ;  /* 0x00000004ff007c0c */ /* 0x000fe2000bf05070 */
[----:B-1----:R-:W0:Y:S03]  /*fae0*/  LDC.64 R2, c[0x0][0xa08] ;  /* 0x00028200ff027b82 */ /* 0x002e260000000a00 */
[----:B------:R-:W-:-:S05]  /*faf0*/  ISETP.NE.AND.EX P0, PT, RZ, UR5, PT, P0 ;  /* 0x00000005ff007c0c */ /* 0x000fca000bf05300 */
[----:B--23--:R-:W1:Y:S08]  /*fb00*/  @P2 LDC.64 R6, c[0x0][0xa18] ;  /* 0x00028600ff062b82 */ /* 0x00ce700000000a00 */
[----:B------:R-:W2:Y:S01]  /*fb10*/  @P0 LDG.E R9, desc[UR60][R4.64] ;  /* 0x0000003c04090981 */ /* 0x000ea2000c1e1900 */
[----:B------:R-:W-:Y:S01]  /*fb20*/  ULDC UR4, c[0x0][0x288] ;  /* 0x0000a20000047ab9 */ /* 0x000fe20000000800 */
[----:B0-----:R-:W-:-:S05]  /*fb30*/  IMAD.WIDE R2, R19, 0x4, R2 ;  /* 0x0000000413027825 */ /* 0x001fca00078e0202 */
[----:B------:R-:W5:Y:S01]  /*fb40*/  @P1 LDG.E R8, desc[UR60][R2.64] ;  /* 0x0000003c02081981 */ /* 0x000f62000c1e1900 */
[----:B-1----:R-:W-:-:S03]  /*fb50*/  @P2 IMAD.WIDE R6, R19, 0x4, R6 ;  /* 0x0000000413062825 */ /* 0x002fc600078e0206 */
[----:B--2---:R0:W-:Y:S02]  /*fb60*/  STL [R1+0x34], R9 ;  /* 0x0000340901007387 */ /* 0x0041e40000100800 */
[----:B0-----:R-:W-:Y:S01]  /*fb70*/  IMAD.U32 R9, RZ, RZ, UR4 ;  /* 0x00000004ff097e24 */ /* 0x001fe2000f8e00ff */
[----:B------:R-:W-:-:S05]  /*fb80*/  ULDC.64 UR4, c[0x0][0x418] ;  /* 0x0001060000047ab9 */ /* 0x000fca0000000a00 */
        /* <DEDUP_REMOVED lines=11> */
[----:B------:R-:W0:Y:S04]  /*fc40*/  LDG.E R7, desc[UR60][R4.64] ;  /* 0x0000003c04077981 */ /* 0x000e28000c1e1900 */
[----:B------:R-:W0:Y:S02]  /*fc50*/  LDG.E R4, desc[UR60][R4.64+0x4] ;  /* 0x0000043c04047981 */ /* 0x000e24000c1e1900 */
[----:B0-----:R-:W-:-:S05]  /*fc60*/  IMAD.IADD R9, R4, 0x1, -R7 ;  /* 0x0000000104097824 */ /* 0x001fca00078e0a07 */
[----:B------:R1:W-:Y:S02]  /*fc70*/  STL [R1+0x30], R9 ;  /* 0x0000300901007387 */ /* 0x0003e40000100800 */
.L_x_1453:
[----:B-----5:R-:W-:Y:S01]  /*fc80*/  IMAD.IADD R4, R8, 0x1, R0 ;  /* 0x0000000108047824 */ /* 0x020fe200078e0200 */
[----:B------:R-:W-:Y:S02]  /*fc90*/  ULDC.64 UR4, c[0x0][0xa20] ;  /* 0x0002880000047ab9 */ /* 0x000fe40000000a00 */
[----:B------:R-:W-:Y:S02]  /*fca0*/  ISETP.NE.U32.AND P0, PT, RZ, UR4, PT ;  /* 0x00000004ff007c0c */ /* 0x000fe4000bf05070 */
[----:B------:R2:W-:Y:S02]  /*fcb0*/  STL [R1+0x14], R4 ;  /* 0x0000140401007387 */ /* 0x0005e40000100800 */
[----:B------:R-:W-:-:S13]  /*fcc0*/  ISETP.NE.AND.EX P0, PT, RZ, UR5, PT, P0 ;  /* 0x00000005ff007c0c */ /* 0x000fda000bf05300 */
[----:B--2---:R-:W-:Y:S05]  /*fcd0*/  @!P0 BRA `(.L_x_1454) ;  /* 0x0000000000108947 */ /* 0x004fea0003800000 */
[----:B------:R-:W2:Y:S02]  /*fce0*/  LDC.64 R2, c[0x0][0xa20] ;  /* 0x00028800ff027b82 */ /* 0x000ea40000000a00 */
[----:B--2---:R-:W-:-:S05]  /*fcf0*/  IMAD.WIDE R2, R19, 0x4, R2 ;  /* 0x0000000413027825 */ /* 0x004fca00078e0202 */
[----:B------:R2:W5:Y:S01]  /*fd00*/  LDG.E R6, desc[UR60][R2.64] ;  /* 0x0000003c02067981 */ /* 0x000562000c1e1900 */
[----:B------:R-:W-:Y:S05]  /*fd10*/  BRA `(.L_x_1455) ;  /* 0x0000000000107947 */ /* 0x000fea0003800000 */
.L_x_1454:
[----:B------:R-:W-:Y:S05]  /*fd20*/  @!P1 BRA `(.L_x_1455) ;  /* 0x00000000000c9947 */ /* 0x000fea0003800000 */
[----:B------:R-:W2:Y:S04]  /*fd30*/  LDG.E R6, desc[UR60][R2.64] ;  /* 0x0000003c02067981 */ /* 0x000ea8000c1e1900 */
[----:B------:R-:W2:Y:S02]  /*fd40*/  LDG.E R2, desc[UR60][R2.64+0x4] ;  /* 0x0000043c02027981 */ /* 0x000ea4000c1e1900 */
[----:B--2---:R-:W-:-:S07]  /*fd50*/  IMAD.IADD R6, R2, 0x1, -R6 ;  /* 0x0000000102067824 */ /* 0x004fce00078e0a06 */
.L_x_1455:
[----:B--2---:R-:W2:Y:S01]  /*fd60*/  LDC R2, c[0x0][0x448] ;  /* 0x00011200ff027b82 */ /* 0x004ea20000000800 */
[----:B------:R-:W-:Y:S02]  /*fd70*/  IMAD.SHL.U32 R8, R17, 0x80, RZ ;  /* 0x0000008011087824 */ /* 0x000fe400078e00ff */
[----:B-----5:R-:W-:Y:S02]  /*fd80*/  IMAD.IADD R0, R6, 0x1, -R0 ;  /* 0x0000000106007824 */ /* 0x020fe400078e0a00 */
[----:B------:R-:W-:Y:S01]  /*fd90*/  VIADD R4, R8, 0x7f ;  /* 0x0000007f08047836 */ /* 0x000fe20000000000 */
[----:B------:R3:W-:Y:S03]  /*fda0*/  STL [R1+0x2c], R8 ;  /* 0x00002c0801007387 */ /* 0x0007e60000100800 */
[----:B------:R-:W-:Y:S01]  /*fdb0*/  IMAD.MOV.U32 R6, RZ, RZ, R4 ;  /* 0x000000ffff067224 */ /* 0x000fe200078e0004 */
[----:B--2---:R-:W-:-:S13]  /*fdc0*/  ISETP.NE.AND P1, PT, R2, 0x1, PT ;  /* 0x000000010200780c */ /* 0x004fda0003f25270 */
[----:B------:R-:W2:Y:S08]  /*fdd0*/  @P1 LDC R3, c[0x0][0x44c] ;  /* 0x00011300ff031b82 */ /* 0x000eb00000000800 */
[----:B------:R-:W4:Y:S01]  /*fde0*/  @P1 LDC R2, c[0x0][0x450] ;  /* 0x00011400ff021b82 */ /* 0x000f220000000800 */
[----:B--2---:R-:W-:-:S05]  /*fdf0*/  @P1 IMAD.HI.U32 R3, R4, R3, RZ ;  /* 0x0000000304031227 */ /* 0x004fca00078e00ff */
[----:B----4-:R-:W-:Y:S02]  /*fe00*/  @P1 SHF.R.U32.HI R6, RZ, R2, R3 ;  /* 0x00000002ff061219 */ /* 0x010fe40000011603 */
[----:B------:R-:W-:-:S05]  /*fe10*/  IADD3 R2, R0, 0x1, -R9 ;  /* 0x0000000100027810 */ /* 0x000fca0007ffe809 */
[----:B------:R-:W-:Y:S02]  /*fe20*/  IMAD.IADD R6, R2, 0x1, R6 ;  /* 0x0000000102067824 */ /* 0x000fe400078e0206 */
[----:B------:R-:W2:Y:S02]  /*fe30*/  LDC.64 R2, c[0x0][0x9e0] ;  /* 0x00027800ff027b82 */ /* 0x000ea40000000a00 */
[----:B--2---:R-:W-:Y:S01]  /*fe40*/  ISETP.GE.AND P2, PT, R3, 0x1, PT ;  /* 0x000000010300780c */ /* 0x004fe20003f46270 */
[----:B------:R-:W-:-:S12]  /*fe50*/  IMAD.IADD R2, R6, 0x1, R2 ;  /* 0x0000000106027824 */ /* 0x000fd800078e0202 */
[----:B---3--:R-:W-:Y:S05]  /*fe60*/  @!P2 BRA `(.L_x_1456) ;  /* 0x000000000048a947 */ /* 0x008fea0003800000 */
[C---:B------:R-:W-:Y:S01]  /*fe70*/  ISETP.GT.AND P0, PT, R6.reuse, RZ, PT ;  /* 0x000000ff0600720c */ /* 0x040fe20003f04270 */
[----:B------:R-:W-:Y:S01]  /*fe80*/  BSSY B0, `(.L_x_1457) ;  /* 0x000000e000007945 */ /* 0x000fe20003800000 */
[----:B------:R-:W-:-:S11]  /*fe90*/  VIADD R7, R6, 0xffffffff ;  /* 0xffffffff06077836 */ /* 0x000fd60000000000 */
[----:B------:R-:W-:Y:S05]  /*fea0*/  @P0 BRA `(.L_x_1458) ;  /* 0x00000000001c0947 */ /* 0x000fea0003800000 */
[----:B------:R-:W-:Y:S01]  /*feb0*/  ISETP.NE.AND P0, PT, R3, 0x1, PT ;  /* 0x000000010300780c */ /* 0x000fe20003f05270 */
[----:B------:R-:W-:-:S12]  /*fec0*/  IMAD.MOV R6, RZ, RZ, -R6 ;  /* 0x000000ffff067224 */ /* 0x000fd800078e0a06 */
[----:B------:R-:W2:Y:S02]  /*fed0*/  @P0 LDC.64 R4, c[0x0][0x9e8] ;  /* 0x00027a00ff040b82 */ /* 0x000ea40000000a00 */
[----:B--2---:R-:W-:-:S05]  /*fee0*/  @P0 IMAD.HI.U32 R4, R6, R4, RZ ;  /* 0x0000000406040227 */ /* 0x004fca00078e00ff */
[----:B------:R-:W-:-:S04]  /*fef0*/  @P0 SHF.R.U32.HI R6, RZ, R5, R4 ;  /* 0x00000005ff060219 */ /* 0x000fc80000011604 */
[----:B------:R-:W-:Y:S01]  /*ff00*/  LOP3.LUT R7, RZ, R6, RZ, 0x33, !PT ;  /* 0x00000006ff077212 */ /* 0x000fe200078e33ff */
[----:B------:R-:W-:Y:S06]  /*ff10*/  BRA `(.L_x_1459) ;  /* 0x0000000000107947 */ /* 0x000fec0003800000 */
.L_x_1458:
[----:B------:R-:W-:-:S13]  /*ff20*/  ISETP.NE.AND P0, PT, R3, 0x1, PT ;  /* 0x000000010300780c */ /* 0x000fda0003f05270 */
[----:B------:R-:W2:Y:S02]  /*ff30*/  @P0 LDC.64 R4, c[0x0][0x9e8] ;  /* 0x00027a00ff040b82 */ /* 0x000ea40000000a00 */
[----:B--2---:R-:W-:-:S05]  /*ff40*/  @P0 IMAD.HI.U32 R4, R7, R4, RZ ;  /* 0x0000000407040227 */ /* 0x004fca00078e00ff */
[----:B------:R-:W-:-:S07]  /*ff50*/  @P0 SHF.R.U32.HI R7, RZ, R5, R4 ;  /* 0x00000005ff070219 */ /* 0x000fce0000011604 */
.L_x_1459:
[----:B------:R-:W-:Y:S05]  /*ff60*/  BSYNC B0 ;  /* 0x0000000000007941 */ /* 0x000fea0003800000 */
.L_x_1457:
[----:B------:R-:W-:-:S05]  /*ff70*/  IMAD R7, R7, R3, R3 ;  /* 0x0000000307077224 */ /* 0x000fca00078e0203 */
[----:B------:R-:W-:-:S07]  /*ff80*/  VIMNMX R2, R2, R7, PT ;  /* 0x0000000702027248 */ /* 0x000fce0003fe0100 */
.L_x_1456:
[----:B------:R-:W2:Y:S01]  /*ff90*/  @P1 LDC R6, c[0x0][0x44c] ;  /* 0x00011300ff061b82 */ /* 0x000ea20000000800 */
[----:B------:R-:W-:Y:S01]  /*ffa0*/  IMAD.MOV.U32 R4, RZ, RZ, R8 ;  /* 0x000000ffff047224 */ /* 0x000fe200078e0008 */
[----:B------:R-:W-:-:S06]  /*ffb0*/  ULDC UR4, c[0x0][0x9dc] ;  /* 0x0002770000047ab9 */ /* 0x000fcc0000000800 */
[----:B------:R-:W3:Y:S01]  /*ffc0*/  @P1 LDC R5, c[0x0][0x450] ;  /* 0x00011400ff051b82 */ /* 0x000ee20000000800 */
[----:B--2---:R-:W-:-:S05]  /*ffd0*/  @P1 IMAD.HI.U32 R6, R8, R6, RZ ;  /* 0x0000000608061227 */ /* 0x004fca00078e00ff */
[----:B---3--:R-:W-:Y:S01]  /*ffe0*/  @P1 SHF.R.U32.HI R4, RZ, R5, R6 ;  /* 0x00000005ff041219 */ /* 0x008fe20000011606 */
[----:B------:R-:W-:Y:S02]  /*fff0*/  VIADD R5, R2, 0x5f ;  /* 0x0000005f02057836 */ /* 0x000fe40000000000 */
[----:B------:R-:W-:Y:S01]  /*10000*/  VIADD R6, R0, 0x5f ;  /* 0x0000005f00067836 */ /* 0x000fe20000000000 */
[----:B------:R-:W-:Y:S01]  /*10010*/  IADD3 R2, R4, R0, -R9 ;  /* 0x0000000004027210 */ /* 0x000fe20007ffe809 */
[----:B------:R-:W-:-:S04]  /*10020*/  IMAD.HI R5, R5, 0x2aaaaaab, RZ ;  /* 0x2aaaaaab05057827 */ /* 0x000fc800078e02ff */
[----:B------:R-:W-:Y:S01]  /*10030*/  IMAD.HI R6, R6, 0x2aaaaaab, RZ ;  /* 0x2aaaaaab06067827 */ /* 0x000fe200078e02ff */
[----:B------:R-:W-:-:S04]  /*10040*/  SHF.R.U32.HI R0, RZ, 0x1f, R5 ;  /* 0x0000001fff007819 */ /* 0x000fc80000011605 */
[----:B------:R-:W-:Y:S02]  /*10050*/  SHF.R.U32.HI R4, RZ, 0x1f, R6 ;  /* 0x0000001fff047819 */ /* 0x000fe40000011606 */
[----:B------:R-:W-:Y:S02]  /*10060*/  LEA.HI.SX32 R0, R5, R0, 0x1c ;  /* 0x0000000005007211 */ /* 0x000fe400078fe2ff */
[----:B------:R-:W-:-:S04]  /*10070*/  LEA.HI.SX32 R4, R6, R4, 0x1c ;  /* 0x0000000406047211 */ /* 0x000fc800078fe2ff */
[----:B------:R-:W-:Y:S01]  /*10080*/  VIMNMX R7, R4, R0, PT ;  /* 0x0000000004077248 */ /* 0x000fe20003fe0100 */
[----:B------:R-:W-:-:S04]  /*10090*/  VIADD R0, R2, -UR4 ;  /* 0x8000000402007c36 */ /* 0x000fc80008000000 */
[----:B------:R2:W-:Y:S01]  /*100a0*/  STL [R1+0x28], R7 ;  /* 0x0000280701007387 */ /* 0x0005e20000100800 */
[----:B------:R-:W-:Y:S05]  /*100b0*/  @!P2 BRA `(.L_x_1460) ;  /* 0x000000000044a947 */ /* 0x000fea0003800000 */
[----:B------:R-:W-:Y:S01]  /*100c0*/  ISETP.GT.AND P0, PT, R2, -0x1, PT ;  /* 0xffffffff0200780c */ /* 0x000fe20003f04270 */
[----:B------:R-:W-:-:S12]  /*100d0*/  BSSY B0, `(.L_x_1461) ;  /* 0x000000d000007945 */ /* 0x000fd80003800000 */
[----:B------:R-:W-:Y:S05]  /*100e0*/  @P0 BRA `(.L_x_1462) ;  /* 0x00000000001c0947 */ /* 0x000fea0003800000 */
[----:B------:R-:W-:Y:S02]  /*100f0*/  ISETP.NE.AND P0, PT, R3, 0x1, PT ;  /* 0x000000010300780c */ /* 0x000fe40003f05270 */
[----:B------:R-:W-:-:S11]  /*10100*/  LOP3.LUT R2, RZ, R2, RZ, 0x33, !PT ;  /* 0x00000002ff027212 */ /* 0x000fd600078e33ff */
[----:B------:R-:W3:Y:S02]  /*10110*/  @P0 LDC.64 R4, c[0x0][0x9e8] ;  /* 0x00027a00ff040b82 */ /* 0x000ee40000000a00 */
[----:B---3--:R-:W-:-:S05]  /*10120*/  @P0 IMAD.HI.U32 R4, R2, R4, RZ ;  /* 0x0000000402040227 */ /* 0x008fca00078e00ff */
[----:B------:R-:W-:-:S04]  /*10130*/  @P0 SHF.R.U32.HI R2, RZ, R5, R4 ;  /* 0x00000005ff020219 */ /* 0x000fc80000011604 */
[----:B------:R-:W-:Y:S01]  /*10140*/  LOP3.LUT R2, RZ, R2, RZ, 0x33, !PT ;  /* 0x00000002ff027212 */ /* 0x000fe200078e33ff */
[----:B------:R-:W-:Y:S06]  /*10150*/  BRA `(.L_x_1463) ;  /* 0x0000000000107947 */ /* 0x000fec0003800000 */
.L_x_1462:
[----:B------:R-:W-:-:S13]  /*10160*/  ISETP.NE.AND P0, PT, R3, 0x1, PT ;  /* 0x000000010300780c */ /* 0x000fda0003f05270 */
[----:B------:R-:W3:Y:S02]  /*10170*/  @P0 LDC.64 R4, c[0x0][0x9e8] ;  /* 0x00027a00ff040b82 */ /* 0x000ee40000000a00 */
[----:B---3--:R-:W-:-:S05]  /*10180*/  @P0 IMAD.HI.U32 R4, R2, R4, RZ ;  /* 0x0000000402040227 */ /* 0x008fca00078e00ff */
[----:B------:R-:W-:-:S07]  /*10190*/  @P0 SHF.R.U32.HI R2, RZ, R5, R4 ;  /* 0x00000005ff020219 */ /* 0x000fce0000011604 */
.L_x_1463:
[----:B------:R-:W-:Y:S05]  /*101a0*/  BSYNC B0 ;  /* 0x0000000000007941 */ /* 0x000fea0003800000 */
.L_x_1461:
[----:B------:R-:W-:-:S05]  /*101b0*/  IMAD R2, R2, R3, RZ ;  /* 0x0000000302027224 */ /* 0x000fca00078e02ff */
[----:B------:R-:W-:-:S07]  /*101c0*/  VIMNMX R0, R0, R2, !PT ;  /* 0x0000000200007248 */ /* 0x000fce0007fe0100 */
.L_x_1460:
[----:B------:R-:W-:Y:S01]  /*101d0*/  IMAD.HI R0, R0, 0x2aaaaaab, RZ ;  /* 0x2aaaaaab00007827 */ /* 0x000fe200078e02ff */
[----:B------:R-:W-:Y:S04]  /*101e0*/  BSSY B7, `(.L_x_1464) ;  /* 0x0000426000077945 */ /* 0x000fe80003800000 */
[----:B------:R-:W-:-:S04]  /*101f0*/  SHF.R.U32.HI R2, RZ, 0x1f, R0 ;  /* 0x0000001fff027819 */ /* 0x000fc80000011600 */
[----:B------:R-:W-:-:S04]  /*10200*/  LEA.HI.SX32 R2, R0, R2, 0x1c ;  /* 0x0000000200027211 */ /* 0x000fc800078fe2ff */
[----:B------:R-:W-:-:S04]  /*10210*/  VIMNMX R3, RZ, R2, !PT ;  /* 0x00000002ff037248 */ /* 0x000fc80007fe0100 */
[----:B------:R-:W-:Y:S01]  /*10220*/  ISETP.GT.AND P0, PT, R7, R3, PT ;  /* 0x000000030700720c */ /* 0x000fe20003f04270 */
[----:B------:R3:W-:-:S12]  /*10230*/  STL [R1+0x24], R3 ;  /* 0x0000240301007387 */ /* 0x0007d80000100800 */
[----:B---3--:R-:W-:Y:S05]  /*10240*/  @P0 BRA `(.L_x_1465) ;  /* 0x0000000000440947 */ /* 0x008fea0003800000 */
[----:B------:R-:W3:Y:S02]  /*10250*/  S2R R3, SR_TID.X ;  /* 0x0000000000037919 */ /* 0x000ee40000002100 */
[----:B---3--:R-:W-:-:S04]  /*10260*/  LOP3.LUT R3, R3, 0x7f, RZ, 0xc0, !PT ;  /* 0x0000007f03037812 */ /* 0x008fc800078ec0ff */
[----:B------:R-:W-:-:S13]  /*10270*/  ISETP.NE.AND P0, PT, R3, RZ, PT ;  /* 0x000000ff0300720c */ /* 0x000fda0003f05270 */
[----:B------:R-:W-:Y:S05]  /*10280*/  @P0 BRA `(.L_x_1466) ;  /* 0x00000040006c0947 */ /* 0x000fea0003800000 */
[----:B------:R-:W3:Y:S01]  /*10290*/  S2R R5, SR_LANEID ;  /* 0x0000000000057919 */ /* 0x000ee20000000000 */
[----:B------:R-:W-:Y:S01]  /*102a0*/  VOTEU.ANY UR4, UPT, PT ;  /* 0x0000000000047886 */ /* 0x000fe200038e0100 */
[----:B------:R-:W4:Y:S01]  /*102b0*/  LDC.64 R2, c[0x0][0xc60] ;  /* 0x00031800ff027b82 */ /* 0x000f220000000a00 */
[----:B------:R-:W3:Y:S02]  /*102c0*/  FLO.U32 R0, UR4 ;  /* 0x0000000400007d00 */ /* 0x000ee400080e0000 */
[----:B---3--:R-:W-:-:S06]  /*102d0*/  ISETP.EQ.U32.AND P0, PT, R0, R5, PT ;  /* 0x000000050000720c */ /* 0x008fcc0003f02070 */
[----:B------:R-:W4:Y:S07]  /*102e0*/  POPC R5, UR4 ;  /* 0x0000000400057d09 */ /* 0x000f2e0008000000 */
[----:B----4-:R-:W3:Y:S01]  /*102f0*/  @P0 ATOMG.E.ADD.STRONG.GPU PT, R3, desc[UR60][R2.64], R5 ;  /* 0x00000005020309a8 */ /* 0x010ee200081ee1fc */
[----:B------:R-:W4:Y:S02]  /*10300*/  S2R R4, SR_LTMASK ;  /* 0x0000000000047919 */ /* 0x000f240000003900 */
[----:B----4-:R-:W-:-:S04]  /*10310*/  LOP3.LUT R4, R4, UR4, RZ, 0xc0, !PT ;  /* 0x0000000404047c12 */ /* 0x010fc8000f8ec0ff */
[----:B--2---:R-:W2:Y:S01]  /*10320*/  POPC R7, R4 ;  /* 0x0000000400077309 */ /* 0x004ea20000000000 */
[----:B---3--:R-:W2:Y:S02]  /*10330*/  SHFL.IDX PT, R0, R3, R0, 0x1f ;  /* 0x00001f0003007589 */ /* 0x008ea400000e0000 */
[----:B--2---:R-:W-:Y:S01]  /*10340*/  IADD3 R16, R0, UR38, R7 ;  /* 0x0000002600107c10 */ /* 0x004fe2000fffe007 */
[----:B------:R-:W-:Y:S06]  /*10350*/  BRA `(.L_x_1466) ;  /* 0x0000004000387947 */ /* 0x000fec0003800000 */
.L_x_1465:
[----:B------:R-:W3:Y:S01]  /*10360*/  LDL R17, [R1] ;  /* 0x0000000001117983 */ /* 0x000ee20000100800 */
[----:B------:R-:W-:Y:S01]  /*10370*/  BSSY B6, `(.L_x_1467) ;  /* 0x0000014000067945 */ /* 0x000fe20003800000 */
[----:B---3--:R-:W-:-:S05]  /*10380*/  VIADD R0, R17, 0x18400 ;  /* 0x0001840011007836 */ /* 0x008fca0000000000 */
[----:B------:R-:W-:-:S13]  /*10390*/  LOP3.LUT P0, RZ, R0, 0x3ff, RZ, 0xc0, !PT ;  /* 0x000003ff00ff7812 */ /* 0x000fda000780c0ff */
[----:B------:R-:W-:Y:S05]  /*103a0*/  @!P0 BRA `(.L_x_1468) ;  /* 0x0000000000408947 */ /* 0x000fea0003800000 */
[----:B------:R-:W-:Y:S01]  /*103b0*/  MOV R2, 0x0 ;  /* 0x0000000000027802 */ /* 0x000fe20000000f00 */
[----:B------:R-:W-:Y:S01]  /*103c0*/  ULDC.64 UR6, c[0x4][0xb8] ;  /* 0x01002e0000067ab9 */ /* 0x000fe20000000a00 */
[----:B------:R-:W-:Y:S01]  /*103d0*/  ULDC.64 UR8, c[0x4][0xc0] ;  /* 0x0100300000087ab9 */ /* 0x000fe20000000a00 */
[----:B------:R-:W-:Y:S01]  /*103e0*/  ULDC.64 UR4, c[0x4][0x38] ;  /* 0x01000e0000047ab9 */ /* 0x000fe20000000a00 */
[----:B------:R-:W-:Y:S02]  /*103f0*/  IMAD.U32 R4, RZ, RZ, UR6 ;  /* 0x00000006ff047e24 */ /* 0x000fe4000f8e00ff */
[----:B------:R-:W3:Y:S01]  /*10400*/  LDC.64 R2, c[0x4][R2] ;  /* 0x0100000002027b82 */ /* 0x000ee20000000a00 */
[----:B------:R-:W-:Y:S02]  /*10410*/  IMAD.U32 R5, RZ, RZ, UR7 ;  /* 0x00000007ff057e24 */ /* 0x000fe4000f8e00ff */
[----:B------:R-:W-:Y:S02]  /*10420*/  IMAD.U32 R6, RZ, RZ, UR8 ;  /* 0x00000008ff067e24 */ /* 0x000fe4000f8e00ff */
[----:B--2---:R-:W-:-:S02]  /*10430*/  IMAD.U32 R7, RZ, RZ, UR9 ;  /* 0x00000009ff077e24 */ /* 0x004fc4000f8e00ff */
[----:B------:R-:W-:Y:S02]  /*10440*/  IMAD.U32 R10, RZ, RZ, UR4 ;  /* 0x00000004ff0a7e24 */ /* 0x000fe4000f8e00ff */
[----:B------:R-:W-:Y:S02]  /*10450*/  IMAD.U32 R11, RZ, RZ, UR5 ;  /* 0x00000005ff0b7e24 */ /* 0x000fe4000f8e00ff */
[----:B------:R-:W-:Y:S02]  /*10460*/  IMAD.MOV.U32 R8, RZ, RZ, 0x70 ;  /* 0x00000070ff087424 */ /* 0x000fe400078e00ff */
[----:B------:R-:W-:Y:S02]  /*10470*/  IMAD.MOV.U32 R12, RZ, RZ, 0x1 ;  /* 0x00000001ff0c7424 */ /* 0x000fe400078e00ff */
[----:B------:R-:W-:-:S07]  /*10480*/  IMAD.MOV.U32 R13, RZ, RZ, RZ ;  /* 0x000000ffff0d7224 */ /* 0x000fce00078e00ff */
[----:B------:R-:W-:-:S07]  /*10490*/  LEPC R20, `(.L_x_1468) ;  /* 0x000000001014794e */ /* 0x000fce0000000000 */
[----:B01-3--:R-:W-:Y:S05]  /*104a0*/  CALL.ABS.NOINC R2 ;  /* 0x0000000002007343 */ /* 0x00bfea0003c00000 */
.L_x_1468:
[----:B------:R-:W-:Y:S05]  /*104b0*/  BSYNC B6 ;  /* 0x0000000000067941 */ /* 0x000fea0003800000 */
.L_x_1467:
        /* <DEDUP_REMOVED lines=8> */
[----:B------:R3:W4:Y:S01]  /*10540*/  LDC.64 R2, c[0x4][R17] ;  /* 0x0100000011027b82 */ /* 0x0007220000000a00 */
[----:B------:R-:W-:Y:S02]  /*10550*/  IMAD.U32 R4, RZ, RZ, UR6 ;  /* 0x00000006ff047e24 */ /* 0x000fe4000f8e00ff */
[----:B------:R-:W-:Y:S02]  /*10560*/  IMAD.U32 R5, RZ, RZ, UR7 ;  /* 0x00000007ff057e24 */ /* 0x000fe4000f8e00ff */
[----:B------:R-:W-:Y:S02]  /*10570*/  IMAD.U32 R6, RZ, RZ, UR8 ;  /* 0x00000008ff067e24 */ /* 0x000fe4000f8e00ff */
[----:B--2---:R-:W-:-:S02]  /*10580*/  IMAD.U32 R7, RZ, RZ, UR9 ;  /* 0x00000009ff077e24 */ /* 0x004fc4000f8e00ff */
[----:B------:R-:W-:Y:S02]  /*10590*/  IMAD.U32 R10, RZ, RZ, UR4 ;  /* 0x00000004ff0a7e24 */ /* 0x000fe4000f8e00ff */
[----:B------:R-:W-:Y:S02]  /*105a0*/  IMAD.U32 R11, RZ, RZ, UR5 ;  /* 0x00000005ff0b7e24 */ /* 0x000fe4000f8e00ff */
[----:B------:R-:W-:Y:S02]  /*105b0*/  IMAD.MOV.U32 R8, RZ, RZ, 0x70 ;  /* 0x00000070ff087424 */ /* 0x000fe400078e00ff */
[----:B------:R-:W-:Y:S02]  /*105c0*/  IMAD.MOV.U32 R12, RZ, RZ, 0x1 ;  /* 0x00000001ff0c7424 */ /* 0x000fe400078e00ff */
[----:B---3--:R-:W-:-:S07]  /*105d0*/  IMAD.MOV.U32 R13, RZ, RZ, RZ ;  /* 0x000000ffff0d7224 */ /* 0x008fce00078e00ff */
[----:B------:R-:W-:-:S07]  /*105e0*/  LEPC R20, `(.L_x_1471) ;  /* 0x000000001014794e */ /* 0x000fce0000000000 */
[----:B01--4-:R-:W-:Y:S05]  /*105f0*/  CALL.ABS.NOINC R2 ;  /* 0x0000000002007343 */ /* 0x013fea0003c00000 */
.L_x_1471:
        /* <DEDUP_REMOVED lines=15> */
.L_x_1470:
[----:B------:R-:W-:Y:S05]  /*106f0*/  BSYNC B6 ;  /* 0x0000000000067941 */ /* 0x000fea0003800000 */
.L_x_1469:
[----:B------:R-:W-:Y:S01]  /*10700*/  ULDC.64 UR4, c[0x0][0x9f8] ;  /* 0x00027e0000047ab9 */ /* 0x000fe20000000a00 */
[----:B------:R-:W3:Y:S01]  /*10710*/  LDL R17, [R1+0x28] ;  /* 0x0000280001117983 */ /* 0x000ee20000100800 */
[----:B------:R-:W-:Y:S01]  /*10720*/  ISETP.NE.U32.AND P0, PT, RZ, UR4, PT ;  /* 0x00000004ff007c0c */ /* 0x000fe2000bf05070 */
[----:B--2---:R-:W-:-:S03]  /*10730*/  IMAD.MOV.U32 R7, RZ, RZ, R19 ;  /* 0x000000ffff077224 */ /* 0x004fc600078e0013 */
[----:B------:R-:W-:Y:S01]  /*10740*/  ISETP.NE.AND.EX P0, PT, RZ, UR5, PT, P0 ;  /* 0x00000005ff007c0c */ /* 0x000fe2000bf05300 */
[----:B------:R-:W-:-:S12]  /*10750*/  ULDC.64 UR4, c[0x0][0xa08] ;  /* 0x0002820000047ab9 */ /* 0x000fd80000000a00 */
[----:B------:R-:W2:Y:S02]  /*10760*/  @P0 LDC.64 R2, c[0x0][0x9f8] ;  /* 0x00027e00ff020b82 */ /* 0x000ea40000000a00 */
[----:B--2---:R-:W-:-:S05]  /*10770*/  @P0 IMAD.WIDE R2, R19, 0x4, R2 ;  /* 0x0000000413020825 */ /* 0x004fca00078e0202 */
[----:B------:R2:W4:Y:S02]  /*10780*/  @P0 LDG.E R7, desc[UR60][R2.64] ;  /* 0x0000003c02070981 */ /* 0x000524000c1e1900 */
[----:B--2---:R-:W2:Y:S02]  /*10790*/  LDC.64 R2, c[0x0][0x418] ;  /* 0x00010600ff027b82 */ /* 0x004ea40000000a00 */
[----:B--2---:R-:W-:Y:S01]  /*107a0*/  LOP3.LUT P0, RZ, R2, UR4, RZ, 0xfc, !PT ;  /* 0x0000000402ff7c12 */ /* 0x004fe2000f80fcff */
[----:B------:R-:W-:-:S03]  /*107b0*/  UMOV UR4, 0xffffffff ;  /* 0xffffffff00047882 */ /* 0x000fc60000000000 */
[----:B------:R-:W-:Y:S01]  /*107c0*/  LOP3.LUT P0, RZ, R3, UR5, RZ, 0xfc, P0 ;  /* 0x0000000503ff7c12 */ /* 0x000fe2000800fcff */
[----:B---3--:R-:W-:Y:S01]  /*107d0*/  VIADD R0, R17, 0xffffffff ;  /* 0xffffffff11007836 */ /* 0x008fe20000000000 */
[----:B----4-:R-:W-:Y:S01]  /*107e0*/  SHF.R.S32.HI R8, RZ, 0x1f, R7 ;  /* 0x0000001fff087819 */ /* 0x010fe20000011407 */
[----:B------:R2:W-:Y:S01]  /*107f0*/  STL [R1+0xc], R7 ;  /* 0x00000c0701007387 */ /* 0x0005e20000100800 */
[----:B------:R-:W-:-:S03]  /*10800*/  SEL R17, R7, RZ, !P0 ;  /* 0x000000ff07117207 */ /* 0x000fc60004000000 */
[----:B------:R2:W-:Y:S01]  /*10810*/  STL [R1+0x1c], R8 ;  /* 0x00001c0801007387 */ /* 0x0005e20000100800 */
[----:B------:R-:W-:Y:S05]  /*10820*/  BRA.DIV UR4, `(.L_x_1472) ;  /* 0x0000004e04f47947 */ /* 0x000fea000b800000 */
[----:B------:R-:W3:Y:S02]  /*10830*/  S2R R4, SR_TID.X ;  /* 0x0000000000047919 */ /* 0x000ee40000002100 */
[----:B---3--:R-:W-:-:S04]  /*10840*/  SHF.R.U32.HI R4, RZ, 0x5, R4 ;  /* 0x00000005ff047819 */ /* 0x008fc80000011604 */
[----:B------:R-:W-:-:S05]  /*10850*/  LOP3.LUT R4, R4, 0x3, RZ, 0xc0, !PT ;  /* 0x0000000304047812 */ /* 0x000fca00078ec0ff */
[----:B------:R3:W4:Y:S02]  /*10860*/  SHFL.IDX PT, R14, R4, RZ, 0x1f ;  /* 0x00001fff040e7589 */ /* 0x00072400000e0000 */
.L_x_1578:
[----:B---3--:R-:W3:Y:S01]  /*10870*/  LDL.LU R4, [R1+0x18] ;  /* 0x0000180001047983 */ /* 0x008ee20000300800 */
[----:B------:R-:W-:Y:S02]  /*10880*/  PLOP3.LUT P1, PT, PT, PT, PT, 0x8, 0x0 ;  /* 0x000000000000781c */ /* 0x000fe40003f2e170 */
[----:B----4-:R-:W-:Y:S01]  /*10890*/  ISETP.NE.AND P0, PT, R14, RZ, PT ;  /* 0x000000ff0e00720c */ /* 0x010fe20003f05270 */
[----:B------:R4:W-:Y:S01]  /*108a0*/  STL [R1+0x8], R0 ;  /* 0x0000080001007387 */ /* 0x0009e20000100800 */
[----:B---3--:R-:W-:-:S09]  /*108b0*/  LOP3.LUT R4, R4, 0xfffffffe, RZ, 0xc0, !PT ;  /* 0xfffffffe04047812 */ /* 0x008fd200078ec0ff */
[----:B------:R-:W-:-:S05]  /*108c0*/  @P1 LOP3.LUT R4, R4, 0x1, RZ, 0xfc, !PT ;  /* 0x0000000104041812 */ /* 0x000fca00078efcff */
[----:B------:R4:W-:Y:S01]  /*108d0*/  STL [R1+0x18], R4 ;  /* 0x0000180401007387 */ /* 0x0009e20000100800 */
[----:B------:R-:W-:Y:S05]  /*108e0*/  @P0 BRA `(.L_x_1473) ;  /* 0x0000000400480947 */ /* 0x000fea0003800000 */
[----:B------:R-:W-:-:S03]  /*108f0*/  UMOV UR4, 0xffffffff ;  /* 0xffffffff00047882 */ /* 0x000fc60000000000 */
[----:B------:R-:W-:Y:S05]  /*10900*/  BRA.DIV UR4, `(.L_x_1474) ;  /* 0x0000004e04f07947 */ /* 0x000fea000b800000 */
[----:B------:R-:W-:-:S13]  /*10910*/  ELECT P6, URZ, PT ;  /* 0x00000000003f782f */ /* 0x000fda00038c0000 */
.L_x_1581:
[----:B------:R-:W-:Y:S05]  /*10920*/  @!P6 BRA `(.L_x_1473) ;  /* 0x000000040038e947 */ /* 0x000fea0003800000 */
[----:B------:R-:W-:-:S04]  /*10930*/  ISETP.NE.U32.AND P0, PT, R2, RZ, PT ;  /* 0x000000ff0200720c */ /* 0x000fc80003f05070 */
[----:B------:R-:W-:-:S13]  /*10940*/  ISETP.NE.AND.EX P0, PT, R3, RZ, PT, P0 ;  /* 0x000000ff0300720c */ /* 0x000fda0003f05300 */
[----:B------:R-:W-:Y:S05]  /*10950*/  @!P0 BRA `(.L_x_1475) ;  /* 0x0000000000508947 */ /* 0x000fea0003800000 */
[----:B------:R-:W3:Y:S01]  /*10960*/  LDC R6, c[0x0][0x43c] ;  /* 0x00010f00ff067b82 */ /* 0x000ee20000000800 */
[----:B01----:R-:W-:Y:S01]  /*10970*/  IMAD.MOV.U32 R9, RZ, RZ, R0 ;  /* 0x000000ffff097224 */ /* 0x003fe200078e0000 */
[----:B------:R-:W-:-:S03]  /*10980*/  ULDC.64 UR4, c[0x0][0x428] ;  /* 0x00010a0000047ab9 */ /* 0x000fc60000000a00 */
[----:B----4-:R-:W-:Y:S01]  /*10990*/  IMAD.MOV.U32 R0, RZ, RZ, R9 ;  /* 0x000000ffff007224 */ /* 0x010fe200078e0009 */
[----:B---3--:R-:W-:-:S13]  /*109a0*/  ISETP.NE.AND P0, PT, R6, 0x1, PT ;  /* 0x000000010600780c */ /* 0x008fda0003f05270 */
[----:B------:R-:W0:Y:S02]  /*109b0*/  @P0 LDC.64 R4, c[0x0][0x440] ;  /* 0x00011000ff040b82 */ /* 0x000e240000000a00 */
[----:B0-----:R-:W-:-:S05]  /*109c0*/  @P0 IMAD.HI.U32 R4, R9, R4, RZ ;  /* 0x0000000409040227 */ /* 0x001fca00078e00ff */
[----:B------:R-:W-:-:S04]  /*109d0*/  @P0 SHF.R.U32.HI R0, RZ, R5, R4 ;  /* 0x00000005ff000219 */ /* 0x000fc80000011604 */
[--C-:B------:R-:W-:Y:S01]  /*109e0*/  SHF.R.S32.HI R5, RZ, 0x1f, R0.reuse ;  /* 0x0000001fff057819 */ /* 0x100fe20000011400 */
[----:B------:R-:W-:-:S04]  /*109f0*/  IMAD.MOV R4, RZ, RZ, -R0 ;  /* 0x000000ffff047224 */ /* 0x000fc800078e0a00 */
[----:B------:R-:W-:Y:S02]  /*10a00*/  IMAD R9, R6, R4, R9 ;  /* 0x0000000406097224 */ /* 0x000fe400078e0209 */
[----:B------:R-:W-:Y:S02]  /*10a10*/  IMAD R6, R8, UR4, RZ ;  /* 0x0000000408067c24 */ /* 0x000fe4000f8e02ff */
[----:B------:R-:W-:Y:S01]  /*10a20*/  IMAD.MOV.U32 R4, RZ, RZ, R0 ;  /* 0x000000ffff047224 */ /* 0x000fe200078e0000 */
[----:B------:R3:W-:Y:S01]  /*10a30*/  STL [R1+0x8], R9 ;  /* 0x0000080901007387 */ /* 0x0007e20000100800 */
[C---:B------:R-:W-:Y:S02]  /*10a40*/  IMAD R0, R7.reuse, UR5, R6 ;  /* 0x0000000507007c24 */ /* 0x040fe4000f8e0206 */
[----:B------:R-:W-:-:S04]  /*10a50*/  IMAD.WIDE.U32 R4, R7, UR4, R4 ;  /* 0x0000000407047c25 */ /* 0x000fc8000f8e0004 */
[----:B------:R-:W-:Y:S01]  /*10a60*/  IMAD.IADD R0, R5, 0x1, R0 ;  /* 0x0000000105007824 */ /* 0x000fe200078e0200 */
[----:B------:R-:W-:-:S04]  /*10a70*/  LEA R2, P0, R4, R2, 0x2 ;  /* 0x0000000204027211 */ /* 0x000fc800078010ff */
[----:B------:R-:W-:-:S05]  /*10a80*/  LEA.HI.X R3, R4, R3, R0, 0x2, P0 ;  /* 0x0000000304037211 */ /* 0x000fca00000f1400 */
[----:B------:R3:W5:Y:S04]  /*10a90*/  LDG.E R17, desc[UR60][R2.64] ;  /* 0x0000003c02117981 */ /* 0x000768000c1e1900 */
.L_x_1475:
[----:B--2---:R-:W2:Y:S04]  /*10aa0*/  LDL R7, [R1] ;  /* 0x0000000001077983 */ /* 0x004ea80000100800 */
[----:B----4-:R-:W2:Y:S04]  /*10ab0*/  LDL R0, [R1+0x4] ;  /* 0x0000040001007983 */ /* 0x010ea80000100800 */
[----:B---3--:R-:W3:Y:S01]  /*10ac0*/  LDL R2, [R1+0x10] ;  /* 0x0000100001027983 */ /* 0x008ee20000100800 */
[----:B--2---:R-:W-:Y:S01]  /*10ad0*/  IMAD R0, R0, 0x8, R7 ;  /* 0x0000000800007824 */ /* 0x004fe200078e0207 */
[----:B---3--:R-:W-:-:S04]  /*10ae0*/  SHF.L.U32 R2, R2, 0x1f, RZ ;  /* 0x0000001f02027819 */ /* 0x008fc800000006ff */
[----:B------:R-:W2:Y:S02]  /*10af0*/  SYNCS.PHASECHK.TRANS64.TRYWAIT P0, [R0+URZ+0x2a840], R2 ;  /* 0x02a84002000075a7 */ /* 0x000ea4000800017f */
[----:B--2---:R-:W-:Y:S05]  /*10b00*/  @!P0 BRA `(.L_x_1476) ;  /* 0x0000004c00908947 */ /* 0x004fea0003800000 */
.L_x_1582:
[----:B------:R-:W3:Y:S02]  /*10b10*/  S2R R3, SR_TID.X ;  /* 0x0000000000037919 */ /* 0x000ee40000002100 */
[----:B---3--:R-:W-:-:S04]  /*10b20*/  LOP3.LUT R3, R3, 0x7f, RZ, 0xc0, !PT ;  /* 0x0000007f03037812 */ /* 0x008fc800078ec0ff */
[----:B------:R-:W-:-:S13]  /*10b30*/  ISETP.NE.AND P0, PT, R3, RZ, PT ;  /* 0x000000ff0300720c */ /* 0x000fda0003f05270 */
        /* <DEDUP_REMOVED lines=8> */
.L_x_1477:
[----:B------:R-:W3:Y:S04]  /*10bc0*/  LDL R6, [R1] ;  /* 0x0000000001067983 */ /* 0x000ee80000100800 */
[----:B------:R-:W3:Y:S04]  /*10bd0*/  LDL R5, [R1+0x4] ;  /* 0x0000040001057983 */ /* 0x000ee80000100800 */
[----:B------:R-:W4:Y:S04]  /*10be0*/  LDL R4, [R1+0x8] ;  /* 0x0000080001047983 */ /* 0x000f280000100800 */
[----:B------:R-:W4:Y:S04]  /*10bf0*/  LDL R3, [R1+0x14] ;  /* 0x0000140001037983 */ /* 0x000f280000100800 */
[----:B--2---:R-:W2:Y:S01]  /*10c00*/  LDL.LU R2, [R1+0x18] ;  /* 0x0000180001027983 */ /* 0x004ea20000300800 */
[----:B------:R-:W-:Y:S01]  /*10c10*/  R2UR UR9, R0 ;  /* 0x00000000000972ca */ /* 0x000fe200000e0000 */
[----:B------:R-:W-:Y:S01]  /*10c20*/  UIADD3 UR4, UP0, UR36, 0x370, URZ ;  /* 0x0000037024047890 */ /* 0x000fe2000ff1e03f */
[----:B------:R-:W-:Y:S01]  /*10c30*/  R2UR UR12, R18 ;  /* 0x00000000120c72ca */ /* 0x000fe200000e0000 */
[----:B------:R-:W-:Y:S01]  /*10c40*/  UMOV UR10, URZ ;  /* 0x0000003f000a7c82 */ /* 0x000fe20008000000 */
[----:B-----5:R-:W-:Y:S01]  /*10c50*/  R2UR UR13, R17 ;  /* 0x00000000110d72ca */ /* 0x020fe200000e0000 */
[----:B------:R-:W-:Y:S01]  /*10c60*/  UMOV UR6, 0x0 ;  /* 0x0000000000067882 */ /* 0x000fe20000000000 */
[----:B------:R-:W-:Y:S01]  /*10c70*/  PLOP3.LUT P0, PT, PT, PT, PT, 0x80, 0x0 ;  /* 0x000000000000781c */ /* 0x000fe20003f0f070 */
[----:B------:R-:W-:Y:S01]  /*10c80*/  UMOV UR7, 0x14f00000 ;  /* 0x14f0000000077882 */ /* 0x000fe20000000000 */
[----:B------:R-:W-:-:S05]  /*10c90*/  UMOV UR16, 0x40 ;  /* 0x0000004000107882 */ /* 0x000fca0000000000 */
[----:B------:R-:W-:Y:S01]  /*10ca0*/  UIADD3 UR9, UR9, 0x2a830, URZ ;  /* 0x0002a83009097890 */ /* 0x000fe2000fffe03f */
[----:B---3--:R-:W-:Y:S01]  /*10cb0*/  IMAD R0, R5, 0x9000, R6 ;  /* 0x0000900005007824 */ /* 0x008fe200078e0206 */
[----:B----4-:R-:W-:-:S04]  /*10cc0*/  R2UR UR11, R4 ;  /* 0x00000000040b72ca */ /* 0x010fc800000e0000 */
[----:B------:R-:W-:Y:S02]  /*10cd0*/  R2UR UR8, R0 ;  /* 0x00000000000872ca */ /* 0x000fe400000e0000 */
[----:B------:R-:W-:Y:S02]  /*10ce0*/  R2UR UR5, R3 ;  /* 0x00000000030572ca */ /* 0x000fe400000e0000 */
[----:B--2---:R-:W-:-:S04]  /*10cf0*/  LOP3.LUT R2, R2, 0xfffffffe, RZ, 0xc0, !PT ;  /* 0xfffffffe02027812 */ /* 0x004fc800078ec0ff */
[----:B------:R-:W-:-:S05]  /*10d00*/  @P0 LOP3.LUT R2, R2, 0x1, RZ, 0xfc, !PT ;  /* 0x0000000102020812 */ /* 0x000fca00078efcff */
[----:B------:R-:W-:Y:S02]  /*10d10*/  UIADD3 UR14, UR8, 0x18400, URZ ;  /* 0x00018400080e7890 */ /* 0x000fe4000fffe03f */
[----:B------:R-:W-:Y:S01]  /*10d20*/  UIMAD UR11, UR11, 0x60, UR5 ;  /* 0x000000600b0b78a4 */ /* 0x000fe2000f8e0205 */
[----:B------:R3:W-:Y:S01]  /*10d30*/  STL [R1+0x18], R2 ;  /* 0x0000180201007387 */ /* 0x0007e20000100800 */
[----:B------:R-:W-:Y:S02]  /*10d40*/  UIADD3.X UR5, URZ, UR37, URZ, UP0, !UPT ;  /* 0x000000253f057290 */ /* 0x000fe400087fe43f */
[----:B------:R-:W-:Y:S02]  /*10d50*/  UIADD3 UR15, UR8, 0x1b400, URZ ;  /* 0x0001b400080f7890 */ /* 0x000fe4000fffe03f */
[----:B------:R-:W-:-:S03]  /*10d60*/  UIADD3 UR17, UR8, 0x1e400, URZ ;  /* 0x0001e40008117890 */ /* 0x000fc6000fffe03f */
[----:B------:R-:W-:Y:S01]  /*10d70*/  UMOV UR8, UR14 ;  /* 0x0000000e00087c82 */ /* 0x000fe20008000000 */
[----:B------:R-:W-:Y:S01]  /*10d80*/  UMOV UR14, 0x80 ;  /* 0x00000080000e7882 */ /* 0x000fe20000000000 */
[----:B------:R2:W-:Y:S02]  /*10d90*/  UTMALDG.4D [UR8], [UR4], desc[UR6] ;  /* 0x00000608040075b4 */ /* 0x0005e40008019000 */
[----:B--2---:R-:W-:Y:S01]  /*10da0*/  UMOV UR8, UR15 ;  /* 0x0000000f00087c82 */ /* 0x004fe20008000000 */
[----:B------:R-:W-:Y:S02]  /*10db0*/  UMOV UR10, UR16 ;  /* 0x00000010000a7c82 */ /* 0x000fe40008000000 */
[----:B------:R2:W-:Y:S02]  /*10dc0*/  UTMALDG.4D [UR8], [UR4], desc[UR6] ;  /* 0x00000608040075b4 */ /* 0x0005e40008019000 */
[----:B--2---:R-:W-:Y:S01]  /*10dd0*/  UMOV UR8, UR17 ;  /* 0x0000001100087c82 */ /* 0x004fe20008000000 */
[----:B------:R-:W-:-:S02]  /*10de0*/  UMOV UR10, UR14 ;  /* 0x0000000e000a7c82 */ /* 0x000fc40008000000 */
[----:B------:R3:W-:Y:S02]  /*10df0*/  UTMALDG.4D [UR8], [UR4], desc[UR6] ;  /* 0x00000608040075b4 */ /* 0x0007e40008019000 */
[----:B---3--:R-:W-:Y:S01]  /*10e00*/  NOP ;  /* 0x0000000000007918 */ /* 0x008fe20000000000 */
.L_x_1473:
[----:B----4-:R-:W3:Y:S04]  /*10e10*/  LDL R0, [R1] ;  /* 0x0000000001007983 */ /* 0x010ee80000100800 */
[----:B------:R-:W4:Y:S01]  /*10e20*/  LDL.LU R3, [R1+0x34] ;  /* 0x0000340001037983 */ /* 0x000f220000300800 */
[----:B------:R-:W-:Y:S05]  /*10e30*/  WARPSYNC.ALL ;  /* 0x0000000000007948 */ /* 0x000fea0003800000 */
[----:B------:R-:W-:Y:S01]  /*10e40*/  ULDC.64 UR4, c[0x0][0x298] ;  /* 0x0000a60000047ab9 */ /* 0x000fe20000000a00 */
[----:B------:R-:W-:Y:S01]  /*10e50*/  BSSY B6, `(.L_x_1478) ;  /* 0x000001c000067945 */ /* 0x000fe20003800000 */
[----:B------:R-:W-:Y:S01]  /*10e60*/  BAR.SYNC.DEFER_BLOCKING 0x8, 0x180 ;  /* 0x0206000000007b1d */ /* 0x000fe20000010000 */
[----:B---3--:R-:W-:Y:S01]  /*10e70*/  VIADD R0, R0, 0xc400 ;  /* 0x0000c40000007836 */ /* 0x008fe20000000000 */
[----:B----4-:R-:W-:Y:S01]  /*10e80*/  SHF.R.S32.HI R2, RZ, 0x1f, R3 ;  /* 0x0000001fff027819 */ /* 0x010fe20000011403 */
[----:B------:R-:W-:-:S03]  /*10e90*/  IMAD.WIDE.U32 R4, R3, UR4, RZ ;  /* 0x0000000403047c25 */ /* 0x000fc6000f8e00ff */
[----:B------:R-:W-:Y:S01]  /*10ea0*/  LOP3.LUT P0, RZ, R0, 0x3ff, RZ, 0xc0, !PT ;  /* 0x000003ff00ff7812 */ /* 0x000fe2000780c0ff */
[----:B------:R-:W-:Y:S01]  /*10eb0*/  IMAD R2, R2, UR4, RZ ;  /* 0x0000000402027c24 */ /* 0x000fe2000f8e02ff */
[----:B------:R3:W-:Y:S03]  /*10ec0*/  STL.64 [R1+0x40], R4 ;  /* 0x0000400401007387 */ /* 0x0007e60000100a00 */
[----:B------:R-:W-:-:S04]  /*10ed0*/  IMAD R2, R3, UR5, R2 ;  /* 0x0000000503027c24 */ /* 0x000fc8000f8e0202 */
[----:B------:R-:W-:-:S05]  /*10ee0*/  IMAD.IADD R0, R5, 0x1, R2 ;  /* 0x0000000105007824 */ /* 0x000fca00078e0202 */
[----:B------:R3:W-:Y:S01]  /*10ef0*/  STL [R1+0x34], R0 ;  /* 0x0000340001007387 */ /* 0x0007e20000100800 */
[----:B------:R-:W-:Y:S05]  /*10f00*/  @!P0 BRA `(.L_x_1479) ;  /* 0x0000000000408947 */ /* 0x000fea0003800000 */
[----:B------:R-:W-:Y:S01]  /*10f10*/  MOV R2, 0x0 ;  /* 0x0000000000027802 */ /* 0x000fe20000000f00 */
[----:B------:R-:W-:Y:S01]  /*10f20*/  ULDC.64 UR6, c[0x4][0xb8] ;  /* 0x01002e0000067ab9 */ /* 0x000fe20000000a00 */
[----:B------:R-:W-:Y:S01]  /*10f30*/  ULDC.64 UR8, c[0x4][0xc0] ;  /* 0x0100300000087ab9 */ /* 0x000fe20000000a00 */
[----:B------:R-:W-:Y:S01]  /*10f40*/  ULDC.64 UR4, c[0x4][0x20] ;  /* 0x0100080000047ab9 */ /* 0x000fe20000000a00 */
[----:B---3--:R-:W-:Y:S02]  /*10f50*/  IMAD.U32 R4, RZ, RZ, UR6 ;  /* 0x00000006ff047e24 */ /* 0x008fe4000f8e00ff */
        /* <DEDUP_REMOVED lines=11> */
.L_x_1479:
[----:B------:R-:W-:Y:S05]  /*11010*/  BSYNC B6 ;  /* 0x0000000000067941 */ /* 0x000fea0003800000 */
.L_x_1478:
[----:B---3--:R-:W3:Y:S01]  /*11020*/  LDL.LU R0, [R1+0x34] ;  /* 0x0000340001007983 */ /* 0x008ee20000300800 */
[----:B--2---:R-:W2:Y:S01]  /*11030*/  LDC R7, c[0x0][0x448] ;  /* 0x00011200ff077b82 */ /* 0x004ea20000000800 */
[----:B------:R-:W-:Y:S01]  /*11040*/  ULDC.64 UR4, c[0x0][0x2d8] ;  /* 0x0000b60000047ab9 */ /* 0x000fe20000000a00 */
[----:B------:R-:W-:Y:S01]  /*11050*/  ULDC.64 UR6, c[0x0][0x280] ;  /* 0x0000a00000067ab9 */ /* 0x000fe20000000a00 */
[----:B------:R-:W3:Y:S04]  /*11060*/  LDL.LU.64 R2, [R1+0x40] ;  /* 0x0000400001027983 */ /* 0x000ee80000300a00 */
[----:B01----:R-:W4:Y:S01]  /*11070*/  LDL R9, [R1+0x2c] ;  /* 0x00002c0001097983 */ /* 0x003f220000100800 */
[----:B------:R-:W0:Y:S01]  /*11080*/  S2R R5, SR_TID.X ;  /* 0x0000000000057919 */ /* 0x000e220000002100 */
[----:B------:R-:W1:Y:S01]  /*11090*/  S2R R6, SR_TID.X ;  /* 0x0000000000067919 */ /* 0x000e620000002100 */
[----:B------:R-:W1:Y:S01]  /*110a0*/  S2R R10, SR_TID.X ;  /* 0x00000000000a7919 */ /* 0x000e620000002100 */
[----:B0-----:R-:W-:-:S04]  /*110b0*/  LOP3.LUT R5, R5, 0x7f, RZ, 0xc0, !PT ;  /* 0x0000007f05057812 */ /* 0x001fc800078ec0ff */
[----:B------:R-:W-:Y:S01]  /*110c0*/  SHF.R.U32.HI R5, RZ, 0x3, R5 ;  /* 0x00000003ff057819 */ /* 0x000fe20000011605 */
[----:B-1----:R-:W-:-:S05]  /*110d0*/  IMAD.SHL.U32 R8, R6, 0x10, RZ ;  /* 0x0000001006087824 */ /* 0x002fca00078e00ff */
[----:B------:R-:W-:Y:S01]  /*110e0*/  LOP3.LUT R8, R5, 0x70, R8, 0xf8, !PT ;  /* 0x0000007005087812 */ /* 0x000fe200078ef808 */
[----:B------:R-:W-:-:S05]  /*110f0*/  IMAD.SHL.U32 R10, R10, 0x8, RZ ;  /* 0x000000080a0a7824 */ /* 0x000fca00078e00ff */
[----:B------:R-:W-:-:S04]  /*11100*/  LOP3.LUT R10, R10, 0x38, RZ, 0xc0, !PT ;  /* 0x000000380a0a7812 */ /* 0x000fc800078ec0ff */
[C---:B------:R-:W-:Y:S02]  /*11110*/  LOP3.LUT R11, R10.reuse, 0x40, RZ, 0xfc, !PT ;  /* 0x000000400a0b7812 */ /* 0x040fe400078efcff */
[----:B------:R-:W-:Y:S01]  /*11120*/  LOP3.LUT R10, R10, 0x80, RZ, 0xfc, !PT ;  /* 0x000000800a0a7812 */ /* 0x000fe200078efcff */
[----:B---3--:R-:W-:Y:S01]  /*11130*/  IMAD.MOV.U32 R3, RZ, RZ, R0 ;  /* 0x000000ffff037224 */ /* 0x008fe200078e0000 */
[----:B------:R-:W-:-:S05]  /*11140*/  SHF.R.S32.HI R0, RZ, 0x1f, R18 ;  /* 0x0000001fff007819 */ /* 0x000fca0000011412 */
[----:B------:R-:W-:Y:S02]  /*11150*/  IMAD R0, R0, UR4, RZ ;  /* 0x0000000400007c24 */ /* 0x000fe4000f8e02ff */
[----:B------:R-:W-:-:S04]  /*11160*/  IMAD.WIDE.U32 R2, R18, UR4, R2 ;  /* 0x0000000412027c25 */ /* 0x000fc8000f8e0002 */
[----:B------:R-:W-:Y:S01]  /*11170*/  IMAD R0, R18, UR5, R0 ;  /* 0x0000000512007c24 */ /* 0x000fe2000f8e0200 */
[----:B------:R-:W-:Y:S02]  /*11180*/  ULDC.64 UR4, c[0x0][0xa00] ;  /* 0x0002800000047ab9 */ /* 0x000fe40000000a00 */
[----:B------:R-:W-:Y:S01]  /*11190*/  ISETP.NE.U32.AND P0, PT, RZ, UR4, PT ;  /* 0x00000004ff007c0c */ /* 0x000fe2000bf05070 */
[----:B------:R-:W-:Y:S01]  /*111a0*/  IMAD.IADD R3, R3, 0x1, R0 ;  /* 0x0000000103037824 */ /* 0x000fe200078e0200 */
[----:B------:R-:W-:Y:S02]  /*111b0*/  SHF.R.S32.HI R0, RZ, 0x1f, R19 ;  /* 0x0000001fff007819 */ /* 0x000fe40000011413 */
[----:B------:R-:W-:Y:S01]  /*111c0*/  ISETP.NE.AND.EX P0, PT, RZ, UR5, PT, P0 ;  /* 0x00000005ff007c0c */ /* 0x000fe2000bf05300 */
[----:B------:R-:W-:-:S03]  /*111d0*/  ULDC.64 UR4, c[0x0][0x2e0] ;  /* 0x0000b80000047ab9 */ /* 0x000fc60000000a00 */
[----:B------:R-:W-:Y:S02]  /*111e0*/  SEL R4, R0, RZ, !P0 ;  /* 0x000000ff00047207 */ /* 0x000fe40004000000 */
[----:B------:R-:W-:Y:S02]  /*111f0*/  SEL R0, R19, RZ, !P0 ;  /* 0x000000ff13007207 */ /* 0x000fe40004000000 */
[----:B--2---:R-:W-:Y:S01]  /*11200*/  ISETP.NE.AND P0, PT, R7, 0x1, PT ;  /* 0x000000010700780c */ /* 0x004fe20003f05270 */
[----:B------:R-:W-:-:S12]  /*11210*/  IMAD R4, R4, UR4, RZ ;  /* 0x0000000404047c24 */ /* 0x000fd8000f8e02ff */
[----:B------:R-:W0:Y:S08]  /*11220*/  @P0 LDC R5, c[0x0][0x44c] ;  /* 0x00011300ff050b82 */ /* 0x000e300000000800 */
[----:B------:R-:W1:Y:S01]  /*11230*/  @P0 LDC R6, c[0x0][0x450] ;  /* 0x00011400ff060b82 */ /* 0x000e620000000800 */
[----:B------:R-:W-:-:S04]  /*11240*/  IMAD.WIDE.U32 R2, R0, UR4, R2 ;  /* 0x0000000400027c25 */ /* 0x000fc8000f8e0002 */
[----:B------:R-:W-:Y:S01]  /*11250*/  IMAD R0, R0, UR5, R4 ;  /* 0x0000000500007c24 */ /* 0x000fe2000f8e0204 */
[----:B------:R-:W-:-:S03]  /*11260*/  ULDC.64 UR4, c[0x0][0x2d0] ;  /* 0x0000b40000047ab9 */ /* 0x000fc60000000a00 */
[----:B------:R-:W-:Y:S02]  /*11270*/  IMAD.IADD R3, R3, 0x1, R0 ;  /* 0x0000000103037824 */ /* 0x000fe400078e0200 */
[----:B----4-:R-:W-:-:S04]  /*11280*/  IMAD.IADD R0, R8, 0x1, R9 ;  /* 0x0000000108007824 */ /* 0x010fc800078e0209 */
[----:B0-----:R-:W-:-:S04]  /*11290*/  @P0 IMAD.HI.U32 R5, R0, R5, RZ ;  /* 0x0000000500050227 */ /* 0x001fc800078e00ff */
[----:B------:R-:W-:Y:S01]  /*112a0*/  IMAD.MOV.U32 R4, RZ, RZ, R0 ;  /* 0x000000ffff047224 */ /* 0x000fe200078e0000 */
[----:B-1----:R-:W-:-:S05]  /*112b0*/  @P0 SHF.R.U32.HI R4, RZ, R6, R5 ;  /* 0x00000006ff040219 */ /* 0x002fca0000011605 */
[----:B------:R-:W-:-:S04]  /*112c0*/  IMAD.MOV R5, RZ, RZ, -R4 ;  /* 0x000000ffff057224 */ /* 0x000fc800078e0a04 */
[----:B------:R-:W-:Y:S01]  /*112d0*/  IMAD R0, R7, R5, R0 ;  /* 0x0000000507007224 */ /* 0x000fe200078e0200 */
[----:B------:R-:W-:Y:S01]  /*112e0*/  SHF.R.S32.HI R5, RZ, 0x1f, R4 ;  /* 0x0000001fff057819 */ /* 0x000fe20000011404 */
        /* <DEDUP_REMOVED lines=9> */
[----:B------:R-:W-:Y:S02]  /*11380*/  ISETP.GE.AND P0, PT, R10, UR4, PT ;  /* 0x000000040a007c0c */ /* 0x000fe4000bf06270 */
[----:B------:R0:W5:Y:S01]  /*11390*/  LDL R10, [R1+0x20] ;  /* 0x00002000010a7983 */ /* 0x0001620000100800 */
[----:B------:R-:W1:Y:S01]  /*113a0*/  S2R R5, SR_TID.X ;  /* 0x0000000000057919 */ /* 0x000e620000002100 */
[----:B------:R-:W-:Y:S01]  /*113b0*/  IMAD R0, R0, UR5, R4 ;  /* 0x0000000500007c24 */ /* 0x000fe2000f8e0204 */
[----:B------:R-:W-:-:S03]  /*113c0*/  LEA R4, P3, R2, UR6, 0x1 ;  /* 0x0000000602047c11 */ /* 0x000fc6000f8608ff */
[----:B------:R-:W-:Y:S01]  /*113d0*/  IMAD.IADD R0, R3, 0x1, R0 ;  /* 0x0000000103007824 */ /* 0x000fe200078e0200 */
[----:B------:R-:W-:-:S04]  /*113e0*/  ISETP.GE.AND P1, PT, R11, UR4, PT ;  /* 0x000000040b007c0c */ /* 0x000fc8000bf26270 */
[----:B------:R-:W-:Y:S01]  /*113f0*/  LEA.HI.X R3, R2, UR7, R0, 0x1, P3 ;  /* 0x0000000702037c11 */ /* 0x000fe200098f0c00 */
[----:B-1----:R-:W-:-:S05]  /*11400*/  IMAD.SHL.U32 R8, R5, 0x8, RZ ;  /* 0x0000000805087824 */ /* 0x002fca00078e00ff */
[----:B------:R-:W-:-:S04]  /*11410*/  LOP3.LUT R8, R8, 0x38, RZ, 0xc0, !PT ;  /* 0x0000003808087812 */ /* 0x000fc800078ec0ff */
[----:B------:R-:W-:Y:S01]  /*11420*/  ISETP.GE.AND P2, PT, R8, UR4, PT ;  /* 0x0000000408007c0c */ /* 0x000fe2000bf46270 */
[----:B------:R-:W-:-:S03]  /*11430*/  UMOV UR4, 0xffffffff ;  /* 0xffffffff00047882 */ /* 0x000fc60000000000 */
[----:B0-----:R-:W-:Y:S09]  /*11440*/  BRA.DIV UR4, `(.L_x_1480) ;  /* 0x0000004604547947 */ /* 0x001ff2000b800000 */
[----:B------:R-:W0:Y:S01]  /*11450*/  S2R R5, SR_TID.X ;  /* 0x0000000000057919 */ /* 0x000e220000002100 */
[----:B------:R-:W2:Y:S01]  /*11460*/  LDL.LU R8, [R1+0x2c] ;  /* 0x00002c0001087983 */ /* 0x000ea20000300800 */
[----:B0-----:R-:W-:-:S04]  /*11470*/  LOP3.LUT R5, R5, 0x7f, RZ, 0xc0, !PT ;  /* 0x0000007f05057812 */ /* 0x001fc800078ec0ff */
[----:B------:R-:W-:Y:S02]  /*11480*/  SHF.R.U32.HI R6, RZ, 0x3, R5 ;  /* 0x00000003ff067819 */ /* 0x000fe40000011605 */
[----:B------:R-:W3:Y:S04]  /*11490*/  LDL.LU R5, [R1+0x30] ;  /* 0x0000300001057983 */ /* 0x000ee80000300800 */
[----:B------:R-:W-:Y:S01]  /*114a0*/  SHFL.IDX PT, R9, R3, 0x1, 0x181f ;  /* 0x00381f0003097f89 */ /* 0x000fe200000e0000 */
[----:B--2---:R-:W-:Y:S02]  /*114b0*/  IMAD.IADD R0, R6, 0x1, R8 ;  /* 0x0000000106007824 */ /* 0x004fe400078e0208 */
[----:B------:R-:W0:Y:S01]  /*114c0*/  S2R R6, SR_TID.X ;  /* 0x0000000000067919 */ /* 0x000e220000002100 */
[----:B---3--:R-:W-:-:S02]  /*114d0*/  IMAD R2, R5, R7, RZ ;  /* 0x0000000705027224 */ /* 0x008fc400078e02ff */
[----:B------:R-:W1:Y:S01]  /*114e0*/  SHFL.IDX PT, R7, R4, RZ, 0x181f ;  /* 0x00181fff04077589 */ /* 0x000e6200000e0000 */
[----:B0-----:R-:W-:-:S03]  /*114f0*/  IMAD.SHL.U32 R11, R6, 0x8, RZ ;  /* 0x00000008060b7824 */ /* 0x001fc600078e00ff */
[----:B------:R-:W0:Y:S01]  /*11500*/  SHFL.IDX PT, R6, R3, RZ, 0x181f ;  /* 0x00181fff03067589 */ /* 0x000e2200000e0000 */
[C---:B------:R-:W-:Y:S01]  /*11510*/  VIADD R5, R0.reuse, 0x10 ;  /* 0x0000001000057836 */ /* 0x040fe20000000000 */
[----:B------:R-:W-:-:S04]  /*11520*/  ISETP.GE.AND P4, PT, R0, R2, PT ;  /* 0x000000020000720c */ /* 0x000fc80003f86270 */
[----:B------:R-:W-:Y:S02]  /*11530*/  ISETP.GE.AND P3, PT, R5, R2, PT ;  /* 0x000000020500720c */ /* 0x000fe40003f66270 */
[----:B------:R-:W2:Y:S01]  /*11540*/  SHFL.IDX PT, R5, R4, 0x1, 0x181f ;  /* 0x00381f0004057f89 */ /* 0x000ea200000e0000 */
[----:B------:R-:W-:-:S06]  /*11550*/  LOP3.LUT R11, R11, 0x38, RZ, 0xc0, !PT ;  /* 0x000000380b0b7812 */ /* 0x000fcc00078ec0ff */
[----:B-1----:R-:W-:-:S05]  /*11560*/  @!P4 LEA R7, P5, R11, R7, 0x1 ;  /* 0x000000070b07c211 */ /* 0x002fca00078a08ff */
[----:B0-----:R-:W-:-:S05]  /*11570*/  @!P4 IMAD.X R6, RZ, RZ, R6, P5 ;  /* 0x000000ffff06c224 */ /* 0x001fca00028e0606 */
[----:B------:R-:W-:-:S04]  /*11580*/  @!P4 LOP3.LUT R7, R7, R6, RZ, 0x3c, !PT ;  /* 0x000000060707c212 */ /* 0x000fc800078e3cff */
[----:B------:R-:W-:Y:S02]  /*11590*/  @!P4 LOP3.LUT R6, R7, R6, RZ, 0x3c, !PT ;  /* 0x000000060706c212 */ /* 0x000fe400078e3cff */
[----:B--2---:R-:W-:Y:S02]  /*115a0*/  @!P3 LEA R8, P5, R11, R5, 0x1 ;  /* 0x000000050b08b211 */ /* 0x004fe400078a08ff */
[----:B------:R-:W-:-:S03]  /*115b0*/  @!P4 LOP3.LUT R7, R7, R6, RZ, 0x3c, !PT ;  /* 0x000000060707c212 */ /* 0x000fc600078e3cff */
[----:B------:R-:W-:Y:S02]  /*115c0*/  @!P3 IMAD.X R5, RZ, RZ, R9, P5 ;  /* 0x000000ffff05b224 */ /* 0x000fe400028e0609 */
[----:B-----5:R-:W-:Y:S04]  /*115d0*/  @!P4 LDGSTS.E.BYPASS.LTC128B.128 [R10+0xc400], desc[UR60][R6.64], !P2 ;  /* 0x0c400000060acfae */ /* 0x020fe8000d101d7c */
[----:B------:R-:W-:Y:S04]  /*115e0*/  @!P4 LDGSTS.E.BYPASS.LTC128B.128 [R10+0x10400], desc[UR60][R6.64+0x80], !P1 ;  /* 0x10400080060acfae */ /* 0x000fe8000c901d7c */
[----:B------:R0:W-:Y:S02]  /*115f0*/  @!P4 LDGSTS.E.BYPASS.LTC128B.128 [R10+0x14400], desc[UR60][R6.64+0x100], !P0 ;  /* 0x14400100060acfae */ /* 0x0001e4000c101d7c */
[----:B0-----:R-:W-:-:S02]  /*11600*/  @!P3 IMAD.MOV.U32 R6, RZ, RZ, R8 ;  /* 0x000000ffff06b224 */ /* 0x001fc400078e0008 */
[----:B------:R-:W-:Y:S02]  /*11610*/  @!P3 IMAD.MOV.U32 R7, RZ, RZ, R5 ;  /* 0x000000ffff07b224 */ /* 0x000fe400078e0005 */
[----:B------:R-:W-:-:S03]  /*11620*/  VIADD R5, R0, 0x20 ;  /* 0x0000002000057836 */ /* 0x000fc60000000000 */
[----:B------:R-:W-:Y:S04]  /*11630*/  @!P3 LDGSTS.E.BYPASS.LTC128B.128 [R10+0xcc00], desc[UR60][R6.64], !P2 ;  /* 0x0cc00000060abfae */ /* 0x000fe8000d101d7c */
[----:B------:R-:W-:Y:S04]  /*11640*/  @!P3 LDGSTS.E.BYPASS.LTC128B.128 [R10+0x10c00], desc[UR60][R6.64+0x80], !P1 ;  /* 0x10c00080060abfae */ /* 0x000fe8000c901d7c */
[----:B------:R0:W-:Y:S01]  /*11650*/  @!P3 LDGSTS.E.BYPASS.LTC128B.128 [R10+0x14c00], desc[UR60][R6.64+0x100], !P0 ;  /* 0x14c00100060abfae */ /* 0x0001e2000c101d7c */
[----:B------:R-:W-:-:S03]  /*11660*/  ISETP.GE.AND P3, PT, R5, R2, PT ;  /* 0x000000020500720c */ /* 0x000fc60003f66270 */
[----:B------:R-:W1:Y:S04]  /*11670*/  SHFL.IDX PT, R5, R4, 0x2, 0x181f ;  /* 0x00581f0004057f89 */ /* 0x000e6800000e0000 */
[----:B------:R-:W0:Y:S06]  /*11680*/  SHFL.IDX PT, R8, R3, 0x2, 0x181f ;  /* 0x00581f0003087f89 */ /* 0x000e2c00000e0000 */
        /* <DEDUP_REMOVED lines=44> */
[----:B0-----:R-:W-:-:S03]  /*11950*/  @!P4 LEA R5, P3, R11, R5, 0x1 ;  /* 0x000000050b05c211 */ /* 0x001fc600078608ff */
[----:B------:R-:W2:Y:S04]  /*11960*/  SHFL.IDX PT, R3, R3, 0x7, 0x181f ;  /* 0x00f81f0003037f89 */ /* 0x000ea800000e0000 */
[----:B------:R-:W3:Y:S01]  /*11970*/  SHFL.IDX PT, R4, R4, 0x7, 0x181f ;  /* 0x00f81f0004047f89 */ /* 0x000ee200000e0000 */
[----:B-1----:R-:W-:-:S04]  /*11980*/  @!P4 IMAD.X R6, RZ, RZ, R6, P3 ;  /* 0x000000ffff06c224 */ /* 0x002fc800018e0606 */
[----:B------:R-:W-:Y:S02]  /*11990*/  @!P4 IMAD.MOV.U32 R7, RZ, RZ, R6 ;  /* 0x000000ffff07c224 */ /* 0x000fe400078e0006 */
[----:B------:R-:W-:-:S05]  /*119a0*/  @!P4 IMAD.MOV.U32 R6, RZ, RZ, R5 ;  /* 0x000000ffff06c224 */ /* 0x000fca00078e0005 */
[----:B------:R1:W-:Y:S04]  /*119b0*/  @!P4 LDGSTS.E.BYPASS.LTC128B.128 [R10+0xf400], desc[UR60][R6.64], !P2 ;  /* 0x0f400000060acfae */ /* 0x0003e8000d101d7c */
[----:B------:R1:W-:Y:S04]  /*119c0*/  @!P4 LDGSTS.E.BYPASS.LTC128B.128 [R10+0x13400], desc[UR60][R6.64+0x80], !P1 ;  /* 0x13400080060acfae */ /* 0x0003e8000c901d7c */
[----:B--23--:R1:W-:Y:S02]  /*119d0*/  @!P4 LDGSTS.E.BYPASS.LTC128B.128 [R10+0x17400], desc[UR60][R6.64+0x100], !P0 ;  /* 0x17400100060acfae */ /* 0x00c3e4000c101d7c */
.L_x_1599:
[----:B------:R-:W-:Y:S01]  /*119e0*/  VIADD R0, R0, 0x70 ;  /* 0x0000007000007836 */ /* 0x000fe20000000000 */
[----:B------:R-:W-:Y:S04]  /*119f0*/  BSSY B0, `(.L_x_1481) ;  /* 0x000000e000007945 */ /* 0x000fe80003800000 */
[----:B------:R-:W-:-:S13]  /*11a00*/  ISETP.GE.AND P3, PT, R0, R2, PT ;  /* 0x000000020000720c */ /* 0x000fda0003f66270 */
[----:B------:R-:W-:Y:S05]  /*11a10*/  @P3 BRA `(.L_x_1482) ;  /* 0x00000000002c3947 */ /* 0x000fea0003800000 */
[----:B------:R-:W2:Y:S02]  /*11a20*/  S2R R5, SR_TID.X ;  /* 0x0000000000057919 */ /* 0x000ea40000002100 */
[----:B--2---:R-:W-:-:S05]  /*11a30*/  IMAD.SHL.U32 R5, R5, 0x8, RZ ;  /* 0x0000000805057824 */ /* 0x004fca00078e00ff */
        /* <DEDUP_REMOVED lines=9> */
.L_x_1482:
[----:B------:R-:W-:Y:S05]  /*11ad0*/  BSYNC B0 ;  /* 0x0000000000007941 */ /* 0x000fea0003800000 */
.L_x_1481:
[----:B012---:R-:W2:Y:S01]  /*11ae0*/  LDL R10, [R1] ;  /* 0x00000000010a7983 */ /* 0x007ea20000100800 */
[----:B------:R-:W-:Y:S01]  /*11af0*/  PLOP3.LUT P0, PT, PT, PT, PT, 0x80, 0x0 ;  /* 0x000000000000781c */ /* 0x000fe20003f0f070 */
[----:B------:R-:W-:Y:S01]  /*11b00*/  NOP ;  /* 0x0000000000007918 */ /* 0x000fe20000000000 */
[----:B--2---:R-:W-:-:S11]  /*11b10*/  VIADD R10, R10, 0x2a800 ;  /* 0x0002a8000a0a7836 */ /* 0x004fd60000000000 */
.L_x_1483:
[----:B------:R-:W2:Y:S01]  /*11b20*/  LDL R2, [R1] ;  /* 0x0000000001027983 */ /* 0x000ea20000100800 */
        /* <DEDUP_REMOVED lines=18> */
.L_x_1600:
[----:B------:R-:W-:Y:S05]  /*11c50*/  BSYNC B0 ;  /* 0x0000000000007941 */ /* 0x000fea0003800000 */
.L_x_1484:
[----:B------:R-:W2:Y:S04]  /*11c60*/  LDL R3, [R1+0x28] ;  /* 0x0000280001037983 */ /* 0x000ea80000100800 */
[----:B0-----:R-:W3:Y:S01]  /*11c70*/  LDL R2, [R1+0x24] ;  /* 0x0000240001027983 */ /* 0x001ee20000100800 */
[----:B------:R-:W-:Y:S01]  /*11c80*/  BSSY B0, `(.L_x_1486) ;  /* 0x0000220000007945 */ /* 0x000fe20003800000 */
[----:B--2---:R-:W-:-:S05]  /*11c90*/  VIADD R0, R3, 0xfffffffe ;  /* 0xfffffffe03007836 */ /* 0x004fca0000000000 */
[----:B---3--:R-:W-:-:S13]  /*11ca0*/  ISETP.GE.AND P0, PT, R0, R2, PT ;  /* 0x000000020000720c */ /* 0x008fda0003f06270 */
[----:B------:R-:W-:Y:S05]  /*11cb0*/  @!P0 BRA `(.L_x_1487) ;  /* 0x0000002000708947 */ /* 0x000fea0003800000 */
[----:B------:R-:W-:Y:S01]  /*11cc0*/  LOP3.LUT R8, RZ, R2, RZ, 0x33, !PT ;  /* 0x00000002ff087212 */ /* 0x000fe200078e33ff */
[----:B------:R-:W-:Y:S01]  /*11cd0*/  IMAD.MOV R2, RZ, RZ, -R3 ;  /* 0x000000ffff027224 */ /* 0x000fe200078e0a03 */
[----:B------:R-:W-:Y:S04]  /*11ce0*/  BSSY B2, `(.L_x_1488) ;  /* 0x00000b8000027945 */ /* 0x000fe80003800000 */
[----:B------:R-:W-:-:S05]  /*11cf0*/  VIADDMNMX R8, R2, 0x1, R8, !PT ;  /* 0x0000000102087846 */ /* 0x000fca0007800108 */
[----:B------:R-:W-:-:S05]  /*11d00*/  IMAD.IADD R2, R3, 0x1, R8 ;  /* 0x0000000103027824 */ /* 0x000fca00078e0208 */
[----:B------:R-:W-:-:S04]  /*11d10*/  LOP3.LUT R2, R2, 0x1, RZ, 0xc0, !PT ;  /* 0x0000000102027812 */ /* 0x000fc800078ec0ff */
[----:B------:R-:W-:-:S13]  /*11d20*/  ISETP.NE.U32.AND P0, PT, R2, 0x1, PT ;  /* 0x000000010200780c */ /* 0x000fda0003f05070 */
        /* <DEDUP_REMOVED lines=36> */
.L_x_1492:
[----:B------:R-:W2:Y:S01]  /*11f70*/  LDL R2, [R1] ;  /* 0x0000000001027983 */ /* 0x000ea20000100800 */
[----:B------:R-:W-:Y:S01]  /*11f80*/  BSSY B3, `(.L_x_1493) ;  /* 0x0000005000037945 */ /* 0x000fe20003800000 */
[----:B--2---:R-:W-:Y:S01]  /*11f90*/  IMAD R3, R7, 0x8, R2 ;  /* 0x0000000807037824 */ /* 0x004fe200078e0202 */
[----:B------:R-:W-:-:S04]  /*11fa0*/  SHF.L.U32 R2, R9, 0x1f, RZ ;  /* 0x0000001f09027819 */ /* 0x000fc800000006ff */
[----:B------:R-:W1:Y:S02]  /*11fb0*/  SYNCS.PHASECHK.TRANS64.TRYWAIT P0, [R3+URZ+0x2a840], R2 ;  /* 0x02a84002030075a7 */ /* 0x000e64000800017f */
[----:B-1----:R-:W-:Y:S05]  /*11fc0*/  @!P0 BRA `(.L_x_1494) ;  /* 0x0000004400808947 */ /* 0x002fea0003800000 */
.L_x_1601:
[----:B------:R-:W-:Y:S05]  /*11fd0*/  BSYNC B3 ;  /* 0x0000000000037941 */ /* 0x000fea0003800000 */
.L_x_1493:
        /* <DEDUP_REMOVED lines=12> */
.L_x_1496:
[----:B------:R-:W-:Y:S05]  /*120a0*/  BSYNC B3 ;  /* 0x0000000000037941 */ /* 0x000fea0003800000 */
.L_x_1495:
[----:B------:R-:W2:Y:S04]  /*120b0*/  LDL R5, [R1] ;  /* 0x0000000001057983 */ /* 0x000ea80000100800 */
        /* <DEDUP_REMOVED lines=12> */
.L_x_1497:
        /* <DEDUP_REMOVED lines=16> */
.L_x_1498:
        /* <DEDUP_REMOVED lines=15> */
.L_x_1499:
        /* <DEDUP_REMOVED lines=17> */
.L_x_1602:
[----:B------:R-:W-:Y:S05]  /*12480*/  BSYNC B3 ;  /* 0x0000000000037941 */ /* 0x000fea0003800000 */
.L_x_1500:
[----:B------:R1:W5:Y:S01]  /*12490*/  LDL R15, [R1+0x4] ;  /* 0x00000400010f7983 */ /* 0x0003620000100800 */
[----:B------:R-:W-:Y:S01]  /*124a0*/  BSSY B3, `(.L_x_1502) ;  /* 0x000000d000037945 */ /* 0x000fe20003800000 */
[----:B------:R-:W-:Y:S02]  /*124b0*/  IMAD.MOV.U32 R12, RZ, RZ, 0x0 ;  /* 0x00000000ff0c7424 */ /* 0x000fe400078e00ff */
[----:B------:R-:W-:Y:S01]  /*124c0*/  IMAD.MOV.U32 R13, RZ, RZ, 0x14f00000 ;  /* 0x14f00000ff0d7424 */ /* 0x000fe200078e00ff */
[----:B------:R-:W-:Y:S06]  /*124d0*/  @P1 BRA `(.L_x_1503) ;  /* 0x0000000000241947 */ /* 0x000fec0003800000 */
[----:B------:R-:W2:Y:S01]  /*124e0*/  LDL R6, [R1] ;  /* 0x0000000001067983 */ /* 0x000ea20000100800 */
[----:B------:R-:W3:Y:S01]  /*124f0*/  S2R R5, SR_TID.X ;  /* 0x0000000000057919 */ /* 0x000ee20000002100 */
[----:B0-----:R-:W-:Y:S01]  /*12500*/  IMAD.MOV.U32 R3, RZ, RZ, 0x6000 ;  /* 0x00006000ff037424 */ /* 0x001fe200078e00ff */
[----:B---3--:R-:W-:-:S04]  /*12510*/  LOP3.LUT R5, R5, 0x1f, RZ, 0xc0, !PT ;  /* 0x0000001f05057812 */ /* 0x008fc800078ec0ff */
[----:B------:R-:W-:Y:S01]  /*12520*/  ISETP.NE.AND P0, PT, R5, RZ, PT ;  /* 0x000000ff0500720c */ /* 0x000fe20003f05270 */
[----:B--2--5:R-:W-:-:S04]  /*12530*/  IMAD R2, R15, 0x8, R6 ;  /* 0x000000080f027824 */ /* 0x024fc800078e0206 */
[----:B------:R2:W-:Y:S08]  /*12540*/  SYNCS.ARRIVE.TRANS64 RZ, [R2+URZ+0x2a850], R3 ;  /* 0x02a8500302ff79a7 */ /* 0x0005f0000800003f */
[----:B------:R-:W-:Y:S05]  /*12550*/  @!P0 BRA `(.L_x_1503) ;  /* 0x0000000000048947 */ /* 0x000fea0003800000 */
[----:B------:R-:W-:Y:S01]  /*12560*/  BPT.TRAP 0x1 ;  /* 0x000000040000795c */ /* 0x000fe20000300000 */
.L_x_1503:
[----:B------:R-:W-:Y:S05]  /*12570*/  BSYNC B3 ;  /* 0x0000000000037941 */ /* 0x000fea0003800000 */
.L_x_1502:
[----:B0-2---:R-:W2:Y:S04]  /*12580*/  LDL R2, [R1] ;  /* 0x0000000001027983 */ /* 0x005ea80000100800 */
[----:B------:R-:W3:Y:S04]  /*12590*/  LDL R6, [R1+0x14] ;  /* 0x0000140001067983 */ /* 0x000ee80000100800 */
[----:B------:R-:W3:Y:S01]  /*125a0*/  LDL.LU R3, [R1+0x8] ;  /* 0x0000080001037983 */ /* 0x000ee20000300800 */
[----:B------:R-:W-:Y:S01]  /*125b0*/  R2UR UR10, R11 ;  /* 0x000000000b0a72ca */ /* 0x000fe200000e0000 */
[----:B------:R-:W-:Y:S01]  /*125c0*/  UIADD3 UR4, UP0, UR36, 0x470, URZ ;  /* 0x0000047024047890 */ /* 0x000fe2000ff1e03f */
[----:B------:R-:W-:-:S02]  /*125d0*/  R2UR UR6, R12 ;  /* 0x000000000c0672ca */ /* 0x000fc400000e0000 */
[----:B------:R-:W-:Y:S01]  /*125e0*/  R2UR UR7, R13 ;  /* 0x000000000d0772ca */ /* 0x000fe200000e0000 */
[----:B------:R-:W-:Y:S01]  /*125f0*/  UIADD3.X UR5, URZ, UR37, URZ, UP0, !UPT ;  /* 0x000000253f057290 */ /* 0x000fe200087fe43f */
[----:B------:R-:W-:Y:S01]  /*12600*/  PLOP3.LUT P0, PT, PT, PT, PT, 0x80, 0x0 ;  /* 0x000000000000781c */ /* 0x000fe20003f0f070 */
[C-C-:B--2--5:R-:W-:Y:S02]  /*12610*/  IMAD R5, R15.reuse, 0x8, R2.reuse ;  /* 0x000000080f057824 */ /* 0x164fe400078e0202 */
[----:B------:R-:W-:Y:S02]  /*12620*/  IMAD R2, R15, 0x6000, R2 ;  /* 0x000060000f027824 */ /* 0x000fe400078e0202 */
[----:B------:R-:W-:Y:S02]  /*12630*/  VIADD R5, R5, 0x2a850 ;  /* 0x0002a85005057836 */ /* 0x000fe40000000000 */
[----:B---3--:R-:W-:Y:S02]  /*12640*/  IMAD R3, R3, 0x60, R6 ;  /* 0x0000006003037824 */ /* 0x008fe400078e0206 */
[----:B------:R-:W-:-:S07]  /*12650*/  VIADD R6, R2, 0x400 ;  /* 0x0000040002067836 */ /* 0x000fce0000000000 */
.L_x_1504:
        /* <DEDUP_REMOVED lines=15> */
.L_x_1505:
        /* <DEDUP_REMOVED lines=12> */
.L_x_1491:
[----:B------:R-:W-:Y:S05]  /*12810*/  BSYNC B1 ;  /* 0x0000000000017941 */ /* 0x000fea0003800000 */
.L_x_1490:
[----:B0-----:R-:W2:Y:S04]  /*12820*/  LDL R0, [R1+0x28] ;  /* 0x0000280001007983 */ /* 0x001ea80000100800 */
[----:B------:R0:W-:Y:S04]  /*12830*/  STL [R1+0x4], R7 ;  /* 0x0000040701007387 */ /* 0x0001e80000100800 */
[----:B------:R0:W-:Y:S02]  /*12840*/  STL [R1+0x10], R9 ;  /* 0x0000100901007387 */ /* 0x0001e40000100800 */
[----:B0-2---:R-:W-:-:S07]  /*12850*/  VIADD R0, R0, 0xfffffffd ;  /* 0xfffffffd00007836 */ /* 0x005fce0000000000 */
.L_x_1489:
[----:B------:R-:W-:Y:S05]  /*12860*/  BSYNC B2 ;  /* 0x0000000000027941 */ /* 0x000fea0003800000 */
.L_x_1488:
[----:B------:R-:W2:Y:S01]  /*12870*/  LDL.LU R2, [R1+0x28] ;  /* 0x0000280001027983 */ /* 0x000ea20000300800 */
[----:B------:R-:W-:Y:S01]  /*12880*/  VIADD R8, R8, 0xfffffffe ;  /* 0xfffffffe08087836 */ /* 0x000fe20000000000 */
[----:B--2---:R-:W-:-:S04]  /*12890*/  LOP3.LUT R2, RZ, R2, RZ, 0x33, !PT ;  /* 0x00000002ff027212 */ /* 0x004fc800078e33ff */
[----:B------:R-:W-:-:S13]  /*128a0*/  ISETP.NE.AND P0, PT, R8, R2, PT ;  /* 0x000000020800720c */ /* 0x000fda0003f05270 */
[----:B------:R-:W-:Y:S05]  /*128b0*/  @!P0 BRA `(.L_x_1487) ;  /* 0x0000001400708947 */ /* 0x000fea0003800000 */
[----:B------:R-:W-:-:S07]  /*128c0*/  IMAD.MOV.U32 R9, RZ, RZ, R17 ;  /* 0x000000ffff097224 */ /* 0x000fce00078e0011 */
.L_x_1538:
[----:B--2---:R-:W2:Y:S04]  /*128d0*/  LDL R4, [R1+0x18] ;  /* 0x0000180001047983 */ /* 0x004ea80000100800 */
[----:B---3--:R-:W3:Y:S04]  /*128e0*/  LDL R3, [R1+0x4] ;  /* 0x0000040001037983 */ /* 0x008ee80000100800 */
[----:B------:R-:W4:Y:S01]  /*128f0*/  LDL R2, [R1+0x10] ;  /* 0x0000100001027983 */ /* 0x000f220000100800 */
        /* <DEDUP_REMOVED lines=8> */
[----:B0-----:R-:W-:Y:S06]  /*12980*/  @!P1 BRA `(.L_x_1507) ;  /* 0x00000008007c9947 */ /* 0x001fec0003800000 */
        /* <DEDUP_REMOVED lines=19> */
[----:B------:R-:W-:-:S04]  /*12ac0*/  IMAD.WIDE.U32 R2, R11, UR6, R2 ;  /* 0x000000060b027c25 */ /* 0x000fc8000f8e0002 */
[----:B------:R-:W-:Y:S01]  /*12ad0*/  IMAD.IADD R3, R6, 0x1, R3 ;  /* 0x0000000106037824 */ /* 0x000fe200078e0203 */
[----:B------:R-:W-:-:S04]  /*12ae0*/  LEA R6, P0, R2, UR4, 0x2 ;  /* 0x0000000402067c11 */ /* 0x000fc8000f8010ff */
[----:B------:R-:W-:-:S05]  /*12af0*/  LEA.HI.X R7, R2, UR5, R3, 0x2, P0 ;  /* 0x0000000502077c11 */ /* 0x000fca00080f1403 */
[----:B------:R0:W5:Y:S04]  /*12b00*/  LDG.E R9, desc[UR60][R6.64] ;  /* 0x0000003c06097981 */ /* 0x000168000c1e1900 */
.L_x_1508:
[----:B------:R-:W2:Y:S01]  /*12b10*/  LDL R2, [R1] ;  /* 0x0000000001027983 */ /* 0x000ea20000100800 */
[----:B------:R-:W-:Y:S01]  /*12b20*/  BSSY B2, `(.L_x_1509) ;  /* 0x0000005000027945 */ /* 0x000fe20003800000 */
[----:B--2---:R-:W-:Y:S01]  /*12b30*/  IMAD R3, R4, 0x8, R2 ;  /* 0x0000000804037824 */ /* 0x004fe200078e0202 */
[----:B------:R-:W-:-:S04]  /*12b40*/  SHF.L.U32 R2, R5, 0x1f, RZ ;  /* 0x0000001f05027819 */ /* 0x000fc800000006ff */
[----:B------:R-:W2:Y:S02]  /*12b50*/  SYNCS.PHASECHK.TRANS64.TRYWAIT P0, [R3+URZ+0x2a840], R2 ;  /* 0x02a84002030075a7 */ /* 0x000ea4000800017f */
[----:B--2---:R-:W-:Y:S05]  /*12b60*/  @!P0 BRA `(.L_x_1510) ;  /* 0x0000003800c08947 */ /* 0x004fea0003800000 */
.L_x_1603:
[----:B------:R-:W-:Y:S05]  /*12b70*/  BSYNC B2 ;  /* 0x0000000000027941 */ /* 0x000fea0003800000 */
.L_x_1509:
        /* <DEDUP_REMOVED lines=12> */
.L_x_1512:
[----:B------:R-:W-:Y:S05]  /*12c40*/  BSYNC B2 ;  /* 0x0000000000027941 */ /* 0x000fea0003800000 */
.L_x_1511:
[----:B------:R-:W3:Y:S04]  /*12c50*/  LDL R6, [R1] ;  /* 0x0000000001067983 */ /* 0x000ee80000100800 */
[----:B--2---:R-:W2:Y:S01]  /*12c60*/  LDL R2, [R1+0x14] ;  /* 0x0000140001027983 */ /* 0x004ea20000100800 */
        /* <DEDUP_REMOVED lines=8> */
[----:B---3--:R-:W-:-:S02]  /*12cf0*/  IMAD R6, R4, 0x9000, R6 ;  /* 0x0000900004067824 */ /* 0x008fc400078e0206 */
[----:B--2---:R-:W-:Y:S02]  /*12d00*/  IMAD R2, R8, 0x60, R2 ;  /* 0x0000006008027824 */ /* 0x004fe400078e0202 */
[----:B------:R-:W-:-:S08]  /*12d10*/  VIADD R7, R6, 0x18400 ;  /* 0x0001840006077836 */ /* 0x000fd00000000000 */
.L_x_1513:
        /* <DEDUP_REMOVED lines=16> */
.L_x_1514:
        /* <DEDUP_REMOVED lines=15> */
.L_x_1515:
        /* <DEDUP_REMOVED lines=17> */
.L_x_1604:
[----:B------:R-:W-:Y:S05]  /*13020*/  BSYNC B2 ;  /* 0x0000000000027941 */ /* 0x000fea0003800000 */
.L_x_1516:
[----:B------:R-:W-:Y:S01]  /*13030*/  BSSY B2, `(.L_x_1518) ;  /* 0x000000b000027945 */ /* 0x000fe20003800000 */
[----:B------:R-:W-:Y:S02]  /*13040*/  IMAD.MOV.U32 R12, RZ, RZ, 0x0 ;  /* 0x00000000ff0c7424 */ /* 0x000fe400078e00ff */
[----:B------:R-:W-:Y:S01]  /*13050*/  IMAD.MOV.U32 R13, RZ, RZ, 0x14f00000 ;  /* 0x14f00000ff0d7424 */ /* 0x000fe200078e00ff */
[----:B------:R-:W-:Y:S06]  /*13060*/  @P1 BRA `(.L_x_1519) ;  /* 0x00000000001c1947 */ /* 0x000fec0003800000 */
[----:B------:R-:W2:Y:S01]  /*13070*/  S2R R6, SR_TID.X ;  /* 0x0000000000067919 */ /* 0x000ea20000002100 */
[----:B0-----:R-:W-:-:S04]  /*13080*/  IMAD.MOV.U32 R3, RZ, RZ, 0x6000 ;  /* 0x00006000ff037424 */ /* 0x001fc800078e00ff */
[----:B------:R3:W-:Y:S01]  /*13090*/  SYNCS.ARRIVE.TRANS64 RZ, [R2+URZ+0x50], R3 ;  /* 0x0000500302ff79a7 */ /* 0x0007e2000800003f */
[----:B--2---:R-:W-:-:S04]  /*130a0*/  LOP3.LUT R6, R6, 0x1f, RZ, 0xc0, !PT ;  /* 0x0000001f06067812 */ /* 0x004fc800078ec0ff */
[----:B------:R-:W-:-:S13]  /*130b0*/  ISETP.NE.AND P0, PT, R6, RZ, PT ;  /* 0x000000ff0600720c */ /* 0x000fda0003f05270 */
[----:B---3--:R-:W-:Y:S05]  /*130c0*/  @!P0 BRA `(.L_x_1519) ;  /* 0x0000000000048947 */ /* 0x008fea0003800000 */
[----:B------:R-:W-:Y:S01]  /*130d0*/  BPT.TRAP 0x1 ;  /* 0x000000040000795c */ /* 0x000fe20000300000 */
.L_x_1519:
[----:B------:R-:W-:Y:S05]  /*130e0*/  BSYNC B2 ;  /* 0x0000000000027941 */ /* 0x000fea0003800000 */
.L_x_1518:
[----:B------:R-:W2:Y:S04]  /*130f0*/  LDL R15, [R1] ;  /* 0x00000000010f7983 */ /* 0x000ea80000100800 */
[----:B0-----:R-:W2:Y:S04]  /*13100*/  LDL.LU R3, [R1+0x4] ;  /* 0x0000040001037983 */ /* 0x001ea80000300800 */
[----:B------:R-:W3:Y:S04]  /*13110*/  LDL R7, [R1+0x14] ;  /* 0x0000140001077983 */ /* 0x000ee80000100800 */
[----:B------:R-:W3:Y:S01]  /*13120*/  LDL.LU R6, [R1+0x8] ;  /* 0x0000080001067983 */ /* 0x000ee20000300800 */
[----:B------:R-:W-:Y:S01]  /*13130*/  R2UR UR10, R11 ;  /* 0x000000000b0a72ca */ /* 0x000fe200000e0000 */
[----:B------:R-:W-:Y:S01]  /*13140*/  UIADD3 UR4, UP0, UR36, 0x470, URZ ;  /* 0x0000047024047890 */ /* 0x000fe2000ff1e03f */
[----:B------:R-:W-:Y:S01]  /*13150*/  R2UR UR6, R12 ;  /* 0x000000000c0672ca */ /* 0x000fe200000e0000 */
[----:B------:R-:W-:Y:S01]  /*13160*/  VIADD R2, R2, 0x50 ;  /* 0x0000005002027836 */ /* 0x000fe20000000000 */
[----:B------:R-:W-:Y:S01]  /*13170*/  R2UR UR7, R13 ;  /* 0x000000000d0772ca */ /* 0x000fe200000e0000 */
[----:B------:R-:W-:Y:S01]  /*13180*/  UIADD3.X UR5, URZ, UR37, URZ, UP0, !UPT ;  /* 0x000000253f057290 */ /* 0x000fe200087fe43f */
[----:B------:R-:W-:Y:S01]  /*13190*/  PLOP3.LUT P0, PT, PT, PT, PT, 0x80, 0x0 ;  /* 0x000000000000781c */ /* 0x000fe20003f0f070 */
[----:B--2---:R-:W-:-:S02]  /*131a0*/  IMAD R3, R3, 0x6000, R15 ;  /* 0x0000600003037824 */ /* 0x004fc400078e020f */
[----:B---3--:R-:W-:Y:S02]  /*131b0*/  IMAD R6, R6, 0x60, R7 ;  /* 0x0000006006067824 */ /* 0x008fe400078e0207 */
[----:B------:R-:W-:-:S08]  /*131c0*/  VIADD R7, R3, 0x400 ;  /* 0x0000040003077836 */ /* 0x000fd00000000000 */
.L_x_1520:
        /* <DEDUP_REMOVED lines=15> */
.L_x_1521:
        /* <DEDUP_REMOVED lines=12> */
.L_x_1507:
[----:B------:R-:W-:Y:S05]  /*13380*/  BSYNC B1 ;  /* 0x0000000000017941 */ /* 0x000fea0003800000 */
.L_x_1506:
[----:B------:R-:W2:Y:S01]  /*13390*/  LDL R2, [R1+0x18] ;  /* 0x0000180001027983 */ /* 0x000ea20000100800 */
[----:B------:R-:W-:Y:S01]  /*133a0*/  VIADD R3, R4, 0x1 ;  /* 0x0000000104037836 */ /* 0x000fe20000000000 */
[----:B------:R-:W-:Y:S01]  /*133b0*/  BSSY B1, `(.L_x_1522) ;  /* 0x00000a8000017945 */ /* 0x000fe20003800000 */
[----:B------:R-:W-:-:S03]  /*133c0*/  VIADD R6, R0, 0xffffffff ;  /* 0xffffffff00067836 */ /* 0x000fc60000000000 */
[----:B------:R-:W-:-:S04]  /*133d0*/  ISETP.NE.AND P0, PT, R3, 0x2, PT ;  /* 0x000000020300780c */ /* 0x000fc80003f05270 */
[----:B------:R-:W-:Y:S02]  /*133e0*/  SEL R12, R3, RZ, P0 ;  /* 0x000000ff030c7207 */ /* 0x000fe40000000000 */
[----:B--2---:R-:W-:Y:S02]  /*133f0*/  LOP3.LUT P1, RZ, R2, 0x1, RZ, 0xc0, !PT ;  /* 0x0000000102ff7812 */ /* 0x004fe4000782c0ff */
[----:B------:R-:W-:-:S04]  /*13400*/  SEL R2, RZ, 0x1, P0 ;  /* 0x00000001ff027807 */ /* 0x000fc80000000000 */
[----:B------:R-:W-:-:S05]  /*13410*/  LOP3.LUT R11, R5, R2, RZ, 0x3c, !PT ;  /* 0x00000002050b7212 */ /* 0x000fca00078e3cff */
[----:B------:R2:W-:Y:S04]  /*13420*/  STL [R1+0x10], R11 ;  /* 0x0000100b01007387 */ /* 0x0005e80000100800 */
[----:B------:R2:W-:Y:S01]  /*13430*/  STL [R1+0x4], R12 ;  /* 0x0000040c01007387 */ /* 0x0005e20000100800 */
[----:B------:R-:W-:Y:S05]  /*13440*/  @!P1 BRA `(.L_x_1523) ;  /* 0x0000000800789947 */ /* 0x000fea0003800000 */
[----:B------:R-:W-:Y:S01]  /*13450*/  ULDC.64 UR4, c[0x0][0x418] ;  /* 0x0001060000047ab9 */ /* 0x000fe20000000a00 */
[----:B------:R-:W-:Y:S01]  /*13460*/  IMAD.MOV.U32 R7, RZ, RZ, R6 ;  /* 0x000000ffff077224 */ /* 0x000fe200078e0006 */
[----:B------:R-:W-:-:S04]  /*13470*/  ISETP.NE.U32.AND P0, PT, RZ, UR4, PT ;  /* 0x00000004ff007c0c */ /* 0x000fc8000bf05070 */
[----:B------:R-:W-:-:S13]  /*13480*/  ISETP.NE.AND.EX P0, PT, RZ, UR5, PT, P0 ;  /* 0x00000005ff007c0c */ /* 0x000fda000bf05300 */
[----:B------:R-:W-:Y:S05]  /*13490*/  @!P0 BRA `(.L_x_1524) ;  /* 0x00000000004c8947 */ /* 0x000fea0003800000 */
[----:B------:R-:W3:Y:S01]  /*134a0*/  LDL R14, [R1+0x1c] ;  /* 0x00001c00010e7983 */ /* 0x000ee20000100800 */
[----:B0-----:R-:W0:Y:S01]  /*134b0*/  LDC R8, c[0x0][0x43c] ;  /* 0x00010f00ff087b82 */ /* 0x001e220000000800 */
[----:B------:R-:W-:Y:S02]  /*134c0*/  ULDC.64 UR6, c[0x0][0x428] ;  /* 0x00010a0000067ab9 */ /* 0x000fe40000000a00 */
[----:B------:R-:W4:Y:S01]  /*134d0*/  LDL R13, [R1+0xc] ;  /* 0x00000c00010d7983 */ /* 0x000f220000100800 */
        /* <DEDUP_REMOVED lines=8> */
[----:B---3--:R-:W-:-:S04]  /*13560*/  IMAD R8, R14, UR6, RZ ;  /* 0x000000060e087c24 */ /* 0x008fc8000f8e02ff */
[C---:B----4-:R-:W-:Y:S02]  /*13570*/  IMAD R8, R13.reuse, UR7, R8 ;  /* 0x000000070d087c24 */ /* 0x050fe4000f8e0208 */
[----:B------:R-:W-:-:S04]  /*13580*/  IMAD.WIDE.U32 R2, R13, UR6, R2 ;  /* 0x000000060d027c25 */ /* 0x000fc8000f8e0002 */
[----:B------:R-:W-:Y:S01]  /*13590*/  IMAD.IADD R3, R8, 0x1, R3 ;  /* 0x0000000108037824 */ /* 0x000fe200078e0203 */
[----:B------:R-:W-:-:S04]  /*135a0*/  LEA R8, P0, R2, UR4, 0x2 ;  /* 0x0000000402087c11 */ /* 0x000fc8000f8010ff */
[----:B------:R-:W-:-:S06]  /*135b0*/  LEA.HI.X R9, R2, UR5, R3, 0x2, P0 ;  /* 0x0000000502097c11 */ /* 0x000fcc00080f1403 */
[----:B------:R3:W5:Y:S03]  /*135c0*/  LDG.E R9, desc[UR60][R8.64] ;  /* 0x0000003c08097981 */ /* 0x000766000c1e1900 */
.L_x_1524:
[----:B------:R-:W4:Y:S01]  /*135d0*/  LDL R2, [R1] ;  /* 0x0000000001027983 */ /* 0x000f220000100800 */
[----:B------:R-:W-:Y:S01]  /*135e0*/  SHF.L.U32 R3, R11, 0x1f, RZ ;  /* 0x0000001f0b037819 */ /* 0x000fe200000006ff */
[----:B------:R-:W-:Y:S01]  /*135f0*/  BSSY B2, `(.L_x_1525) ;  /* 0x0000004000027945 */ /* 0x000fe20003800000 */
[----:B----4-:R-:W-:-:S04]  /*13600*/  IMAD R2, R12, 0x8, R2 ;  /* 0x000000080c027824 */ /* 0x010fc800078e0202 */
[----:B------:R-:W4:Y:S02]  /*13610*/  SYNCS.PHASECHK.TRANS64.TRYWAIT P0, [R2+URZ+0x2a840], R3 ;  /* 0x02a84003020075a7 */ /* 0x000f24000800017f */
[----:B----4-:R-:W-:Y:S05]  /*13620*/  @!P0 BRA `(.L_x_1526) ;  /* 0x0000003000388947 */ /* 0x010fea0003800000 */
.L_x_1605:
[----:B------:R-:W-:Y:S05]  /*13630*/  BSYNC B2 ;  /* 0x0000000000027941 */ /* 0x000fea0003800000 */
.L_x_1525:
[----:B0--3--:R-:W0:Y:S01]  /*13640*/  S2R R8, SR_TID.X ;  /* 0x0000000000087919 */ /* 0x009e220000002100 */
        /* <DEDUP_REMOVED lines=9> */
[----:B---3--:R-:W-:Y:S05]  /*136e0*/  @!P0 BRA `(.L_x_1528) ;  /* 0x0000000000048947 */ /* 0x008fea0003800000 */
[----:B------:R-:W-:Y:S01]  /*136f0*/  BPT.TRAP 0x1 ;  /* 0x000000040000795c */ /* 0x000fe20000300000 */
.L_x_1528:
[----:B------:R-:W-:Y:S05]  /*13700*/  BSYNC B2 ;  /* 0x0000000000027941 */ /* 0x000fea0003800000 */
.L_x_1527:
[----:B------:R-:W3:Y:S04]  /*13710*/  LDL R8, [R1+0x4] ;  /* 0x0000040001087983 */ /* 0x000ee80000100800 */
[----:B--2---:R-:W2:Y:S04]  /*13720*/  LDL R11, [R1] ;  /* 0x00000000010b7983 */ /* 0x004ea80000100800 */
        /* <DEDUP_REMOVED lines=8> */
[C---:B---3--:R-:W-:Y:S02]  /*137b0*/  IMAD R3, R8.reuse, 0x8, R10 ;  /* 0x0000000808037824 */ /* 0x048fe400078e020a */
[----:B--2---:R-:W-:Y:S02]  /*137c0*/  IMAD R8, R8, 0x9000, R11 ;  /* 0x0000900008087824 */ /* 0x004fe400078e020b */
[----:B------:R-:W-:-:S02]  /*137d0*/  VIADD R3, R3, 0x30 ;  /* 0x0000003003037836 */ /* 0x000fc40000000000 */
[----:B----4-:R-:W-:Y:S02]  /*137e0*/  IMAD R2, R7, 0x60, R2 ;  /* 0x0000006007027824 */ /* 0x010fe400078e0202 */
[----:B------:R-:W-:-:S07]  /*137f0*/  VIADD R11, R8, 0x18400 ;  /* 0x00018400080b7836 */ /* 0x000fce0000000000 */
.L_x_1529:
        /* <DEDUP_REMOVED lines=16> */
.L_x_1530:
        /* <DEDUP_REMOVED lines=15> */
.L_x_1531:
        /* <DEDUP_REMOVED lines=15> */
.L_x_1606:
[----:B------:R-:W-:Y:S05]  /*13ae0*/  BSYNC B2 ;  /* 0x0000000000027941 */ /* 0x000fea0003800000 */
.L_x_1532:
[----:B------:R-:W-:Y:S01]  /*13af0*/  BSSY B2, `(.L_x_1534) ;  /* 0x000000b000027945 */ /* 0x000fe20003800000 */
[----:B------:R-:W-:Y:S02]  /*13b00*/  IMAD.MOV.U32 R12, RZ, RZ, 0x0 ;  /* 0x00000000ff0c7424 */ /* 0x000fe400078e00ff */
[----:B------:R-:W-:Y:S01]  /*13b10*/  IMAD.MOV.U32 R13, RZ, RZ, 0x14f00000 ;  /* 0x14f00000ff0d7424 */ /* 0x000fe200078e00ff */
[----:B------:R-:W-:Y:S06]  /*13b20*/  @P1 BRA `(.L_x_1535) ;  /* 0x00000000001c1947 */ /* 0x000fec0003800000 */
[----:B------:R-:W2:Y:S02]  /*13b30*/  S2R R3, SR_TID.X ;  /* 0x0000000000037919 */ /* 0x000ea40000002100 */
[----:B--2---:R-:W-:Y:S01]  /*13b40*/  LOP3.LUT R8, R3, 0x1f, RZ, 0xc0, !PT ;  /* 0x0000001f03087812 */ /* 0x004fe200078ec0ff */
[----:B------:R-:W-:-:S03]  /*13b50*/  IMAD.MOV.U32 R3, RZ, RZ, 0x6000 ;  /* 0x00006000ff037424 */ /* 0x000fc600078e00ff */
[----:B------:R-:W-:Y:S01]  /*13b60*/  ISETP.NE.AND P0, PT, R8, RZ, PT ;  /* 0x000000ff0800720c */ /* 0x000fe20003f05270 */
[----:B------:R2:W-:-:S12]  /*13b70*/  SYNCS.ARRIVE.TRANS64 RZ, [R2+URZ+0x50], R3 ;  /* 0x0000500302ff79a7 */ /* 0x0005d8000800003f */
[----:B--2---:R-:W-:Y:S05]  /*13b80*/  @!P0 BRA `(.L_x_1535) ;  /* 0x0000000000048947 */ /* 0x004fea0003800000 */
[----:B------:R-:W-:Y:S01]  /*13b90*/  BPT.TRAP 0x1 ;  /* 0x000000040000795c */ /* 0x000fe20000300000 */
.L_x_1535:
[----:B------:R-:W-:Y:S05]  /*13ba0*/  BSYNC B2 ;  /* 0x0000000000027941 */ /* 0x000fea0003800000 */
.L_x_1534:
[----:B------:R-:W2:Y:S04]  /*13bb0*/  LDL R8, [R1] ;  /* 0x0000000001087983 */ /* 0x000ea80000100800 */
        /* <DEDUP_REMOVED lines=12> */
.L_x_1536:
        /* <DEDUP_REMOVED lines=15> */
.L_x_1537:
        /* <DEDUP_REMOVED lines=12> */
.L_x_1523:
[----:B------:R-:W-:Y:S05]  /*13e30*/  BSYNC B1 ;  /* 0x0000000000017941 */ /* 0x000fea0003800000 */
.L_x_1522:
[----:B------:R-:W4:Y:S01]  /*13e40*/  LDL R2, [R1+0x24] ;  /* 0x0000240001027983 */ /* 0x000f220000100800 */
[----:B------:R-:W-:Y:S01]  /*13e50*/  VIADD R0, R0, 0xfffffffe ;  /* 0xfffffffe00007836 */ /* 0x000fe20000000000 */
[----:B----4-:R-:W-:-:S13]  /*13e60*/  ISETP.GT.AND P0, PT, R6, R2, PT ;  /* 0x000000020600720c */ /* 0x010fda0003f04270 */
[----:B------:R-:W-:Y:S05]  /*13e70*/  @P0 BRA `(.L_x_1538) ;  /* 0xffffffe800940947 */ /* 0x000fea000383ffff */
.L_x_1487:
[----:B------:R-:W-:Y:S05]  /*13e80*/  BSYNC B0 ;  /* 0x0000000000007941 */ /* 0x000fea0003800000 */
.L_x_1486:
[----:B------:R-:W4:Y:S01]  /*13e90*/  S2R R2, SR_TID.X ;  /* 0x0000000000027919 */ /* 0x000f220000002100 */
[----:B------:R-:W-:Y:S01]  /*13ea0*/  BSSY B0, `(.L_x_1539) ;  /* 0x0000010000007945 */ /* 0x000fe20003800000 */
[----:B----4-:R-:W-:-:S04]  /*13eb0*/  LOP3.LUT R3, R2, 0x7f, RZ, 0xc0, !PT ;  /* 0x0000007f02037812 */ /* 0x010fc800078ec0ff */
[----:B------:R-:W-:-:S13]  /*13ec0*/  ISETP.NE.AND P0, PT, R3, RZ, PT ;  /* 0x000000ff0300720c */ /* 0x000fda0003f05270 */
[----:B------:R-:W-:Y:S05]  /*13ed0*/  @P0 BRA `(.L_x_1540) ;  /* 0x0000000000300947 */ /* 0x000fea0003800000 */
[----:B------:R-:W4:Y:S01]  /*13ee0*/  S2R R2, SR_LANEID ;  /* 0x0000000000027919 */ /* 0x000f220000000000 */
[----:B------:R-:W-:Y:S01]  /*13ef0*/  VOTEU.ANY UR4, UPT, PT ;  /* 0x0000000000047886 */ /* 0x000fe200038e0100 */
[----:B------:R-:W5:Y:S01]  /*13f00*/  LDC.64 R4, c[0x0][0xc60] ;  /* 0x00031800ff047b82 */ /* 0x000f620000000a00 */
[----:B------:R-:W4:Y:S02]  /*13f10*/  FLO.U32 R0, UR4 ;  /* 0x0000000400007d00 */ /* 0x000f2400080e0000 */
[----:B----4-:R-:W-:-:S06]  /*13f20*/  ISETP.EQ.U32.AND P0, PT, R0, R2, PT ;  /* 0x000000020000720c */ /* 0x010fcc0003f02070 */
[----:B------:R-:W5:Y:S07]  /*13f30*/  POPC R2, UR4 ;  /* 0x0000000400027d09 */ /* 0x000f6e0008000000 */
[----:B-----5:R-:W4:Y:S04]  /*13f40*/  @P0 ATOMG.E.ADD.STRONG.GPU PT, R2, desc[UR60][R4.64], R2 ;  /* 0x00000002040209a8 */ /* 0x020f2800081ee1fc */
[----:B----4-:R4:W5:Y:S02]  /*13f50*/  SHFL.IDX PT, R2, R2, R0, 0x1f ;  /* 0x00001f0002027589 */ /* 0x01096400000e0000 */
[----:B----4-:R-:W4:Y:S02]  /*13f60*/  S2R R0, SR_LTMASK ;  /* 0x0000000000007919 */ /* 0x010f240000003900 */
[----:B----4-:R-:W-:-:S06]  /*13f70*/  LOP3.LUT R0, R0, UR4, RZ, 0xc0, !PT ;  /* 0x0000000400007c12 */ /* 0x010fcc000f8ec0ff */
[----:B------:R-:W5:Y:S02]  /*13f80*/  POPC R0, R0 ;  /* 0x0000000000007309 */ /* 0x000f640000000000 */
[----:B-----5:R-:W-:-:S07]  /*13f90*/  IADD3 R16, R2, UR38, R0 ;  /* 0x0000002602107c10 */ /* 0x020fce000fffe000 */
.L_x_1540:
[----:B------:R-:W-:Y:S05]  /*13fa0*/  BSYNC B0 ;  /* 0x0000000000007941 */ /* 0x000fea0003800000 */
.L_x_1539:
[----:B------:R-:W4:Y:S01]  /*13fb0*/  LDL R0, [R1+0x18] ;  /* 0x0000180001007983 */ /* 0x000f220000100800 */
[----:B------:R-:W-:Y:S01]  /*13fc0*/  BSSY B0, `(.L_x_1541) ;  /* 0x000003e000007945 */ /* 0x000fe20003800000 */
[----:B----4-:R-:W-:-:S13]  /*13fd0*/  LOP3.LUT P0, RZ, R0, 0x1, RZ, 0xc0, !PT ;  /* 0x0000000100ff7812 */ /* 0x010fda000780c0ff */
[----:B------:R-:W-:Y:S05]  /*13fe0*/  @!P0 BRA `(.L_x_1542) ;  /* 0x0000000000ec8947 */ /* 0x000fea0003800000 */
[----:B------:R-:W4:Y:S04]  /*13ff0*/  LDL R4, [R1] ;  /* 0x0000000001047983 */ /* 0x000f280000100800 */
[----:B------:R-:W4:Y:S04]  /*14000*/  LDL R0, [R1+0x4] ;  /* 0x0000040001007983 */ /* 0x000f280000100800 */
[----:B------:R-:W5:Y:S01]  /*14010*/  LDL R2, [R1+0x10] ;  /* 0x0000100001027983 */ /* 0x000f620000100800 */
[----:B------:R-:W-:Y:S01]  /*14020*/  BSSY B1, `(.L_x_1543) ;  /* 0x0000006000017945 */ /* 0x000fe20003800000 */
[----:B------:R-:W-:Y:S01]  /*14030*/  ISETP.NE.AND P1, PT, R3, RZ, PT ;  /* 0x000000ff0300720c */ /* 0x000fe20003f25270 */
[----:B----4-:R-:W-:Y:S01]  /*14040*/  IMAD R0, R0, 0x8, R4 ;  /* 0x0000000800007824 */ /* 0x010fe200078e0204 */
[----:B-----5:R-:W-:-:S04]  /*14050*/  SHF.L.U32 R2, R2, 0x1f, RZ ;  /* 0x0000001f02027819 */ /* 0x020fc800000006ff */
[----:B------:R-:W4:Y:S02]  /*14060*/  SYNCS.PHASECHK.TRANS64.TRYWAIT P0, [R0+URZ+0x2a860], R2 ;  /* 0x02a86002000075a7 */ /* 0x000f24000800017f */
[----:B----4-:R-:W-:Y:S05]  /*14070*/  @!P0 BRA `(.L_x_1544) ;  /* 0x0000002400cc8947 */ /* 0x010fea0003800000 */
.L_x_1607:
[----:B------:R-:W-:Y:S05]  /*14080*/  BSYNC B1 ;  /* 0x0000000000017941 */ /* 0x000fea0003800000 */
.L_x_1543:
[----:B------:R-:W-:Y:S04]  /*14090*/  BSSY B1, `(.L_x_1545) ;  /* 0x0000009000017945 */ /* 0x000fe80003800000 */
[----:B------:R-:W-:Y:S05]  /*140a0*/  @P1 BRA `(.L_x_1546) ;  /* 0x00000000001c1947 */ /* 0x000fea0003800000 */
[----:B------:R-:W5:Y:S01]  /*140b0*/  S2R R3, SR_TID.X ;  /* 0x0000000000037919 */ /* 0x000f620000002100 */
[----:B----4-:R-:W-:-:S04]  /*140c0*/  IMAD.MOV.U32 R2, RZ, RZ, 0x6000 ;  /* 0x00006000ff027424 */ /* 0x010fc800078e00ff */
[----:B------:R4:W-:Y:S01]  /*140d0*/  SYNCS.ARRIVE.TRANS64 RZ, [R0+URZ+0x2a850], R2 ;  /* 0x02a8500200ff79a7 */ /* 0x0009e2000800003f */
[----:B-----5:R-:W-:-:S04]  /*140e0*/  LOP3.LUT R3, R3, 0x1f, RZ, 0xc0, !PT ;  /* 0x0000001f03037812 */ /* 0x020fc800078ec0ff */
[----:B------:R-:W-:-:S13]  /*140f0*/  ISETP.NE.AND P0, PT, R3, RZ, PT ;  /* 0x000000ff0300720c */ /* 0x000fda0003f05270 */
[----:B----4-:R-:W-:Y:S05]  /*14100*/  @!P0 BRA `(.L_x_1546) ;  /* 0x0000000000048947 */ /* 0x010fea0003800000 */
[----:B------:R-:W-:Y:S01]  /*14110*/  BPT.TRAP 0x1 ;  /* 0x000000040000795c */ /* 0x000fe20000300000 */
.L_x_1546:
[----:B------:R-:W-:Y:S05]  /*14120*/  BSYNC B1 ;  /* 0x0000000000017941 */ /* 0x000fea0003800000 */
.L_x_1545:
[----:B------:R-:W5:Y:S04]  /*14130*/  LDL.LU R5, [R1+0x14] ;  /* 0x0000140001057983 */ /* 0x000f680000300800 */
[----:B------:R-:W5:Y:S04]  /*14140*/  LDL.LU R3, [R1+0x8] ;  /* 0x0000080001037983 */ /* 0x000f680000300800 */
[----:B------:R-:W2:Y:S04]  /*14150*/  LDL R4, [R1] ;  /* 0x0000000001047983 */ /* 0x000ea80000100800 */
[----:B----4-:R-:W2:Y:S01]  /*14160*/  LDL R2, [R1+0x4] ;  /* 0x0000040001027983 */ /* 0x010ea20000100800 */
[----:B------:R-:W-:Y:S01]  /*14170*/  UIADD3 UR4, UP0, UR36, 0x470, URZ ;  /* 0x0000047024047890 */ /* 0x000fe2000ff1e03f */
[----:B------:R-:W-:Y:S01]  /*14180*/  PLOP3.LUT P0, PT, PT, PT, PT, 0x80, 0x0 ;  /* 0x000000000000781c */ /* 0x000fe20003f0f070 */
[----:B------:R-:W-:Y:S01]  /*14190*/  VIADD R0, R0, 0x2a850 ;  /* 0x0002a85000007836 */ /* 0x000fe20000000000 */
[----:B------:R-:W-:Y:S01]  /*141a0*/  UMOV UR6, 0x0 ;  /* 0x0000000000067882 */ /* 0x000fe20000000000 */
[----:B------:R-:W-:Y:S01]  /*141b0*/  UIADD3.X UR5, URZ, UR37, URZ, UP0, !UPT ;  /* 0x000000253f057290 */ /* 0x000fe200087fe43f */
[----:B------:R-:W-:Y:S01]  /*141c0*/  UMOV UR7, 0x14f00000 ;  /* 0x14f0000000077882 */ /* 0x000fe20000000000 */
[----:B------:R-:W-:Y:S01]  /*141d0*/  UMOV UR10, URZ ;  /* 0x0000003f000a7c82 */ /* 0x000fe20008000000 */
[----:B-----5:R-:W-:-:S02]  /*141e0*/  IMAD R3, R3, 0x60, R5 ;  /* 0x0000006003037824 */ /* 0x020fc400078e0205 */
[----:B--2---:R-:W-:-:S04]  /*141f0*/  IMAD R2, R2, 0x6000, R4 ;  /* 0x0000600002027824 */ /* 0x004fc800078e0204 */
[----:B------:R-:W-:-:S07]  /*14200*/  VIADD R4, R2, 0x400 ;  /* 0x0000040002047836 */ /* 0x000fce0000000000 */
.L_x_1547:
        /* <DEDUP_REMOVED lines=15> */
.L_x_1548:
        /* <DEDUP_REMOVED lines=9> */
[----:B----4-:R-:W-:Y:S05]  /*14390*/  @P0 BRA.U.ANY `(.L_x_1548) ;  /* 0xfffffffd00d80947 */ /* 0x010fea000393ffff */
.L_x_1542:
[----:B------:R-:W-:Y:S05]  /*143a0*/  BSYNC B0 ;  /* 0x0000000000007941 */ /* 0x000fea0003800000 */
.L_x_1541:
[----:B------:R-:W4:Y:S04]  /*143b0*/  LDL.LU R5, [R1+0x4] ;  /* 0x0000040001057983 */ /* 0x000f280000300800 */
[----:B------:R-:W5:Y:S01]  /*143c0*/  LDL.LU R4, [R1+0x10] ;  /* 0x0000100001047983 */ /* 0x000f620000300800 */
[----:B----4-:R-:W-:-:S05]  /*143d0*/  VIADD R0, R5, 0x1 ;  /* 0x0000000105007836 */ /* 0x010fca0000000000 */
[----:B------:R-:W-:-:S04]  /*143e0*/  ISETP.NE.AND P0, PT, R0, 0x2, PT ;  /* 0x000000020000780c */ /* 0x000fc80003f05270 */
[----:B------:R-:W-:Y:S02]  /*143f0*/  SEL R2, RZ, 0x1, P0 ;  /* 0x00000001ff027807 */ /* 0x000fe40000000000 */
[----:B------:R-:W-:Y:S02]  /*14400*/  SEL R0, R0, RZ, P0 ;  /* 0x000000ff00007207 */ /* 0x000fe40000000000 */
[----:B-----5:R-:W-:-:S03]  /*14410*/  LOP3.LUT R4, R4, R2, RZ, 0x3c, !PT ;  /* 0x0000000204047212 */ /* 0x020fc600078e3cff */
[----:B------:R4:W-:Y:S04]  /*14420*/  STL [R1+0x4], R0 ;  /* 0x0000040001007387 */ /* 0x0009e80000100800 */
[----:B------:R4:W-:Y:S02]  /*14430*/  STL [R1+0x10], R4 ;  /* 0x0000100401007387 */ /* 0x0009e40000100800 */
.L_x_1466:
[----:B------:R-:W-:Y:S05]  /*14440*/  BSYNC B7 ;  /* 0x0000000000077941 */ /* 0x000fea0003800000 */
.L_x_1464:
[----:B----4-:R-:W4:Y:S02]  /*14450*/  LDL R0, [R1+0x18] ;  /* 0x0000180001007983 */ /* 0x010f240000100800 */
[----:B----4-:R-:W-:-:S13]  /*14460*/  LOP3.LUT P0, RZ, R0, 0x2, RZ, 0xc0, !PT ;  /* 0x0000000200ff7812 */ /* 0x010fda000780c0ff */
[----:B------:R-:W-:Y:S05]  /*14470*/  @!P0 BRA `(.L_x_1549) ;  /* 0x0000000000288947 */ /* 0x000fea0003800000 */
[----:B------:R-:W-:Y:S05]  /*14480*/  WARPSYNC.ALL ;  /* 0x0000000000007948 */ /* 0x000fea0003800000 */
[----:B------:R-:W4:Y:S08]  /*14490*/  S2UR UR5, SR_CgaCtaId ;  /* 0x00000000000579c3 */ /* 0x000f300000008800 */
[----:B------:R-:W-:Y:S06]  /*144a0*/  BAR.SYNC.DEFER_BLOCKING 0x5, 0x180 ;  /* 0x0146000000007b1d */ /* 0x000fec0000010000 */
[----:B------:R-:W-:-:S02]  /*144b0*/  UMOV UR4, 0x400 ;  /* 0x0000040000047882 */ /* 0x000fc40000000000 */
[----:B----4-:R-:W-:-:S06]  /*144c0*/  ULEA UR4, UR5, UR4, 0x18 ;  /* 0x0000000405047291 */ /* 0x010fcc000f8ec03f */
[----:B------:R-:W-:-:S05]  /*144d0*/  IMAD.U32 R0, RZ, RZ, UR4 ;  /* 0x00000004ff007e24 */ /* 0x000fca000f8e00ff */
[----:B------:R4:W0:Y:S04]  /*144e0*/  LDS.128 R16, [R0+0x2a8d0] ;  /* 0x02a8d00000107984 */ /* 0x0008280000000c00 */
[----:B------:R4:W-:Y:S01]  /*144f0*/  STL [R1], R0 ;  /* 0x0000000001007387 */ /* 0x0009e20000100800 */
[----:B------:R-:W-:Y:S06]  /*14500*/  BAR.ARV 0x4, 0x180 ;  /* 0x0106000000007b1d */ /* 0x000fec0000002000 */
[----:B------:R-:W-:Y:S05]  /*14510*/  BRA `(.L_x_1550) ;  /* 0x0000000800d87947 */ /* 0x000fea0003800000 */
.L_x_1549:
[----:B------:R-:W4:Y:S01]  /*14520*/  S2R R0, SR_TID.X ;  /* 0x0000000000007919 */ /* 0x000f220000002100 */
[----:B------:R-:W-:Y:S01]  /*14530*/  UMOV UR4, 0xffffffff ;  /* 0xffffffff00047882 */ /* 0x000fe20000000000 */
[----:B----4-:R-:W-:-:S04]  /*14540*/  LOP3.LUT R6, R0, 0x1f, RZ, 0xc0, !PT ;  /* 0x0000001f00067812 */ /* 0x010fc800078ec0ff */
[----:B------:R-:W-:Y:S01]  /*14550*/  ISETP.NE.AND P0, PT, R6, 0x1f, PT ;  /* 0x0000001f0600780c */ /* 0x000fe20003f05270 */
[----:B------:R-:W-:-:S12]  /*14560*/  BRA.DIV UR4, `(.L_x_1551) ;  /* 0x0000002204a47947 */ /* 0x000fd8000b800000 */
[----:B------:R-:W-:Y:S01]  /*14570*/  IMAD.IADD R5, R19, 0x1, R6 ;  /* 0x0000000113057824 */ /* 0x000fe200078e0206 */
[----:B------:R-:W-:-:S04]  /*14580*/  ULDC UR4, c[0x0][0xc3c] ;  /* 0x00030f0000047ab9 */ /* 0x000fc80000000800 */
[----:B------:R-:W-:-:S13]  /*14590*/  ISETP.GE.OR P1, PT, R5, UR4, !P0 ;  /* 0x0000000405007c0c */ /* 0x000fda000c726670 */
[----:B------:R-:W4:Y:S02]  /*145a0*/  @!P1 LDC.64 R2, c[0x0][0xc80] ;  /* 0x00032000ff029b82 */ /* 0x000f240000000a00 */
[----:B----4-:R-:W-:-:S06]  /*145b0*/  @!P1 IMAD.WIDE R2, R5, 0x4, R2 ;  /* 0x0000000405029825 */ /* 0x010fcc00078e0202 */
[----:B------:R4:W5:Y:S01]  /*145c0*/  @!P1 LDG.E R3, desc[UR60][R2.64] ;  /* 0x0000003c02039981 */ /* 0x000962000c1e1900 */
[C---:B------:R-:W-:Y:S02]  /*145d0*/  ISETP.GE.U32.AND P2, PT, R6.reuse, 0x2, PT ;  /* 0x000000020600780c */ /* 0x040fe40003f46070 */
[C---:B------:R-:W-:Y:S01]  /*145e0*/  ISETP.GE.U32.AND P3, PT, R6.reuse, 0x4, PT ;  /* 0x000000040600780c */ /* 0x040fe20003f66070 */
[----:B------:R-:W-:Y:S01]  /*145f0*/  SHFL.IDX PT, R0, R16, RZ, 0x1f ;  /* 0x00001fff10007589 */ /* 0x000fe200000e0000 */
[C---:B------:R-:W-:Y:S02]  /*14600*/  ISETP.GE.U32.AND P4, PT, R6.reuse, 0x8, PT ;  /* 0x000000080600780c */ /* 0x040fe40003f86070 */
[C---:B------:R-:W-:Y:S01]  /*14610*/  ISETP.GE.U32.AND P5, PT, R6.reuse, 0x10, PT ;  /* 0x000000100600780c */ /* 0x040fe20003fa6070 */
[----:B----4-:R-:W-:Y:S02]  /*14620*/  IMAD.MOV.U32 R2, RZ, RZ, RZ ;  /* 0x000000ffff027224 */ /* 0x010fe400078e00ff */
[----:B-----5:R-:W-:Y:S01]  /*14630*/  @!P1 IMAD.MOV.U32 R2, RZ, RZ, R3 ;  /* 0x000000ffff029224 */ /* 0x020fe200078e0003 */
[----:B------:R-:W-:-:S04]  /*14640*/  ISETP.NE.AND P1, PT, R6, RZ, PT ;  /* 0x000000ff0600720c */ /* 0x000fc80003f25270 */
[----:B------:R-:W4:Y:S02]  /*14650*/  SHFL.UP PT, R14, R2, 0x1, RZ ;  /* 0x04200000020e7989 */ /* 0x000f2400000e00ff */
[----:B----4-:R-:W-:-:S05]  /*14660*/  SEL R5, R14, RZ, P1 ;  /* 0x000000ff0e057207 */ /* 0x010fca0000800000 */
[----:B------:R-:W-:Y:S02]  /*14670*/  IMAD.IADD R3, R2, 0x1, R5 ;  /* 0x0000000102037824 */ /* 0x000fe400078e0205 */
[----:B------:R-:W-:Y:S04]  /*14680*/  SHFL.IDX PT, R5, R16, 0x1, 0x1f ;  /* 0x00201f0010057f89 */ /* 0x000fe800000e0000 */
[----:B------:R-:W4:Y:S02]  /*14690*/  SHFL.UP PT, R4, R3, 0x2, RZ ;  /* 0x0440000003047989 */ /* 0x000f2400000e00ff */
[----:B----4-:R-:W-:-:S05]  /*146a0*/  SEL R4, R4, RZ, P2 ;  /* 0x000000ff04047207 */ /* 0x010fca0001000000 */
[----:B------:R-:W-:-:S05]  /*146b0*/  IMAD.IADD R3, R3, 0x1, R4 ;  /* 0x0000000103037824 */ /* 0x000fca00078e0204 */
        /* <DEDUP_REMOVED lines=9> */
[----:B------:R4:W0:Y:S02]  /*14750*/  SHFL.IDX PT, R16, R3, 0x1f, 0x1f ;  /* 0x03e01f0003107f89 */ /* 0x00082400000e0000 */
.L_x_1617:
[----:B------:R-:W-:Y:S02]  /*14760*/  ULDC UR4, c[0x0][0xc38] ;  /* 0x00030e0000047ab9 */ /* 0x000fe40000000800 */
[----:B------:R-:W-:-:S04]  /*14770*/  IMAD.U32 R4, RZ, RZ, UR4 ;  /* 0x00000004ff047e24 */ /* 0x000fc8000f8e00ff */
[----:B0-----:R-:W-:-:S04]  /*14780*/  IMAD R16, R16, R4, RZ ;  /* 0x0000000410107224 */ /* 0x001fc800078e02ff */
[----:B------:R-:W-:-:S05]  /*14790*/  IMAD.IADD R5, R5, 0x1, R16 ;  /* 0x0000000105057824 */ /* 0x000fca00078e0210 */
[----:B------:R-:W-:-:S13]  /*147a0*/  ISETP.GT.AND P6, PT, R5, R0, PT ;  /* 0x000000000500720c */ /* 0x000fda0003fc4270 */
[----:B------:R-:W-:Y:S05]  /*147b0*/  @P6 BRA `(.L_x_1552) ;  /* 0x00000000009c6947 */ /* 0x000fea0003800000 */
.L_x_1557:
[----:B0-----:R-:W0:Y:S01]  /*147c0*/  LDC R2, c[0x0][0xc3c] ;  /* 0x00030f00ff027b82 */ /* 0x001e220000000800 */
[----:B------:R-:W-:-:S05]  /*147d0*/  VIADD R19, R19, 0x1f ;  /* 0x0000001f13137836 */ /* 0x000fca0000000000 */
[----:B0-----:R-:W-:-:S13]  /*147e0*/  ISETP.GE.AND P6, PT, R19, R2, PT ;  /* 0x000000021300720c */ /* 0x001fda0003fc6270 */
[----:B------:R-:W-:Y:S05]  /*147f0*/  @P6 BRA `(.L_x_1553) ;  /* 0x0000000400d46947 */ /* 0x000fea0003800000 */
[----:B----4-:R-:W0:Y:S01]  /*14800*/  S2R R3, SR_TID.X ;  /* 0x0000000000037919 */ /* 0x010e220000002100 */
[----:B------:R-:W-:Y:S01]  /*14810*/  BSSY B0, `(.L_x_1554) ;  /* 0x0000009000007945 */ /* 0x000fe20003800000 */
[----:B0-----:R-:W-:-:S05]  /*14820*/  LOP3.LUT R3, R3, 0x1f, RZ, 0xc0, !PT ;  /* 0x0000001f03037812 */ /* 0x001fca00078ec0ff */
[----:B------:R-:W-:-:S05]  /*14830*/  IMAD.IADD R4, R19, 0x1, R3 ;  /* 0x0000000113047824 */ /* 0x000fca00078e0203 */
[----:B------:R-:W-:Y:S01]  /*14840*/  ISETP.GE.OR P6, PT, R4, R2, !P0 ;  /* 0x000000020400720c */ /* 0x000fe200047c6670 */
[----:B------:R-:W-:-:S12]  /*14850*/  IMAD.MOV.U32 R2, RZ, RZ, RZ ;  /* 0x000000ffff027224 */ /* 0x000fd800078e00ff */
[----:B------:R-:W-:Y:S05]  /*14860*/  @P6 BRA `(.L_x_1555) ;  /* 0x00000000000c6947 */ /* 0x000fea0003800000 */
[----:B------:R-:W0:Y:S02]  /*14870*/  LDC.64 R2, c[0x0][0xc80] ;  /* 0x00032000ff027b82 */ /* 0x000e240000000a00 */
[----:B0-----:R-:W-:-:S06]  /*14880*/  IMAD.WIDE R2, R4, 0x4, R2 ;  /* 0x0000000404027825 */ /* 0x001fcc00078e0202 */
[----:B------:R0:W5:Y:S02]  /*14890*/  LDG.E R2, desc[UR60][R2.64] ;  /* 0x0000003c02027981 */ /* 0x000164000c1e1900 */
.L_x_1555:
[----:B------:R-:W-:Y:S05]  /*148a0*/  BSYNC B0 ;  /* 0x0000000000007941 */ /* 0x000fea0003800000 */
.L_x_1554:
        /* <DEDUP_REMOVED lines=17> */
[----:B------:R0:W4:Y:S02]  /*149c0*/  SHFL.IDX PT, R16, R3, 0x1f, 0x1f ;  /* 0x03e01f0003107f89 */ /* 0x00012400000e0000 */
.L_x_1625:
[----:B------:R-:W-:Y:S02]  /*149d0*/  ULDC UR4, c[0x0][0xc38] ;  /* 0x00030e0000047ab9 */ /* 0x000fe40000000800 */
[----:B------:R-:W-:-:S04]  /*149e0*/  IMAD.U32 R4, RZ, RZ, UR4 ;  /* 0x00000004ff047e24 */ /* 0x000fc8000f8e00ff */
[----:B----4-:R-:W-:-:S04]  /*149f0*/  IMAD R16, R16, R4, RZ ;  /* 0x0000000410107224 */ /* 0x010fc800078e02ff */
[----:B------:R-:W-:-:S05]  /*14a00*/  IMAD.IADD R5, R16, 0x1, R5 ;  /* 0x0000000110057824 */ /* 0x000fca00078e0205 */
[----:B------:R-:W-:-:S13]  /*14a10*/  ISETP.GT.AND P6, PT, R5, R0, PT ;  /* 0x000000000500720c */ /* 0x000fda0003fc4270 */
[----:B------:R-:W-:Y:S05]  /*14a20*/  @!P6 BRA `(.L_x_1557) ;  /* 0xfffffffc0064e947 */ /* 0x000fea000383ffff */
.L_x_1552:
[----:B------:R-:W-:Y:S01]  /*14a30*/  IMAD.IADD R16, R5, 0x1, -R16 ;  /* 0x0000000105107824 */ /* 0x000fe200078e0a10 */
[----:B------:R-:W-:-:S03]  /*14a40*/  UMOV UR4, 0xffffffff ;  /* 0xffffffff00047882 */ /* 0x000fc60000000000 */
[----:B------:R-:W-:-:S05]  /*14a50*/  IMAD R5, R3, R4, R16 ;  /* 0x0000000403057224 */ /* 0x000fca00078e0210 */
[----:B------:R-:W-:Y:S01]  /*14a60*/  ISETP.GT.AND P6, PT, R5, R0, PT ;  /* 0x000000000500720c */ /* 0x000fe20003fc4270 */
[----:B------:R-:W-:-:S12]  /*14a70*/  BRA.DIV UR4, `(.L_x_1558) ;  /* 0x00000026045c7947 */ /* 0x000fd8000b800000 */
[----:B------:R-:W-:-:S04]  /*14a80*/  VOTE.ANY R5, PT, !P6 ;  /* 0x0000000000057806 */ /* 0x000fc800070e0100 */
[----:B------:R-:W5:Y:S02]  /*14a90*/  POPC R6, R5 ;  /* 0x0000000500067309 */ /* 0x000f640000000000 */
[----:B-----5:R0:W0:Y:S02]  /*14aa0*/  SHFL.IDX PT, R17, R2, R6, 0x1f ;  /* 0x00001f0602117589 */ /* 0x02002400000e0000 */
.L_x_1629:
[----:B------:R-:W-:Y:S01]  /*14ab0*/  ISETP.NE.AND P0, PT, R5, RZ, PT ;  /* 0x000000ff0500720c */ /* 0x000fe20003f05270 */
[----:B------:R-:W-:-:S12]  /*14ac0*/  IMAD.MOV.U32 R5, RZ, RZ, RZ ;  /* 0x000000ffff057224 */ /* 0x000fd800078e00ff */
[----:B------:R-:W-:Y:S05]  /*14ad0*/  @!P0 BRA `(.L_x_1559) ;  /* 0x0000000000148947 */ /* 0x000fea0003800000 */
[----:B------:R-:W-:Y:S01]  /*14ae0*/  UMOV UR4, 0xffffffff ;  /* 0xffffffff00047882 */ /* 0x000fe20000000000 */
[----:B--2---:R-:W-:Y:S02]  /*14af0*/  VIADD R12, R6, 0xffffffff ;  /* 0xffffffff060c7836 */ /* 0x004fe40000000000 */
[----:B------:R-:W-:Y:S05]  /*14b00*/  BRA.DIV UR4, `(.L_x_1560) ;  /* 0x0000002604807947 */ /* 0x000fea000b800000 */
[----:B0---4-:R0:W2:Y:S02]  /*14b10*/  SHFL.IDX PT, R3, R3, R12, 0x1f ;  /* 0x00001f0c03037589 */ /* 0x0110a400000e0000 */
.L_x_1632:
[----:B--2---:R-:W-:-:S07]  /*14b20*/  IMAD.MOV.U32 R5, RZ, RZ, R3 ;  /* 0x000000ffff057224 */ /* 0x004fce00078e0003 */
.L_x_1559:
[----:B0---4-:R-:W0:Y:S01]  /*14b30*/  LDC.64 R2, c[0x0][0xc90] ;  /* 0x00032400ff027b82 */ /* 0x011e220000000a00 */
[----:B------:R-:W-:-:S04]  /*14b40*/  IMAD.IADD R19, R6, 0x1, R19 ;  /* 0x0000000106137824 */ /* 0x000fc800078e0213 */
[----:B0-----:R-:W-:-:S05]  /*14b50*/  IMAD.WIDE R2, R19, 0x4, R2 ;  /* 0x0000000413027825 */ /* 0x001fca00078e0202 */
[----:B--23--:R-:W2:Y:S01]  /*14b60*/  LDG.E R7, desc[UR60][R2.64] ;  /* 0x0000003c02077981 */ /* 0x00cea2000c1e1900 */
[----:B------:R-:W-:-:S04]  /*14b70*/  IMAD R16, R5, R4, R16 ;  /* 0x0000000405107224 */ /* 0x000fc800078e0210 */
[----:B------:R-:W-:Y:S02]  /*14b80*/  IMAD.IADD R0, R0, 0x1, -R16 ;  /* 0x0000000100007824 */ /* 0x000fe400078e0a10 */
[----:B--2---:R-:W-:-:S05]  /*14b90*/  IMAD R6, R17, R7, RZ ;  /* 0x0000000711067224 */ /* 0x004fca00078e02ff */
[----:B------:R-:W-:-:S04]  /*14ba0*/  IABS R8, R6 ;  /* 0x0000000600087213 */ /* 0x000fc80000000000 */
[----:B------:R-:W0:Y:S08]  /*14bb0*/  I2F.RP R2, R8 ;  /* 0x0000000800027306 */ /* 0x000e300000209400 */
[----:B0-----:R-:W0:Y:S02]  /*14bc0*/  MUFU.RCP R2, R2 ;  /* 0x0000000200027308 */ /* 0x001e240000001000 */
[----:B0-----:R-:W-:-:S06]  /*14bd0*/  VIADD R2, R2, 0xffffffe ;  /* 0x0ffffffe02027836 */ /* 0x001fcc0000000000 */
[----:B------:R-:W0:Y:S02]  /*14be0*/  F2I.FTZ.U32.TRUNC.NTZ R3, R2 ;  /* 0x0000000200037305 */ /* 0x000e24000021f000 */
[----:B0-----:R-:W-:-:S04]  /*14bf0*/  IMAD.MOV R2, RZ, RZ, -R3 ;  /* 0x000000ffff027224 */ /* 0x001fc800078e0a03 */
[----:B------:R-:W-:Y:S02]  /*14c00*/  IMAD R5, R2, R8, RZ ;  /* 0x0000000802057224 */ /* 0x000fe400078e02ff */
[----:B------:R-:W-:-:S04]  /*14c10*/  IMAD.MOV.U32 R2, RZ, RZ, RZ ;  /* 0x000000ffff027224 */ /* 0x000fc800078e00ff */
[----:B------:R-:W-:Y:S01]  /*14c20*/  IMAD.HI.U32 R2, R3, R5, R2 ;  /* 0x0000000503027227 */ /* 0x000fe200078e0002 */
[----:B------:R-:W-:Y:S02]  /*14c30*/  IABS R3, R0 ;  /* 0x0000000000037213 */ /* 0x000fe40000000000 */
[----:B------:R-:W-:-:S03]  /*14c40*/  IABS R5, R6 ;  /* 0x0000000600057213 */ /* 0x000fc60000000000 */
[----:B------:R-:W-:-:S04]  /*14c50*/  IMAD.HI.U32 R2, R2, R3, RZ ;  /* 0x0000000302027227 */ /* 0x000fc800078e00ff */
[----:B------:R-:W-:-:S04]  /*14c60*/  IMAD.MOV R5, RZ, RZ, -R5 ;  /* 0x000000ffff057224 */ /* 0x000fc800078e0a05 */
        /* <DEDUP_REMOVED lines=11> */
[----:B------:R-:W-:Y:S02]  /*14d20*/  IMAD R5, R7, R2, RZ ;  /* 0x0000000207057224 */ /* 0x000fe400078e02ff */
[----:B------:R-:W-:Y:S02]  /*14d30*/  IMAD.MOV R2, RZ, RZ, -R2 ;  /* 0x000000ffff027224 */ /* 0x000fe400078e0a02 */
[----:B------:R-:W-:Y:S02]  /*14d40*/  IMAD.MOV R3, RZ, RZ, -R5 ;  /* 0x000000ffff037224 */ /* 0x000fe400078e0a05 */
[----:B------:R-:W-:-:S03]  /*14d50*/  IMAD R0, R6, R2, R0 ;  /* 0x0000000206007224 */ /* 0x000fc600078e0200 */
[----:B------:R-:W-:Y:S01]  /*14d60*/  VIADDMNMX R4, R3, R4, R7, PT ;  /* 0x0000000403047246 */ /* 0x000fe20003800107 */
[----:B------:R-:W-:-:S03]  /*14d70*/  IMAD.IADD R5, R0, 0x1, R5 ;  /* 0x0000000100057824 */ /* 0x000fc600078e0205 */
        /* <DEDUP_REMOVED lines=23> */
[----:B------:R-:W-:Y:S01]  /*14ef0*/  @!P1 LOP3.LUT R2, RZ, R4, RZ, 0x33, !PT ;  /* 0x00000004ff029212 */ /* 0x000fe200078e33ff */
[----:B------:R-:W-:-:S04]  /*14f00*/  IMAD.MOV R4, RZ, RZ, -R4 ;  /* 0x000000ffff047224 */ /* 0x000fc800078e0a04 */
[----:B------:R-:W-:Y:S01]  /*14f10*/  IMAD R18, R2, R4, R5 ;  /* 0x0000000402127224 */ /* 0x000fe200078e0205 */
[----:B------:R-:W-:-:S05]  /*14f20*/  LOP3.LUT R2, RZ, R2, RZ, 0x33, !PT ;  /* 0x00000002ff027212 */ /* 0x000fca00078e33ff */
[----:B------:R-:W-:Y:S01]  /*14f30*/  IMAD.IADD R17, R17, 0x1, R2 ;  /* 0x0000000111117824 */ /* 0x000fe200078e0202 */
[----:B------:R-:W-:Y:S06]  /*14f40*/  BRA `(.L_x_1561) ;  /* 0x00000000001c7947 */ /* 0x000fec0003800000 */
.L_x_1553:
[----:B------:R-:W-:Y:S01]  /*14f50*/  UMOV UR4, URZ ;  /* 0x0000003f00047c82 */ /* 0x000fe20008000000 */
[----:B------:R-:W-:Y:S01]  /*14f60*/  UMOV UR5, URZ ;  /* 0x0000003f00057c82 */ /* 0x000fe20008000000 */
[----:B------:R-:W-:Y:S01]  /*14f70*/  ULDC UR6, c[0x0][0xc3c] ;  /* 0x00030f0000067ab9 */ /* 0x000fe20000000800 */
[----:B------:R-:W-:Y:S02]  /*14f80*/  IMAD.MOV.U32 R16, RZ, RZ, R0 ;  /* 0x000000ffff107224 */ /* 0x000fe400078e0000 */
[----:B------:R-:W-:Y:S02]  /*14f90*/  IMAD.U32 R17, RZ, RZ, UR4 ;  /* 0x00000004ff117e24 */ /* 0x000fe4000f8e00ff */
[----:B------:R-:W-:Y:S02]  /*14fa0*/  IMAD.U32 R18, RZ, RZ, UR5 ;  /* 0x00000005ff127e24 */ /* 0x000fe4000f8e00ff */
[----:B------:R-:W-:-:S07]  /*14fb0*/  IMAD.U32 R19, RZ, RZ, UR6 ;  /* 0x00000006ff137e24 */ /* 0x000fce000f8e00ff */
.L_x_1561:
[----:B------:R0:W5:Y:S01]  /*14fc0*/  LDL R2, [R1] ;  /* 0x0000000001027983 */ /* 0x0001620000100800 */
[----:B------:R-:W1:Y:S01]  /*14fd0*/  S2R R0, SR_TID.X ;  /* 0x0000000000007919 */ /* 0x000e620000002100 */
[----:B------:R-:W-:Y:S05]  /*14fe0*/  WARPSYNC.ALL ;  /* 0x0000000000007948 */ /* 0x000fea0003800000 */
[----:B-1----:R-:W-:Y:S01]  /*14ff0*/  LOP3.LUT R0, R0, 0x1f, RZ, 0xc0, !PT ;  /* 0x0000001f00007812 */ /* 0x002fe200078ec0ff */
[----:B------:R-:W-:Y:S03]  /*15000*/  BAR.SYNC.DEFER_BLOCKING 0x4, 0x180 ;  /* 0x0106000000007b1d */ /* 0x000fe60000010000 */
[----:B------:R-:W-:-:S13]  /*15010*/  ISETP.NE.AND P0, PT, R0, RZ, PT ;  /* 0x000000ff0000720c */ /* 0x000fda0003f05270 */
[----:B----4-:R-:W5:Y:S01]  /*15020*/  @!P0 S2R R3, SR_CgaCtaId ;  /* 0x0000000000038919 */ /* 0x010f620000008800 */
[----:B------:R-:W-:-:S04]  /*15030*/  @!P0 MOV R0, 0x400 ;  /* 0x0000040000008802 */ /* 0x000fc80000000f00 */
[----:B-----5:R-:W-:-:S05]  /*15040*/  @!P0 LEA R2, R3, R0, 0x18 ;  /* 0x0000000003028211 */ /* 0x020fca00078ec0ff */
[----:B------:R0:W-:Y:S04]  /*15050*/  @!P0 STS.128 [R2+0x2a8d0], R16 ;  /* 0x02a8d01002008388 */ /* 0x0001e80000000c00 */
[----:B------:R0:W-:Y:S01]  /*15060*/  @!P0 STL [R1], R2 ;  /* 0x0000000201008387 */ /* 0x0001e20000100800 */
[----:B------:R-:W-:Y:S06]  /*15070*/  BAR.ARV 0x5, 0x180 ;  /* 0x0146000000007b1d */ /* 0x000fec0000002000 */
.L_x_1550:
[----:B------:R-:W-:Y:S02]  /*15080*/  ULDC UR4, c[0x0][0xc3c] ;  /* 0x00030f0000047ab9 */ /* 0x000fe40000000800 */
[----:B0-----:R-:W-:-:S13]  /*15090*/  ISETP.GE.AND P0, PT, R19, UR4, PT ;  /* 0x0000000413007c0c */ /* 0x001fda000bf06270 */
[----:B------:R-:W-:Y:S05]  /*150a0*/  @!P0 BRA `(.L_x_1562) ;  /* 0xffffffa800408947 */ /* 0x000fea000383ffff */
[----:B------:R-:W-:Y:S05]  /*150b0*/  BSYNC B8 ;  /* 0x0000000000087941 */ /* 0x000fea0003800000 */
.L_x_1452:
[----:B----4-:R-:W4:Y:S01]  /*150c0*/  LDL.LU R0, [R1+0x38] ;  /* 0x0000380001007983 */ /* 0x010f220000300800 */
[----:B------:R-:W-:Y:S01]  /*150d0*/  BSSY B0, `(.L_x_1563) ;  /* 0x000000b000007945 */ /* 0x000fe20003800000 */
[----:B------:R-:W5:Y:S01]  /*150e0*/  S2R R5, SR_CgaCtaId ;  /* 0x0000000000057919 */ /* 0x000f620000008800 */
[----:B----4-:R-:W-:-:S05]  /*150f0*/  VIADD R0, R0, 0x1 ;  /* 0x0000000100007836 */ /* 0x010fca0000000000 */
[----:B0-----:R-:W-:-:S04]  /*15100*/  LEA.HI R2, R0, R0, RZ, 0x1 ;  /* 0x0000000000027211 */ /* 0x001fc800078f08ff */
[----:B------:R-:W-:-:S05]  /*15110*/  LOP3.LUT R3, R2, 0xfffffffe, RZ, 0xc0, !PT ;  /* 0xfffffffe02037812 */ /* 0x000fca00078ec0ff */
[----:B------:R-:W-:Y:S01]  /*15120*/  IMAD.IADD R3, R0, 0x1, -R3 ;  /* 0x0000000100037824 */ /* 0x000fe200078e0a03 */
[----:B------:R-:W-:-:S04]  /*15130*/  MOV R0, 0x400 ;  /* 0x0000040000007802 */ /* 0x000fc80000000f00 */
[----:B-----5:R-:W-:Y:S02]  /*15140*/  LEA R0, R5, R0, 0x18 ;  /* 0x0000000005007211 */ /* 0x020fe400078ec0ff */
[----:B------:R-:W-:-:S04]  /*15150*/  SHF.L.U32 R3, R3, 0x1f, RZ ;  /* 0x0000001f03037819 */ /* 0x000fc800000006ff */
[----:B------:R-:W0:Y:S02]  /*15160*/  SYNCS.PHASECHK.TRANS64.TRYWAIT P0, [R0+URZ+0x2a820], R3 ;  /* 0x02a82003000075a7 */ /* 0x000e24000800017f */
[----:B0-----:R-:W-:Y:S05]  /*15170*/  @!P0 BRA `(.L_x_1564) ;  /* 0x00000020000c8947 */ /* 0x001fea0003800000 */
.L_x_1633:
[----:B------:R-:W-:Y:S05]  /*15180*/  BSYNC B0 ;  /* 0x0000000000007941 */ /* 0x000fea0003800000 */
.L_x_1563:
[----:B------:R-:W-:-:S03]  /*15190*/  UMOV UR4, 0xffffffff ;  /* 0xffffffff00047882 */ /* 0x000fc60000000000 */
[----:B------:R-:W-:Y:S05]  /*151a0*/  BRA.DIV UR4, `(.L_x_1565) ;  /* 0x0000002204147947 */ /* 0x000fea000b800000 */
[----:B------:R-:W4:Y:S02]  /*151b0*/  S2R R2, SR_TID.X ;  /* 0x0000000000027919 */ /* 0x000f240000002100 */
[----:B----4-:R-:W-:-:S04]  /*151c0*/  SHF.R.U32.HI R2, RZ, 0x5, R2 ;  /* 0x00000005ff027819 */ /* 0x010fc80000011602 */
[----:B------:R-:W-:-:S05]  /*151d0*/  LOP3.LUT R2, R2, 0x3, RZ, 0xc0, !PT ;  /* 0x0000000302027812 */ /* 0x000fca00078ec0ff */
[----:B------:R4:W0:Y:S02]  /*151e0*/  SHFL.IDX PT, R14, R2, RZ, 0x1f ;  /* 0x00001fff020e7589 */ /* 0x00082400000e0000 */
.L_x_1636:
[----:B0-----:R-:W-:Y:S01]  /*151f0*/  ISETP.NE.AND P0, PT, R14, RZ, PT ;  /* 0x000000ff0e00720c */ /* 0x001fe20003f05270 */
[----:B------:R-:W-:-:S12]  /*15200*/  BSSY B0, `(.L_x_1566) ;  /* 0x0000029000007945 */ /* 0x000fd80003800000 */
[----:B------:R-:W-:Y:S05]  /*15210*/  @P0 BRA `(.L_x_1567) ;  /* 0x00000000009c0947 */ /* 0x000fea0003800000 */
[----:B------:R-:W-:-:S03]  /*15220*/  UMOV UR4, 0xffffffff ;  /* 0xffffffff00047882 */ /* 0x000fc60000000000 */
[----:B------:R-:W-:Y:S05]  /*15230*/  BRA.DIV UR4, `(.L_x_1568) ;  /* 0x0000002204247947 */ /* 0x000fea000b800000 */
[----:B------:R-:W-:-:S13]  /*15240*/  ELECT P6, URZ, PT ;  /* 0x00000000003f782f */ /* 0x000fda00038c0000 */
.L_x_1639:
[----:B------:R-:W-:Y:S05]  /*15250*/  @!P6 BRA `(.L_x_1567) ;  /* 0x00000000008ce947 */ /* 0x000fea0003800000 */
[----:B----4-:R-:W4:Y:S02]  /*15260*/  LDL R2, [R1+0x48] ;  /* 0x0000480001027983 */ /* 0x010f240000100800 */
[----:B----4-:R-:W-:-:S13]  /*15270*/  R2UR UR4, R2 ;  /* 0x00000000020472ca */ /* 0x010fda00000e0000 */
[----:B------:R-:W-:-:S06]  /*15280*/  ULOP3.LUT UR4, UR4, 0x2, URZ, 0xfc, !UPT ;  /* 0x0000000204047892 */ /* 0x000fcc000f8efc3f */
[----:B------:R-:W-:-:S05]  /*15290*/  IMAD.U32 R2, RZ, RZ, UR4 ;  /* 0x00000004ff027e24 */ /* 0x000fca000f8e00ff */
[----:B------:R-:W-:-:S13]  /*152a0*/  ISETP.NE.AND P2, PT, R2, 0x3, PT ;  /* 0x000000030200780c */ /* 0x000fda0003f45270 */
[----:B------:R-:W-:Y:S05]  /*152b0*/  @!P2 BRA `(.L_x_1569) ;  /* 0x000000000004a947 */ /* 0x000fea0003800000 */
[----:B------:R-:W-:Y:S01]  /*152c0*/  BPT.TRAP 0x1 ;  /* 0x000000040000795c */ /* 0x000fe20000300000 */
.L_x_1569:
[----:B------:R-:W4:Y:S04]  /*152d0*/  LDL R3, [R1+0x4] ;  /* 0x0000040001037983 */ /* 0x000f280000100800 */
[----:B--23--:R-:W2:Y:S01]  /*152e0*/  LDL.LU R7, [R1+0x10] ;  /* 0x0000100001077983 */ /* 0x00cea20000300800 */
[----:B------:R-:W-:-:S04]  /*152f0*/  VIADD R2, R0, 0x2a840 ;  /* 0x0002a84000027836 */ /* 0x000fc80000000000 */
[C---:B----4-:R-:W-:Y:S02]  /*15300*/  IMAD R6, R3.reuse, 0x8, R2 ;  /* 0x0000000803067824 */ /* 0x050fe400078e0202 */
[----:B------:R-:W-:Y:S01]  /*15310*/  VIADD R3, R3, 0x1 ;  /* 0x0000000103037836 */ /* 0x000fe20000000000 */
[----:B--2---:R-:W-:-:S04]  /*15320*/  SHF.L.U32 R5, R7, 0x1f, RZ ;  /* 0x0000001f07057819 */ /* 0x004fc800000006ff */
        /* <DEDUP_REMOVED lines=8> */
.L_x_1640:
[----:B------:R-:W2:Y:S02]  /*153b0*/  SYNCS.PHASECHK.TRANS64.TRYWAIT P0, [R7+URZ], R2 ;  /* 0x00000002070075a7 */ /* 0x000ea4000800017f */
[----:B--2---:R-:W-:Y:S05]  /*153c0*/  @!P0 BRA `(.L_x_1571) ;  /* 0x0000001c00f48947 */ /* 0x004fea0003800000 */
.L_x_1641:
[----:B------:R-:W-:Y:S05]  /*153d0*/  @!P2 BRA `(.L_x_1572) ;  /* 0x000000000004a947 */ /* 0x000fea0003800000 */
[----:B------:R-:W-:Y:S01]  /*153e0*/  BPT.TRAP 0x1 ;  /* 0x000000040000795c */ /* 0x000fe20000300000 */
.L_x_1572:
[----:B------:R-:W3:Y:S01]  /*153f0*/  LDL.LU R4, [R1+0x4] ;  /* 0x0000040001047983 */ /* 0x000ee20000300800 */
[----:B------:R-:W-:-:S04]  /*15400*/  VIADD R0, R0, 0x2a860 ;  /* 0x0002a86000007836 */ /* 0x000fc80000000000 */
[----:B---3--:R-:W-:-:S04]  /*15410*/  IMAD R4, R4, 0x8, R0 ;  /* 0x0000000804047824 */ /* 0x008fc800078e0200 */
[----:B------:R-:W3:Y:S02]  /*15420*/  SYNCS.PHASECHK.TRANS64.TRYWAIT P0, [R4+URZ], R5 ;  /* 0x00000005040075a7 */ /* 0x000ee4000800017f */
[----:B---3--:R-:W-:Y:S05]  /*15430*/  @!P0 BRA `(.L_x_1573) ;  /* 0x0000001c00ec8947 */ /* 0x008fea0003800000 */
.L_x_1642:
[----:B------:R-:W-:-:S07]  /*15440*/  IMAD R3, R3, 0x8, R0 ;  /* 0x0000000803037824 */ /* 0x000fce00078e0200 */
.L_x_1574:
[----:B----4-:R4:W0:Y:S02]  /*15450*/  SYNCS.PHASECHK.TRANS64.TRYWAIT P0, [R3+URZ], R2 ;  /* 0x00000002030075a7 */ /* 0x010824000800017f */
[----:B0-----:R-:W-:Y:S05]  /*15460*/  @!P0 NANOSLEEP.SYNCS 0x989680 ;  /* 0x009896800000895d */ /* 0x001fea0003900000 */
[----:B------:R-:W0:Y:S02]  /*15470*/  @!P0 SYNCS.PHASECHK.TRANS64 P0, [R3+URZ], R2 ;  /* 0x00000002030085a7 */ /* 0x000e24000800007f */
[----:B0-----:R-:W-:Y:S05]  /*15480*/  @!P0 BRA `(.L_x_1574) ;  /* 0xfffffffc00f08947 */ /* 0x001fea000383ffff */
.L_x_1567:
[----:B------:R-:W-:Y:S05]  /*15490*/  BSYNC B0 ;  /* 0x0000000000007941 */ /* 0x000fea0003800000 */
.L_x_1566:
[----:B------:R-:W-:Y:S05]  /*154a0*/  EXIT ;  /* 0x000000000000794d */ /* 0x000fea0003800000 */
.L_x_1354:
[----:B0-----:R-:W-:-:S04]  /*154b0*/  IMAD.U32 R3, RZ, RZ, UR37 ;  /* 0x00000025ff037e24 */ /* 0x001fc8000f8e00ff */
[----:B------:R0:W1:Y:S03]  /*154c0*/  SYNCS.PHASECHK.TRANS64.TRYWAIT P1, [R3+URZ+0x2a800], R0 ;  /* 0x02a80000030075a7 */ /* 0x000066000802017f */
[----:B-1----:R-:W-:Y:S05]  /*154d0*/  @!P1 NANOSLEEP.SYNCS 0x989680 ;  /* 0x009896800000995d */ /* 0x002fea0003900000 */
[----:B------:R-:W1:Y:S02]  /*154e0*/  @!P1 SYNCS.PHASECHK.TRANS64 P1, [R3+URZ+0x2a800], R0 ;  /* 0x02a80000030095a7 */ /* 0x000e64000802007f */
[----:B-1----:R-:W-:Y:S05]  /*154f0*/  @!P1 BRA `(.L_x_1354) ;  /* 0xfffffffc00ec9947 */ /* 0x002fea000383ffff */
[----:B------:R-:W-:Y:S05]  /*15500*/  BRA `(.L_x_1575) ;  /* 0xfffffec400607947 */ /* 0x000fea000383ffff */
.L_x_1358:
[----:B-1----:R1:W2:Y:S02]  /*15510*/  SYNCS.PHASECHK.TRANS64.TRYWAIT P1, [R7+URZ+0x2a830], R0 ;  /* 0x02a83000070075a7 */ /* 0x0022a4000802017f */
[----:B--2---:R-:W-:Y:S05]  /*15520*/  @!P1 NANOSLEEP.SYNCS 0x989680 ;  /* 0x009896800000995d */ /* 0x004fea0003900000 */
[----:B------:R-:W2:Y:S02]  /*15530*/  @!P1 SYNCS.PHASECHK.TRANS64 P1, [R7+URZ+0x2a830], R0 ;  /* 0x02a83000070095a7 */ /* 0x000ea4000802007f */
[----:B--2---:R-:W-:Y:S05]  /*15540*/  @!P1 BRA `(.L_x_1358) ;  /* 0xfffffffc00f09947 */ /* 0x004fea000383ffff */
[----:B------:R-:W-:Y:S05]  /*15550*/  BRA `(.L_x_1357) ;  /* 0xfffffec400847947 */ /* 0x000fea000383ffff */
.L_x_1374:
[----:B-1----:R-:W-:-:S04]  /*15560*/  IMAD.U32 R12, RZ, RZ, UR6 ;  /* 0x00000006ff0c7e24 */ /* 0x002fc8000f8e00ff */
[----:B------:R1:W2:Y:S03]  /*15570*/  SYNCS.PHASECHK.TRANS64.TRYWAIT P1, [R12+URZ+0x2a830], R9 ;  /* 0x02a830090c0075a7 */ /* 0x0002a6000802017f */
[----:B--2---:R-:W-:Y:S05]  /*15580*/  @!P1 NANOSLEEP.SYNCS 0x989680 ;  /* 0x009896800000995d */ /* 0x004fea0003900000 */
[----:B------:R-:W2:Y:S02]  /*15590*/  @!P1 SYNCS.PHASECHK.TRANS64 P1, [R12+URZ+0x2a830], R9 ;  /* 0x02a830090c0095a7 */ /* 0x000ea4000802007f */
[----:B--2---:R-:W-:Y:S05]  /*155a0*/  @!P1 BRA `(.L_x_1374) ;  /* 0xfffffffc00ec9947 */ /* 0x004fea000383ffff */
[----:B------:R-:W-:Y:S05]  /*155b0*/  BRA `(.L_x_1373) ;  /* 0xfffffef000347947 */ /* 0x000fea000383ffff */
.L_x_1378:
[----:B01----:R-:W-:-:S04]  /*155c0*/  IMAD.U32 R9, RZ, RZ, UR11 ;  /* 0x0000000bff097e24 */ /* 0x003fc8000f8e00ff */
[----:B------:R0:W1:Y:S03]  /*155d0*/  SYNCS.PHASECHK.TRANS64.TRYWAIT P1, [R9+URZ+0x2a850], R0 ;  /* 0x02a85000090075a7 */ /* 0x000066000802017f */
[----:B-1----:R-:W-:Y:S05]  /*155e0*/  @!P1 NANOSLEEP.SYNCS 0x989680 ;  /* 0x009896800000995d */ /* 0x002fea0003900000 */
[----:B------:R-:W1:Y:S02]  /*155f0*/  @!P1 SYNCS.PHASECHK.TRANS64 P1, [R9+URZ+0x2a850], R0 ;  /* 0x02a85000090095a7 */ /* 0x000e64000802007f */
[----:B-1----:R-:W-:Y:S05]  /*15600*/  @!P1 BRA `(.L_x_1378) ;  /* 0xfffffffc00ec9947 */ /* 0x002fea000383ffff */
[----:B------:R-:W-:Y:S05]  /*15610*/  BRA `(.L_x_1377) ;  /* 0xfffffef8004c7947 */ /* 0x000fea000383ffff */
.L_x_1395:
[----:B-1----:R-:W-:-:S04]  /*15620*/  IMAD.U32 R8, RZ, RZ, UR5 ;  /* 0x00000005ff087e24 */ /* 0x002fc8000f8e00ff */
[----:B------:R1:W2:Y:S03]  /*15630*/  SYNCS.PHASECHK.TRANS64.TRYWAIT P1, [R8+URZ+0x2a830], R3 ;  /* 0x02a83003080075a7 */ /* 0x0002a6000802017f */
[----:B--2---:R-:W-:Y:S05]  /*15640*/  @!P1 NANOSLEEP.SYNCS 0x989680 ;  /* 0x009896800000995d */ /* 0x004fea0003900000 */
[----:B------:R-:W2:Y:S02]  /*15650*/  @!P1 SYNCS.PHASECHK.TRANS64 P1, [R8+URZ+0x2a830], R3 ;  /* 0x02a83003080095a7 */ /* 0x000ea4000802007f */
[----:B--2---:R-:W-:Y:S05]  /*15660*/  @!P1 BRA `(.L_x_1395) ;  /* 0xfffffffc00ec9947 */ /* 0x004fea000383ffff */
[----:B------:R-:W-:Y:S05]  /*15670*/  BRA `(.L_x_1394) ;  /* 0xffffff1c00fc7947 */ /* 0x000fea000383ffff */
.L_x_1399:
[----:B01----:R-:W-:-:S04]  /*15680*/  IMAD.U32 R3, RZ, RZ, UR10 ;  /* 0x0000000aff037e24 */ /* 0x003fc8000f8e00ff */
[----:B------:R0:W1:Y:S03]  /*15690*/  SYNCS.PHASECHK.TRANS64.TRYWAIT P1, [R3+URZ+0x2a850], R0 ;  /* 0x02a85000030075a7 */ /* 0x000066000802017f */
[----:B-1----:R-:W-:Y:S05]  /*156a0*/  @!P1 NANOSLEEP.SYNCS 0x989680 ;  /* 0x009896800000995d */ /* 0x002fea0003900000 */
[----:B------:R-:W1:Y:S02]  /*156b0*/  @!P1 SYNCS.PHASECHK.TRANS64 P1, [R3+URZ+0x2a850], R0 ;  /* 0x02a85000030095a7 */ /* 0x000e64000802007f */
[----:B-1----:R-:W-:Y:S05]  /*156c0*/  @!P1 BRA `(.L_x_1399) ;  /* 0xfffffffc00ec9947 */ /* 0x002fea000383ffff */
[----:B------:R-:W-:Y:S05]  /*156d0*/  BRA `(.L_x_1398) ;  /* 0xffffff2800147947 */ /* 0x000fea000383ffff */
.L_x_1405:
[----:B-1----:R-:W-:-:S04]  /*156e0*/  IMAD.U32 R8, RZ, RZ, UR5 ;  /* 0x00000005ff087e24 */ /* 0x002fc8000f8e00ff */
[----:B------:R1:W2:Y:S03]  /*156f0*/  SYNCS.PHASECHK.TRANS64.TRYWAIT P1, [R8+URZ+0x2a830], R3 ;  /* 0x02a83003080075a7 */ /* 0x0002a6000802017f */
[----:B--2---:R-:W-:Y:S05]  /*15700*/  @!P1 NANOSLEEP.SYNCS 0x989680 ;  /* 0x009896800000995d */ /* 0x004fea0003900000 */
[----:B------:R-:W2:Y:S02]  /*15710*/  @!P1 SYNCS.PHASECHK.TRANS64 P1, [R8+URZ+0x2a830], R3 ;  /* 0x02a83003080095a7 */ /* 0x000ea4000802007f */
[----:B--2---:R-:W-:Y:S05]  /*15720*/  @!P1 BRA `(.L_x_1405) ;  /* 0xfffffffc00ec9947 */ /* 0x004fea000383ffff */
[----:B------:R-:W-:Y:S05]  /*15730*/  BRA `(.L_x_1404) ;  /* 0xffffff3800ec7947 */ /* 0x000fea000383ffff */
.L_x_1409:
[----:B01----:R-:W-:-:S04]  /*15740*/  IMAD.U32 R3, RZ, RZ, UR10 ;  /* 0x0000000aff037e24 */ /* 0x003fc8000f8e00ff */
[----:B------:R0:W1:Y:S03]  /*15750*/  SYNCS.PHASECHK.TRANS64.TRYWAIT P1, [R3+URZ+0x2a850], R0 ;  /* 0x02a85000030075a7 */ /* 0x000066000802017f */
[----:B-1----:R-:W-:Y:S05]  /*15760*/  @!P1 NANOSLEEP.SYNCS 0x989680 ;  /* 0x009896800000995d */ /* 0x002fea0003900000 */
[----:B------:R-:W1:Y:S02]  /*15770*/  @!P1 SYNCS.PHASECHK.TRANS64 P1, [R3+URZ+0x2a850], R0 ;  /* 0x02a85000030095a7 */ /* 0x000e64000802007f */
[----:B-1----:R-:W-:Y:S05]  /*15780*/  @!P1 BRA `(.L_x_1409) ;  /* 0xfffffffc00ec9947 */ /* 0x002fea000383ffff */
[----:B------:R-:W-:Y:S05]  /*15790*/  BRA `(.L_x_1408) ;  /* 0xffffff4400047947 */ /* 0x000fea000383ffff */
.L_x_1422:
[----:B-1----:R-:W-:-:S04]  /*157a0*/  IMAD.U32 R5, RZ, RZ, UR5 ;  /* 0x00000005ff057e24 */ /* 0x002fc8000f8e00ff */
[----:B------:R1:W2:Y:S03]  /*157b0*/  SYNCS.PHASECHK.TRANS64.TRYWAIT P0, [R5+URZ+0x2a850], R0 ;  /* 0x02a85000050075a7 */ /* 0x0002a6000800017f */
[----:B--2---:R-:W-:Y:S05]  /*157c0*/  @!P0 NANOSLEEP.SYNCS 0x989680 ;  /* 0x009896800000895d */ /* 0x004fea0003900000 */
[----:B------:R-:W2:Y:S02]  /*157d0*/  @!P0 SYNCS.PHASECHK.TRANS64 P0, [R5+URZ+0x2a850], R0 ;  /* 0x02a85000050085a7 */ /* 0x000ea4000800007f */
[----:B--2---:R-:W-:Y:S05]  /*157e0*/  @!P0 BRA `(.L_x_1422) ;  /* 0xfffffffc00ec8947 */ /* 0x004fea000383ffff */
[----:B------:R-:W-:Y:S05]  /*157f0*/  BRA `(.L_x_1421) ;  /* 0xffffff6c00087947 */ /* 0x000fea000383ffff */
.L_x_1472:
[----:B------:R-:W3:Y:S01]  /*15800*/  S2R R4, SR_TID.X ;  /* 0x0000000000047919 */ /* 0x000ee20000002100 */
[----:B------:R-:W-:Y:S01]  /*15810*/  BSSY B0, `(.L_x_1576) ;  /* 0x000000a000007945 */ /* 0x000fe20003800000 */
[----:B------:R-:W-:Y:S02]  /*15820*/  IMAD.MOV.U32 R12, RZ, RZ, RZ ;  /* 0x000000ffff0c7224 */ /* 0x000fe400078e00ff */
[----:B------:R-:W-:Y:S02]  /*15830*/  IMAD.MOV.U32 R11, RZ, RZ, 0x1f ;  /* 0x0000001fff0b7424 */ /* 0x000fe400078e00ff */
[----:B------:R-:W-:Y:S01]  /*15840*/  IMAD.MOV.U32 R15, RZ, RZ, -0x1 ;  /* 0xffffffffff0f7424 */ /* 0x000fe200078e00ff */
[----:B---3--:R-:W-:-:S04]  /*15850*/  SHF.R.U32.HI R4, RZ, 0x5, R4 ;  /* 0x00000005ff047819 */ /* 0x008fc80000011604 */
[----:B------:R-:W-:-:S05]  /*15860*/  LOP3.LUT R4, R4, 0x3, RZ, 0xc0, !PT ;  /* 0x0000000304047812 */ /* 0x000fca00078ec0ff */
[----:B------:R-:W-:-:S07]  /*15870*/  IMAD.MOV.U32 R13, RZ, RZ, R4 ;  /* 0x000000ffff0d7224 */ /* 0x000fce00078e0004 */
[----:B012---:R-:W-:Y:S05]  /*15880*/  WARPSYNC.COLLECTIVE R15, `(.L_x_1577) ;  /* 0x000000000f087348 */ /* 0x007fea0003c00000 */
[----:B------:R3:W4:Y:S02]  /*15890*/  SHFL.IDX P6, R14, R13, R12, R11 ;  /* 0x0000000c0d0e7389 */ /* 0x00072400000c000b */
[----:B01234-:R-:W-:Y:S01]  /*158a0*/  ENDCOLLECTIVE ;  /* 0x000000000000791b */ /* 0x01ffe20003800000 */
.L_x_1577:
[----:B------:R-:W-:Y:S05]  /*158b0*/  BSYNC B0 ;  /* 0x0000000000007941 */ /* 0x000fea0003800000 */
.L_x_1576:
[----:B------:R-:W-:Y:S05]  /*158c0*/  BRA `(.L_x_1578) ;  /* 0xffffffac00e87947 */ /* 0x000fea000383ffff */
.L_x_1474:
[----:B------:R-:W-:Y:S01]  /*158d0*/  BSSY B0, `(.L_x_1579) ;  /* 0x0000006000007945 */ /* 0x000fe20003800000 */
[----:B------:R-:W-:-:S07]  /*158e0*/  IMAD.MOV.U32 R15, RZ, RZ, -0x1 ;  /* 0xffffffffff0f7424 */ /* 0x000fce00078e00ff */
[----:B012-4-:R-:W-:Y:S05]  /*158f0*/  WARPSYNC.COLLECTIVE R15, `(.L_x_1580) ;  /* 0x000000000f0c7348 */ /* 0x017fea0003c00000 */
[----:B------:R-:W-:Y:S02]  /*15900*/  ELECT P6, UR62, PT ;  /* 0x00000000003e782f */ /* 0x000fe400038c0000 */
[----:B------:R-:W-:Y:S01]  /*15910*/  MOV R14, UR62 ;  /* 0x0000003e000e7c02 */ /* 0x000fe20008000f00 */
[----:B012-4-:R-:W-:Y:S10]  /*15920*/  ENDCOLLECTIVE ;  /* 0x000000000000791b */ /* 0x017ff40003800000 */
.L_x_1580:
[----:B------:R-:W-:Y:S05]  /*15930*/  BSYNC B0 ;  /* 0x0000000000007941 */ /* 0x000fea0003800000 */
.L_x_1579:
[----:B------:R-:W-:Y:S05]  /*15940*/  BRA `(.L_x_1581) ;  /* 0xffffffac00f47947 */ /* 0x000fea000383ffff */
.L_x_1476:
[----:B--2---:R2:W3:Y:S02]  /*15950*/  SYNCS.PHASECHK.TRANS64.TRYWAIT P0, [R0+URZ+0x2a840], R2 ;  /* 0x02a84002000075a7 */ /* 0x0044e4000800017f */
[----:B---3--:R-:W-:Y:S05]  /*15960*/  @!P0 NANOSLEEP.SYNCS 0x989680 ;  /* 0x009896800000895d */ /* 0x008fea0003900000 */
[----:B------:R-:W3:Y:S02]  /*15970*/  @!P0 SYNCS.PHASECHK.TRANS64 P0, [R0+URZ+0x2a840], R2 ;  /* 0x02a84002000085a7 */ /* 0x000ee4000800007f */
[----:B---3--:R-:W-:Y:S05]  /*15980*/  @!P0 BRA `(.L_x_1476) ;  /* 0xfffffffc00f08947 */ /* 0x008fea000383ffff */
[----:B------:R-:W-:Y:S05]  /*15990*/  BRA `(.L_x_1582) ;  /* 0xffffffb0005c7947 */ /* 0x000fea000383ffff */
.L_x_1480:
[----:B------:R-:W2:Y:S01]  /*159a0*/  LDL.LU R11, [R1+0x30] ;  /* 0x00003000010b7983 */ /* 0x000ea20000300800 */
[----:B------:R-:W-:Y:S01]  /*159b0*/  IMAD.MOV.U32 R13, RZ, RZ, R3 ;  /* 0x000000ffff0d7224 */ /* 0x000fe200078e0003 */
[----:B------:R-:W-:Y:S01]  /*159c0*/  LOP3.LUT R5, R5, 0x7f, RZ, 0xc0, !PT ;  /* 0x0000007f05057812 */ /* 0x000fe200078ec0ff */
[----:B------:R-:W-:Y:S02]  /*159d0*/  IMAD.MOV.U32 R12, RZ, RZ, RZ ;  /* 0x000000ffff0c7224 */ /* 0x000fe400078e00ff */
[----:B------:R-:W-:Y:S01]  /*159e0*/  IMAD.MOV.U32 R15, RZ, RZ, -0x1 ;  /* 0xffffffffff0f7424 */ /* 0x000fe200078e00ff */
[----:B------:R-:W-:-:S05]  /*159f0*/  SHF.R.U32.HI R5, RZ, 0x3, R5 ;  /* 0x00000003ff057819 */ /* 0x000fca0000011605 */
[----:B------:R-:W-:-:S04]  /*15a00*/  IMAD.IADD R0, R5, 0x1, R9 ;  /* 0x0000000105007824 */ /* 0x000fc800078e0209 */
[----:B------:R-:W-:Y:S02]  /*15a10*/  VIADD R5, R0, 0x10 ;  /* 0x0000001000057836 */ /* 0x000fe40000000000 */
[----:B--2---:R-:W-:Y:S02]  /*15a20*/  IMAD R2, R11, R7, RZ ;  /* 0x000000070b027224 */ /* 0x004fe400078e02ff */
[----:B------:R-:W-:-:S03]  /*15a30*/  IMAD.MOV.U32 R11, RZ, RZ, 0x181f ;  /* 0x0000181fff0b7424 */ /* 0x000fc600078e00ff */
[----:B------:R-:W-:-:S13]  /*15a40*/  ISETP.GE.AND P3, PT, R0, R2, PT ;  /* 0x000000020000720c */ /* 0x000fda0003f66270 */
[----:B-----5:R-:W-:Y:S05]  /*15a50*/  WARPSYNC.COLLECTIVE R15, `(.L_x_1583) ;  /* 0x000000000f087348 */ /* 0x020fea0003c00000 */
[----:B------:R0:W1:Y:S02]  /*15a60*/  SHFL.IDX P6, R14, R13, R12, R11 ;  /* 0x0000000c0d0e7389 */ /* 0x00006400000c000b */
[----:B01---5:R-:W-:Y:S01]  /*15a70*/  ENDCOLLECTIVE ;  /* 0x000000000000791b */ /* 0x023fe20003800000 */
.L_x_1583:
[----:B------:R-:W-:Y:S02]  /*15a80*/  IMAD.MOV.U32 R13, RZ, RZ, R4 ;  /* 0x000000ffff0d7224 */ /* 0x000fe400078e0004 */
[----:B------:R-:W-:-:S07]  /*15a90*/  IMAD.MOV.U32 R6, RZ, RZ, R14 ;  /* 0x000000ffff067224 */ /* 0x000fce00078e000e */
[----:B------:R-:W-:Y:S05]  /*15aa0*/  WARPSYNC.COLLECTIVE R15, `(.L_x_1584) ;  /* 0x000000000f087348 */ /* 0x000fea0003c00000 */
[----:B------:R0:W1:Y:S02]  /*15ab0*/  SHFL.IDX P6, R14, R13, R12, R11 ;  /* 0x0000000c0d0e7389 */ /* 0x00006400000c000b */
[----:B01----:R-:W-:Y:S01]  /*15ac0*/  ENDCOLLECTIVE ;  /* 0x000000000000791b */ /* 0x003fe20003800000 */
.L_x_1584:
[----:B------:R-:W-:Y:S02]  /*15ad0*/  IMAD.MOV.U32 R13, RZ, RZ, R3 ;  /* 0x000000ffff0d7224 */ /* 0x000fe400078e0003 */
[----:B------:R-:W-:Y:S02]  /*15ae0*/  IMAD.MOV.U32 R12, RZ, RZ, 0x1 ;  /* 0x00000001ff0c7424 */ /* 0x000fe400078e00ff */
[----:B------:R-:W-:-:S07]  /*15af0*/  IMAD.MOV.U32 R7, RZ, RZ, R14 ;  /* 0x000000ffff077224 */ /* 0x000fce00078e000e */
[----:B------:R-:W-:Y:S05]  /*15b00*/  WARPSYNC.COLLECTIVE R15, `(.L_x_1585) ;  /* 0x000000000f087348 */ /* 0x000fea0003c00000 */
[----:B------:R0:W1:Y:S02]  /*15b10*/  SHFL.IDX P6, R14, R13, R12, R11 ;  /* 0x0000000c0d0e7389 */ /* 0x00006400000c000b */
[----:B01----:R-:W-:Y:S01]  /*15b20*/  ENDCOLLECTIVE ;  /* 0x000000000000791b */ /* 0x003fe20003800000 */
.L_x_1585:
        /* <DEDUP_REMOVED lines=10> */
.L_x_1586:
[----:B------:R-:W-:Y:S01]  /*15bd0*/  @!PT LDS RZ, [RZ] ;  /* 0x00000000fffff984 */ /* 0x000fe20000000800 */
[----:B------:R-:W-:Y:S01]  /*15be0*/  @!PT LDS RZ, [RZ] ;  /* 0x00000000fffff984 */ /* 0x000fe20000000800 */
[----:B------:R-:W-:Y:S01]  /*15bf0*/  @!PT LDS RZ, [RZ] ;  /* 0x00000000fffff984 */ /* 0x000fe20000000800 */
[----:B------:R0:W-:Y:S04]  /*15c00*/  @!P3 LDGSTS.E.BYPASS.LTC128B.128 [R10+0xc400], desc[UR60][R6.64], !P2 ;  /* 0x0c400000060abfae */ /* 0x0001e8000d101d7c */
[----:B------:R0:W-:Y:S04]  /*15c10*/  @!P3 LDGSTS.E.BYPASS.LTC128B.128 [R10+0x10400], desc[UR60][R6.64+0x80], !P1 ;  /* 0x10400080060abfae */ /* 0x0001e8000c901d7c */
[----:B------:R0:W-:Y:S01]  /*15c20*/  @!P3 LDGSTS.E.BYPASS.LTC128B.128 [R10+0x14400], desc[UR60][R6.64+0x100], !P0 ;  /* 0x14400100060abfae */ /* 0x0001e2000c101d7c */
[----:B------:R-:W-:Y:S01]  /*15c30*/  ISETP.GE.AND P3, PT, R5, R2, PT ;  /* 0x000000020500720c */ /* 0x000fe20003f66270 */
[----:B------:R-:W-:-:S02]  /*15c40*/  IMAD.MOV.U32 R13, RZ, RZ, R3 ;  /* 0x000000ffff0d7224 */ /* 0x000fc400078e0003 */
[----:B------:R-:W-:Y:S02]  /*15c50*/  IMAD.MOV.U32 R12, RZ, RZ, 0x2 ;  /* 0x00000002ff0c7424 */ /* 0x000fe400078e00ff */
[----:B------:R-:W-:-:S08]  /*15c60*/  IMAD.MOV.U32 R5, RZ, RZ, R14 ;  /* 0x000000ffff057224 */ /* 0x000fd000078e000e */
[----:B0-----:R-:W-:Y:S05]  /*15c70*/  WARPSYNC.COLLECTIVE R15, `(.L_x_1587) ;  /* 0x000000000f087348 */ /* 0x001fea0003c00000 */
[----:B------:R1:W2:Y:S02]  /*15c80*/  SHFL.IDX P6, R14, R13, R12, R11 ;  /* 0x0000000c0d0e7389 */ /* 0x0002a400000c000b */
[----:B012---:R-:W-:Y:S01]  /*15c90*/  ENDCOLLECTIVE ;  /* 0x000000000000791b */ /* 0x007fe20003800000 */
.L_x_1587:
[----:B------:R-:W-:-:S05]  /*15ca0*/  @!P3 LEA R8, P5, R8, R5, 0x1 ;  /* 0x000000050808b211 */ /* 0x000fca00078a08ff */
[----:B------:R-:W-:Y:S02]  /*15cb0*/  @!P3 IMAD.X R5, RZ, RZ, R9, P5 ;  /* 0x000000ffff05b224 */ /* 0x000fe400028e0609 */
[----:B------:R-:W0:Y:S01]  /*15cc0*/  S2R R9, SR_TID.X ;  /* 0x0000000000097919 */ /* 0x000e220000002100 */
[----:B------:R-:W-:Y:S02]  /*15cd0*/  @!P3 IMAD.MOV.U32 R6, RZ, RZ, R8 ;  /* 0x000000ffff06b224 */ /* 0x000fe400078e0008 */
[----:B------:R-:W-:Y:S02]  /*15ce0*/  @!P3 IMAD.MOV.U32 R7, RZ, RZ, R5 ;  /* 0x000000ffff07b224 */ /* 0x000fe400078e0005 */
[----:B------:R-:W-:Y:S02]  /*15cf0*/  IMAD.MOV.U32 R13, RZ, RZ, R4 ;  /* 0x000000ffff0d7224 */ /* 0x000fe400078e0004 */
[----:B------:R-:W-:Y:S01]  /*15d00*/  VIADD R5, R0, 0x20 ;  /* 0x0000002000057836 */ /* 0x000fe20000000000 */
[----:B------:R-:W-:Y:S01]  /*15d10*/  @!PT LDS RZ, [RZ] ;  /* 0x00000000fffff984 */ /* 0x000fe20000000800 */
[----:B------:R-:W-:Y:S01]  /*15d20*/  @!PT LDS RZ, [RZ] ;  /* 0x00000000fffff984 */ /* 0x000fe20000000800 */
[----:B------:R-:W-:Y:S01]  /*15d30*/  @!PT LDS RZ, [RZ] ;  /* 0x00000000fffff984 */ /* 0x000fe20000000800 */
[----:B------:R1:W-:Y:S04]  /*15d40*/  @!P3 LDGSTS.E.BYPASS.LTC128B.128 [R10+0xcc00], desc[UR60][R6.64], !P2 ;  /* 0x0cc00000060abfae */ /* 0x0003e8000d101d7c */
[----:B------:R1:W-:Y:S01]  /*15d50*/  @!P3 LDGSTS.E.BYPASS.LTC128B.128 [R10+0x10c00], desc[UR60][R6.64+0x80], !P1 ;  /* 0x10c00080060abfae */ /* 0x0003e2000c901d7c */
[----:B------:R-:W-:-:S07]  /*15d60*/  IMAD.MOV.U32 R8, RZ, RZ, R14 ;  /* 0x000000ffff087224 */ /* 0x000fce00078e000e */
[----:B01----:R-:W-:Y:S05]  /*15d70*/  WARPSYNC.COLLECTIVE R15, `(.L_x_1588) ;  /* 0x000000000f087348 */ /* 0x003fea0003c00000 */
[----:B------:R2:W3:Y:S02]  /*15d80*/  SHFL.IDX P6, R14, R13, R12, R11 ;  /* 0x0000000c0d0e7389 */ /* 0x0004e400000c000b */
[----:B0123--:R-:W-:Y:S01]  /*15d90*/  ENDCOLLECTIVE ;  /* 0x000000000000791b */ /* 0x00ffe20003800000 */
.L_x_1588:
[----:B------:R-:W-:Y:S01]  /*15da0*/  @!PT LDS RZ, [RZ] ;  /* 0x00000000fffff984 */ /* 0x000fe20000000800 */
[----:B------:R-:W-:Y:S01]  /*15db0*/  @!PT LDS RZ, [RZ] ;  /* 0x00000000fffff984 */ /* 0x000fe20000000800 */
[----:B------:R-:W-:Y:S01]  /*15dc0*/  @!PT LDS RZ, [RZ] ;  /* 0x00000000fffff984 */ /* 0x000fe20000000800 */
[----:B------:R0:W-:Y:S01]  /*15dd0*/  @!P3 LDGSTS.E.BYPASS.LTC128B.128 [R10+0x14c00], desc[UR60][R6.64+0x100], !P0 ;  /* 0x14c00100060abfae */ /* 0x0001e2000c101d7c */
[----:B------:R-:W-:Y:S01]  /*15de0*/  ISETP.GE.AND P3, PT, R5, R2, PT ;  /* 0x000000020500720c */ /* 0x000fe20003f66270 */
[----:B------:R-:W-:Y:S02]  /*15df0*/  IMAD.MOV.U32 R13, RZ, RZ, R3 ;  /* 0x000000ffff0d7224 */ /* 0x000fe400078e0003 */
[----:B------:R-:W-:Y:S02]  /*15e00*/  IMAD.MOV.U32 R12, RZ, RZ, 0x3 ;  /* 0x00000003ff0c7424 */ /* 0x000fe400078e00ff */
[----:B------:R-:W-:-:S05]  /*15e10*/  IMAD.SHL.U32 R9, R9, 0x8, RZ ;  /* 0x0000000809097824 */ /* 0x000fca00078e00ff */
[----:B------:R-:W-:Y:S01]  /*15e20*/  LOP3.LUT R9, R9, 0x38, RZ, 0xc0, !PT ;  /* 0x0000003809097812 */ /* 0x000fe200078ec0ff */
[----:B0-----:R-:W-:-:S07]  /*15e30*/  IMAD.MOV.U32 R5, RZ, RZ, R14 ;  /* 0x000000ffff057224 */ /* 0x001fce00078e000e */
[----:B------:R-:W-:Y:S05]  /*15e40*/  WARPSYNC.COLLECTIVE R15, `(.L_x_1589) ;  /* 0x000000000f087348 */ /* 0x000fea0003c00000 */
[----:B------:R0:W1:Y:S02]  /*15e50*/  SHFL.IDX P6, R14, R13, R12, R11 ;  /* 0x0000000c0d0e7389 */ /* 0x00006400000c000b */
[----:B01----:R-:W-:Y:S01]  /*15e60*/  ENDCOLLECTIVE ;  /* 0x000000000000791b */ /* 0x003fe20003800000 */
.L_x_1589:
[----:B------:R-:W-:-:S05]  /*15e70*/  @!P3 LEA R5, P4, R9, R5, 0x1 ;  /* 0x000000050905b211 */ /* 0x000fca00078808ff */
[----:B------:R-:W-:-:S04]  /*15e80*/  @!P3 IMAD.X R6, RZ, RZ, R8, P4 ;  /* 0x000000ffff06b224 */ /* 0x000fc800020e0608 */
[----:B------:R-:W-:Y:S02]  /*15e90*/  @!P3 IMAD.MOV.U32 R7, RZ, RZ, R6 ;  /* 0x000000ffff07b224 */ /* 0x000fe400078e0006 */
[----:B------:R-:W-:Y:S02]  /*15ea0*/  @!P3 IMAD.MOV.U32 R6, RZ, RZ, R5 ;  /* 0x000000ffff06b224 */ /* 0x000fe400078e0005 */
[----:B------:R-:W-:Y:S02]  /*15eb0*/  IMAD.MOV.U32 R13, RZ, RZ, R4 ;  /* 0x000000ffff0d7224 */ /* 0x000fe400078e0004 */
[----:B------:R-:W-:Y:S01]  /*15ec0*/  VIADD R5, R0, 0x30 ;  /* 0x0000003000057836 */ /* 0x000fe20000000000 */
        /* <DEDUP_REMOVED lines=11> */
.L_x_1590:
[----:B------:R-:W-:Y:S02]  /*15f80*/  IMAD.MOV.U32 R13, RZ, RZ, R3 ;  /* 0x000000ffff0d7224 */ /* 0x000fe400078e0003 */
[----:B------:R-:W-:Y:S02]  /*15f90*/  IMAD.MOV.U32 R12, RZ, RZ, 0x4 ;  /* 0x00000004ff0c7424 */ /* 0x000fe400078e00ff */
[----:B------:R-:W-:-:S07]  /*15fa0*/  IMAD.MOV.U32 R5, RZ, RZ, R14 ;  /* 0x000000ffff057224 */ /* 0x000fce00078e000e */
[----:B------:R-:W-:Y:S05]  /*15fb0*/  WARPSYNC.COLLECTIVE R15, `(.L_x_1591) ;  /* 0x000000000f087348 */ /* 0x000fea0003c00000 */
[----:B------:R0:W1:Y:S02]  /*15fc0*/  SHFL.IDX P6, R14, R13, R12, R11 ;  /* 0x0000000c0d0e7389 */ /* 0x00006400000c000b */
[----:B01----:R-:W-:Y:S01]  /*15fd0*/  ENDCOLLECTIVE ;  /* 0x000000000000791b */ /* 0x003fe20003800000 */
.L_x_1591:
        /* <DEDUP_REMOVED lines=17> */
.L_x_1592:
[----:B------:R-:W-:Y:S02]  /*160f0*/  IMAD.MOV.U32 R13, RZ, RZ, R3 ;  /* 0x000000ffff0d7224 */ /* 0x000fe400078e0003 */
[----:B------:R-:W-:Y:S02]  /*16100*/  IMAD.MOV.U32 R12, RZ, RZ, 0x5 ;  /* 0x00000005ff0c7424 */ /* 0x000fe400078e00ff */
[----:B------:R-:W-:-:S07]  /*16110*/  IMAD.MOV.U32 R5, RZ, RZ, R14 ;  /* 0x000000ffff057224 */ /* 0x000fce00078e000e */
[----:B------:R-:W-:Y:S05]  /*16120*/  WARPSYNC.COLLECTIVE R15, `(.L_x_1593) ;  /* 0x000000000f087348 */ /* 0x000fea0003c00000 */
[----:B------:R0:W1:Y:S02]  /*16130*/  SHFL.IDX P6, R14, R13, R12, R11 ;  /* 0x0000000c0d0e7389 */ /* 0x00006400000c000b */
[----:B01----:R-:W-:Y:S01]  /*16140*/  ENDCOLLECTIVE ;  /* 0x000000000000791b */ /* 0x003fe20003800000 */
.L_x_1593:
        /* <DEDUP_REMOVED lines=17> */
.L_x_1594:
[----:B------:R-:W-:Y:S02]  /*16260*/  IMAD.MOV.U32 R13, RZ, RZ, R3 ;  /* 0x000000ffff0d7224 */ /* 0x000fe400078e0003 */
[----:B------:R-:W-:Y:S02]  /*16270*/  IMAD.MOV.U32 R12, RZ, RZ, 0x6 ;  /* 0x00000006ff0c7424 */ /* 0x000fe400078e00ff */
[----:B------:R-:W-:-:S07]  /*16280*/  IMAD.MOV.U32 R5, RZ, RZ, R14 ;  /* 0x000000ffff057224 */ /* 0x000fce00078e000e */
[----:B------:R-:W-:Y:S05]  /*16290*/  WARPSYNC.COLLECTIVE R15, `(.L_x_1595) ;  /* 0x000000000f087348 */ /* 0x000fea0003c00000 */
[----:B------:R0:W1:Y:S02]  /*162a0*/  SHFL.IDX P6, R14, R13, R12, R11 ;  /* 0x0000000c0d0e7389 */ /* 0x00006400000c000b */
[----:B01----:R-:W-:Y:S01]  /*162b0*/  ENDCOLLECTIVE ;  /* 0x000000000000791b */ /* 0x003fe20003800000 */
.L_x_1595:
[----:B------:R-:W-:-:S05]  /*162c0*/  @!P3 LEA R5, P4, R9, R5, 0x1 ;  /* 0x000000050905b211 */ /* 0x000fca00078808ff */
[----:B------:R-:W-:-:S04]  /*162d0*/  @!P3 IMAD.X R6, RZ, RZ, R6, P4 ;  /* 0x000000ffff06b224 */ /* 0x000fc800020e0606 */
[----:B------:R-:W-:Y:S02]  /*162e0*/  @!P3 IMAD.MOV.U32 R7, RZ, RZ, R6 ;  /* 0x000000ffff07b224 */ /* 0x000fe400078e0006 */
        /* <DEDUP_REMOVED lines=12> */
.L_x_1596:
[----:B------:R-:W-:-:S05]  /*163b0*/  VIADD R7, R0, 0x60 ;  /* 0x0000006000077836 */ /* 0x000fca0000000000 */
[----:B------:R-:W-:Y:S01]  /*163c0*/  ISETP.GE.AND P4, PT, R7, R2, PT ;  /* 0x000000020700720c */ /* 0x000fe20003f86270 */
[----:B------:R-:W-:Y:S02]  /*163d0*/  IMAD.MOV.U32 R13, RZ, RZ, R3 ;  /* 0x000000ffff0d7224 */ /* 0x000fe400078e0003 */
[----:B------:R-:W-:Y:S02]  /*163e0*/  IMAD.MOV.U32 R12, RZ, RZ, 0x7 ;  /* 0x00000007ff0c7424 */ /* 0x000fe400078e00ff */
[----:B------:R-:W-:-:S08]  /*163f0*/  IMAD.MOV.U32 R5, RZ, RZ, R14 ;  /* 0x000000ffff057224 */ /* 0x000fd000078e000e */
[----:B------:R-:W-:Y:S05]  /*16400*/  WARPSYNC.COLLECTIVE R15, `(.L_x_1597) ;  /* 0x000000000f087348 */ /* 0x000fea0003c00000 */
[----:B------:R0:W1:Y:S02]  /*16410*/  SHFL.IDX P6, R14, R13, R12, R11 ;  /* 0x0000000c0d0e7389 */ /* 0x00006400000c000b */
[----:B01----:R-:W-:Y:S01]  /*16420*/  ENDCOLLECTIVE ;  /* 0x000000000000791b */ /* 0x003fe20003800000 */
.L_x_1597:
[----:B------:R-:W-:-:S05]  /*16430*/  @!P4 LEA R5, P3, R9, R5, 0x1 ;  /* 0x000000050905c211 */ /* 0x000fca00078608ff */
[----:B------:R-:W-:-:S04]  /*16440*/  @!P4 IMAD.X R6, RZ, RZ, R6, P3 ;  /* 0x000000ffff06c224 */ /* 0x000fc800018e0606 */
[----:B------:R-:W-:Y:S02]  /*16450*/  @!P4 IMAD.MOV.U32 R7, RZ, RZ, R6 ;  /* 0x000000ffff07c224 */ /* 0x000fe400078e0006 */
[----:B------:R-:W-:Y:S02]  /*16460*/  IMAD.MOV.U32 R13, RZ, RZ, R4 ;  /* 0x000000ffff0d7224 */ /* 0x000fe400078e0004 */
[----:B------:R-:W-:-:S05]  /*16470*/  @!P4 IMAD.MOV.U32 R6, RZ, RZ, R5 ;  /* 0x000000ffff06c224 */ /* 0x000fca00078e0005 */
[----:B------:R-:W-:Y:S01]  /*16480*/  @!PT LDS RZ, [RZ] ;  /* 0x00000000fffff984 */ /* 0x000fe20000000800 */
[----:B------:R-:W-:Y:S01]  /*16490*/  @!PT LDS RZ, [RZ] ;  /* 0x00000000fffff984 */ /* 0x000fe20000000800 */
[----:B------:R-:W-:Y:S01]  /*164a0*/  @!PT LDS RZ, [RZ] ;  /* 0x00000000fffff984 */ /* 0x000fe20000000800 */
[----:B------:R0:W-:Y:S01]  /*164b0*/  @!P4 LDGSTS.E.BYPASS.LTC128B.128 [R10+0xf400], desc[UR60][R6.64], !P2 ;  /* 0x0f400000060acfae */ /* 0x0001e2000d101d7c */
[----:B------:R-:W-:-:S03]  /*164c0*/  IMAD.MOV.U32 R3, RZ, RZ, R14 ;  /* 0x000000ffff037224 */ /* 0x000fc600078e000e */
[----:B------:R0:W-:Y:S04]  /*164d0*/  @!P4 LDGSTS.E.BYPASS.LTC128B.128 [R10+0x13400], desc[UR60][R6.64+0x80], !P1 ;  /* 0x13400080060acfae */ /* 0x0001e8000c901d7c */
[----:B0-----:R-:W-:Y:S05]  /*164e0*/  WARPSYNC.COLLECTIVE R15, `(.L_x_1598) ;  /* 0x000000000f087348 */ /* 0x001fea0003c00000 */
[----:B------:R1:W2:Y:S02]  /*164f0*/  SHFL.IDX P6, R14, R13, R12, R11 ;  /* 0x0000000c0d0e7389 */ /* 0x0002a400000c000b */
[----:B012---:R-:W-:Y:S01]  /*16500*/  ENDCOLLECTIVE ;  /* 0x000000000000791b */ /* 0x007fe20003800000 */
.L_x_1598:
[----:B------:R-:W-:Y:S01]  /*16510*/  @!PT LDS RZ, [RZ] ;  /* 0x00000000fffff984 */ /* 0x000fe20000000800 */
[----:B------:R-:W-:Y:S01]  /*16520*/  @!PT LDS RZ, [RZ] ;  /* 0x00000000fffff984 */ /* 0x000fe20000000800 */
[----:B------:R-:W-:Y:S01]  /*16530*/  @!PT LDS RZ, [RZ] ;  /* 0x00000000fffff984 */ /* 0x000fe20000000800 */
[----:B------:R0:W-:Y:S01]  /*16540*/  @!P4 LDGSTS.E.BYPASS.LTC128B.128 [R10+0x17400], desc[UR60][R6.64+0x100], !P0 ;  /* 0x17400100060acfae */ /* 0x0001e2000c101d7c */
[----:B------:R-:W-:Y:S01]  /*16550*/  IMAD.MOV.U32 R4, RZ, RZ, R14 ;  /* 0x000000ffff047224 */ /* 0x000fe200078e000e */
[----:B------:R-:W-:Y:S06]  /*16560*/  BRA `(.L_x_1599) ;  /* 0xffffffb4001c7947 */ /* 0x000fec000383ffff */
.L_x_1485:
[----:B0-----:R-:W2:Y:S02]  /*16570*/  LDL R2, [R1] ;  /* 0x0000000001027983 */ /* 0x001ea40000100800 */
[----:B--2---:R0:W1:Y:S02]  /*16580*/  SYNCS.PHASECHK.TRANS64.TRYWAIT P0, [R2+URZ+0x2a820], R0 ;  /* 0x02a82000020075a7 */ /* 0x004064000800017f */
[----:B-1----:R-:W-:Y:S05]  /*16590*/  @!P0 NANOSLEEP.SYNCS 0x989680 ;  /* 0x009896800000895d */ /* 0x002fea0003900000 */
[----:B------:R-:W1:Y:S02]  /*165a0*/  @!P0 SYNCS.PHASECHK.TRANS64 P0, [R2+URZ+0x2a820], R0 ;  /* 0x02a82000020085a7 */ /* 0x000e64000800007f */
[----:B-1----:R-:W-:Y:S05]  /*165b0*/  @!P0 BRA `(.L_x_1485) ;  /* 0xfffffffc00ec8947 */ /* 0x002fea000383ffff */
[----:B------:R-:W-:Y:S05]  /*165c0*/  BRA `(.L_x_1600) ;  /* 0xffffffb400a07947 */ /* 0x000fea000383ffff */
.L_x_1494:
[----:B-1----:R1:W2:Y:S02]  /*165d0*/  SYNCS.PHASECHK.TRANS64.TRYWAIT P0, [R3+URZ+0x2a840], R2 ;  /* 0x02a84002030075a7 */ /* 0x0022a4000800017f */
[----:B--2---:R-:W-:Y:S05]  /*165e0*/  @!P0 NANOSLEEP.SYNCS 0x989680 ;  /* 0x009896800000895d */ /* 0x004fea0003900000 */
[----:B------:R-:W2:Y:S02]  /*165f0*/  @!P0 SYNCS.PHASECHK.TRANS64 P0, [R3+URZ+0x2a840], R2 ;  /* 0x02a84002030085a7 */ /* 0x000ea4000800007f */
[----:B--2---:R-:W-:Y:S05]  /*16600*/  @!P0 BRA `(.L_x_1494) ;  /* 0xfffffffc00f08947 */ /* 0x004fea000383ffff */
[----:B------:R-:W-:Y:S05]  /*16610*/  BRA `(.L_x_1601) ;  /* 0xffffffb8006c7947 */ /* 0x000fea000383ffff */
.L_x_1501:
[----:B0-----:R0:W1:Y:S02]  /*16620*/  SYNCS.PHASECHK.TRANS64.TRYWAIT P0, [R3+URZ+0x60], R2 ;  /* 0x00006002030075a7 */ /* 0x001064000800017f */
[----:B-1----:R-:W-:Y:S05]  /*16630*/  @!P0 NANOSLEEP.SYNCS 0x989680 ;  /* 0x009896800000895d */ /* 0x002fea0003900000 */
[----:B------:R-:W1:Y:S02]  /*16640*/  @!P0 SYNCS.PHASECHK.TRANS64 P0, [R3+URZ+0x60], R2 ;  /* 0x00006002030085a7 */ /* 0x000e64000800007f */
[----:B-1----:R-:W-:Y:S05]  /*16650*/  @!P0 BRA `(.L_x_1501) ;  /* 0xfffffffc00f08947 */ /* 0x002fea000383ffff */
[----:B------:R-:W-:Y:S05]  /*16660*/  BRA `(.L_x_1602) ;  /* 0xffffffbc00847947 */ /* 0x000fea000383ffff */
.L_x_1510:
[----:B--2---:R2:W3:Y:S02]  /*16670*/  SYNCS.PHASECHK.TRANS64.TRYWAIT P0, [R3+URZ+0x2a840], R2 ;  /* 0x02a84002030075a7 */ /* 0x0044e4000800017f */
[----:B---3--:R-:W-:Y:S05]  /*16680*/  @!P0 NANOSLEEP.SYNCS 0x989680 ;  /* 0x009896800000895d */ /* 0x008fea0003900000 */
[----:B------:R-:W3:Y:S02]  /*16690*/  @!P0 SYNCS.PHASECHK.TRANS64 P0, [R3+URZ+0x2a840], R2 ;  /* 0x02a84002030085a7 */ /* 0x000ee4000800007f */
[----:B---3--:R-:W-:Y:S05]  /*166a0*/  @!P0 BRA `(.L_x_1510) ;  /* 0xfffffffc00f08947 */ /* 0x008fea000383ffff */
[----:B------:R-:W-:Y:S05]  /*166b0*/  BRA `(.L_x_1603) ;  /* 0xffffffc4002c7947 */ /* 0x000fea000383ffff */
.L_x_1517:
[----:B0-----:R0:W2:Y:S02]  /*166c0*/  SYNCS.PHASECHK.TRANS64.TRYWAIT P0, [R2+URZ+0x60], R3 ;  /* 0x00006003020075a7 */ /* 0x0010a4000800017f */
[----:B--2---:R-:W-:Y:S05]  /*166d0*/  @!P0 NANOSLEEP.SYNCS 0x989680 ;  /* 0x009896800000895d */ /* 0x004fea0003900000 */
[----:B------:R-:W2:Y:S02]  /*166e0*/  @!P0 SYNCS.PHASECHK.TRANS64 P0, [R2+URZ+0x60], R3 ;  /* 0x00006003020085a7 */ /* 0x000ea4000800007f */
[----:B--2---:R-:W-:Y:S05]  /*166f0*/  @!P0 BRA `(.L_x_1517) ;  /* 0xfffffffc00f08947 */ /* 0x004fea000383ffff */
[----:B------:R-:W-:Y:S05]  /*16700*/  BRA `(.L_x_1604) ;  /* 0xffffffc800447947 */ /* 0x000fea000383ffff */
.L_x_1526:
[----:B----4-:R4:W0:Y:S02]  /*16710*/  SYNCS.PHASECHK.TRANS64.TRYWAIT P0, [R2+URZ+0x2a840], R3 ;  /* 0x02a84003020075a7 */ /* 0x010824000800017f */
[----:B0-----:R-:W-:Y:S05]  /*16720*/  @!P0 NANOSLEEP.SYNCS 0x989680 ;  /* 0x009896800000895d */ /* 0x001fea0003900000 */
[----:B------:R-:W0:Y:S02]  /*16730*/  @!P0 SYNCS.PHASECHK.TRANS64 P0, [R2+URZ+0x2a840], R3 ;  /* 0x02a84003020085a7 */ /* 0x000e24000800007f */
[----:B0-----:R-:W-:Y:S05]  /*16740*/  @!P0 BRA `(.L_x_1526) ;  /* 0xfffffffc00f08947 */ /* 0x001fea000383ffff */
[----:B------:R-:W-:Y:S05]  /*16750*/  BRA `(.L_x_1605) ;  /* 0xffffffcc00b47947 */ /* 0x000fea000383ffff */
.L_x_1533:
[----:B0-----:R0:W2:Y:S02]  /*16760*/  SYNCS.PHASECHK.TRANS64.TRYWAIT P0, [R2+URZ+0x60], R5 ;  /* 0x00006005020075a7 */ /* 0x0010a4000800017f */
[----:B--2---:R-:W-:Y:S05]  /*16770*/  @!P0 NANOSLEEP.SYNCS 0x989680 ;  /* 0x009896800000895d */ /* 0x004fea0003900000 */
[----:B------:R-:W2:Y:S02]  /*16780*/  @!P0 SYNCS.PHASECHK.TRANS64 P0, [R2+URZ+0x60], R5 ;  /* 0x00006005020085a7 */ /* 0x000ea4000800007f */
[----:B--2---:R-:W-:Y:S05]  /*16790*/  @!P0 BRA `(.L_x_1533) ;  /* 0xfffffffc00f08947 */ /* 0x004fea000383ffff */
[----:B------:R-:W-:Y:S05]  /*167a0*/  BRA `(.L_x_1606) ;  /* 0xffffffd000cc7947 */ /* 0x000fea000383ffff */
.L_x_1544:
[----:B----4-:R4:W0:Y:S02]  /*167b0*/  SYNCS.PHASECHK.TRANS64.TRYWAIT P0, [R0+URZ+0x2a860], R2 ;  /* 0x02a86002000075a7 */ /* 0x010824000800017f */
[----:B0-----:R-:W-:Y:S05]  /*167c0*/  @!P0 NANOSLEEP.SYNCS 0x989680 ;  /* 0x009896800000895d */ /* 0x001fea0003900000 */
[----:B------:R-:W0:Y:S02]  /*167d0*/  @!P0 SYNCS.PHASECHK.TRANS64 P0, [R0+URZ+0x2a860], R2 ;  /* 0x02a86002000085a7 */ /* 0x000e24000800007f */
[----:B0-----:R-:W-:Y:S05]  /*167e0*/  @!P0 BRA `(.L_x_1544) ;  /* 0xfffffffc00f08947 */ /* 0x001fea000383ffff */
[----:B------:R-:W-:Y:S05]  /*167f0*/  BRA `(.L_x_1607) ;  /* 0xffffffd800207947 */ /* 0x000fea000383ffff */
.L_x_1551:
[----:B------:R-:W-:Y:S01]  /*16800*/  BSSY B0, `(.L_x_1608) ;  /* 0x0000008000007945 */ /* 0x000fe20003800000 */
[----:B------:R-:W-:Y:S02]  /*16810*/  IMAD.MOV.U32 R13, RZ, RZ, R16 ;  /* 0x000000ffff0d7224 */ /* 0x000fe400078e0010 */
[----:B--2---:R-:W-:Y:S02]  /*16820*/  IMAD.MOV.U32 R12, RZ, RZ, RZ ;  /* 0x000000ffff0c7224 */ /* 0x004fe400078e00ff */
[----:B------:R-:W-:Y:S02]  /*16830*/  IMAD.MOV.U32 R11, RZ, RZ, 0x1f ;  /* 0x0000001fff0b7424 */ /* 0x000fe400078e00ff */
[----:B------:R-:W-:-:S07]  /*16840*/  IMAD.MOV.U32 R15, RZ, RZ, -0x1 ;  /* 0xffffffffff0f7424 */ /* 0x000fce00078e00ff */
[----:B01-3--:R-:W-:Y:S05]  /*16850*/  WARPSYNC.COLLECTIVE R15, `(.L_x_1609) ;  /* 0x000000000f087348 */ /* 0x00bfea0003c00000 */
[----:B------:R2:W4:Y:S02]  /*16860*/  SHFL.IDX P6, R14, R13, R12, R11 ;  /* 0x0000000c0d0e7389 */ /* 0x00052400000c000b */
[----:B01234-:R-:W-:Y:S01]  /*16870*/  ENDCOLLECTIVE ;  /* 0x000000000000791b */ /* 0x01ffe20003800000 */
.L_x_1609:
[----:B------:R-:W-:Y:S05]  /*16880*/  BSYNC B0 ;  /* 0x0000000000007941 */ /* 0x000fea0003800000 */
.L_x_1608:
        /* <DEDUP_REMOVED lines=9> */
.L_x_1610:
[----:B------:R-:W-:Y:S02]  /*16920*/  ULDC UR4, c[0x0][0xc3c] ;  /* 0x00030f0000047ab9 */ /* 0x000fe40000000800 */
        /* <DEDUP_REMOVED lines=17> */
.L_x_1611:
[----:B------:R-:W-:Y:S01]  /*16a40*/  IMAD.MOV.U32 R12, RZ, RZ, 0x2 ;  /* 0x00000002ff0c7424 */ /* 0x000fe200078e00ff */
[----:B------:R-:W-:-:S05]  /*16a50*/  SEL R7, R14, RZ, P1 ;  /* 0x000000ff0e077207 */ /* 0x000fca0000800000 */
[----:B------:R-:W-:-:S04]  /*16a60*/  IMAD.IADD R3, R2, 0x1, R7 ;  /* 0x0000000102037824 */ /* 0x000fc800078e0207 */
[----:B------:R-:W-:-:S07]  /*16a70*/  IMAD.MOV.U32 R13, RZ, RZ, R3 ;  /* 0x000000ffff0d7224 */ /* 0x000fce00078e0003 */
[----:B------:R-:W-:Y:S05]  /*16a80*/  WARPSYNC.COLLECTIVE R15, `(.L_x_1612) ;  /* 0x000000000f087348 */ /* 0x000fea0003c00000 */
[----:B------:R0:W1:Y:S02]  /*16a90*/  SHFL.UP P6, R14, R13, R12, R11 ;  /* 0x0400000c0d0e7389 */ /* 0x00006400000c000b */
[----:B01----:R-:W-:Y:S01]  /*16aa0*/  ENDCOLLECTIVE ;  /* 0x000000000000791b */ /* 0x003fe20003800000 */
.L_x_1612:
        /* <DEDUP_REMOVED lines=8> */
.L_x_1613:
        /* <DEDUP_REMOVED lines=8> */
.L_x_1614:
        /* <DEDUP_REMOVED lines=8> */
.L_x_1615:
        /* <DEDUP_REMOVED lines=9> */
.L_x_1616:
[----:B------:R-:W-:Y:S01]  /*16cc0*/  IMAD.MOV.U32 R16, RZ, RZ, R14 ;  /* 0x000000ffff107224 */ /* 0x000fe200078e000e */
[----:B------:R-:W-:Y:S06]  /*16cd0*/  BRA `(.L_x_1617) ;  /* 0xffffffd800a07947 */ /* 0x000fec000383ffff */
.L_x_1556:
[----:B------:R-:W-:Y:S01]  /*16ce0*/  BSSY B0, `(.L_x_1618) ;  /* 0x0000008000007945 */ /* 0x000fe20003800000 */
[----:B-----5:R-:W-:Y:S02]  /*16cf0*/  IMAD.MOV.U32 R13, RZ, RZ, R2 ;  /* 0x000000ffff0d7224 */ /* 0x020fe400078e0002 */
[----:B--2---:R-:W-:Y:S02]  /*16d00*/  IMAD.MOV.U32 R12, RZ, RZ, 0x1 ;  /* 0x00000001ff0c7424 */ /* 0x004fe400078e00ff */
[----:B------:R-:W-:Y:S02]  /*16d10*/  IMAD.MOV.U32 R11, RZ, RZ, RZ ;  /* 0x000000ffff0b7224 */ /* 0x000fe400078e00ff */
[----:B------:R-:W-:-:S07]  /*16d20*/  IMAD.MOV.U32 R15, RZ, RZ, -0x1 ;  /* 0xffffffffff0f7424 */ /* 0x000fce00078e00ff */
[----:B01-3--:R-:W-:Y:S05]  /*16d30*/  WARPSYNC.COLLECTIVE R15, `(.L_x_1619) ;  /* 0x000000000f087348 */ /* 0x00bfea0003c00000 */
[----:B------:R2:W4:Y:S02]  /*16d40*/  SHFL.UP P6, R14, R13, R12, R11 ;  /* 0x0400000c0d0e7389 */ /* 0x00052400000c000b */
[----:B01234-:R-:W-:Y:S01]  /*16d50*/  ENDCOLLECTIVE ;  /* 0x000000000000791b */ /* 0x01ffe20003800000 */
.L_x_1619:
[----:B------:R-:W-:Y:S05]  /*16d60*/  BSYNC B0 ;  /* 0x0000000000007941 */ /* 0x000fea0003800000 */
.L_x_1618:
        /* <DEDUP_REMOVED lines=9> */
.L_x_1620:
[----:B------:R-:W-:Y:S01]  /*16e00*/  IMAD.MOV.U32 R12, RZ, RZ, 0x4 ;  /* 0x00000004ff0c7424 */ /* 0x000fe200078e00ff */
[----:B------:R-:W-:-:S05]  /*16e10*/  SEL R14, R14, RZ, P2 ;  /* 0x000000ff0e0e7207 */ /* 0x000fca0001000000 */
[----:B------:R-:W-:-:S04]  /*16e20*/  IMAD.IADD R3, R3, 0x1, R14 ;  /* 0x0000000103037824 */ /* 0x000fc800078e020e */
[----:B------:R-:W-:-:S07]  /*16e30*/  IMAD.MOV.U32 R13, RZ, RZ, R3 ;  /* 0x000000ffff0d7224 */ /* 0x000fce00078e0003 */
[----:B------:R-:W-:Y:S05]  /*16e40*/  WARPSYNC.COLLECTIVE R15, `(.L_x_1621) ;  /* 0x000000000f087348 */ /* 0x000fea0003c00000 */
[----:B------:R0:W1:Y:S02]  /*16e50*/  SHFL.UP P6, R14, R13, R12, R11 ;  /* 0x0400000c0d0e7389 */ /* 0x00006400000c000b */
[----:B01----:R-:W-:Y:S01]  /*16e60*/  ENDCOLLECTIVE ;  /* 0x000000000000791b */ /* 0x003fe20003800000 */
.L_x_1621:
[----:B------:R-:W-:Y:S01]  /*16e70*/  IMAD.MOV.U32 R12, RZ, RZ, 0x8 ;  /* 0x00000008ff0c7424 */ /* 0x000fe200078e00ff */
[----:B------:R-:W-:-:S05]  /*16e80*/  SEL R14, R14, RZ, P3 ;  /* 0x000000ff0e0e7207 */ /* 0x000fca0001800000 */
[----:B------:R-:W-:-:S04]  /*16e90*/  IMAD.IADD R3, R3, 0x1, R14 ;  /* 0x0000000103037824 */ /* 0x000fc800078e020e */
[----:B------:R-:W-:-:S07]  /*16ea0*/  IMAD.MOV.U32 R13, RZ, RZ, R3 ;  /* 0x000000ffff0d7224 */ /* 0x000fce00078e0003 */
[----:B------:R-:W-:Y:S05]  /*16eb0*/  WARPSYNC.COLLECTIVE R15, `(.L_x_1622) ;  /* 0x000000000f087348 */ /* 0x000fea0003c00000 */
[----:B------:R0:W1:Y:S02]  /*16ec0*/  SHFL.UP P6, R14, R13, R12, R11 ;  /* 0x0400000c0d0e7389 */ /* 0x00006400000c000b */
[----:B01----:R-:W-:Y:S01]  /*16ed0*/  ENDCOLLECTIVE ;  /* 0x000000000000791b */ /* 0x003fe20003800000 */
.L_x_1622:
[----:B------:R-:W-:Y:S01]  /*16ee0*/  IMAD.MOV.U32 R12, RZ, RZ, 0x10 ;  /* 0x00000010ff0c7424 */ /* 0x000fe200078e00ff */
[----:B------:R-:W-:-:S05]  /*16ef0*/  SEL R14, R14, RZ, P4 ;  /* 0x000000ff0e0e7207 */ /* 0x000fca0002000000 */
[----:B------:R-:W-:-:S04]  /*16f00*/  IMAD.IADD R3, R3, 0x1, R14 ;  /* 0x0000000103037824 */ /* 0x000fc800078e020e */
[----:B------:R-:W-:-:S07]  /*16f10*/  IMAD.MOV.U32 R13, RZ, RZ, R3 ;  /* 0x000000ffff0d7224 */ /* 0x000fce00078e0003 */
[----:B------:R-:W-:Y:S05]  /*16f20*/  WARPSYNC.COLLECTIVE R15, `(.L_x_1623) ;  /* 0x000000000f087348 */ /* 0x000fea0003c00000 */
[----:B------:R0:W1:Y:S02]  /*16f30*/  SHFL.UP P6, R14, R13, R12, R11 ;  /* 0x0400000c0d0e7389 */ /* 0x00006400000c000b */
[----:B01----:R-:W-:Y:S01]  /*16f40*/  ENDCOLLECTIVE ;  /* 0x000000000000791b */ /* 0x003fe20003800000 */
.L_x_1623:
[----:B------:R-:W-:Y:S02]  /*16f50*/  IMAD.MOV.U32 R12, RZ, RZ, 0x1f ;  /* 0x0000001fff0c7424 */ /* 0x000fe400078e00ff */
[----:B------:R-:W-:Y:S01]  /*16f60*/  IMAD.MOV.U32 R11, RZ, RZ, 0x1f ;  /* 0x0000001fff0b7424 */ /* 0x000fe200078e00ff */
[----:B------:R-:W-:-:S05]  /*16f70*/  SEL R14, R14, RZ, P5 ;  /* 0x000000ff0e0e7207 */ /* 0x000fca0002800000 */
[----:B------:R-:W-:-:S04]  /*16f80*/  IMAD.IADD R3, R3, 0x1, R14 ;  /* 0x0000000103037824 */ /* 0x000fc800078e020e */
[----:B------:R-:W-:-:S07]  /*16f90*/  IMAD.MOV.U32 R13, RZ, RZ, R3 ;  /* 0x000000ffff0d7224 */ /* 0x000fce00078e0003 */
[----:B------:R-:W-:Y:S05]  /*16fa0*/  WARPSYNC.COLLECTIVE R15, `(.L_x_1624) ;  /* 0x000000000f087348 */ /* 0x000fea0003c00000 */
[----:B------:R0:W1:Y:S02]  /*16fb0*/  SHFL.IDX P6, R14, R13, R12, R11 ;  /* 0x0000000c0d0e7389 */ /* 0x00006400000c000b */
[----:B01----:R-:W-:Y:S01]  /*16fc0*/  ENDCOLLECTIVE ;  /* 0x000000000000791b */ /* 0x003fe20003800000 */
.L_x_1624:
[----:B------:R-:W-:Y:S01]  /*16fd0*/  IMAD.MOV.U32 R16, RZ, RZ, R14 ;  /* 0x000000ffff107224 */ /* 0x000fe200078e000e */
[----:B------:R-:W-:Y:S06]  /*16fe0*/  BRA `(.L_x_1625) ;  /* 0xffffffd800787947 */ /* 0x000fec000383ffff */
.L_x_1558:
[----:B------:R-:W-:Y:S01]  /*16ff0*/  BSSY B0, `(.L_x_1626) ;  /* 0x0000006000007945 */ /* 0x000fe20003800000 */
[----:B------:R-:W-:Y:S01]  /*17000*/  PLOP3.LUT P6, PT, P6, PT, PT, 0x8, 0x0 ;  /* 0x000000000000781c */ /* 0x000fe200037ce170 */
[----:B------:R-:W-:-:S12]  /*17010*/  IMAD.MOV.U32 R15, RZ, RZ, -0x1 ;  /* 0xffffffffff0f7424 */ /* 0x000fd800078e00ff */
[----:B01234-:R-:W-:Y:S05]  /*17020*/  WARPSYNC.COLLECTIVE R15, `(.L_x_1627) ;  /* 0x000000000f087348 */ /* 0x01ffea0003c00000 */
[----:B------:R-:W-:Y:S01]  /*17030*/  VOTE.ANY R14, PT, P6 ;  /* 0x00000000000e7806 */ /* 0x000fe200030e0100 */
[----:B01234-:R-:W-:Y:S06]  /*17040*/  ENDCOLLECTIVE ;  /* 0x000000000000791b */ /* 0x01ffec0003800000 */
.L_x_1627:
[----:B------:R-:W-:Y:S05]  /*17050*/  BSYNC B0 ;  /* 0x0000000000007941 */ /* 0x000fea0003800000 */
.L_x_1626:
        /* <DEDUP_REMOVED lines=9> */
.L_x_1628:
[----:B------:R-:W-:Y:S01]  /*170f0*/  IMAD.MOV.U32 R17, RZ, RZ, R14 ;  /* 0x000000ffff117224 */ /* 0x000fe200078e000e */
[----:B------:R-:W-:Y:S06]  /*17100*/  BRA `(.L_x_1629) ;  /* 0xffffffd800687947 */ /* 0x000fec000383ffff */
.L_x_1560:
[----:B------:R-:W-:Y:S01]  /*17110*/  BSSY B0, `(.L_x_1630) ;  /* 0x0000007000007945 */ /* 0x000fe20003800000 */
[----:B------:R-:W-:Y:S02]  /*17120*/  IMAD.MOV.U32 R13, RZ, RZ, R3 ;  /* 0x000000ffff0d7224 */ /* 0x000fe400078e0003 */
[----:B------:R-:W-:Y:S02]  /*17130*/  IMAD.MOV.U32 R11, RZ, RZ, 0x1f ;  /* 0x0000001fff0b7424 */ /* 0x000fe400078e00ff */
[----:B------:R-:W-:-:S07]  /*17140*/  IMAD.MOV.U32 R15, RZ, RZ, -0x1 ;  /* 0xffffffffff0f7424 */ /* 0x000fce00078e00ff */
[----:B01-34-:R-:W-:Y:S05]  /*17150*/  WARPSYNC.COLLECTIVE R15, `(.L_x_1631) ;  /* 0x000000000f087348 */ /* 0x01bfea0003c00000 */
[----:B------:R2:W0:Y:S02]  /*17160*/  SHFL.IDX P6, R14, R13, R12, R11 ;  /* 0x0000000c0d0e7389 */ /* 0x00042400000c000b */
[----:B01234-:R-:W-:Y:S01]  /*17170*/  ENDCOLLECTIVE ;  /* 0x000000000000791b */ /* 0x01ffe20003800000 */
.L_x_1631:
[----:B------:R-:W-:Y:S05]  /*17180*/  BSYNC B0 ;  /* 0x0000000000007941 */ /* 0x000fea0003800000 */
.L_x_1630:
[----:B------:R-:W-:Y:S01]  /*17190*/  IMAD.MOV.U32 R3, RZ, RZ, R14 ;  /* 0x000000ffff037224 */ /* 0x000fe200078e000e */
[----:B------:R-:W-:Y:S06]  /*171a0*/  BRA `(.L_x_1632) ;  /* 0xffffffd8005c7947 */ /* 0x000fec000383ffff */
.L_x_1564:
[----:B0-----:R0:W4:Y:S02]  /*171b0*/  SYNCS.PHASECHK.TRANS64.TRYWAIT P0, [R0+URZ+0x2a820], R3 ;  /* 0x02a82003000075a7 */ /* 0x001124000800017f */
[----:B----4-:R-:W-:Y:S05]  /*171c0*/  @!P0 NANOSLEEP.SYNCS 0x989680 ;  /* 0x009896800000895d */ /* 0x010fea0003900000 */
[----:B------:R-:W4:Y:S02]  /*171d0*/  @!P0 SYNCS.PHASECHK.TRANS64 P0, [R0+URZ+0x2a820], R3 ;  /* 0x02a82003000085a7 */ /* 0x000f24000800007f */
[----:B----4-:R-:W-:Y:S05]  /*171e0*/  @!P0 BRA `(.L_x_1564) ;  /* 0xfffffffc00f08947 */ /* 0x010fea000383ffff */
[----:B------:R-:W-:Y:S05]  /*171f0*/  BRA `(.L_x_1633) ;  /* 0xffffffdc00e07947 */ /* 0x000fea000383ffff */
.L_x_1565:
[----:B------:R-:W4:Y:S01]  /*17200*/  S2R R2, SR_TID.X ;  /* 0x0000000000027919 */ /* 0x000f220000002100 */
[----:B------:R-:W-:Y:S01]  /*17210*/  BSSY B0, `(.L_x_1634) ;  /* 0x000000a000007945 */ /* 0x000fe20003800000 */
[----:B--2---:R-:W-:Y:S02]  /*17220*/  IMAD.MOV.U32 R12, RZ, RZ, RZ ;  /* 0x000000ffff0c7224 */ /* 0x004fe400078e00ff */
[----:B------:R-:W-:Y:S02]  /*17230*/  IMAD.MOV.U32 R11, RZ, RZ, 0x1f ;  /* 0x0000001fff0b7424 */ /* 0x000fe400078e00ff */
[----:B------:R-:W-:Y:S01]  /*17240*/  IMAD.MOV.U32 R15, RZ, RZ, -0x1 ;  /* 0xffffffffff0f7424 */ /* 0x000fe200078e00ff */
[----:B----4-:R-:W-:-:S04]  /*17250*/  SHF.R.U32.HI R2, RZ, 0x5, R2 ;  /* 0x00000005ff027819 */ /* 0x010fc80000011602 */
[----:B------:R-:W-:-:S05]  /*17260*/  LOP3.LUT R2, R2, 0x3, RZ, 0xc0, !PT ;  /* 0x0000000302027812 */ /* 0x000fca00078ec0ff */
[----:B------:R-:W-:-:S07]  /*17270*/  IMAD.MOV.U32 R13, RZ, RZ, R2 ;  /* 0x000000ffff0d7224 */ /* 0x000fce00078e0002 */
[----:B01-3--:R-:W-:Y:S05]  /*17280*/  WARPSYNC.COLLECTIVE R15, `(.L_x_1635) ;  /* 0x000000000f087348 */ /* 0x00bfea0003c00000 */
[----:B------:R2:W4:Y:S02]  /*17290*/  SHFL.IDX P6, R14, R13, R12, R11 ;  /* 0x0000000c0d0e7389 */ /* 0x00052400000c000b */
[----:B01234-:R-:W-:Y:S01]  /*172a0*/  ENDCOLLECTIVE ;  /* 0x000000000000791b */ /* 0x01ffe20003800000 */
.L_x_1635:
[----:B------:R-:W-:Y:S05]  /*172b0*/  BSYNC B0 ;  /* 0x0000000000007941 */ /* 0x000fea0003800000 */
.L_x_1634:
[----:B------:R-:W-:Y:S05]  /*172c0*/  BRA `(.L_x_1636) ;  /* 0xffffffdc00c87947 */ /* 0x000fea000383ffff */
.L_x_1568:
[----:B------:R-:W-:Y:S01]  /*172d0*/  BSSY B1, `(.L_x_1637) ;  /* 0x0000006000017945 */ /* 0x000fe20003800000 */
[----:B------:R-:W-:-:S07]  /*172e0*/  IMAD.MOV.U32 R15, RZ, RZ, -0x1 ;  /* 0xffffffffff0f7424 */ /* 0x000fce00078e00ff */
[----:B-1234-:R-:W-:Y:S05]  /*172f0*/  WARPSYNC.COLLECTIVE R15, `(.L_x_1638) ;  /* 0x000000000f0c7348 */ /* 0x01efea0003c00000 */
[----:B------:R-:W-:Y:S02]  /*17300*/  ELECT P6, UR62, PT ;  /* 0x00000000003e782f */ /* 0x000fe400038c0000 */
[----:B------:R-:W-:Y:S01]  /*17310*/  MOV R14, UR62 ;  /* 0x0000003e000e7c02 */ /* 0x000fe20008000f00 */
[----:B-1234-:R-:W-:Y:S10]  /*17320*/  ENDCOLLECTIVE ;  /* 0x000000000000791b */ /* 0x01eff40003800000 */
.L_x_1638:
[----:B------:R-:W-:Y:S05]  /*17330*/  BSYNC B1 ;  /* 0x0000000000017941 */ /* 0x000fea0003800000 */
.L_x_1637:
[----:B------:R-:W-:Y:S05]  /*17340*/  BRA `(.L_x_1639) ;  /* 0xffffffdc00c07947 */ /* 0x000fea000383ffff */
.L_x_1570:
[----:B0-----:R0:W2:Y:S02]  /*17350*/  SYNCS.PHASECHK.TRANS64.TRYWAIT P0, [R6+URZ], R5 ;  /* 0x00000005060075a7 */ /* 0x0010a4000800017f */
[----:B--2---:R-:W-:Y:S05]  /*17360*/  @!P0 NANOSLEEP.SYNCS 0x989680 ;  /* 0x009896800000895d */ /* 0x004fea0003900000 */
[----:B------:R-:W2:Y:S02]  /*17370*/  @!P0 SYNCS.PHASECHK.TRANS64 P0, [R6+URZ], R5 ;  /* 0x00000005060085a7 */ /* 0x000ea4000800007f */
[----:B--2---:R-:W-:Y:S05]  /*17380*/  @!P0 BRA `(.L_x_1570) ;  /* 0xfffffffc00f08947 */ /* 0x004fea000383ffff */
[----:B------:R-:W-:Y:S05]  /*17390*/  BRA `(.L_x_1640) ;  /* 0xffffffe000047947 */ /* 0x000fea000383ffff */
.L_x_1571:
[----:B--2---:R2:W3:Y:S02]  /*173a0*/  SYNCS.PHASECHK.TRANS64.TRYWAIT P0, [R7+URZ], R2 ;  /* 0x00000002070075a7 */ /* 0x0044e4000800017f */
[----:B---3--:R-:W-:Y:S05]  /*173b0*/  @!P0 NANOSLEEP.SYNCS 0x989680 ;  /* 0x009896800000895d */ /* 0x008fea0003900000 */
[----:B------:R-:W3:Y:S02]  /*173c0*/  @!P0 SYNCS.PHASECHK.TRANS64 P0, [R7+URZ], R2 ;  /* 0x00000002070085a7 */ /* 0x000ee4000800007f */
[----:B---3--:R-:W-:Y:S05]  /*173d0*/  @!P0 BRA `(.L_x_1571) ;  /* 0xfffffffc00f08947 */ /* 0x008fea000383ffff */
[----:B------:R-:W-:Y:S05]  /*173e0*/  BRA `(.L_x_1641) ;  /* 0xffffffdc00f87947 */ /* 0x000fea000383ffff */
.L_x_1573:
[----:B---3--:R3:W4:Y:S02]  /*173f0*/  SYNCS.PHASECHK.TRANS64.TRYWAIT P0, [R4+URZ], R5 ;  /* 0x00000005040075a7 */ /* 0x008724000800017f */
[----:B----4-:R-:W-:Y:S05]  /*17400*/  @!P0 NANOSLEEP.SYNCS 0x989680 ;  /* 0x009896800000895d */ /* 0x010fea0003900000 */
[----:B------:R-:W4:Y:S02]  /*17410*/  @!P0 SYNCS.PHASECHK.TRANS64 P0, [R4+URZ], R5 ;  /* 0x00000005040085a7 */ /* 0x000f24000800007f */
[----:B----4-:R-:W-:Y:S05]  /*17420*/  @!P0 BRA `(.L_x_1573) ;  /* 0xfffffffc00f08947 */ /* 0x010fea000383ffff */
[----:B------:R-:W-:Y:S05]  /*17430*/  BRA `(.L_x_1642) ;  /* 0xffffffe000007947 */ /* 0x000fea000383ffff */
.L_x_1643:
        /* <DEDUP_REMOVED lines=12> */
.L_x_3198:


//--------------------- .text._ZN7cutlass13device_kernelIN5flash11enable_sm90INS1_16FlashAttnFwdSm90INS1_25CollectiveMainloopFwdSm90ILi2EN4cute5tupleIJNS5_1CILi1EEES8_S8_EEENS6_IJNS7_ILi128EEENS7_ILi96EEENS7_ILi192EEEEEELi128ENS_6half_tEfNS_4arch4Sm90ELb0ELb1ELb0ELb1ELb0ELb1ELb0ELb1ELb1ELb1ELb0ELb0EEENS1_21CollectiveEpilogueFwdINS6_IJSA_SA_SB_EEES9_SE_SG_Li256ELb1ELb1ELb0ELb0EEENS1_36VarlenDynamicPersistentTileSchedulerILi128ELi96ELi256ELi128ELb0ELb1ELb1ELb1ELb0ELb1EEEEEEEEEvNT_6ParamsE --------------------------
	.section	.text._ZN7cutlass13device_kernelIN5flash11enable_sm90INS1_16FlashAttnFwdSm90INS1_25CollectiveMainloopFwdSm90ILi2EN4cute5tupleIJNS5_1CILi1EEES8_S8_EEENS6_IJNS7_ILi128EEENS7_ILi96EEENS7_ILi192EEEEEELi128ENS_6half_tEfNS_4arch4Sm90ELb0ELb1ELb0ELb1ELb0ELb1ELb0ELb1ELb1ELb1ELb0ELb0EEENS1_21CollectiveEpilogueFwdINS6_IJSA_SA_SB_EEES9_SE_SG_Li256ELb1ELb1ELb0ELb0EEENS1_36VarlenDynamicPersistentTileSchedulerILi128ELi96ELi256ELi128ELb0ELb1ELb1ELb1ELb0ELb1EEEEEEEEEvNT_6ParamsE,"ax",@progbits
	.align	128
.text._ZN7cutlass13device_kernelIN5flash11enable_sm90INS1_16FlashAttnFwdSm90INS1_25CollectiveMainloopFwdSm90ILi2EN4cute5tupleIJNS5_1CILi1EEES8_S8_EEENS6_IJNS7_ILi128EEENS7_ILi96EEENS7_ILi192EEEEEELi128ENS_6half_tEfNS_4arch4Sm90ELb0ELb1ELb0ELb1ELb0ELb1ELb0ELb1ELb1ELb1ELb0ELb0EEENS1_21CollectiveEpilogueFwdINS6_IJSA_SA_SB_EEES9_SE_SG_Li256ELb1ELb1ELb0ELb0EEENS1_36VarlenDynamicPersistentTileSchedulerILi128ELi96ELi256ELi128ELb0ELb1ELb1ELb1ELb0ELb1EEEEEEEEEvNT_6ParamsE:
        .type           _ZN7cutlass13device_kernelIN5flash11enable_sm90INS1_16FlashAttnFwdSm90INS1_25CollectiveMainloopFwdSm90ILi2EN4cute5tupleIJNS5_1CILi1EEES8_S8_EEENS6_IJNS7_ILi128EEENS7_ILi96EEENS7_ILi192EEEEEELi128ENS_6half_tEfNS_4arch4Sm90ELb0ELb1ELb0ELb1ELb0ELb1ELb0ELb1ELb1ELb1ELb0ELb0EEENS1_21CollectiveEpilogueFwdINS6_IJSA_SA_SB_EEES9_SE_SG_Li256ELb1ELb1ELb0ELb0EEENS1_36VarlenDynamicPersistentTileSchedulerILi128ELi96ELi256ELi128ELb0ELb1ELb1ELb1ELb0ELb1EEEEEEEEEvNT_6ParamsE,@function
        .size           _ZN7cutlass13device_kernelIN5flash11enable_sm90INS1_16FlashAttnFwdSm90INS1_25CollectiveMainloopFwdSm90ILi2EN4cute5tupleIJNS5_1CILi1EEES8_S8_EEENS6_IJNS7_ILi128EEENS7_ILi96EEENS7_ILi192EEEEEELi128ENS_6half_tEfNS_4arch4Sm90ELb0ELb1ELb0ELb1ELb0ELb1ELb0ELb1ELb1ELb1ELb0ELb0EEENS1_21CollectiveEpilogueFwdINS6_IJSA_SA_SB_EEES9_SE_SG_Li256ELb1ELb1ELb0ELb0EEENS1_36VarlenDynamicPersistentTileSchedulerILi128ELi96ELi256ELi128ELb0ELb1ELb1ELb1ELb0ELb1EEEEEEEEEvNT_6ParamsE,(.L_x_3199 - _ZN7cutlass13device_kernelIN5flash11enable_sm90INS1_16FlashAttnFwdSm90INS1_25CollectiveMainloopFwdSm90ILi2EN4cute5tupleIJNS5_1CILi1EEES8_S8_EEENS6_IJNS7_ILi128EEENS7_ILi96EEENS7_ILi192EEEEEELi128ENS_6half_tEfNS_4arch4Sm90ELb0ELb1ELb0ELb1ELb0ELb1ELb0ELb1ELb1ELb1ELb0ELb0EEENS1_21CollectiveEpilogueFwdINS6_IJSA_SA_SB_EEES9_SE_SG_Li256ELb1ELb1ELb0ELb0EEENS1_36VarlenDynamicPersistentTileSchedulerILi128ELi96ELi256ELi128ELb0ELb1ELb1ELb1ELb0ELb1EEEEEEEEEvNT_6ParamsE)
        .other          _ZN7cutlass13device_kernelIN5flash11enable_sm90INS1_16FlashAttnFwdSm90INS1_25CollectiveMainloopFwdSm90ILi2EN4cute5tupleIJNS5_1CILi1EEES8_S8_EEENS6_IJNS7_ILi128EEENS7_ILi96EEENS7_ILi192EEEEEELi128ENS_6half_tEfNS_4arch4Sm90ELb0ELb1ELb0ELb1ELb0ELb1ELb0ELb1ELb1ELb1ELb0ELb0EEENS1_21CollectiveEpilogueFwdINS6_IJSA_SA_SB_EEES9_SE_SG_Li256ELb1ELb1ELb0ELb0EEENS1_36VarlenDynamicPersistentTileSchedulerILi128ELi96ELi256ELi128ELb0ELb1ELb1ELb1ELb0ELb1EEEEEEEEEvNT_6ParamsE,@"STO_CUDA_ENTRY STV_DEFAULT"
_ZN7cutlass13device_kernelIN5flash11enable_sm90INS1_16FlashAttnFwdSm90INS1_25CollectiveMainloopFwdSm90ILi2EN4cute5tupleIJNS5_1CILi1EEES8_S8_EEENS6_IJNS7_ILi128EEENS7_ILi96EEENS7_ILi192EEEEEELi128ENS_6half_tEfNS_4arch4Sm90ELb0ELb1ELb0ELb1ELb0ELb1ELb0ELb1ELb1ELb1ELb0ELb0EEENS1_21CollectiveEpilogueFwdINS6_IJSA_SA_SB_EEES9_SE_SG_Li256ELb1ELb1ELb0ELb0EEENS1_36VarlenDynamicPersistentTileSchedulerILi128ELi96ELi256ELi128ELb0ELb1ELb1ELb1ELb0ELb1EEEEEEEEEvNT_6ParamsE:
        /* <DEDUP_REMOVED lines=24> */
.L_x_1645:
[----:B------:R-:W-:Y:S05]  /*0180*/  BSYNC B0 ;  /* 0x0000000000007941 */ /* 0x000fea0003800000 */
.L_x_1644:
        /* <DEDUP_REMOVED lines=41> */
.L_x_1646:
        /* <DEDUP_REMOVED lines=22> */
.L_x_1647:
        /* <DEDUP_REMOVED lines=18> */
.L_x_1648:
        /* <DEDUP_REMOVED lines=22> */
.L_x_1649:
        /* <DEDUP_REMOVED lines=22> */
.L_x_1650:
[----:B------:R-:W-:Y:S01]  /*0960*/  PLOP3.LUT P0, PT, PT, PT, UP0, 0x80, 0x0 ;  /* 0x000000000000781c */ /* 0x000fe20003f0f008 */
[----:B------:R-:W-:Y:S01]  /*0970*/  UMOV UR60, 0x1 ;  /* 0x00000001003c7882 */ /* 0x000fe20000000000 */
[----:B------:R-:W-:Y:S01]  /*0980*/  NOP ;  /* 0x0000000000007918 */ /* 0x000fe20000000000 */
[----:B------:R-:W-:Y:S01]  /*0990*/  USEL UR60, UR60, 0x2, !UP0 ;  /* 0x000000023c3c7887 */ /* 0x000fe2000c000000 */
[----:B------:R-:W-:Y:S01]  /*09a0*/  BSSY B9, `(.L_x_1651) ;  /* 0x00027a9000097945 */ /* 0x000fe20003800000 */
[----:B012-4-:R-:W-:Y:S08]  /*09b0*/  BAR.SYNC.DEFER_BLOCKING 0x0 ;  /* 0x0000000000007b1d */ /* 0x017ff00000010000 */
[----:B------:R-:W-:Y:S05]  /*09c0*/  @!P0 BRA `(.L_x_1652) ;  /* 0x000001f400d48947 */ /* 0x000fea0003800000 */
.L_x_1653:
        /* <DEDUP_REMOVED lines=15> */
[----:B------:R-:W-:Y:S01]  /*0ac0*/  VIADD R4, R4, 0xffffff80 ;  /* 0xffffff8004047836 */ /* 0x000fe20000000000 */
[----:B------:R-:W-:Y:S01]  /*0ad0*/  R2UR UR4, R16 ;  /* 0x00000000100472ca */ /* 0x000fe200000e0000 */
[----:B------:R-:W-:Y:S01]  /*0ae0*/  ULOP3.LUT UR5, UR60, 0x1, URZ, 0xfc, !UPT ;  /* 0x000000013c057892 */ /* 0x000fe2000f8efc3f */
[----:B------:R-:W-:Y:S01]  /*0af0*/  MOV R187, RZ ;  /* 0x000000ff00bb7202 */ /* 0x000fe20000000f00 */
[----:B------:R-:W-:Y:S01]  /*0b00*/  IMAD.MOV.U32 R17, RZ, RZ, RZ ;  /* 0x000000ffff117224 */ /* 0x000fe200078e00ff */
[----:B------:R-:W-:Y:S01]  /*0b10*/  SHF.R.S32.HI R3, RZ, 0x1f, R4 ;  /* 0x0000001fff037819 */ /* 0x000fe20000011404 */
[----:B------:R-:W-:Y:S01]  /*0b20*/  IMAD.MOV.U32 R167, RZ, RZ, RZ ;  /* 0x000000ffffa77224 */ /* 0x000fe200078e00ff */
[----:B------:R-:W-:Y:S02]  /*0b30*/  CS2R R22, SRZ ;  /* 0x0000000000167805 */ /* 0x000fe4000001ff00 */
[CC--:B------:R-:W-:Y:S02]  /*0b40*/  LEA.HI R0, R3.reuse, R4.reuse, RZ, 0x7 ;  /* 0x0000000403007211 */ /* 0x0c0fe400078f38ff */
[----:B------:R-:W-:-:S02]  /*0b50*/  LEA.HI R2, R3, R4, RZ, 0x4 ;  /* 0x0000000403027211 */ /* 0x000fc400078f20ff */
[----:B------:R-:W-:Y:S01]  /*0b60*/  LOP3.LUT R201, R0, 0xffffff80, RZ, 0xc0, !PT ;  /* 0xffffff8000c97812 */ /* 0x000fe200078ec0ff */
[----:B------:R-:W-:Y:S01]  /*0b70*/  UIADD3 UR4, UR4, 0xc400, URZ ;  /* 0x0000c40004047890 */ /* 0x000fe2000fffe03f */
[----:B------:R-:W-:Y:S02]  /*0b80*/  SHF.R.S32.HI R5, RZ, 0x4, R2 ;  /* 0x00000004ff057819 */ /* 0x000fe40000011402 */
[----:B------:R-:W-:Y:S01]  /*0b90*/  SHF.R.S32.HI R223, RZ, 0x7, R0 ;  /* 0x00000007ffdf7819 */ /* 0x000fe20000011400 */
[----:B------:R-:W-:Y:S01]  /*0ba0*/  IMAD.IADD R201, R4, 0x1, -R201 ;  /* 0x0000000104c97824 */ /* 0x000fe200078e0ac9 */
[----:B------:R-:W-:Y:S02]  /*0bb0*/  LEA.HI R190, R3, R4, RZ, 0x3 ;  /* 0x0000000403be7211 */ /* 0x000fe400078f18ff */
[----:B------:R-:W-:Y:S02]  /*0bc0*/  LEA.HI R0, R0, R223, RZ, 0x1 ;  /* 0x000000df00007211 */ /* 0x000fe400078f08ff */
[----:B------:R-:W-:-:S02]  /*0bd0*/  SHF.R.S32.HI R8, RZ, 0x1f, R201 ;  /* 0x0000001fff087819 */ /* 0x000fc400000114c9 */
[----:B------:R-:W-:Y:S02]  /*0be0*/  LOP3.LUT R0, R0, 0x3fffffe, RZ, 0xc0, !PT ;  /* 0x03fffffe00007812 */ /* 0x000fe400078ec0ff */
[CC--:B------:R-:W-:Y:S02]  /*0bf0*/  LEA.HI R9, R8.reuse, R201.reuse, RZ, 0x2 ;  /* 0x000000c908097211 */ /* 0x0c0fe400078f10ff */
[----:B------:R-:W-:Y:S01]  /*0c00*/  LEA.HI R8, R8, R201, RZ, 0x5 ;  /* 0x000000c908087211 */ /* 0x000fe200078f28ff */
[----:B------:R-:W-:Y:S01]  /*0c10*/  IMAD.IADD R0, R223, 0x1, -R0 ;  /* 0x00000001df007824 */ /* 0x000fe200078e0a00 */
[--C-:B------:R-:W-:Y:S02]  /*0c20*/  SHF.R.S32.HI R7, RZ, 0x2, R9.reuse ;  /* 0x00000002ff077819 */ /* 0x100fe40000011409 */
[----:B------:R-:W-:Y:S02]  /*0c30*/  SHF.R.S32.HI R6, RZ, 0x1f, R9 ;  /* 0x0000001fff067819 */ /* 0x000fe40000011409 */
[----:B------:R-:W-:-:S02]  /*0c40*/  SHF.R.S32.HI R8, RZ, 0x5, R8 ;  /* 0x00000005ff087819 */ /* 0x000fc40000011408 */
[----:B------:R-:W-:Y:S02]  /*0c50*/  LEA.HI R10, R6, R7, RZ, 0x3 ;  /* 0x00000007060a7211 */ /* 0x000fe400078f18ff */
[----:B------:R-:W-:Y:S02]  /*0c60*/  LEA.HI R6, R2, R5, RZ, 0x1 ;  /* 0x0000000502067211 */ /* 0x000fe400078f08ff */
[----:B------:R-:W-:Y:S02]  /*0c70*/  LOP3.LUT R10, R10, 0xfffffff8, RZ, 0xc0, !PT ;  /* 0xfffffff80a0a7812 */ /* 0x000fe400078ec0ff */
[----:B------:R-:W-:Y:S02]  /*0c80*/  LOP3.LUT R6, R6, 0x1ffffffe, RZ, 0xc0, !PT ;  /* 0x1ffffffe06067812 */ /* 0x000fe400078ec0ff */
[----:B------:R-:W-:Y:S01]  /*0c90*/  LOP3.LUT R180, R9, 0x7ffffffc, RZ, 0xc0, !PT ;  /* 0x7ffffffc09b47812 */ /* 0x000fe200078ec0ff */
[----:B------:R-:W-:Y:S02]  /*0ca0*/  IMAD.IADD R7, R7, 0x1, -R10 ;  /* 0x0000000107077824 */ /* 0x000fe400078e0a0a */
[----:B------:R-:W-:Y:S01]  /*0cb0*/  IMAD.IADD R6, R5, 0x1, -R6 ;  /* 0x0000000105067824 */ /* 0x000fe200078e0a06 */
[----:B------:R-:W-:Y:S01]  /*0cc0*/  LEA.HI R5, R3, R4, RZ, 0x5 ;  /* 0x0000000403057211 */ /* 0x000fe200078f28ff */
[----:B------:R-:W-:Y:S01]  /*0cd0*/  IMAD.IADD R180, R201, 0x1, -R180 ;  /* 0x00000001c9b47824 */ /* 0x000fe200078e0ab4 */
[----:B------:R-:W-:-:S02]  /*0ce0*/  LEA R11, R8, R7, 0x4 ;  /* 0x00000007080b7211 */ /* 0x000fc400078e20ff */
[----:B------:R-:W-:Y:S02]  /*0cf0*/  LEA.HI R7, R3, R4, RZ, 0x2 ;  /* 0x0000000403077211 */ /* 0x000fe400078f10ff */
[----:B------:R-:W-:Y:S02]  /*0d00*/  LOP3.LUT R3, R2, 0x3fffff0, RZ, 0xc0, !PT ;  /* 0x03fffff002037812 */ /* 0x000fe400078ec0ff */
[----:B------:R-:W-:Y:S02]  /*0d10*/  LOP3.LUT R189, R7, 0xfffffffc, RZ, 0xc0, !PT ;  /* 0xfffffffc07bd7812 */ /* 0x000fe400078ec0ff */
[----:B------:R-:W-:Y:S01]  /*0d20*/  SHF.R.S32.HI R162, RZ, 0x2, R7 ;  /* 0x00000002ffa27819 */ /* 0x000fe20000011407 */
[C---:B------:R-:W-:Y:S01]  /*0d30*/  IMAD.IADD R3, R4.reuse, 0x1, -R3 ;  /* 0x0000000104037824 */ /* 0x040fe200078e0a03 */
[----:B------:R-:W-:Y:S01]  /*0d40*/  SHF.R.S32.HI R7, RZ, 0x1f, R7 ;  /* 0x0000001fff077819 */ /* 0x000fe20000011407 */
[----:B------:R-:W-:Y:S01]  /*0d50*/  IMAD.IADD R189, R4, 0x1, -R189 ;  /* 0x0000000104bd7824 */ /* 0x000fe200078e0abd */
[----:B------:R-:W-:Y:S01]  /*0d60*/  SHF.R.S32.HI R176, RZ, 0x5, R5 ;  /* 0x00000005ffb07819 */ /* 0x000fe20000011405 */
[----:B------:R-:W-:Y:S01]  /*0d70*/  VIADD R188, R162, 0x40 ;  /* 0x00000040a2bc7836 */ /* 0x000fe20000000000 */
[----:B------:R-:W-:Y:S01]  /*0d80*/  LEA.HI R7, R7, R162, RZ, 0x3 ;  /* 0x000000a207077211 */ /* 0x000fe200078f18ff */
[----:B------:R-:W-:Y:S01]  /*0d90*/  IMAD.SHL.U32 R160, R189, 0x4, RZ ;  /* 0x00000004bda07824 */ /* 0x000fe200078e00ff */
[----:B------:R-:W-:Y:S01]  /*0da0*/  LEA R224, R0, R11, 0x6 ;  /* 0x0000000b00e07211 */ /* 0x000fe200078e30ff */
[----:B------:R-:W-:Y:S01]  /*0db0*/  IMAD R3, R176, 0x10, R3 ;  /* 0x00000010b0037824 */ /* 0x000fe200078e0203 */
[----:B------:R-:W-:Y:S01]  /*0dc0*/  LOP3.LUT R7, R7, 0xfffffff8, RZ, 0xc0, !PT ;  /* 0xfffffff807077812 */ /* 0x000fe200078ec0ff */
[C---:B------:R-:W-:Y:S01]  /*0dd0*/  VIADD R169, R160.reuse, 0x20 ;  /* 0x00000020a0a97836 */ /* 0x040fe20000000000 */
[C---:B------:R-:W-:Y:S01]  /*0de0*/  IADD3 R168, R160.reuse, 0x40, RZ ;  /* 0x00000040a0a87810 */ /* 0x040fe20007ffe0ff */
[----:B------:R-:W-:Y:S01]  /*0df0*/  IMAD R225, R3, 0x8, R6 ;  /* 0x0000000803e17824 */ /* 0x000fe200078e0206 */
[----:B------:R-:W-:Y:S01]  /*0e00*/  SHF.R.S32.HI R3, RZ, 0x1f, R188 ;  /* 0x0000001fff037819 */ /* 0x000fe200000114bc */
[----:B------:R-:W-:Y:S01]  /*0e10*/  IMAD.IADD R165, R160, 0x1, R169 ;  /* 0x00000001a0a57824 */ /* 0x000fe200078e02a9 */
[----:B------:R-:W-:Y:S01]  /*0e20*/  LOP3.LUT R5, R190, 0xfffffff8, RZ, 0xc0, !PT ;  /* 0xfffffff8be057812 */ /* 0x000fe200078ec0ff */
[----:B------:R-:W-:Y:S01]  /*0e30*/  IMAD.IADD R199, R162, 0x1, -R7 ;  /* 0x00000001a2c77824 */ /* 0x000fe200078e0a07 */
[----:B------:R-:W-:Y:S01]  /*0e40*/  LEA.HI R3, R3, R188, RZ, 0x3 ;  /* 0x000000bc03037211 */ /* 0x000fe200078f18ff */
[----:B------:R-:W-:Y:S01]  /*0e50*/  IMAD.SHL.U32 R173, R188, 0x40, RZ ;  /* 0x00000040bcad7824 */ /* 0x000fe200078e00ff */
[----:B------:R-:W-:Y:S01]  /*0e60*/  SHF.R.S32.HI R0, RZ, 0x1f, R165 ;  /* 0x0000001fff007819 */ /* 0x000fe200000114a5 */
[----:B------:R-:W-:Y:S01]  /*0e70*/  IMAD.SHL.U32 R174, R199, 0x40, RZ ;  /* 0x00000040c7ae7824 */ /* 0x000fe200078e00ff */
[----:B------:R-:W-:Y:S01]  /*0e80*/  IADD3 R171, R160, 0x10, RZ ;  /* 0x00000010a0ab7810 */ /* 0x000fe20007ffe0ff */
[----:B------:R-:W-:Y:S01]  /*0e90*/  IMAD.SHL.U32 R3, R3, 0x40, RZ ;  /* 0x0000004003037824 */ /* 0x000fe200078e00ff */
[-C--:B------:R-:W-:Y:S01]  /*0ea0*/  LEA.HI R191, R0, R165.reuse, RZ, 0x3 ;  /* 0x000000a500bf7211 */ /* 0x080fe200078f18ff */
[----:B------:R-:W-:Y:S01]  /*0eb0*/  IMAD.IADD R166, R160, 0x1, R168 ;  /* 0x00000001a0a67824 */ /* 0x000fe200078e02a8 */
[----:B------:R-:W-:Y:S01]  /*0ec0*/  LEA.HI R0, R0, R165, RZ, 0x6 ;  /* 0x000000a500007211 */ /* 0x000fe200078f30ff */
[----:B------:R-:W-:Y:S01]  /*0ed0*/  IMAD.IADD R184, R4, 0x1, -R5 ;  /* 0x0000000104b87824 */ /* 0x000fe200078e0a05 */
[----:B------:R-:W-:Y:S01]  /*0ee0*/  LOP3.LUT R174, R174, 0x1c0, RZ, 0xc0, !PT ;  /* 0x000001c0aeae7812 */ /* 0x000fe200078ec0ff */
[----:B------:R-:W-:Y:S01]  /*0ef0*/  IMAD.SHL.U32 R176, R176, 0x200, RZ ;  /* 0x00000200b0b07824 */ /* 0x000fe200078e00ff */
[----:B------:R-:W-:Y:S01]  /*0f00*/  LOP3.LUT R173, R173, 0x1c0, RZ, 0xc0, !PT ;  /* 0x000001c0adad7812 */ /* 0x000fe200078ec0ff */
[----:B------:R-:W-:Y:S01]  /*0f10*/  IMAD.SHL.U32 R2, R0, 0x80, RZ ;  /* 0x0000008000027824 */ /* 0x000fe200078e00ff */
[----:B------:R-:W-:Y:S01]  /*0f20*/  SHF.R.U32.HI R175, RZ, 0x3, R174 ;  /* 0x00000003ffaf7819 */ /* 0x000fe200000116ae */
[----:B------:R-:W-:Y:S01]  /*0f30*/  IMAD.SHL.U32 R18, R189, 0x8, RZ ;  /* 0x00000008bd127824 */ /* 0x000fe200078e00ff */
[----:B------:R-:W-:Y:S01]  /*0f40*/  LOP3.LUT R0, R174, 0x38, R191, 0xf8, !PT ;  /* 0x00000038ae007812 */ /* 0x000fe200078ef8bf */
[----:B------:R-:W-:Y:S01]  /*0f50*/  IMAD.SHL.U32 R182, R184, 0x8, RZ ;  /* 0x00000008b8b67824 */ /* 0x000fe200078e00ff */
[----:B------:R-:W-:Y:S01]  /*0f60*/  SHF.R.U32.HI R208, RZ, 0x3, R173 ;  /* 0x00000003ffd07819 */ /* 0x000fe200000116ad */
[----:B------:R-:W-:Y:S01]  /*0f70*/  VIADD R170, R160, 0x30 ;  /* 0x00000030a0aa7836 */ /* 0x000fe20000000000 */
[----:B------:R-:W-:Y:S01]  /*0f80*/  LOP3.LUT R178, R3, 0xfffffe00, RZ, 0xc0, !PT ;  /* 0xfffffe0003b27812 */ /* 0x000fe200078ec0ff */
[----:B------:R-:W-:Y:S01]  /*0f90*/  VIADD R183, R182, 0x40 ;  /* 0x00000040b6b77836 */ /* 0x000fe20000000000 */
[----:B------:R-:W-:Y:S01]  /*0fa0*/  LOP3.LUT R7, R173, 0x38, R191, 0xf8, !PT ;  /* 0x00000038ad077812 */ /* 0x000fe200078ef8bf */
[----:B------:R-:W-:Y:S01]  /*0fb0*/  VIADD R172, R160, 0x50 ;  /* 0x00000050a0ac7836 */ /* 0x000fe20000000000 */
[----:B------:R-:W-:Y:S01]  /*0fc0*/  SHF.R.S32.HI R3, RZ, 0x1f, R166 ;  /* 0x0000001fff037819 */ /* 0x000fe200000114a6 */
[----:B------:R-:W-:Y:S01]  /*0fd0*/  IMAD.SHL.U32 R225, R225, 0x8, RZ ;  /* 0x00000008e1e17824 */ /* 0x000fe200078e00ff */
[----:B------:R-:W-:-:S02]  /*0fe0*/  LOP3.LUT R5, R2, 0xffffe000, RZ, 0xc0, !PT ;  /* 0xffffe00002057812 */ /* 0x000fc400078ec0ff */
[----:B------:R-:W-:Y:S02]  /*0ff0*/  LOP3.LUT R0, R0, R175, RZ, 0x3c, !PT ;  /* 0x000000af00007212 */ /* 0x000fe400078e3cff */
[----:B------:R-:W-:Y:S02]  /*1000*/  LOP3.LUT R2, R7, R208, RZ, 0x3c, !PT ;  /* 0x000000d007027212 */ /* 0x000fe400078e3cff */
[CC--:B------:R-:W-:Y:S02]  /*1010*/  LEA.HI R4, R3.reuse, R166.reuse, RZ, 0x6 ;  /* 0x000000a603047211 */ /* 0x0c0fe400078f30ff */
[----:B------:R-:W-:Y:S02]  /*1020*/  LEA.HI R3, R3, R166, RZ, 0x3 ;  /* 0x000000a603037211 */ /* 0x000fe400078f18ff */
[-C--:B------:R-:W-:Y:S01]  /*1030*/  IADD3 R207, R0, R5.reuse, R176 ;  /* 0x0000000500cf7210 */ /* 0x080fe20007ffe0b0 */
[----:B------:R-:W-:Y:S01]  /*1040*/  IMAD.U32 R0, RZ, RZ, UR5 ;  /* 0x00000005ff007e24 */ /* 0x000fe2000f8e00ff */
[----:B------:R-:W-:Y:S01]  /*1050*/  IADD3 R2, R2, R5, R178 ;  /* 0x0000000502027210 */ /* 0x000fe20007ffe0b2 */
[----:B------:R-:W-:Y:S01]  /*1060*/  IMAD.U32 R5, RZ, RZ, UR4 ;  /* 0x00000004ff057e24 */ /* 0x000fe2000f8e00ff */
[----:B------:R-:W-:Y:S01]  /*1070*/  LEA.HI R0, R189, R189, RZ, 0x1 ;  /* 0x000000bdbd007211 */ /* 0x000fe200078f08ff */
[----:B------:R-:W-:Y:S01]  /*1080*/  IMAD.SHL.U32 R6, R4, 0x80, RZ ;  /* 0x0000008004067824 */ /* 0x000fe200078e00ff */
[----:B------:R-:W-:-:S02]  /*1090*/  LOP3.LUT R4, R174, 0x38, R3, 0xf8, !PT ;  /* 0x00000038ae047812 */ /* 0x000fc400078ef803 */
[----:B------:R-:W-:Y:S01]  /*10a0*/  LOP3.LUT R11, R173, 0x38, R3, 0xf8, !PT ;  /* 0x00000038ad0b7812 */ /* 0x000fe200078ef803 */
[----:B------:R0:W-:Y:S01]  /*10b0*/  STL [R1+0x8], R5 ;  /* 0x0000080501007387 */ /* 0x0001e20000100800 */
[----:B------:R-:W-:Y:S02]  /*10c0*/  LOP3.LUT R0, R0, 0x1ffffffe, RZ, 0xc0, !PT ;  /* 0x1ffffffe00007812 */ /* 0x000fe400078ec0ff */
[----:B------:R-:W-:Y:S02]  /*10d0*/  LOP3.LUT R7, R6, 0xffffe000, RZ, 0xc0, !PT ;  /* 0xffffe00006077812 */ /* 0x000fe400078ec0ff */
[----:B------:R-:W-:Y:S01]  /*10e0*/  LOP3.LUT R4, R4, R175, RZ, 0x3c, !PT ;  /* 0x000000af04047212 */ /* 0x000fe200078e3cff */
[----:B------:R-:W-:Y:S01]  /*10f0*/  IMAD.IADD R181, R189, 0x1, -R0 ;  /* 0x00000001bdb57824 */ /* 0x000fe200078e0a00 */
[----:B------:R-:W-:Y:S02]  /*1100*/  LOP3.LUT R11, R11, R208, RZ, 0x3c, !PT ;  /* 0x000000d00b0b7212 */ /* 0x000fe400078e3cff */
[----:B------:R-:W-:-:S02]  /*1110*/  IADD3 R4, R4, R7, R176 ;  /* 0x0000000704047210 */ /* 0x000fc40007ffe0b0 */
[----:B0-----:R-:W-:Y:S02]  /*1120*/  LOP3.LUT R5, R173, 0x38, R18, 0xf8, !PT ;  /* 0x00000038ad057812 */ /* 0x001fe400078ef812 */
[----:B------:R-:W-:Y:S02]  /*1130*/  IADD3 R11, R11, R7, R178 ;  /* 0x000000070b0b7210 */ /* 0x000fe40007ffe0b2 */
[----:B------:R-:W-:Y:S02]  /*1140*/  LOP3.LUT R5, R178, R5, R208, 0xf6, !PT ;  /* 0x00000005b2057212 */ /* 0x000fe400078ef6d0 */
[----:B------:R-:W-:Y:S02]  /*1150*/  SHF.R.S32.HI R190, RZ, 0x3, R190 ;  /* 0x00000003ffbe7819 */ /* 0x000fe400000114be */
[----:B------:R-:W-:Y:S02]  /*1160*/  SHF.R.S32.HI R227, RZ, 0x1f, R182 ;  /* 0x0000001fffe37819 */ /* 0x000fe400000114b6 */
[----:B------:R-:W-:-:S02]  /*1170*/  SHF.R.S32.HI R197, RZ, 0x1f, R171 ;  /* 0x0000001fffc57819 */ /* 0x000fc400000114ab */
[----:B------:R-:W-:Y:S02]  /*1180*/  SHF.R.S32.HI R226, RZ, 0x1f, R183 ;  /* 0x0000001fffe27819 */ /* 0x000fe400000114b7 */
[----:B------:R-:W-:Y:S02]  /*1190*/  SHF.R.S32.HI R196, RZ, 0x1f, R169 ;  /* 0x0000001fffc47819 */ /* 0x000fe400000114a9 */
[----:B------:R-:W-:Y:S02]  /*11a0*/  SHF.R.S32.HI R195, RZ, 0x1f, R170 ;  /* 0x0000001fffc37819 */ /* 0x000fe400000114aa */
[----:B------:R-:W-:Y:S02]  /*11b0*/  SHF.R.S32.HI R194, RZ, 0x1f, R168 ;  /* 0x0000001fffc27819 */ /* 0x000fe400000114a8 */
[----:B------:R-:W-:Y:S02]  /*11c0*/  SHF.R.S32.HI R193, RZ, 0x1f, R172 ;  /* 0x0000001fffc17819 */ /* 0x000fe400000114ac */
[----:B------:R-:W-:-:S02]  /*11d0*/  SHF.R.S32.HI R191, RZ, 0x3, R191 ;  /* 0x00000003ffbf7819 */ /* 0x000fc400000114bf */
[----:B------:R-:W-:Y:S02]  /*11e0*/  SHF.R.S32.HI R192, RZ, 0x3, R3 ;  /* 0x00000003ffc07819 */ /* 0x000fe40000011403 */
[----:B------:R-:W-:Y:S02]  /*11f0*/  LEA R206, R5, UR4, 0x1 ;  /* 0x0000000405ce7c11 */ /* 0x000fe4000f8e08ff */
[----:B------:R-:W-:Y:S02]  /*1200*/  LEA R207, R207, UR4, 0x1 ;  /* 0x00000004cfcf7c11 */ /* 0x000fe4000f8e08ff */
[----:B------:R-:W-:Y:S02]  /*1210*/  LEA R204, R2, UR4, 0x1 ;  /* 0x0000000402cc7c11 */ /* 0x000fe4000f8e08ff */
[----:B------:R-:W-:Y:S02]  /*1220*/  LEA R205, R4, UR4, 0x1 ;  /* 0x0000000404cd7c11 */ /* 0x000fe4000f8e08ff */
[----:B------:R-:W-:-:S02]  /*1230*/  LEA R202, R11, UR4, 0x1 ;  /* 0x000000040bca7c11 */ /* 0x000fc4000f8e08ff */
[----:B------:R-:W-:-:S07]  /*1240*/  LEA R181, R181, R224, 0x3 ;  /* 0x000000e0b5b57211 */ /* 0x000fce00078e18ff */
.L_x_1940:
[----:B------:R-:W-:Y:S01]  /*1250*/  ULDC.64 UR4, c[0x0][0xa28] ;  /* 0x00028a0000047ab9 */ /* 0x000fe20000000a00 */
[----:B0-2---:R-:W0:Y:S01]  /*1260*/  LDC.64 R4, c[0x0][0xa08] ;  /* 0x00028200ff047b82 */ /* 0x005e220000000a00 */
[----:B------:R-:W-:Y:S01]  /*1270*/  ISETP.NE.U32.AND P0, PT, RZ, UR4, PT ;  /* 0x00000004ff007c0c */ /* 0x000fe2000bf05070 */
[----:B------:R-:W-:Y:S01]  /*1280*/  IMAD.MOV.U32 R0, RZ, RZ, RZ ;  /* 0x000000ffff007224 */ /* 0x000fe200078e00ff */
[----:B------:R-:W-:Y:S01]  /*1290*/  ULDC.64 UR6, c[0x0][0x208] ;  /* 0x0000820000067ab9 */ /* 0x000fe20000000a00 */
[----:B------:R-:W-:Y:S01]  /*12a0*/  IMAD.MOV.U32 R28, RZ, RZ, RZ ;  /* 0x000000ffff1c7224 */ /* 0x000fe200078e00ff */
[----:B------:R-:W-:Y:S01]  /*12b0*/  ISETP.NE.AND.EX P0, PT, RZ, UR5, PT, P0 ;  /* 0x00000005ff007c0c */ /* 0x000fe2000bf05300 */
[----:B------:R-:W-:Y:S02]  /*12c0*/  ULDC.64 UR4, c[0x0][0xa18] ;  /* 0x0002860000047ab9 */ /* 0x000fe40000000a00 */
[----:B------:R-:W-:-:S04]  /*12d0*/  ISETP.NE.U32.AND P1, PT, RZ, UR4, PT ;  /* 0x00000004ff007c0c */ /* 0x000fc8000bf25070 */
[----:B------:R-:W-:Y:S01]  /*12e0*/  ISETP.NE.AND.EX P1, PT, RZ, UR5, PT, P1 ;  /* 0x00000005ff007c0c */ /* 0x000fe2000bf25310 */
[----:B------:R-:W-:Y:S02]  /*12f0*/  ULDC.64 UR4, c[0x0][0xa08] ;  /* 0x0002820000047ab9 */ /* 0x000fe40000000a00 */
[----:B------:R-:W-:-:S03]  /*1300*/  ISETP.NE.U32.AND P3, PT, RZ, UR4, PT ;  /* 0x00000004ff007c0c */ /* 0x000fc6000bf65070 */
[----:B---34-:R-:W1:Y:S01]  /*1310*/  @P0 LDC.64 R2, c[0x0][0xa28] ;  /* 0x00028a00ff020b82 */ /* 0x018e620000000a00 */
[----:B------:R-:W-:Y:S01]  /*1320*/  ISETP.NE.AND.EX P3, PT, RZ, UR5, PT, P3 ;  /* 0x00000005ff007c0c */ /* 0x000fe2000bf65330 */
[----:B0-----:R-:W-:-:S06]  /*1330*/  IMAD.WIDE R8, R27, 0x4, R4 ;  /* 0x000000041b087825 */ /* 0x001fcc00078e0204 */
[----:B------:R-:W0:Y:S01]  /*1340*/  @P1 LDC.64 R6, c[0x0][0xa18] ;  /* 0x00028600ff061b82 */ /* 0x000e220000000a00 */
[----:B------:R-:W-:Y:S02]  /*1350*/  ULDC UR4, c[0x0][0x288] ;  /* 0x0000a20000047ab9 */ /* 0x000fe40000000800 */
[----:B------:R-:W-:Y:S01]  /*1360*/  IMAD.U32 R163, RZ, RZ, UR4 ;  /* 0x00000004ffa37e24 */ /* 0x000fe2000f8e00ff */
[----:B------:R-:W-:Y:S02]  /*1370*/  ULDC.64 UR4, c[0x0][0x418] ;  /* 0x0001060000047ab9 */ /* 0x000fe40000000a00 */
[----:B------:R-:W-:Y:S01]  /*1380*/  UISETP.NE.U32.AND UP0, UPT, UR4, URZ, UPT ;  /* 0x0000003f0400728c */ /* 0x000fe2000bf05070 */
[----:B------:R2:W5:Y:S03]  /*1390*/  @P3 LDG.E R28, desc[UR6][R8.64] ;  /* 0x00000006081c3981 */ /* 0x000566000c1e1900 */
[----:B------:R-:W-:-:S03]  /*13a0*/  UISETP.NE.AND.EX UP0, UPT, UR5, URZ, UPT, UP0 ;  /* 0x0000003f0500728c */ /* 0x000fc6000bf05300 */
[----:B------:R-:W-:Y:S01]  /*13b0*/  ULDC.64 UR4, c[0x0][0xa20] ;  /* 0x0002880000047ab9 */ /* 0x000fe20000000a00 */
[----:B-1----:R-:W-:Y:S01]  /*13c0*/  @P0 IMAD.WIDE R2, R27, 0x4, R2 ;  /* 0x000000041b020825 */ /* 0x002fe200078e0202 */
[----:B------:R-:W-:-:S04]  /*13d0*/  ISETP.NE.U32.AND P2, PT, RZ, UR4, PT ;  /* 0x00000004ff007c0c */ /* 0x000fc8000bf45070 */
[----:B------:R2:W5:Y:S01]  /*13e0*/  @P0 LDG.E R0, desc[UR6][R2.64] ;  /* 0x0000000602000981 */ /* 0x000562000c1e1900 */
[----:B0-----:R-:W-:-:S05]  /*13f0*/  @P1 IMAD.WIDE R4, R27, 0x4, R6 ;  /* 0x000000041b041825 */ /* 0x001fca00078e0206 */
[----:B------:R2:W5:Y:S01]  /*1400*/  @P1 LDG.E R163, desc[UR6][R4.64] ;  /* 0x0000000604a31981 */ /* 0x000562000c1e1900 */
[----:B------:R-:W-:Y:S02]  /*1410*/  ULDC UR6, c[0x0][0x424] ;  /* 0x0001090000067ab9 */ /* 0x000fe40000000800 */
[----:B------:R-:W-:Y:S01]  /*1420*/  USEL UR4, UR6, 0x1, UP0 ;  /* 0x0000000106047887 */ /* 0x000fe20008000000 */
[----:B------:R-:W-:Y:S02]  /*1430*/  ISETP.NE.AND.EX P2, PT, RZ, UR5, PT, P2 ;  /* 0x00000005ff007c0c */ /* 0x000fe4000bf45320 */
[----:B------:R-:W-:Y:S01]  /*1440*/  ULDC UR6, c[0x0][0x2f0] ;  /* 0x0000bc0000067ab9 */ /* 0x000fe20000000800 */
[----:B------:R-:W-:Y:S01]  /*1450*/  ULDC UR7, c[0x0][0x348] ;  /* 0x0000d20000077ab9 */ /* 0x000fe20000000800 */
[----:B------:R-:W-:Y:S01]  /*1460*/  UIMAD UR6, UR4, UR6, URZ ;  /* 0x00000006040672a4 */ /* 0x000fe2000f8e023f */
[----:B------:R-:W-:Y:S02]  /*1470*/  IMAD.MOV.U32 R185, RZ, RZ, R26 ;  /* 0x000000ffffb97224 */ /* 0x000fe400078e001a */
[----:B------:R-:W-:Y:S01]  /*1480*/  IMAD.MOV.U32 R186, RZ, RZ, R27 ;  /* 0x000000ffffba7224 */ /* 0x000fe200078e001b */
[----:B--2---:R-:W-:Y:S08]  /*1490*/  @P1 BRA `(.L_x_1655) ;  /* 0x0000000000281947 */ /* 0x004ff00003800000 */
[----:B------:R-:W-:Y:S02]  /*14a0*/  ULDC.64 UR4, c[0x0][0xa00] ;  /* 0x0002800000047ab9 */ /* 0x000fe40000000a00 */
[----:B------:R-:W-:-:S04]  /*14b0*/  ISETP.NE.U32.AND P0, PT, RZ, UR4, PT ;  /* 0x00000004ff007c0c */ /* 0x000fc8000bf05070 */
[----:B------:R-:W-:-:S13]  /*14c0*/  ISETP.NE.AND.EX P0, PT, RZ, UR5, PT, P0 ;  /* 0x00000005ff007c0c */ /* 0x000fda000bf05300 */
[----:B------:R-:W-:Y:S05]  /*14d0*/  @!P0 BRA `(.L_x_1655) ;  /* 0x0000000000188947 */ /* 0x000fea0003800000 */
[----:B------:R-:W0:Y:S01]  /*14e0*/  LDC.64 R2, c[0x0][0xa00] ;  /* 0x00028000ff027b82 */ /* 0x000e220000000a00 */
[----:B------:R-:W-:Y:S01]  /*14f0*/  ULDC.64 UR4, c[0x0][0x208] ;  /* 0x0000820000047ab9 */ /* 0x000fe20000000a00 */
[----:B0-----:R-:W-:-:S05]  /*1500*/  IMAD.WIDE R2, R27, 0x4, R2 ;  /* 0x000000041b027825 */ /* 0x001fca00078e0202 */
[----:B-----5:R-:W2:Y:S04]  /*1510*/  LDG.E R163, desc[UR4][R2.64] ;  /* 0x0000000402a37981 */ /* 0x020ea8000c1e1900 */
[----:B------:R-:W2:Y:S02]  /*1520*/  LDG.E R4, desc[UR4][R2.64+0x4] ;  /* 0x0000040402047981 */ /* 0x000ea4000c1e1900 */
[----:B--2---:R-:W-:-:S07]  /*1530*/  IMAD.IADD R163, R4, 0x1, -R163 ;  /* 0x0000000104a37824 */ /* 0x004fce00078e0aa3 */
.L_x_1655:
[----:B------:R-:W-:Y:S01]  /*1540*/  MOV R24, UR7 ;  /* 0x0000000700187c02 */ /* 0x000fe20008000f00 */
[----:B------:R-:W-:Y:S01]  /*1550*/  IMAD.U32 R29, RZ, RZ, UR6 ;  /* 0x00000006ff1d7e24 */ /* 0x000fe2000f8e00ff */
[----:B------:R-:W-:Y:S06]  /*1560*/  @!P2 BRA `(.L_x_1656) ;  /* 0x000000000014a947 */ /* 0x000fec0003800000 */
[----:B------:R-:W0:Y:S01]  /*1570*/  LDC.64 R2, c[0x0][0xa20] ;  /* 0x00028800ff027b82 */ /* 0x000e220000000a00 */
[----:B------:R-:W-:Y:S01]  /*1580*/  ULDC.64 UR4, c[0x0][0x208] ;  /* 0x0000820000047ab9 */ /* 0x000fe20000000a00 */
[----:B0-----:R-:W-:-:S05]  /*1590*/  IMAD.WIDE R2, R27, 0x4, R2 ;  /* 0x000000041b027825 */ /* 0x001fca00078e0202 */
[----:B------:R0:W5:Y:S01]  /*15a0*/  LDG.E R29, desc[UR4][R2.64] ;  /* 0x00000004021d7981 */ /* 0x000162000c1e1900 */
[----:B------:R-:W-:Y:S05]  /*15b0*/  BRA `(.L_x_1657) ;  /* 0x0000000000147947 */ /* 0x000fea0003800000 */
.L_x_1656:
[----:B------:R-:W-:Y:S05]  /*15c0*/  @!P3 BRA `(.L_x_1657) ;  /* 0x000000000010b947 */ /* 0x000fea0003800000 */
[----:B------:R-:W-:Y:S02]  /*15d0*/  ULDC.64 UR4, c[0x0][0x208] ;  /* 0x0000820000047ab9 */ /* 0x000fe40000000a00 */
[----:B------:R-:W2:Y:S04]  /*15e0*/  LDG.E R2, desc[UR4][R8.64] ;  /* 0x0000000408027981 */ /* 0x000ea8000c1e1900 */
[----:B------:R-:W2:Y:S02]  /*15f0*/  LDG.E R29, desc[UR4][R8.64+0x4] ;  /* 0x00000404081d7981 */ /* 0x000ea4000c1e1900 */
[----:B--2---:R-:W-:-:S07]  /*1600*/  IMAD.IADD R29, R29, 0x1, -R2 ;  /* 0x000000011d1d7824 */ /* 0x004fce00078e0a02 */
.L_x_1657:
[----:B------:R-:W-:Y:S01]  /*1610*/  ULDC.64 UR4, c[0x0][0xa10] ;  /* 0x0002840000047ab9 */ /* 0x000fe20000000a00 */
[----:B------:R-:W-:Y:S01]  /*1620*/  ULDC.64 UR6, c[0x0][0x208] ;  /* 0x0000820000067ab9 */ /* 0x000fe20000000a00 */
[----:B------:R-:W-:Y:S01]  /*1630*/  ISETP.NE.U32.AND P0, PT, RZ, UR4, PT ;  /* 0x00000004ff007c0c */ /* 0x000fe2000bf05070 */
[----:B------:R-:W1:Y:S03]  /*1640*/  LDC R8, c[0x0][0x448] ;  /* 0x00011200ff087b82 */ /* 0x000e660000000800 */
[----:B------:R-:W-:Y:S01]  /*1650*/  ISETP.NE.AND.EX P0, PT, RZ, UR5, PT, P0 ;  /* 0x00000005ff007c0c */ /* 0x000fe2000bf05300 */
[----:B------:R-:W-:Y:S02]  /*1660*/  ULDC.64 UR4, c[0x0][0xa30] ;  /* 0x00028c0000047ab9 */ /* 0x000fe40000000a00 */
[----:B------:R-:W-:Y:S01]  /*1670*/  ISETP.NE.U32.AND P1, PT, RZ, UR4, PT ;  /* 0x00000004ff007c0c */ /* 0x000fe2000bf25070 */
[----:B-----5:R-:W-:Y:S01]  /*1680*/  IMAD.MOV.U32 R143, RZ, RZ, R29 ;  /* 0x000000ffff8f7224 */ /* 0x020fe200078e001d */
[----:B------:R-:W2:Y:S02]  /*1690*/  LDC.64 R10, c[0x0][0x9e0] ;  /* 0x00027800ff0a7b82 */ /* 0x000ea40000000a00 */
[----:B------:R-:W-:-:S06]  /*16a0*/  ISETP.NE.AND.EX P1, PT, RZ, UR5, PT, P1 ;  /* 0x00000005ff007c0c */ /* 0x000fcc000bf25310 */
[----:B0-----:R-:W0:Y:S08]  /*16b0*/  @P0 LDC.64 R2, c[0x0][0xa10] ;  /* 0x00028400ff020b82 */ /* 0x001e300000000a00 */
[----:B------:R-:W3:Y:S01]  /*16c0*/  @P1 LDC.64 R4, c[0x0][0xa30] ;  /* 0x00028c00ff041b82 */ /* 0x000ee20000000a00 */
[----:B0-----:R-:W-:-:S05]  /*16d0*/  @P0 IMAD.WIDE R2, R27, 0x4, R2 ;  /* 0x000000041b020825 */ /* 0x001fca00078e0202 */
[----:B------:R-:W4:Y:S04]  /*16e0*/  @P0 LDG.E R6, desc[UR6][R2.64] ;  /* 0x0000000602060981 */ /* 0x000f28000c1e1900 */
[----:B------:R0:W4:Y:S01]  /*16f0*/  @P0 LDG.E R7, desc[UR6][R2.64+0x4] ;  /* 0x0000040602070981 */ /* 0x000122000c1e1900 */
[----:B---3--:R-:W-:-:S05]  /*1700*/  @P1 IMAD.WIDE R4, R27, 0x4, R4 ;  /* 0x000000041b041825 */ /* 0x008fca00078e0204 */
[----:B------:R3:W5:Y:S01]  /*1710*/  @P1 LDG.E R143, desc[UR6][R4.64] ;  /* 0x00000006048f1981 */ /* 0x000762000c1e1900 */
[----:B-1----:R-:W-:Y:S01]  /*1720*/  ISETP.NE.AND P1, PT, R8, 0x1, PT ;  /* 0x000000010800780c */ /* 0x002fe20003f25270 */
[----:B------:R-:W-:Y:S01]  /*1730*/  IMAD.SHL.U32 R177, R25, 0x80, RZ ;  /* 0x0000008019b17824 */ /* 0x000fe200078e00ff */
[----:B--2---:R-:W-:-:S04]  /*1740*/  ISETP.GE.AND P2, PT, R11, 0x1, PT ;  /* 0x000000010b00780c */ /* 0x004fc80003f46270 */
[----:B0-----:R-:W-:-:S07]  /*1750*/  IADD3 R2, R177, 0x7f, RZ ;  /* 0x0000007fb1027810 */ /* 0x001fce0007ffe0ff */
[----:B------:R-:W0:Y:S08]  /*1760*/  @P1 LDC R9, c[0x0][0x44c] ;  /* 0x00011300ff091b82 */ /* 0x000e300000000800 */
[----:B------:R-:W1:Y:S01]  /*1770*/  @P1 LDC R8, c[0x0][0x450] ;  /* 0x00011400ff081b82 */ /* 0x000e620000000800 */
[----:B0-----:R-:W-:-:S05]  /*1780*/  @P1 IMAD.HI.U32 R3, R2, R9, RZ ;  /* 0x0000000902031227 */ /* 0x001fca00078e00ff */
[----:B-1----:R-:W-:Y:S01]  /*1790*/  @P1 SHF.R.U32.HI R2, RZ, R8, R3 ;  /* 0x00000008ff021219 */ /* 0x002fe20000011603 */
[----:B----4-:R-:W-:Y:S02]  /*17a0*/  @P0 IMAD.IADD R24, R7, 0x1, -R6 ;  /* 0x0000000107180824 */ /* 0x010fe400078e0a06 */
[----:B------:R-:W-:-:S04]  /*17b0*/  IMAD.IADD R7, R29, 0x1, -R0 ;  /* 0x000000011d077824 */ /* 0x000fc800078e0a00 */
[----:B------:R-:W-:-:S04]  /*17c0*/  IMAD.IADD R164, R7, 0x1, R24 ;  /* 0x0000000107a47824 */ /* 0x000fc800078e0218 */
[C---:B------:R-:W-:Y:S01]  /*17d0*/  VIADD R0, R164.reuse, 0x5f ;  /* 0x0000005fa4007836 */ /* 0x040fe20000000000 */
[----:B------:R-:W-:-:S03]  /*17e0*/  IADD3 R3, R164, 0x1, -R163 ;  /* 0x00000001a4037810 */ /* 0x000fc60007ffe8a3 */
[----:B------:R-:W-:-:S04]  /*17f0*/  IMAD.HI R0, R0, 0x2aaaaaab, RZ ;  /* 0x2aaaaaab00007827 */ /* 0x000fc800078e02ff */
[----:B------:R-:W-:Y:S01]  /*1800*/  IMAD.IADD R3, R3, 0x1, R2 ;  /* 0x0000000103037824 */ /* 0x000fe200078e0202 */
[----:B------:R-:W-:-:S04]  /*1810*/  SHF.R.U32.HI R149, RZ, 0x1f, R0 ;  /* 0x0000001fff957819 */ /* 0x000fc80000011600 */
[----:B------:R-:W-:Y:S01]  /*1820*/  LEA.HI.SX32 R149, R0, R149, 0x1c ;  /* 0x0000009500957211 */ /* 0x000fe200078fe2ff */
[----:B------:R-:W-:Y:S01]  /*1830*/  IMAD.IADD R0, R3, 0x1, R10 ;  /* 0x0000000103007824 */ /* 0x000fe200078e020a */
[----:B---3--:R-:W-:Y:S06]  /*1840*/  @!P2 BRA `(.L_x_1658) ;  /* 0x000000000048a947 */ /* 0x008fec0003800000 */
[C---:B------:R-:W-:Y:S01]  /*1850*/  ISETP.GT.AND P0, PT, R3.reuse, RZ, PT ;  /* 0x000000ff0300720c */ /* 0x040fe20003f04270 */
[----:B------:R-:W-:Y:S01]  /*1860*/  BSSY B0, `(.L_x_1659) ;  /* 0x000000e000007945 */ /* 0x000fe20003800000 */
[----:B------:R-:W-:-:S11]  /*1870*/  VIADD R2, R3, 0xffffffff ;  /* 0xffffffff03027836 */ /* 0x000fd60000000000 */
        /* <DEDUP_REMOVED lines=8> */
.L_x_1660:
[----:B------:R-:W-:-:S13]  /*1900*/  ISETP.NE.AND P0, PT, R11, 0x1, PT ;  /* 0x000000010b00780c */ /* 0x000fda0003f05270 */
[----:B------:R-:W0:Y:S02]  /*1910*/  @P0 LDC.64 R4, c[0x0][0x9e8] ;  /* 0x00027a00ff040b82 */ /* 0x000e240000000a00 */
[----:B0-----:R-:W-:-:S05]  /*1920*/  @P0 IMAD.HI.U32 R4, R2, R4, RZ ;  /* 0x0000000402040227 */ /* 0x001fca00078e00ff */
[----:B------:R-:W-:-:S07]  /*1930*/  @P0 SHF.R.U32.HI R2, RZ, R5, R4 ;  /* 0x00000005ff020219 */ /* 0x000fce0000011604 */
.L_x_1661:
[----:B------:R-:W-:Y:S05]  /*1940*/  BSYNC B0 ;  /* 0x0000000000007941 */ /* 0x000fea0003800000 */
.L_x_1659:
[----:B------:R-:W-:-:S05]  /*1950*/  IMAD R3, R2, R11, R11 ;  /* 0x0000000b02037224 */ /* 0x000fca00078e020b */
[----:B------:R-:W-:-:S07]  /*1960*/  VIMNMX R0, R0, R3, PT ;  /* 0x0000000300007248 */ /* 0x000fce0003fe0100 */
.L_x_1658:
[----:B------:R-:W0:Y:S01]  /*1970*/  @P1 LDC R2, c[0x0][0x44c] ;  /* 0x00011300ff021b82 */ /* 0x000e220000000800 */
[----:B------:R-:W-:Y:S01]  /*1980*/  MOV R3, R177 ;  /* 0x000000b100037202 */ /* 0x000fe20000000f00 */
[----:B------:R-:W-:Y:S01]  /*1990*/  IMAD.IADD R148, R164, 0x1, -R163 ;  /* 0x00000001a4947824 */ /* 0x000fe200078e0aa3 */
[----:B------:R-:W-:-:S05]  /*19a0*/  ULDC UR4, c[0x0][0x9dc] ;  /* 0x0002770000047ab9 */ /* 0x000fca0000000800 */
[----:B------:R-:W1:Y:S01]  /*19b0*/  @P1 LDC R5, c[0x0][0x450] ;  /* 0x00011400ff051b82 */ /* 0x000e620000000800 */
[----:B0-----:R-:W-:-:S05]  /*19c0*/  @P1 IMAD.HI.U32 R2, R177, R2, RZ ;  /* 0x00000002b1021227 */ /* 0x001fca00078e00ff */
[----:B-1----:R-:W-:-:S05]  /*19d0*/  @P1 SHF.R.U32.HI R3, RZ, R5, R2 ;  /* 0x00000005ff031219 */ /* 0x002fca0000011602 */
[----:B------:R-:W-:-:S04]  /*19e0*/  IMAD.IADD R2, R148, 0x1, R3 ;  /* 0x0000000194027824 */ /* 0x000fc800078e0203 */
[----:B------:R-:W-:Y:S01]  /*19f0*/  VIADD R3, R2, -UR4 ;  /* 0x8000000402037c36 */ /* 0x000fe20008000000 */
[----:B------:R-:W-:Y:S06]  /*1a00*/  @!P2 BRA `(.L_x_1662) ;  /* 0x000000000044a947 */ /* 0x000fec0003800000 */
[----:B------:R-:W-:Y:S01]  /*1a10*/  ISETP.GT.AND P0, PT, R2, -0x1, PT ;  /* 0xffffffff0200780c */ /* 0x000fe20003f04270 */
[----:B------:R-:W-:-:S12]  /*1a20*/  BSSY B0, `(.L_x_1663) ;  /* 0x000000d000007945 */ /* 0x000fd80003800000 */
        /* <DEDUP_REMOVED lines=8> */
.L_x_1664:
[----:B------:R-:W-:-:S13]  /*1ab0*/  ISETP.NE.AND P0, PT, R11, 0x1, PT ;  /* 0x000000010b00780c */ /* 0x000fda0003f05270 */
[----:B------:R-:W0:Y:S02]  /*1ac0*/  @P0 LDC.64 R4, c[0x0][0x9e8] ;  /* 0x00027a00ff040b82 */ /* 0x000e240000000a00 */
[----:B0-----:R-:W-:-:S05]  /*1ad0*/  @P0 IMAD.HI.U32 R4, R2, R4, RZ ;  /* 0x0000000402040227 */ /* 0x001fca00078e00ff */
[----:B------:R-:W-:-:S07]  /*1ae0*/  @P0 SHF.R.U32.HI R2, RZ, R5, R4 ;  /* 0x00000005ff020219 */ /* 0x000fce0000011604 */
.L_x_1665:
[----:B------:R-:W-:Y:S05]  /*1af0*/  BSYNC B0 ;  /* 0x0000000000007941 */ /* 0x000fea0003800000 */
.L_x_1663:
[----:B------:R-:W-:-:S05]  /*1b00*/  IMAD R2, R2, R11, RZ ;  /* 0x0000000b02027224 */ /* 0x000fca00078e02ff */
[----:B------:R-:W-:-:S07]  /*1b10*/  VIMNMX R3, R3, R2, !PT ;  /* 0x0000000203037248 */ /* 0x000fce0007fe0100 */
.L_x_1662:
[----:B------:R-:W-:Y:S02]  /*1b20*/  VIADD R0, R0, 0x5f ;  /* 0x0000005f00007836 */ /* 0x000fe40000000000 */
[----:B------:R-:W-:-:S04]  /*1b30*/  IMAD.HI R2, R3, 0x2aaaaaab, RZ ;  /* 0x2aaaaaab03027827 */ /* 0x000fc800078e02ff */
[----:B------:R-:W-:Y:S01]  /*1b40*/  IMAD.HI R0, R0, 0x2aaaaaab, RZ ;  /* 0x2aaaaaab00007827 */ /* 0x000fe200078e02ff */
[----:B------:R-:W-:-:S04]  /*1b50*/  SHF.R.U32.HI R5, RZ, 0x1f, R2 ;  /* 0x0000001fff057819 */ /* 0x000fc80000011602 */
[----:B------:R-:W-:Y:S02]  /*1b60*/  SHF.R.U32.HI R3, RZ, 0x1f, R0 ;  /* 0x0000001fff037819 */ /* 0x000fe40000011600 */
[----:B------:R-:W-:Y:S02]  /*1b70*/  LEA.HI.SX32 R5, R2, R5, 0x1c ;  /* 0x0000000502057211 */ /* 0x000fe400078fe2ff */
[----:B------:R-:W-:Y:S02]  /*1b80*/  LEA.HI.SX32 R0, R0, R3, 0x1c ;  /* 0x0000000300007211 */ /* 0x000fe400078fe2ff */
[----:B------:R-:W-:Y:S02]  /*1b90*/  VIMNMX R5, RZ, R5, !PT ;  /* 0x00000005ff057248 */ /* 0x000fe40007fe0100 */
[----:B------:R-:W-:-:S03]  /*1ba0*/  VIMNMX R0, R149, R0, PT ;  /* 0x0000000095007248 */ /* 0x000fc60003fe0100 */
[--C-:B------:R-:W-:Y:S02]  /*1bb0*/  IMAD R5, R5, 0x60, -R7.reuse ;  /* 0x0000006005057824 */ /* 0x100fe400078e0a07 */
[----:B------:R-:W-:-:S03]  /*1bc0*/  IMAD R3, R0, 0x60, -R7 ;  /* 0x0000006000037824 */ /* 0x000fc600078e0a07 */
[----:B------:R-:W-:Y:S02]  /*1bd0*/  VIMNMX R5, RZ, R5, !PT ;  /* 0x00000005ff057248 */ /* 0x000fe40007fe0100 */
[----:B------:R-:W-:-:S03]  /*1be0*/  VIMNMX R0, R3, R24, PT ;  /* 0x0000001803007248 */ /* 0x000fc60003fe0100 */
[----:B------:R-:W-:Y:S01]  /*1bf0*/  IMAD.WIDE.U32 R2, R5, -0x55555555, RZ ;  /* 0xaaaaaaab05027825 */ /* 0x000fe200078e00ff */
[----:B------:R-:W-:-:S04]  /*1c00*/  ISETP.GT.AND P0, PT, R0, R5, PT ;  /* 0x000000050000720c */ /* 0x000fc80003f04270 */
[----:B------:R-:W-:-:S05]  /*1c10*/  SHF.R.U32.HI R123, RZ, 0x6, R3 ;  /* 0x00000006ff7b7819 */ /* 0x000fca0000011603 */
[----:B------:R-:W-:-:S04]  /*1c20*/  IMAD.MOV.U32 R2, RZ, RZ, R123 ;  /* 0x000000ffff027224 */ /* 0x000fc800078e007b */
[----:B------:R-:W-:-:S04]  /*1c30*/  @P0 VIADD R0, R0, 0x5f ;  /* 0x0000005f00000836 */ /* 0x000fc80000000000 */
[----:B------:R-:W-:-:S05]  /*1c40*/  @P0 IMAD.HI R0, R0, 0x2aaaaaab, RZ ;  /* 0x2aaaaaab00000827 */ /* 0x000fca00078e02ff */
[----:B------:R-:W-:-:S04]  /*1c50*/  @P0 SHF.R.U32.HI R3, RZ, 0x1f, R0 ;  /* 0x0000001fff030819 */ /* 0x000fc80000011600 */
[----:B------:R-:W-:Y:S02]  /*1c60*/  @P0 LEA.HI.SX32 R2, R0, R3, 0x1c ;  /* 0x0000000300020211 */ /* 0x000fe400078fe2ff */
[----:B------:R-:W-:Y:S02]  /*1c70*/  PLOP3.LUT P0, PT, PT, PT, PT, 0x80, 0x0 ;  /* 0x000000000000781c */ /* 0x000fe40003f0f070 */
[----:B------:R-:W-:-:S13]  /*1c80*/  ISETP.GT.AND P1, PT, R2, R123, PT ;  /* 0x0000007b0200720c */ /* 0x000fda0003f24270 */
[----:B------:R-:W-:Y:S05]  /*1c90*/  @!P1 BRA `(.L_x_1666) ;  /* 0x0000008800e09947 */ /* 0x000fea0003800000 */
        /* <DEDUP_REMOVED lines=11> */
[----:B------:R-:W-:Y:S01]  /*1d50*/  IMAD.U32 R10, RZ, RZ, UR6 ;  /* 0x00000006ff0a7e24 */ /* 0x000fe2000f8e00ff */
[----:B------:R-:W-:Y:S01]  /*1d60*/  MOV R8, 0x70 ;  /* 0x0000007000087802 */ /* 0x000fe20000000f00 */
[----:B------:R-:W-:Y:S02]  /*1d70*/  IMAD.U32 R6, RZ, RZ, UR4 ;  /* 0x00000004ff067e24 */ /* 0x000fe4000f8e00ff */
[----:B------:R-:W-:-:S02]  /*1d80*/  IMAD.U32 R7, RZ, RZ, UR5 ;  /* 0x00000005ff077e24 */ /* 0x000fc4000f8e00ff */
[----:B------:R-:W-:Y:S02]  /*1d90*/  IMAD.U32 R11, RZ, RZ, UR7 ;  /* 0x00000007ff0b7e24 */ /* 0x000fe4000f8e00ff */
[----:B------:R-:W-:Y:S02]  /*1da0*/  IMAD.MOV.U32 R12, RZ, RZ, 0x1 ;  /* 0x00000001ff0c7424 */ /* 0x000fe400078e00ff */
[----:B0-----:R-:W-:-:S07]  /*1db0*/  IMAD.MOV.U32 R13, RZ, RZ, RZ ;  /* 0x000000ffff0d7224 */ /* 0x001fce00078e00ff */
[----:B------:R-:W-:-:S07]  /*1dc0*/  LEPC R20, `(.L_x_1668) ;  /* 0x000000001014794e */ /* 0x000fce0000000000 */
[----:B-1---5:R-:W-:Y:S05]  /*1dd0*/  CALL.ABS.NOINC R14 ;  /* 0x000000000e007343 */ /* 0x022fea0003c00000 */
.L_x_1668:
[----:B------:R-:W-:Y:S05]  /*1de0*/  BSYNC B6 ;  /* 0x0000000000067941 */ /* 0x000fea0003800000 */
.L_x_1667:
[----:B------:R-:W-:Y:S01]  /*1df0*/  VIADD R117, R16, 0x400 ;  /* 0x0000040010757836 */ /* 0x000fe20000000000 */
[----:B------:R-:W-:Y:S04]  /*1e00*/  BSSY B6, `(.L_x_1669) ;  /* 0x0000013000067945 */ /* 0x000fe80003800000 */
        /* <DEDUP_REMOVED lines=10> */
[----:B------:R-:W-:Y:S01]  /*1eb0*/  MOV R7, UR5 ;  /* 0x0000000500077c02 */ /* 0x000fe20008000f00 */
[----:B------:R-:W-:Y:S02]  /*1ec0*/  IMAD.U32 R6, RZ, RZ, UR4 ;  /* 0x00000004ff067e24 */ /* 0x000fe4000f8e00ff */
[----:B------:R-:W-:-:S02]  /*1ed0*/  IMAD.U32 R11, RZ, RZ, UR7 ;  /* 0x00000007ff0b7e24 */ /* 0x000fc4000f8e00ff */
[----:B------:R-:W-:Y:S02]  /*1ee0*/  IMAD.MOV.U32 R8, RZ, RZ, 0x70 ;  /* 0x00000070ff087424 */ /* 0x000fe400078e00ff */
[----:B------:R-:W-:Y:S02]  /*1ef0*/  IMAD.MOV.U32 R12, RZ, RZ, 0x1 ;  /* 0x00000001ff0c7424 */ /* 0x000fe400078e00ff */
[----:B0-----:R-:W-:-:S07]  /*1f00*/  IMAD.MOV.U32 R13, RZ, RZ, RZ ;  /* 0x000000ffff0d7224 */ /* 0x001fce00078e00ff */
[----:B------:R-:W-:-:S07]  /*1f10*/  LEPC R20, `(.L_x_1670) ;  /* 0x000000001014794e */ /* 0x000fce0000000000 */
[----:B-1---5:R-:W-:Y:S05]  /*1f20*/  CALL.ABS.NOINC R14 ;  /* 0x000000000e007343 */ /* 0x022fea0003c00000 */
.L_x_1670:
[----:B------:R-:W-:Y:S05]  /*1f30*/  BSYNC B6 ;  /* 0x0000000000067941 */ /* 0x000fea0003800000 */
.L_x_1669:
[----:B------:R-:W-:Y:S01]  /*1f40*/  ULDC.64 UR4, c[0x0][0x9f8] ;  /* 0x00027e0000047ab9 */ /* 0x000fe20000000a00 */
[----:B------:R-:W-:Y:S01]  /*1f50*/  ULDC.64 UR6, c[0x0][0x208] ;  /* 0x0000820000067ab9 */ /* 0x000fe20000000a00 */
[----:B------:R-:W-:Y:S01]  /*1f60*/  ISETP.NE.U32.AND P0, PT, RZ, UR4, PT ;  /* 0x00000004ff007c0c */ /* 0x000fe2000bf05070 */
[----:B------:R-:W2:Y:S01]  /*1f70*/  LDL.LU R20, [R1+0xc] ;  /* 0x00000c0001147983 */ /* 0x000ea20000300800 */
[----:B------:R-:W0:Y:S02]  /*1f80*/  LDC.64 R90, c[0x0][0x300] ;  /* 0x0000c000ff5a7b82 */ /* 0x000e240000000a00 */
[----:B------:R-:W-:Y:S01]  /*1f90*/  ISETP.NE.AND.EX P0, PT, RZ, UR5, PT, P0 ;  /* 0x00000005ff007c0c */ /* 0x000fe2000bf05300 */
[----:B------:R-:W-:Y:S01]  /*1fa0*/  ULDC.64 UR4, c[0x0][0x330] ;  /* 0x0000cc0000047ab9 */ /* 0x000fe20000000a00 */
[----:B------:R-:W-:Y:S01]  /*1fb0*/  SHF.R.S32.HI R8, RZ, 0x1f, R26 ;  /* 0x0000001fff087819 */ /* 0x000fe2000001141a */
[----:B------:R-:W-:Y:S01]  /*1fc0*/  VIADD R3, R18, 0xa0 ;  /* 0x000000a012037836 */ /* 0x000fe20000000000 */
[----:B------:R-:W-:Y:S01]  /*1fd0*/  SHF.R.S32.HI R19, RZ, 0x1f, R18 ;  /* 0x0000001fff137819 */ /* 0x000fe20000011412 */
[----:B------:R-:W-:Y:S01]  /*1fe0*/  IMAD.IADD R121, R28, 0x1, R29 ;  /* 0x000000011c797824 */ /* 0x000fe200078e021d */
[C---:B------:R-:W-:Y:S01]  /*1ff0*/  IADD3 R0, R18.reuse, 0x80, RZ ;  /* 0x0000008012007810 */ /* 0x040fe20007ffe0ff */
[----:B------:R-:W-:Y:S01]  /*2000*/  VIADD R85, R18, 0x60 ;  /* 0x0000006012557836 */ /* 0x000fe20000000000 */
[----:B------:R-:W1:Y:S08]  /*2010*/  LDC.64 R102, c[0x0][0x3f8] ;  /* 0x0000fe00ff667b82 */ /* 0x000e700000000a00 */
[----:B------:R-:W3:Y:S01]  /*2020*/  @P0 LDC.64 R4, c[0x0][0x9f8] ;  /* 0x00027e00ff040b82 */ /* 0x000ee20000000a00 */
[----:B------:R-:W-:-:S07]  /*2030*/  SHF.R.S32.HI R145, RZ, 0x1f, R162 ;  /* 0x0000001fff917819 */ /* 0x000fce00000114a2 */
[----:B------:R-:W4:Y:S08]  /*2040*/  LDC R21, c[0x0][0x3f4] ;  /* 0x0000fd00ff157b82 */ /* 0x000f300000000800 */
[----:B------:R-:W4:Y:S01]  /*2050*/  LDC.64 R96, c[0x0][0x408] ;  /* 0x00010200ff607b82 */ /* 0x000f220000000a00 */
[----:B---3--:R-:W-:-:S05]  /*2060*/  @P0 IMAD.WIDE R4, R27, 0x4, R4 ;  /* 0x000000041b040825 */ /* 0x008fca00078e0204 */
[----:B------:R3:W2:Y:S01]  /*2070*/  @P0 LDG.E R27, desc[UR6][R4.64] ;  /* 0x00000006041b0981 */ /* 0x0006a2000c1e1900 */
[----:B------:R-:W-:Y:S01]  /*2080*/  ULDC UR6, c[0x0][0x2f4] ;  /* 0x0000bd0000067ab9 */ /* 0x000fe20000000800 */
[----:B------:R-:W-:Y:S01]  /*2090*/  IMAD R7, R8, UR4, RZ ;  /* 0x0000000408077c24 */ /* 0x000fe2000f8e02ff */
[----:B------:R-:W-:Y:S01]  /*20a0*/  ISETP.GE.AND P2, PT, R165, UR6, PT ;  /* 0x00000006a5007c0c */ /* 0x000fe2000bf46270 */
[----:B------:R-:W-:Y:S01]  /*20b0*/  IMAD.WIDE.U32 R88, R26, UR4, R18 ;  /* 0x000000041a587c25 */ /* 0x000fe2000f8e0012 */
[----:B------:R-:W-:Y:S01]  /*20c0*/  ISETP.GE.AND P0, PT, R18, UR6, PT ;  /* 0x0000000612007c0c */ /* 0x000fe2000bf06270 */
[----:B------:R-:W4:Y:S01]  /*20d0*/  S2R R150, SR_TID.X ;  /* 0x0000000000967919 */ /* 0x000f220000002100 */
[----:B------:R-:W-:Y:S01]  /*20e0*/  ISETP.GE.AND P3, PT, R0, UR6, PT ;  /* 0x0000000600007c0c */ /* 0x000fe2000bf66270 */
[----:B------:R-:W-:Y:S01]  /*20f0*/  IMAD R7, R26, UR5, R7 ;  /* 0x000000051a077c24 */ /* 0x000fe2000f8e0207 */
[----:B------:R-:W-:Y:S01]  /*2100*/  ISETP.GE.AND P1, PT, R3, UR6, PT ;  /* 0x0000000603007c0c */ /* 0x000fe2000bf26270 */
[----:B------:R-:W-:Y:S01]  /*2110*/  ULDC.64 UR4, c[0x0][0xa08] ;  /* 0x0002820000047ab9 */ /* 0x000fe20000000a00 */
[----:B---3--:R-:W-:Y:S01]  /*2120*/  SEL R4, RZ, 0xffffffff, P2 ;  /* 0xffffffffff047807 */ /* 0x008fe20001000000 */
[----:B------:R-:W-:Y:S01]  /*2130*/  IMAD.IADD R89, R89, 0x1, R7 ;  /* 0x0000000159597824 */ /* 0x000fe200078e0207 */
[----:B------:R-:W-:Y:S01]  /*2140*/  SHF.R.S32.HI R0, RZ, 0x1f, R121 ;  /* 0x0000001fff007819 */ /* 0x000fe20000011479 */
[----:B-1----:R-:W-:Y:S01]  /*2150*/  IMAD.WIDE.U32 R100, R162, R102, R18 ;  /* 0x00000066a2647225 */ /* 0x002fe200078e0012 */
[----:B------:R-:W-:-:S02]  /*2160*/  SEL R3, RZ, 0x1, P0 ;  /* 0x00000001ff037807 */ /* 0x000fc40000000000 */
[----:B------:R-:W-:Y:S01]  /*2170*/  ISETP.GE.AND P0, PT, R166, UR6, PT ;  /* 0x00000006a6007c0c */ /* 0x000fe2000bf06270 */
[----:B------:R-:W-:Y:S01]  /*2180*/  IMAD.SHL.U32 R4, R4, 0x2, RZ ;  /* 0x0000000204047824 */ /* 0x000fe200078e00ff */
[----:B------:R-:W-:Y:S01]  /*2190*/  ISETP.GE.AND P2, PT, R85, UR6, PT ;  /* 0x0000000655007c0c */ /* 0x000fe2000bf46270 */
[-C--:B0-----:R-:W-:Y:S01]  /*21a0*/  IMAD R10, R0, R90.reuse, RZ ;  /* 0x0000005a000a7224 */ /* 0x081fe200078e02ff */
[----:B------:R-:W-:Y:S01]  /*21b0*/  SEL R6, RZ, 0x4, P0 ;  /* 0x00000004ff067807 */ /* 0x000fe20000000000 */
[----:B------:R-:W-:Y:S01]  /*21c0*/  ULDC.64 UR6, c[0x0][0x308] ;  /* 0x0000c20000067ab9 */ /* 0x000fe20000000a00 */
[----:B------:R-:W-:Y:S01]  /*21d0*/  LOP3.LUT R3, R4, 0x2, R3, 0xe2, !PT ;  /* 0x0000000204037812 */ /* 0x000fe200078ee203 */
[C---:B------:R-:W-:Y:S01]  /*21e0*/  IMAD.WIDE.U32 R4, R121.reuse, R90, RZ ;  /* 0x0000005a79047225 */ /* 0x040fe200078e00ff */
[----:B------:R-:W-:Y:S02]  /*21f0*/  SEL R7, RZ, 0x8, P2 ;  /* 0x00000008ff077807 */ /* 0x000fe40001000000 */
[----:B------:R-:W-:Y:S01]  /*2200*/  ISETP.NE.U32.AND P0, PT, RZ, UR4, PT ;  /* 0x00000004ff007c0c */ /* 0x000fe2000bf05070 */
[----:B------:R-:W-:Y:S01]  /*2210*/  IMAD R9, R121, R91, R10 ;  /* 0x0000005b79097224 */ /* 0x000fe200078e020a */
[----:B------:R-:W-:Y:S01]  /*2220*/  LOP3.LUT R3, R7, R3, R6, 0xfe, !PT ;  /* 0x0000000307037212 */ /* 0x000fe200078efe06 */
[----:B------:R-:W-:Y:S01]  /*2230*/  IMAD R7, R8, UR6, RZ ;  /* 0x0000000608077c24 */ /* 0x000fe2000f8e02ff */
[----:B------:R-:W-:Y:S01]  /*2240*/  SEL R6, RZ, 0x10, P3 ;  /* 0x00000010ff067807 */ /* 0x000fe20001800000 */
[----:B------:R-:W-:Y:S01]  /*2250*/  IMAD.IADD R5, R5, 0x1, R9 ;  /* 0x0000000105057824 */ /* 0x000fe200078e0209 */
[----:B------:R-:W-:Y:S01]  /*2260*/  ISETP.NE.AND.EX P0, PT, RZ, UR5, PT, P0 ;  /* 0x00000005ff007c0c */ /* 0x000fe2000bf05300 */
[C---:B------:R-:W-:Y:S01]  /*2270*/  IMAD R7, R26.reuse, UR7, R7 ;  /* 0x000000071a077c24 */ /* 0x040fe2000f8e0207 */
[----:B------:R-:W-:Y:S01]  /*2280*/  LOP3.LUT R11, R3, R6, RZ, 0xfc, !PT ;  /* 0x00000006030b7212 */ /* 0x000fe200078efcff */
[----:B------:R-:W-:Y:S01]  /*2290*/  IMAD.WIDE.U32 R4, R26, UR6, R4 ;  /* 0x000000061a047c25 */ /* 0x000fe2000f8e0004 */
[----:B------:R-:W-:Y:S01]  /*22a0*/  ULDC.64 UR4, c[0x0][0x310] ;  /* 0x0000c40000047ab9 */ /* 0x000fe20000000a00 */
[----:B----4-:R-:W-:-:S02]  /*22b0*/  ISETP.GE.AND P3, PT, R18, R21, PT ;  /* 0x000000151200720c */ /* 0x010fc40003f66270 */
[----:B------:R-:W-:Y:S01]  /*22c0*/  IMAD.IADD R5, R5, 0x1, R7 ;  /* 0x0000000105057824 */ /* 0x000fe200078e0207 */
[----:B------:R-:W-:Y:S01]  /*22d0*/  SHF.R.S32.HI R161, RZ, 0x1f, R160 ;  /* 0x0000001fffa17819 */ /* 0x000fe200000114a0 */
[-C--:B------:R-:W-:Y:S01]  /*22e0*/  IMAD R7, R145, R96.reuse, RZ ;  /* 0x0000006091077224 */ /* 0x080fe200078e02ff */
[-C--:B------:R-:W-:Y:S01]  /*22f0*/  ISETP.GE.AND P2, PT, R165, R21.reuse, PT ;  /* 0x00000015a500720c */ /* 0x080fe20003f46270 */
[----:B------:R-:W-:Y:S01]  /*2300*/  IMAD.WIDE.U32 R94, R162, R96, R18 ;  /* 0x00000060a25e7225 */ /* 0x000fe200078e0012 */
[----:B------:R-:W-:Y:S02]  /*2310*/  ISETP.GE.AND P4, PT, R166, R21, PT ;  /* 0x00000015a600720c */ /* 0x000fe40003f86270 */
[----:B------:R-:W-:Y:S01]  /*2320*/  SHF.L.U64.HI R134, R90, 0x6, R91 ;  /* 0x000000065a867819 */ /* 0x000fe2000001025b */
[----:B------:R-:W-:Y:S01]  /*2330*/  IMAD.WIDE.U32 R98, R162, R102, R160 ;  /* 0x00000066a2627225 */ /* 0x000fe200078e00a0 */
[----:B------:R-:W-:Y:S02]  /*2340*/  SHF.L.U32 R135, R90, 0x6, RZ ;  /* 0x000000065a877819 */ /* 0x000fe400000006ff */
[----:B------:R-:W-:Y:S01]  /*2350*/  SHF.L.U64.HI R105, R96, 0x6, R97 ;  /* 0x0000000660697819 */ /* 0x000fe20000010261 */
[----:B------:R-:W-:Y:S01]  /*2360*/  IMAD R7, R162, R97, R7 ;  /* 0x00000061a2077224 */ /* 0x000fe200078e0207 */
[----:B------:R-:W-:Y:S01]  /*2370*/  SHF.L.U64.HI R107, R102, 0x6, R103 ;  /* 0x00000006666b7819 */ /* 0x000fe20000010267 */
[----:B------:R-:W-:Y:S01]  /*2380*/  IMAD.WIDE.U32 R92, R162, R96, R160 ;  /* 0x00000060a25c7225 */ /* 0x000fe200078e00a0 */
[----:B------:R-:W-:-:S02]  /*2390*/  SHF.R.S32.HI R146, RZ, 0x1f, R188 ;  /* 0x0000001fff927819 */ /* 0x000fc400000114bc */
[----:B------:R-:W-:Y:S01]  /*23a0*/  LEA.HI R150, R150, 0x8, RZ, 0x19 ;  /* 0x0000000896967811 */ /* 0x000fe200078fc8ff */
[----:B------:R-:W-:Y:S01]  /*23b0*/  IMAD.IADD R95, R7, 0x1, R95 ;  /* 0x00000001075f7824 */ /* 0x000fe200078e025f */
[----:B------:R-:W-:Y:S01]  /*23c0*/  IADD3 R93, R93, R7, RZ ;  /* 0x000000075d5d7210 */ /* 0x000fe20007ffe0ff */
[----:B------:R-:W-:Y:S01]  /*23d0*/  IMAD.MOV.U32 R128, RZ, RZ, 0x20 ;  /* 0x00000020ff807424 */ /* 0x000fe200078e00ff */
[----:B------:R-:W-:Y:S01]  /*23e0*/  SEL R7, R21, RZ, P4 ;  /* 0x000000ff15077207 */ /* 0x000fe20002000000 */
[----:B------:R-:W-:Y:S02]  /*23f0*/  IMAD R129, R91, 0x60, RZ ;  /* 0x000000605b817824 */ /* 0x000fe400078e02ff */
[----:B------:R-:W-:Y:S02]  /*2400*/  IMAD R133, R97, 0x60, RZ ;  /* 0x0000006061857824 */ /* 0x000fe400078e02ff */
[----:B------:R-:W-:Y:S02]  /*2410*/  IMAD.SHL.U32 R106, R96, 0x40, RZ ;  /* 0x00000040606a7824 */ /* 0x000fe400078e00ff */
[----:B-----5:R-:W-:-:S04]  /*2420*/  IMAD.WIDE.U32 R92, R143, R96, R92 ;  /* 0x000000608f5c7225 */ /* 0x020fc800078e005c */
[----:B------:R-:W-:-:S04]  /*2430*/  IMAD.WIDE.U32 R94, R143, R96, R94 ;  /* 0x000000608f5e7225 */ /* 0x000fc800078e005e */
[----:B------:R-:W-:Y:S02]  /*2440*/  IMAD.SHL.U32 R108, R102, 0x40, RZ ;  /* 0x00000040666c7824 */ /* 0x000fe400078e00ff */
[----:B------:R-:W-:Y:S01]  /*2450*/  IMAD.SHL.U32 R122, R21, 0x2, RZ ;  /* 0x00000002157a7824 */ /* 0x000fe200078e00ff */
[----:B--2---:R-:W-:-:S04]  /*2460*/  LOP3.LUT R20, R20, 0xfffffffe, RZ, 0xc0, !PT ;  /* 0xfffffffe14147812 */ /* 0x004fc800078ec0ff */
[----:B------:R-:W-:Y:S02]  /*2470*/  @P4 LOP3.LUT R20, R20, 0x1, RZ, 0xfc, !PT ;  /* 0x0000000114144812 */ /* 0x000fe400078efcff */
[----:B------:R-:W-:-:S03]  /*2480*/  IADD3 R120, P4, R162, R121, RZ ;  /* 0x00000079a2787210 */ /* 0x000fc60007f9e0ff */
[----:B------:R0:W-:Y:S02]  /*2490*/  STL [R1+0xc], R20 ;  /* 0x00000c1401007387 */ /* 0x0001e40000100800 */
[----:B------:R-:W-:Y:S01]  /*24a0*/  IMAD.X R121, R0, 0x1, R145, P4 ;  /* 0x0000000100797824 */ /* 0x000fe200020e0691 */
[----:B------:R-:W-:-:S04]  /*24b0*/  SEL R0, RZ, 0x20, P1 ;  /* 0x00000020ff007807 */ /* 0x000fc80000800000 */
[C---:B------:R-:W-:Y:S02]  /*24c0*/  LOP3.LUT R0, R11.reuse, R0, RZ, 0xfc, !PT ;  /* 0x000000000b007212 */ /* 0x040fe400078efcff */
[----:B------:R-:W-:Y:S02]  /*24d0*/  LOP3.LUT R11, R11, 0x1, RZ, 0xc0, !PT ;  /* 0x000000010b0b7812 */ /* 0x000fe400078ec0ff */
[----:B------:R-:W-:Y:S02]  /*24e0*/  LOP3.LUT R10, R0, 0x2, RZ, 0xc0, !PT ;  /* 0x00000002000a7812 */ /* 0x000fe400078ec0ff */
[----:B------:R-:W-:-:S04]  /*24f0*/  SHF.R.S32.HI R3, RZ, 0x1f, R27 ;  /* 0x0000001fff037819 */ /* 0x000fc8000001141b */
[----:B------:R-:W-:Y:S02]  /*2500*/  SEL R6, R3, RZ, !P0 ;  /* 0x000000ff03067207 */ /* 0x000fe40004000000 */
[----:B------:R-:W-:-:S03]  /*2510*/  SEL R3, R27, RZ, !P0 ;  /* 0x000000ff1b037207 */ /* 0x000fc60004000000 */
[----:B------:R-:W-:Y:S02]  /*2520*/  IMAD R8, R6, UR4, RZ ;  /* 0x0000000406087c24 */ /* 0x000fe4000f8e02ff */
[----:B------:R-:W-:-:S04]  /*2530*/  IMAD.WIDE.U32 R86, R3, UR4, R4 ;  /* 0x0000000403567c25 */ /* 0x000fc8000f8e0004 */
[-C--:B------:R-:W-:Y:S02]  /*2540*/  IMAD R4, R145, R90.reuse, RZ ;  /* 0x0000005a91047224 */ /* 0x080fe400078e02ff */
[----:B------:R-:W-:Y:S01]  /*2550*/  IMAD R9, R3, UR5, R8 ;  /* 0x0000000503097c24 */ /* 0x000fe2000f8e0208 */
[----:B------:R-:W-:Y:S01]  /*2560*/  ULDC.64 UR4, c[0x0][0x338] ;  /* 0x0000ce0000047ab9 */ /* 0x000fe20000000a00 */
[----:B------:R-:W-:Y:S01]  /*2570*/  IMAD R13, R162, R91, R4 ;  /* 0x0000005ba20d7224 */ /* 0x000fe200078e0204 */
[----:B------:R-:W-:Y:S01]  /*2580*/  IADD3 R8, R166, R7, RZ ;  /* 0x00000007a6087210 */ /* 0x000fe20007ffe0ff */
[----:B------:R-:W-:-:S04]  /*2590*/  IMAD.WIDE.U32 R4, R162, R90, R18 ;  /* 0x0000005aa2047225 */ /* 0x000fc800078e0012 */
[----:B------:R-:W-:Y:S01]  /*25a0*/  IMAD R6, R6, UR4, RZ ;  /* 0x0000000406067c24 */ /* 0x000fe2000f8e02ff */
[----:B------:R-:W-:Y:S01]  /*25b0*/  IADD3 R27, P0, R86, R4, RZ ;  /* 0x00000004561b7210 */ /* 0x000fe20007f1e0ff */
[----:B------:R-:W-:Y:S01]  /*25c0*/  IMAD.IADD R84, R87, 0x1, R9 ;  /* 0x0000000157547824 */ /* 0x000fe200078e0209 */
[----:B------:R-:W-:Y:S01]  /*25d0*/  SEL R4, R21, RZ, P2 ;  /* 0x000000ff15047207 */ /* 0x000fe20001000000 */
[----:B------:R-:W-:-:S03]  /*25e0*/  IMAD.WIDE.U32 R88, R3, UR4, R88 ;  /* 0x0000000403587c25 */ /* 0x000fc6000f8e0058 */
[----:B------:R-:W-:Y:S01]  /*25f0*/  IADD3.X R26, R84, R5, R13, P0, !PT ;  /* 0x00000005541a7210 */ /* 0x000fe200007fe40d */
[----:B------:R-:W-:Y:S01]  /*2600*/  IMAD R29, R3, UR5, R6 ;  /* 0x00000005031d7c24 */ /* 0x000fe2000f8e0206 */
[----:B------:R-:W-:Y:S01]  /*2610*/  SHF.R.S32.HI R13, RZ, 0x1f, R8 ;  /* 0x0000001fff0d7819 */ /* 0x000fe20000011408 */
[----:B------:R-:W-:Y:S01]  /*2620*/  IMAD R3, R145, R102, RZ ;  /* 0x0000006691037224 */ /* 0x000fe200078e02ff */
[----:B------:R-:W-:Y:S01]  /*2630*/  LOP3.LUT P0, RZ, R199, 0x4, RZ, 0xc0, !PT ;  /* 0x00000004c7ff7812 */ /* 0x000fe2000780c0ff */
[----:B------:R-:W-:Y:S01]  /*2640*/  IMAD.WIDE.U32 R90, R90, 0x60, RZ ;  /* 0x000000605a5a7825 */ /* 0x000fe200078e00ff */
[CC--:B------:R-:W-:Y:S02]  /*2650*/  LEA.HI R12, R13.reuse, R8.reuse, RZ, 0x3 ;  /* 0x000000080d0c7211 */ /* 0x0c0fe400078f18ff */
[----:B------:R-:W-:Y:S01]  /*2660*/  LEA.HI R8, R13, R8, RZ, 0x6 ;  /* 0x000000080d087211 */ /* 0x000fe200078f30ff */
[----:B------:R-:W-:Y:S01]  /*2670*/  IMAD R5, R162, R103, R3 ;  /* 0x00000067a2057224 */ /* 0x000fe200078e0203 */
[----:B------:R-:W-:-:S02]  /*2680*/  SEL R3, R21, RZ, P3 ;  /* 0x000000ff15037207 */ /* 0x000fc40001800000 */
[--C-:B------:R-:W-:Y:S01]  /*2690*/  LOP3.LUT R13, R173, 0x38, R12.reuse, 0xf8, !PT ;  /* 0x00000038ad0d7812 */ /* 0x100fe200078ef80c */
[----:B------:R-:W-:Y:S01]  /*26a0*/  IMAD.IADD R99, R99, 0x1, R5 ;  /* 0x0000000163637824 */ /* 0x000fe200078e0205 */
[----:B------:R-:W-:Y:S01]  /*26b0*/  SEL R128, R128, 0xffffffe0, !P0 ;  /* 0xffffffe080807807 */ /* 0x000fe20004000000 */
[----:B------:R-:W-:Y:S01]  /*26c0*/  IMAD.IADD R3, R18, 0x1, R3 ;  /* 0x0000000112037824 */ /* 0x000fe200078e0203 */
[----:B------:R-:W-:Y:S01]  /*26d0*/  SHF.R.S32.HI R112, RZ, 0x3, R12 ;  /* 0x00000003ff707819 */ /* 0x000fe2000001140c */
[----:B------:R-:W-:Y:S01]  /*26e0*/  IMAD.IADD R101, R5, 0x1, R101 ;  /* 0x0000000105657824 */ /* 0x000fe200078e0265 */
[----:B------:R-:W-:Y:S01]  /*26f0*/  IADD3 R129, R91, R129, RZ ;  /* 0x000000815b817210 */ /* 0x000fe20007ffe0ff */
[----:B------:R-:W-:Y:S01]  /*2700*/  IMAD.IADD R5, R165, 0x1, R4 ;  /* 0x00000001a5057824 */ /* 0x000fe200078e0204 */
[----:B------:R-:W-:Y:S01]  /*2710*/  SHF.R.S32.HI R4, RZ, 0x1f, R3 ;  /* 0x0000001fff047819 */ /* 0x000fe20000011403 */
[----:B------:R-:W-:-:S03]  /*2720*/  IMAD.WIDE.U32 R98, R143, R102, R98 ;  /* 0x000000668f627225 */ /* 0x000fc600078e0062 */
[----:B------:R-:W-:Y:S01]  /*2730*/  SHF.R.S32.HI R6, RZ, 0x1f, R5 ;  /* 0x0000001fff067819 */ /* 0x000fe20000011405 */
[----:B------:R-:W-:Y:S01]  /*2740*/  IMAD.WIDE.U32 R100, R143, R102, R100 ;  /* 0x000000668f647225 */ /* 0x000fe200078e0064 */
[CC--:B------:R-:W-:Y:S02]  /*2750*/  LEA.HI R14, R4.reuse, R3.reuse, RZ, 0x3 ;  /* 0x00000003040e7211 */ /* 0x0c0fe400078f18ff */
[----:B------:R-:W-:Y:S02]  /*2760*/  LEA.HI R3, R4, R3, RZ, 0x6 ;  /* 0x0000000304037211 */ /* 0x000fe400078f30ff */
[----:B------:R-:W-:Y:S02]  /*2770*/  LEA.HI R4, R6, R5, RZ, 0x6 ;  /* 0x0000000506047211 */ /* 0x000fe400078f30ff */
[----:B------:R-:W-:Y:S02]  /*2780*/  SHF.R.S32.HI R3, RZ, 0x6, R3 ;  /* 0x00000006ff037819 */ /* 0x000fe40000011403 */
[----:B------:R-:W-:-:S02]  /*2790*/  SHF.R.S32.HI R7, RZ, 0x6, R4 ;  /* 0x00000006ff077819 */ /* 0x000fc40000011404 */
[----:B------:R-:W-:Y:S01]  /*27a0*/  LOP3.LUT R4, R174, 0x38, R14, 0xf8, !PT ;  /* 0x00000038ae047812 */ /* 0x000fe200078ef80e */
[C---:B------:R-:W-:Y:S01]  /*27b0*/  IMAD R142, R3.reuse, 0x1800, R176 ;  /* 0x00001800038e7824 */ /* 0x040fe200078e02b0 */
[----:B------:R-:W-:Y:S01]  /*27c0*/  LEA.HI R5, R6, R5, RZ, 0x3 ;  /* 0x0000000506057211 */ /* 0x000fe200078f18ff */
[----:B------:R-:W-:Y:S01]  /*27d0*/  IMAD R140, R3, 0x1800, R178 ;  /* 0x00001800038c7824 */ /* 0x000fe200078e02b2 */
[----:B------:R-:W-:Y:S01]  /*27e0*/  LOP3.LUT R3, R4, R175, RZ, 0x3c, !PT ;  /* 0x000000af04037212 */ /* 0x000fe200078e3cff */
[C---:B------:R-:W-:Y:S01]  /*27f0*/  IMAD R141, R7.reuse, 0x1800, R176 ;  /* 0x00001800078d7824 */ /* 0x040fe200078e02b0 */
[----:B------:R-:W-:Y:S01]  /*2800*/  LOP3.LUT R4, R174, 0x38, R12, 0xf8, !PT ;  /* 0x00000038ae047812 */ /* 0x000fe200078ef80c */
[----:B------:R-:W-:Y:S01]  /*2810*/  IMAD R138, R7, 0x1800, R178 ;  /* 0x00001800078a7824 */ /* 0x000fe200078e02b2 */
[----:B------:R-:W-:Y:S01]  /*2820*/  LOP3.LUT R9, R173, 0x38, R14, 0xf8, !PT ;  /* 0x00000038ad097812 */ /* 0x000fe200078ef80e */
[----:B------:R-:W-:Y:S01]  /*2830*/  IMAD.IADD R142, R142, 0x1, R3 ;  /* 0x000000018e8e7824 */ /* 0x000fe200078e0203 */
[----:B------:R-:W-:-:S02]  /*2840*/  SHF.R.S32.HI R3, RZ, 0x6, R8 ;  /* 0x00000006ff037819 */ /* 0x000fc40000011408 */
[-C--:B------:R-:W-:Y:S02]  /*2850*/  LOP3.LUT R4, R4, R175.reuse, RZ, 0x3c, !PT ;  /* 0x000000af04047212 */ /* 0x080fe400078e3cff */
[----:B------:R-:W-:Y:S01]  /*2860*/  LOP3.LUT R6, R174, 0x38, R5, 0xf8, !PT ;  /* 0x00000038ae067812 */ /* 0x000fe200078ef805 */
[----:B------:R-:W-:Y:S01]  /*2870*/  IMAD R139, R3, 0x1800, R176 ;  /* 0x00001800038b7824 */ /* 0x000fe200078e02b0 */
[----:B------:R-:W-:Y:S01]  /*2880*/  LOP3.LUT R9, R9, R208, RZ, 0x3c, !PT ;  /* 0x000000d009097212 */ /* 0x000fe200078e3cff */
[----:B------:R-:W-:Y:S01]  /*2890*/  IMAD R137, R3, 0x1800, R178 ;  /* 0x0000180003897824 */ /* 0x000fe200078e02b2 */
[----:B------:R-:W-:Y:S01]  /*28a0*/  SHF.R.S32.HI R3, RZ, 0x1f, R143 ;  /* 0x0000001fff037819 */ /* 0x000fe2000001148f */
[----:B------:R-:W-:Y:S01]  /*28b0*/  IMAD.IADD R139, R139, 0x1, R4 ;  /* 0x000000018b8b7824 */ /* 0x000fe200078e0204 */
[----:B------:R-:W-:Y:S01]  /*28c0*/  LOP3.LUT R6, R6, R175, RZ, 0x3c, !PT ;  /* 0x000000af06067212 */ /* 0x000fe200078e3cff */
[----:B------:R-:W-:Y:S01]  /*28d0*/  IMAD.IADD R140, R140, 0x1, R9 ;  /* 0x000000018c8c7824 */ /* 0x000fe200078e0209 */
[----:B------:R-:W-:Y:S01]  /*28e0*/  LOP3.LUT R9, R173, 0x38, R5, 0xf8, !PT ;  /* 0x00000038ad097812 */ /* 0x000fe200078ef805 */
[----:B------:R-:W-:Y:S01]  /*28f0*/  IMAD R4, R3, R96, RZ ;  /* 0x0000006003047224 */ /* 0x000fe200078e02ff */
[----:B------:R-:W-:Y:S01]  /*2900*/  SHF.R.S32.HI R116, RZ, 0x3, R14 ;  /* 0x00000003ff747819 */ /* 0x000fe2000001140e */
[----:B------:R-:W-:Y:S01]  /*2910*/  IMAD.IADD R141, R141, 0x1, R6 ;  /* 0x000000018d8d7824 */ /* 0x000fe200078e0206 */
[-C--:B------:R-:W-:Y:S01]  /*2920*/  LOP3.LUT R9, R9, R208.reuse, RZ, 0x3c, !PT ;  /* 0x000000d009097212 */ /* 0x080fe200078e3cff */
[----:B------:R-:W-:Y:S01]  /*2930*/  IMAD R7, R143, R97, R4 ;  /* 0x000000618f077224 */ /* 0x000fe200078e0204 */
[----:B------:R-:W-:Y:S01]  /*2940*/  LOP3.LUT R6, R13, R208, RZ, 0x3c, !PT ;  /* 0x000000d00d067212 */ /* 0x000fe200078e3cff */
[----:B------:R-:W-:Y:S01]  /*2950*/  IMAD R4, R3, R102, RZ ;  /* 0x0000006603047224 */ /* 0x000fe200078e02ff */
[----:B------:R-:W-:Y:S01]  /*2960*/  LOP3.LUT R14, R14, 0xfffffff8, RZ, 0xc0, !PT ;  /* 0xfffffff80e0e7812 */ /* 0x000fe200078ec0ff */
[----:B------:R-:W-:Y:S01]  /*2970*/  IMAD R3, R103, 0x60, RZ ;  /* 0x0000006067037824 */ /* 0x000fe200078e02ff */
[----:B------:R-:W-:Y:S01]  /*2980*/  LOP3.LUT R13, R5, 0xfffffff8, RZ, 0xc0, !PT ;  /* 0xfffffff8050d7812 */ /* 0x000fe200078ec0ff */
[----:B------:R-:W-:Y:S01]  /*2990*/  IMAD R15, R143, R103, R4 ;  /* 0x000000678f0f7224 */ /* 0x000fe200078e0204 */
[----:B------:R-:W-:Y:S01]  /*29a0*/  LOP3.LUT R4, R174, 0x18, R18, 0xf8, !PT ;  /* 0x00000018ae047812 */ /* 0x000fe200078ef812 */
[----:B------:R-:W-:Y:S01]  /*29b0*/  IMAD.WIDE.U32 R96, R96, 0x60, RZ ;  /* 0x0000006060607825 */ /* 0x000fe200078e00ff */
[----:B------:R-:W-:-:S02]  /*29c0*/  LOP3.LUT R12, R12, 0xfffffff8, RZ, 0xc0, !PT ;  /* 0xfffffff80c0c7812 */ /* 0x000fc400078ec0ff */
[----:B------:R-:W-:Y:S01]  /*29d0*/  LOP3.LUT R25, R4, R175, RZ, 0x3c, !PT ;  /* 0x000000af04197212 */ /* 0x000fe200078e3cff */
[----:B------:R-:W-:Y:S01]  /*29e0*/  IMAD.WIDE.U32 R102, R102, 0x60, RZ ;  /* 0x0000006066667825 */ /* 0x000fe200078e00ff */
[----:B------:R-:W-:Y:S02]  /*29f0*/  SHF.R.S32.HI R113, RZ, 0x3, R5 ;  /* 0x00000003ff717819 */ /* 0x000fe40000011405 */
[----:B------:R-:W-:Y:S01]  /*2a00*/  SHF.R.S32.HI R111, RZ, 0x1f, R14 ;  /* 0x0000001fff6f7819 */ /* 0x000fe2000001140e */
[----:B------:R-:W-:Y:S01]  /*2a10*/  IMAD.IADD R25, R176, 0x1, R25 ;  /* 0x00000001b0197824 */ /* 0x000fe200078e0219 */
[----:B------:R-:W-:Y:S01]  /*2a20*/  SHF.R.S32.HI R110, RZ, 0x1f, R13 ;  /* 0x0000001fff6e7819 */ /* 0x000fe2000001140d */
[----:B------:R-:W-:Y:S01]  /*2a30*/  IMAD.IADD R138, R138, 0x1, R9 ;  /* 0x000000018a8a7824 */ /* 0x000fe200078e0209 */
[----:B------:R-:W-:Y:S01]  /*2a40*/  SHF.R.S32.HI R109, RZ, 0x1f, R12 ;  /* 0x0000001fff6d7819 */ /* 0x000fe2000001140c */
[----:B------:R-:W-:Y:S01]  /*2a50*/  IMAD.IADD R137, R137, 0x1, R6 ;  /* 0x0000000189897824 */ /* 0x000fe200078e0206 */
[C---:B------:R-:W-:Y:S01]  /*2a60*/  LOP3.LUT R9, R0.reuse, 0x4, RZ, 0xc0, !PT ;  /* 0x0000000400097812 */ /* 0x040fe200078ec0ff */
[----:B------:R-:W-:Y:S01]  /*2a70*/  IMAD.IADD R21, R93, 0x1, R7 ;  /* 0x000000015d157824 */ /* 0x000fe200078e0207 */
[C---:B------:R-:W-:Y:S01]  /*2a80*/  LOP3.LUT R8, R0.reuse, 0x8, RZ, 0xc0, !PT ;  /* 0x0000000800087812 */ /* 0x040fe200078ec0ff */
[----:B0-----:R-:W-:Y:S01]  /*2a90*/  IMAD.IADD R20, R7, 0x1, R95 ;  /* 0x0000000107147824 */ /* 0x001fe200078e025f */
[C---:B------:R-:W-:Y:S01]  /*2aa0*/  LOP3.LUT R7, R0.reuse, 0x10, RZ, 0xc0, !PT ;  /* 0x0000001000077812 */ /* 0x040fe200078ec0ff */
[----:B------:R-:W-:Y:S01]  /*2ab0*/  IMAD.IADD R104, R99, 0x1, R15 ;  /* 0x0000000163687824 */ /* 0x000fe200078e020f */
[----:B------:R-:W-:Y:S01]  /*2ac0*/  IADD3 R15, R15, R101, RZ ;  /* 0x000000650f0f7210 */ /* 0x000fe20007ffe0ff */
[----:B------:R-:W-:Y:S01]  /*2ad0*/  IMAD.IADD R133, R97, 0x1, R133 ;  /* 0x0000000161857824 */ /* 0x000fe200078e0285 */
[----:B------:R-:W-:Y:S01]  /*2ae0*/  LOP3.LUT R6, R0, 0x20, RZ, 0xc0, !PT ;  /* 0x0000002000067812 */ /* 0x000fe200078ec0ff */
[----:B------:R-:W-:-:S02]  /*2af0*/  IMAD.IADD R132, R103, 0x1, R3 ;  /* 0x0000000167847824 */ /* 0x000fc400078e0203 */
[----:B------:R-:W-:Y:S02]  /*2b00*/  IMAD.IADD R136, R128, 0x1, R25 ;  /* 0x0000000180887824 */ /* 0x000fe400078e0219 */
[----:B------:R-:W-:-:S07]  /*2b10*/  IMAD.IADD R5, R89, 0x1, R29 ;  /* 0x0000000159057824 */ /* 0x000fce00078e021d */
.L_x_1770:
[----:B0-2---:R-:W2:Y:S01]  /*2b20*/  LDL.LU R30, [R1+0xc] ;  /* 0x00000c00011e7983 */ /* 0x005ea20000300800 */
[----:B------:R-:W-:Y:S01]  /*2b30*/  VIADD R31, R2, 0xffffffff ;  /* 0xffffffff021f7836 */ /* 0x000fe20000000000 */
[----:B------:R-:W0:Y:S01]  /*2b40*/  LDC.64 R114, c[0x0][0x2e8] ;  /* 0x0000ba00ff727b82 */ /* 0x000e220000000a00 */
[----:B------:R-:W-:Y:S01]  /*2b50*/  IMAD R39, R17, 0x4800, R25 ;  /* 0x0000480011277824 */ /* 0x000fe200078e0219 */
[----:B------:R-:W-:Y:S05]  /*2b60*/  YIELD ;  /* 0x0000000000007946 */ /* 0x000fea0003800000 */
[----:B------:R-:W-:Y:S01]  /*2b70*/  SHF.R.S32.HI R28, RZ, 0x1f, R31 ;  /* 0x0000001fff1c7819 */ /* 0x000fe2000001141f */
[-C--:B------:R-:W-:Y:S01]  /*2b80*/  IMAD R3, R129, R31.reuse, RZ ;  /* 0x0000001f81037224 */ /* 0x080fe200078e02ff */
[----:B------:R-:W1:Y:S01]  /*2b90*/  LDC R119, c[0x0][0x3f4] ;  /* 0x0000fd00ff777b82 */ /* 0x000e620000000800 */
[----:B------:R-:W-:Y:S01]  /*2ba0*/  IMAD.WIDE.U32 R126, R90, R31, RZ ;  /* 0x0000001f5a7e7225 */ /* 0x000fe200078e00ff */
[----:B------:R-:W-:Y:S03]  /*2bb0*/  BSSY B0, `(.L_x_1671) ;  /* 0x0000762000007945 */ /* 0x000fe60003800000 */
[----:B------:R-:W-:Y:S01]  /*2bc0*/  IMAD R29, R28, R90, R3 ;  /* 0x0000005a1c1d7224 */ /* 0x000fe200078e0203 */
[-C--:B------:R-:W-:Y:S01]  /*2bd0*/  IADD3 R0, P1, P4, R27, R126.reuse, R135 ;  /* 0x0000007e1b007210 */ /* 0x080fe20007c3e087 */
[----:B------:R-:W-:Y:S01]  /*2be0*/  IMAD R39, R39, 0x2, R118 ;  /* 0x0000000227277824 */ /* 0x000fe200078e0276 */
[----:B------:R-:W-:Y:S01]  /*2bf0*/  IADD3 R3, P5, R27, R126, RZ ;  /* 0x0000007e1b037210 */ /* 0x000fe20007fbe0ff */
[----:B------:R-:W-:-:S04]  /*2c00*/  IMAD.IADD R80, R127, 0x1, R29 ;  /* 0x000000017f507824 */ /* 0x000fc800078e021d */
[----:B------:R-:W-:Y:S01]  /*2c10*/  IMAD.X R4, R80, 0x1, R26, P5 ;  /* 0x0000000150047824 */ /* 0x000fe200028e061a */
[----:B------:R-:W-:Y:S02]  /*2c20*/  IADD3.X R2, R26, R80, R134, P1, P4 ;  /* 0x000000501a027210 */ /* 0x000fe40000fe8486 */
[----:B------:R-:W-:Y:S02]  /*2c30*/  ISETP.GT.AND P1, PT, R31, R123, PT ;  /* 0x0000007b1f00720c */ /* 0x000fe40003f24270 */
[CC--:B0-----:R-:W-:Y:S02]  /*2c40*/  LEA R40, P0, R3.reuse, R114.reuse, 0x1 ;  /* 0x0000007203287211 */ /* 0x0c1fe400078008ff */
[----:B------:R-:W-:Y:S02]  /*2c50*/  LEA R36, P5, R0, R114, 0x1 ;  /* 0x0000007200247211 */ /* 0x000fe400078a08ff */
[----:B------:R-:W-:Y:S01]  /*2c60*/  LEA.HI.X R41, R3, R115, R4, 0x1, P0 ;  /* 0x0000007303297211 */ /* 0x000fe200000f0c04 */
[----:B------:R-:W-:Y:S01]  /*2c70*/  IMAD R3, R17, 0x4800, R136 ;  /* 0x0000480011037824 */ /* 0x000fe200078e0288 */
[----:B-1----:R-:W-:-:S02]  /*2c80*/  ISETP.GE.AND P0, PT, R119, 0x1, PT ;  /* 0x000000017700780c */ /* 0x002fc40003f06270 */
[----:B------:R-:W-:Y:S01]  /*2c90*/  LEA.HI.X R37, R0, R115, R2, 0x1, P5 ;  /* 0x0000007300257211 */ /* 0x000fe200028f0c02 */
[----:B------:R-:W-:Y:S01]  /*2ca0*/  IMAD R38, R3, 0x2, R118 ;  /* 0x0000000203267824 */ /* 0x000fe200078e0276 */
[----:B------:R-:W-:Y:S02]  /*2cb0*/  MOV R2, R31 ;  /* 0x0000001f00027202 */ /* 0x000fe40000000f00 */
[----:B--2---:R-:W-:-:S04]  /*2cc0*/  LOP3.LUT R30, R30, 0xfffffffd, RZ, 0xc0, !PT ;  /* 0xfffffffd1e1e7812 */ /* 0x004fc800078ec0ff */
[----:B------:R-:W-:-:S05]  /*2cd0*/  @P1 LOP3.LUT R30, R30, 0x2, RZ, 0xfc, !PT ;  /* 0x000000021e1e1812 */ /* 0x000fca00078efcff */
[----:B------:R0:W-:Y:S01]  /*2ce0*/  STL [R1+0xc], R30 ;  /* 0x00000c1e01007387 */ /* 0x0001e20000100800 */
[----:B------:R-:W-:Y:S05]  /*2cf0*/  @!P0 BRA `(.L_x_1672) ;  /* 0x0000007000508947 */ /* 0x000fea0003800000 */
[----:B------:R-:W-:Y:S01]  /*2d00*/  ULDC.U8 UR4, c[0x0][0x410] ;  /* 0x0001040000047ab9 */ /* 0x000fe20000000000 */
[-C--:B------:R-:W-:Y:S01]  /*2d10*/  IMAD R3, R132, R31.reuse, RZ ;  /* 0x0000001f84037224 */ /* 0x080fe200078e02ff */
[----:B------:R-:W-:Y:S01]  /*2d20*/  ISETP.NE.AND P0, PT, RZ, UR4, PT ;  /* 0x00000004ff007c0c */ /* 0x000fe2000bf05270 */
[-C--:B------:R-:W-:Y:S02]  /*2d30*/  IMAD R29, R133, R31.reuse, RZ ;  /* 0x0000001f851d7224 */ /* 0x080fe400078e02ff */
[----:B------:R-:W-:Y:S02]  /*2d40*/  IMAD R3, R28, R102, R3 ;  /* 0x000000661c037224 */ /* 0x000fe400078e0203 */
[----:B------:R-:W-:Y:S02]  /*2d50*/  IMAD R4, R2, -0x60, R24 ;  /* 0xffffffa002047824 */ /* 0x000fe400078e0218 */
[----:B------:R-:W-:-:S03]  /*2d60*/  IMAD.WIDE.U32 R78, R102, R31, RZ ;  /* 0x0000001f664e7225 */ /* 0x000fc600078e00ff */
[----:B------:R-:W-:Y:S01]  /*2d70*/  VIMNMX R4, R4, 0x60, PT ;  /* 0x0000006004047848 */ /* 0x000fe20003fe0100 */
[----:B------:R-:W-:Y:S02]  /*2d80*/  IMAD R29, R28, R96, R29 ;  /* 0x000000601c1d7224 */ /* 0x000fe400078e021d */
[----:B------:R-:W-:-:S04]  /*2d90*/  IMAD.WIDE.U32 R76, R96, R31, RZ ;  /* 0x0000001f604c7225 */ /* 0x000fc800078e00ff */
[----:B------:R-:W-:Y:S02]  /*2da0*/  IMAD.IADD R0, R79, 0x1, R3 ;  /* 0x000000014f007824 */ /* 0x000fe400078e0203 */
        /* <DEDUP_REMOVED lines=24> */
[----:B------:R-:W-:Y:S01]  /*2f30*/  LEA R28, P4, R29, UR4, 0x1 ;  /* 0x000000041d1c7c11 */ /* 0x000fe2000f8808ff */
[----:B------:R-:W-:Y:S01]  /*2f40*/  IMAD.X R34, R3, 0x1, R21, P1 ;  /* 0x0000000103227824 */ /* 0x000fe200008e0615 */
[----:B------:R-:W-:Y:S02]  /*2f50*/  ISETP.GE.AND P1, PT, R160, R119, PT ;  /* 0x00000077a000720c */ /* 0x000fe40003f26270 */
[----:B------:R-:W-:-:S02]  /*2f60*/  CS2R R82, SRZ ;  /* 0x0000000000527805 */ /* 0x000fc4000001ff00 */
[----:B------:R-:W-:Y:S02]  /*2f70*/  LEA.HI.X R29, R29, UR5, R30, 0x1, P4 ;  /* 0x000000051d1d7c11 */ /* 0x000fe4000a0f0c1e */
[----:B------:R-:W-:Y:S02]  /*2f80*/  CS2R R126, SRZ ;  /* 0x00000000007e7805 */ /* 0x000fe4000001ff00 */
[C---:B------:R-:W-:Y:S02]  /*2f90*/  LEA R30, P4, R31.reuse, UR6, 0x1 ;  /* 0x000000061f1e7c11 */ /* 0x040fe4000f8808ff */
[----:B------:R-:W-:Y:S01]  /*2fa0*/  CS2R R114, SRZ ;  /* 0x0000000000727805 */ /* 0x000fe2000001ff00 */
[----:B------:R-:W-:Y:S01]  /*2fb0*/  ULDC.64 UR8, c[0x0][0x208] ;  /* 0x0000820000087ab9 */ /* 0x000fe20000000a00 */
[----:B------:R-:W-:Y:S02]  /*2fc0*/  LEA.HI.X R31, R31, UR7, R34, 0x1, P4 ;  /* 0x000000071f1f7c11 */ /* 0x000fe4000a0f0c22 */
[-C--:B------:R-:W-:Y:S01]  /*2fd0*/  ISETP.GE.AND P4, PT, R171, R119.reuse, PT ;  /* 0x00000077ab00720c */ /* 0x080fe20003f86270 */
[----:B------:R1:W5:Y:S04]  /*2fe0*/  @!P1 LDG.E.64 R124, desc[UR8][R28.64] ;  /* 0x000000081c7c9981 */ /* 0x000368000c1e1b00 */
[----:B------:R1:W5:Y:S01]  /*2ff0*/  @!P1 LDG.E.64 R126, desc[UR8][R30.64] ;  /* 0x000000081e7e9981 */ /* 0x000362000c1e1b00 */
[----:B------:R-:W-:-:S07]  /*3000*/  ISETP.GE.AND P1, PT, R169, R119, PT ;  /* 0x00000077a900720c */ /* 0x000fce0003f26270 */
        /* <DEDUP_REMOVED lines=21> */
.L_x_1675:
[----:B------:R-:W-:Y:S05]  /*3160*/  BSYNC B1 ;  /* 0x0000000000017941 */ /* 0x000fea0003800000 */
.L_x_1674:
        /* <DEDUP_REMOVED lines=22> */
[----:B------:R-:W-:Y:S01]  /*32d0*/  IADD3 R76, P1, P5, R92, R76, R106 ;  /* 0x0000004c5c4c7210 */ /* 0x000fe20007d3e06a */
[----:B------:R-:W-:-:S03]  /*32e0*/  ULDC.64 UR8, c[0x0][0x208] ;  /* 0x0000820000087ab9 */ /* 0x000fc60000000a00 */
        /* <DEDUP_REMOVED lines=33> */
.L_x_1677:
[----:B------:R-:W-:Y:S05]  /*3500*/  BSYNC B1 ;  /* 0x0000000000017941 */ /* 0x000fea0003800000 */
.L_x_1676:
[----:B------:R-:W-:Y:S01]  /*3510*/  IMAD.MOV.U32 R3, RZ, RZ, R67 ;  /* 0x000000ffff037224 */ /* 0x000fe200078e0043 */
[----:B------:R-:W-:Y:S01]  /*3520*/  MOV R0, R66 ;  /* 0x0000004200007202 */ /* 0x000fe20000000f00 */
[----:B-12---:R-:W-:Y:S01]  /*3530*/  IMAD.MOV.U32 R28, RZ, RZ, R70 ;  /* 0x000000ffff1c7224 */ /* 0x006fe200078e0046 */
[----:B------:R-:W-:Y:S01]  /*3540*/  PRMT R152, R131, 0x7610, R152 ;  /* 0x0000761083987816 */ /* 0x000fe20000000098 */
[----:B------:R-:W-:Y:S01]  /*3550*/  IMAD.MOV.U32 R29, RZ, RZ, R82 ;  /* 0x000000ffff1d7224 */ /* 0x000fe200078e0052 */
[----:B------:R-:W-:Y:S01]  /*3560*/  PRMT R198, R0, 0x5410, R3 ;  /* 0x0000541000c67816 */ /* 0x000fe20000000003 */
[----:B------:R-:W-:Y:S01]  /*3570*/  IMAD.MOV.U32 R3, RZ, RZ, R74 ;  /* 0x000000ffff037224 */ /* 0x000fe200078e004a */
[----:B------:R-:W-:Y:S01]  /*3580*/  PRMT R210, R28, 0x7610, R210 ;  /* 0x000076101cd27816 */ /* 0x000fe200000000d2 */
[----:B------:R-:W-:Y:S01]  /*3590*/  IMAD.MOV.U32 R28, RZ, RZ, R75 ;  /* 0x000000ffff1c7224 */ /* 0x000fe200078e004b */
[----:B------:R-:W-:Y:S01]  /*35a0*/  PRMT R212, R29, 0x7610, R212 ;  /* 0x000076101dd47816 */ /* 0x000fe200000000d4 */
[----:B------:R-:W-:Y:S01]  /*35b0*/  IMAD.MOV.U32 R0, RZ, RZ, R71 ;  /* 0x000000ffff007224 */ /* 0x000fe200078e0047 */
[----:B------:R-:W-:Y:S01]  /*35c0*/  ULOP3.LUT UR4, UR60, 0x1, URZ, 0xfc, !UPT ;  /* 0x000000013c047892 */ /* 0x000fe2000f8efc3f */
[----:B------:R-:W-:Y:S01]  /*35d0*/  IMAD.MOV.U32 R29, RZ, RZ, R64 ;  /* 0x000000ffff1d7224 */ /* 0x000fe200078e0040 */
[----:B------:R-:W-:Y:S01]  /*35e0*/  PRMT R211, R3, 0x5410, R28 ;  /* 0x0000541003d37816 */ /* 0x000fe2000000001c */
[----:B------:R-:W-:Y:S01]  /*35f0*/  IMAD.MOV.U32 R3, RZ, RZ, R124 ;  /* 0x000000ffff037224 */ /* 0x000fe200078e007c */
[----:B------:R-:W-:Y:S01]  /*3600*/  PRMT R210, R210, 0x5410, R0 ;  /* 0x00005410d2d27816 */ /* 0x000fe20000000000 */
[----:B------:R-:W-:Y:S01]  /*3610*/  IMAD.MOV.U32 R28, RZ, RZ, R125 ;  /* 0x000000ffff1c7224 */ /* 0x000fe200078e007d */
[----:B------:R-:W-:Y:S01]  /*3620*/  MOV R0, R83 ;  /* 0x0000005300007202 */ /* 0x000fe20000000f00 */
[----:B------:R-:W-:Y:S01]  /*3630*/  UISETP.NE.AND UP0, UPT, UR4, 0x3, UPT ;  /* 0x000000030400788c */ /* 0x000fe2000bf05270 */
[----:B------:R-:W-:Y:S01]  /*3640*/  PRMT R157, R3, 0x7610, R157 ;  /* 0x00007610039d7816 */ /* 0x000fe2000000009d */
[----:B------:R-:W-:Y:S01]  /*3650*/  IMAD.MOV.U32 R3, RZ, RZ, R68 ;  /* 0x000000ffff037224 */ /* 0x000fe200078e0044 */
[----:B------:R-:W-:Y:S01]  /*3660*/  PRMT R212, R212, 0x5410, R0 ;  /* 0x00005410d4d47816 */ /* 0x000fe20000000000 */
[----:B------:R-:W-:Y:S01]  /*3670*/  IMAD.MOV.U32 R0, RZ, RZ, R65 ;  /* 0x000000ffff007224 */ /* 0x000fe200078e0041 */
[----:B------:R-:W-:Y:S01]  /*3680*/  PRMT R159, R28, 0x7610, R159 ;  /* 0x000076101c9f7816 */ /* 0x000fe2000000009f */
[----:B------:R-:W-:Y:S01]  /*3690*/  IMAD.MOV.U32 R28, RZ, RZ, R69 ;  /* 0x000000ffff1c7224 */ /* 0x000fe200078e0045 */
[----:B------:R-:W-:-:S02]  /*36a0*/  PRMT R152, R152, 0x5410, R29 ;  /* 0x0000541098987816 */ /* 0x000fc4000000001d */
[----:B------:R-:W-:Y:S02]  /*36b0*/  MOV R29, R72 ;  /* 0x00000048001d7202 */ /* 0x000fe40000000f00 */
        /* <DEDUP_REMOVED lines=13> */
[----:B-----5:R-:W-:Y:S01]  /*3790*/  IMAD.MOV.U32 R29, RZ, RZ, R32 ;  /* 0x000000ffff1d7224 */ /* 0x020fe200078e0020 */
[----:B------:R-:W-:-:S02]  /*37a0*/  MOV R28, R127 ;  /* 0x0000007f001c7202 */ /* 0x000fc40000000f00 */
        /* <DEDUP_REMOVED lines=8> */
[----:B------:R-:W-:Y:S02]  /*3830*/  PLOP3.LUT P1, PT, PT, PT, UP0, 0x80, 0x0 ;  /* 0x000000000000781c */ /* 0x000fe40003f2f008 */
        /* <DEDUP_REMOVED lines=18> */
[----:B------:R-:W-:-:S02]  /*3960*/  IMAD.MOV.U32 R0, RZ, RZ, R48 ;  /* 0x000000ffff007224 */ /* 0x000fc400078e0030 */
[----:B------:R-:W-:Y:S01]  /*3970*/  IMAD.MOV.U32 R29, RZ, RZ, R55 ;  /* 0x000000ffff1d7224 */ /* 0x000fe200078e0037 */
        /* <DEDUP_REMOVED lines=15> */
[----:B------:R-:W-:Y:S02]  /*3a70*/  PRMT R209, R3, 0x5410, R0 ;  /* 0x0000541003d17816 */ /* 0x000fe40000000000 */
[----:B------:R-:W-:Y:S01]  /*3a80*/  PRMT R203, R29, 0x5410, R28 ;  /* 0x000054101dcb7816 */ /* 0x000fe2000000001c */
[----:B------:R-:W-:Y:S06]  /*3a90*/  @!P1 BRA `(.L_x_1678) ;  /* 0x0000000000049947 */ /* 0x000fec0003800000 */
[----:B------:R-:W-:Y:S01]  /*3aa0*/  BPT.TRAP 0x1 ;  /* 0x000000040000795c */ /* 0x000fe20000300000 */
.L_x_1678:
[----:B------:R-:W-:Y:S01]  /*3ab0*/  IMAD R3, R17, 0x8, R16 ;  /* 0x0000000811037824 */ /* 0x000fe200078e0210 */
[----:B------:R-:W-:Y:S01]  /*3ac0*/  SHF.L.U32 R0, R167, 0x1f, RZ ;  /* 0x0000001fa7007819 */ /* 0x000fe200000006ff */
[----:B------:R-:W-:Y:S03]  /*3ad0*/  BSSY B1, `(.L_x_1679) ;  /* 0x0000003000017945 */ /* 0x000fe60003800000 */
[----:B------:R-:W1:Y:S02]  /*3ae0*/  SYNCS.PHASECHK.TRANS64.TRYWAIT P5, [R3+URZ+0x2a890], R0 ;  /* 0x02a89000030075a7 */ /* 0x000e6400080a017f */
[----:B-1----:R-:W-:Y:S05]  /*3af0*/  @!P5 BRA `(.L_x_1680) ;  /* 0x000002480054d947 */ /* 0x002fea0003800000 */
.L_x_2117:
[----:B------:R-:W-:Y:S05]  /*3b00*/  BSYNC B1 ;  /* 0x0000000000017941 */ /* 0x000fea0003800000 */
.L_x_1679:
        /* <DEDUP_REMOVED lines=10> */
[----:B--2---:R-:W-:Y:S01]  /*3bb0*/  HADD2.F32 R156, -RZ, R31.H0_H0 ;  /* 0x2000001fff9c7230 */ /* 0x004fe20000004100 */
[----:B------:R-:W-:Y:S02]  /*3bc0*/  SHF.R.U32.HI R155, RZ, 0x10, R127 ;  /* 0x00000010ff9b7819 */ /* 0x000fe4000001167f */
        /* <DEDUP_REMOVED lines=21> */
[----:B------:R-:W-:Y:S02]  /*3d20*/  HADD2.F32 R125, -RZ, R159.H1_H1 ;  /* 0x3000009fff7d7230 */ /* 0x000fe40000004100 */
[----:B------:R-:W-:Y:S02]  /*3d30*/  HADD2.F32 R28, -RZ, R30.H1_H1 ;  /* 0x3000001eff1c7230 */ /* 0x000fe40000004100 */
[----:B------:R-:W-:Y:S01]  /*3d40*/  FMUL.FTZ R158, R156, R127 ;  /* 0x0000007f9c9e7220 */ /* 0x000fe20000410000 */
[----:B------:R-:W-:-:S02]  /*3d50*/  HADD2.F32 R154, -RZ, R157.H0_H0 ;  /* 0x2000009dff9a7230 */ /* 0x000fc40000004100 */
[C---:B------:R-:W-:Y:S01]  /*3d60*/  FMUL.FTZ R157, R155.reuse, R127 ;  /* 0x0000007f9b9d7220 */ /* 0x040fe20000410000 */
[----:B------:R-:W-:Y:S02]  /*3d70*/  HADD2.F32 R30, -RZ, R30.H0_H0 ;  /* 0x2000001eff1e7230 */ /* 0x000fe40000004100 */
[-C--:B------:R-:W-:Y:S01]  /*3d80*/  FMUL.FTZ R127, R28, R125.reuse ;  /* 0x0000007d1c7f7220 */ /* 0x080fe20000410000 */
[----:B------:R-:W-:Y:S02]  /*3d90*/  HADD2.F32 R159, -RZ, R159.H0_H0 ;  /* 0x2000009fff9f7230 */ /* 0x000fe40000004100 */
[-C--:B------:R-:W-:Y:S01]  /*3da0*/  FFMA.FTZ R157, R156, R154.reuse, -R157 ;  /* 0x0000009a9c9d7223 */ /* 0x080fe2000001089d */
[----:B------:R-:W-:Y:S01]  /*3db0*/  FFMA.FTZ R158, R155, R154, R158 ;  /* 0x0000009a9b9e7223 */ /* 0x000fe2000001009e */
[----:B------:R-:W-:Y:S01]  /*3dc0*/  FMUL.FTZ R125, R30, R125 ;  /* 0x0000007d1e7d7220 */ /* 0x000fe20000410000 */
[----:B------:R-:W-:Y:S01]  /*3dd0*/  F2FP.F16.F32.PACK_AB R29, R124, R29 ;  /* 0x0000001d7c1d723e */ /* 0x000fe200000000ff */
[----:B------:R-:W-:-:S02]  /*3de0*/  FFMA.FTZ R127, R30, R159, -R127 ;  /* 0x0000009f1e7f7223 */ /* 0x000fc4000001087f */
[----:B------:R-:W-:Y:S01]  /*3df0*/  FFMA.FTZ R28, R28, R159, R125 ;  /* 0x0000009f1c1c7223 */ /* 0x000fe2000001007d */
[----:B------:R-:W-:-:S04]  /*3e00*/  F2FP.F16.F32.PACK_AB R158, R158, R157 ;  /* 0x0000009d9e9e723e */ /* 0x000fc800000000ff */
[----:B------:R-:W-:Y:S01]  /*3e10*/  F2FP.F16.F32.PACK_AB R30, R28, R127 ;  /* 0x0000007f1c1e723e */ /* 0x000fe200000000ff */
[----:B------:R-:W-:-:S07]  /*3e20*/  IMAD.MOV.U32 R28, RZ, RZ, R158 ;  /* 0x000000ffff1c7224 */ /* 0x000fce00078e009e */
.L_x_1686:
[----:B------:R-:W-:Y:S05]  /*3e30*/  BSYNC B3 ;  /* 0x0000000000037941 */ /* 0x000fea0003800000 */
.L_x_1685:
[----:B------:R-:W-:Y:S02]  /*3e40*/  ULDC.64 UR4, c[0x0][0x208] ;  /* 0x0000820000047ab9 */ /* 0x000fe40000000a00 */
[----:B--2---:R2:W-:Y:S03]  /*3e50*/  STG.E.128 desc[UR4][R40.64], R28 ;  /* 0x0000001c28007986 */ /* 0x0045e6000c101d04 */
.L_x_1684:
[----:B------:R-:W-:Y:S05]  /*3e60*/  BSYNC B2 ;  /* 0x0000000000027941 */ /* 0x000fea0003800000 */
.L_x_1683:
        /* <DEDUP_REMOVED lines=26> */
[----:B------:R-:W-:-:S02]  /*4010*/  HADD2.F32 R115, -RZ, R215.H0_H0 ;  /* 0x200000d7ff737230 */ /* 0x000fc40000004100 */
[-C--:B------:R-:W-:Y:S01]  /*4020*/  FFMA.FTZ R29, R29, R124.reuse, -R82 ;  /* 0x0000007c1d1d7223 */ /* 0x080fe20000010852 */
[--C-:B------:R-:W-:Y:S02]  /*4030*/  HADD2.F32 R125, -RZ, R28.reuse.H1_H1 ;  /* 0x3000001cff7d7230 */ /* 0x100fe40000004100 */
[----:B------:R-:W-:Y:S01]  /*4040*/  FFMA.FTZ R82, R83, R124, R154 ;  /* 0x0000007c53527223 */ /* 0x000fe2000001009a */
[----:B------:R-:W-:Y:S01]  /*4050*/  HADD2.F32 R126, -RZ, R28.H0_H0 ;  /* 0x2000001cff7e7230 */ /* 0x000fe20000004100 */
[----:B------:R-:W-:Y:S01]  /*4060*/  F2FP.F16.F32.PACK_AB R31, R114, R31 ;  /* 0x0000001f721f723e */ /* 0x000fe200000000ff */
[----:B------:R-:W-:Y:S02]  /*4070*/  HADD2.F32 R83, -RZ, R215.H1_H1 ;  /* 0x300000d7ff537230 */ /* 0x000fe40000004100 */
[-C--:B------:R-:W-:Y:S01]  /*4080*/  FMUL.FTZ R127, R125, R115.reuse ;  /* 0x000000737d7f7220 */ /* 0x080fe20000410000 */
[----:B------:R-:W-:Y:S02]  /*4090*/  HADD2.F32 R28, -RZ, R30.H1_H1 ;  /* 0x3000001eff1c7230 */ /* 0x000fe40000004100 */
        /* <DEDUP_REMOVED lines=13> */
.L_x_1690:
[----:B------:R-:W-:Y:S05]  /*4170*/  BSYNC B3 ;  /* 0x0000000000037941 */ /* 0x000fea0003800000 */
.L_x_1689:
[----:B------:R-:W-:Y:S02]  /*4180*/  ULDC.64 UR4, c[0x0][0x208] ;  /* 0x0000820000047ab9 */ /* 0x000fe40000000a00 */
[----:B--2---:R3:W-:Y:S03]  /*4190*/  STG.E.128 desc[UR4][R40.64+0x40], R28 ;  /* 0x0000401c28007986 */ /* 0x0047e6000c101d04 */
.L_x_1688:
[----:B------:R-:W-:Y:S05]  /*41a0*/  BSYNC B2 ;  /* 0x0000000000027941 */ /* 0x000fea0003800000 */
.L_x_1687:
[----:B------:R-:W-:Y:S01]  /*41b0*/  ISETP.NE.AND P0, PT, R9, RZ, PT ;  /* 0x000000ff0900720c */ /* 0x000fe20003f05270 */
[----:B------:R-:W-:-:S12]  /*41c0*/  BSSY B2, `(.L_x_1691) ;  /* 0x0000032000027945 */ /* 0x000fd80003800000 */
[----:B------:R-:W-:Y:S05]  /*41d0*/  @!P0 BRA `(.L_x_1692) ;  /* 0x0000000000c08947 */ /* 0x000fea0003800000 */
[----:B0-23--:R0:W2:Y:S01]  /*41e0*/  LDS.128 R28, [R39+0x3000] ;  /* 0x00300000271c7984 */ /* 0x00d0a20000000c00 */
[----:B------:R-:W-:Y:S01]  /*41f0*/  ISETP.GE.AND P0, PT, R169, R119, PT ;  /* 0x00000077a900720c */ /* 0x000fe20003f06270 */
[----:B------:R-:W-:-:S12]  /*4200*/  BSSY B3, `(.L_x_1693) ;  /* 0x000002b000037945 */ /* 0x000fd80003800000 */
[----:B0-----:R-:W-:Y:S05]  /*4210*/  @P0 BRA `(.L_x_1694) ;  /* 0x0000000000a40947 */ /* 0x001fea0003800000 */
[--C-:B------:R-:W-:Y:S01]  /*4220*/  SHF.R.U64 R82, R74, 0x10, R75.reuse ;  /* 0x000000104a527819 */ /* 0x100fe2000000124b */
[----:B--2---:R-:W-:Y:S01]  /*4230*/  HADD2.F32 R114, -RZ, R31.H0_H0 ;  /* 0x2000001fff727230 */ /* 0x004fe20000004100 */
[----:B------:R-:W-:Y:S01]  /*4240*/  SHF.R.U32.HI R74, RZ, 0x10, R75 ;  /* 0x00000010ff4a7819 */ /* 0x000fe2000001164b */
[----:B------:R-:W-:Y:S01]  /*4250*/  HADD2.F32 R125, -RZ, R211.H1_H1 ;  /* 0x300000d3ff7d7230 */ /* 0x000fe20000004100 */
[--C-:B------:R-:W-:Y:S01]  /*4260*/  SHF.R.U32.HI R83, RZ, 0x10, R81.reuse ;  /* 0x00000010ff537819 */ /* 0x100fe20000011651 */
[----:B------:R-:W-:Y:S01]  /*4270*/  HADD2.F32 R82, -RZ, R82.H0_H0 ;  /* 0x20000052ff527230 */ /* 0x000fe20000004100 */
[----:B------:R-:W-:Y:S01]  /*4280*/  SHF.R.U64 R75, R80, 0x10, R81 ;  /* 0x00000010504b7819 */ /* 0x000fe20000001251 */
[----:B------:R-:W-:Y:S02]  /*4290*/  HADD2.F32 R80, -RZ, R31.H1_H1 ;  /* 0x3000001fff507230 */ /* 0x000fe40000004100 */
[----:B------:R-:W-:Y:S02]  /*42a0*/  HADD2.F32 R83, -RZ, R83.H0_H0 ;  /* 0x20000053ff537230 */ /* 0x000fe40000004100 */
[----:B------:R-:W-:-:S02]  /*42b0*/  HADD2.F32 R124, -RZ, R75.H0_H0 ;  /* 0x2000004bff7c7230 */ /* 0x000fc40000004100 */
[--C-:B------:R-:W-:Y:S02]  /*42c0*/  HADD2.F32 R75, -RZ, R29.reuse.H1_H1 ;  /* 0x3000001dff4b7230 */ /* 0x100fe40000004100 */
[-C--:B------:R-:W-:Y:S01]  /*42d0*/  FMUL.FTZ R31, R80, R83.reuse ;  /* 0x00000053501f7220 */ /* 0x080fe20000410000 */
[----:B------:R-:W-:Y:S02]  /*42e0*/  HADD2.F32 R29, -RZ, R29.H0_H0 ;  /* 0x2000001dff1d7230 */ /* 0x000fe40000004100 */
[C---:B------:R-:W-:Y:S01]  /*42f0*/  FMUL.FTZ R83, R114.reuse, R83 ;  /* 0x0000005372537220 */ /* 0x040fe20000410000 */
[----:B------:R-:W-:Y:S02]  /*4300*/  HADD2.F32 R81, -RZ, R74.H0_H0 ;  /* 0x2000004aff517230 */ /* 0x000fe40000004100 */
[-C--:B------:R-:W-:Y:S01]  /*4310*/  FMUL.FTZ R74, R75, R124.reuse ;  /* 0x0000007c4b4a7220 */ /* 0x080fe20000410000 */
[C---:B------:R-:W-:Y:S02]  /*4320*/  FMUL.FTZ R124, R29.reuse, R124 ;  /* 0x0000007c1d7c7220 */ /* 0x040fe40000410000 */
[-C--:B------:R-:W-:Y:S01]  /*4330*/  FFMA.FTZ R31, R114, R81.reuse, -R31 ;  /* 0x00000051721f7223 */ /* 0x080fe2000001081f */
[----:B------:R-:W-:Y:S01]  /*4340*/  FFMA.FTZ R80, R80, R81, R83 ;  /* 0x0000005150507223 */ /* 0x000fe20000010053 */
[----:B------:R-:W-:Y:S01]  /*4350*/  FFMA.FTZ R29, R29, R82, -R74 ;  /* 0x000000521d1d7223 */ /* 0x000fe2000001084a */
[----:B------:R-:W-:-:S02]  /*4360*/  HADD2.F32 R81, -RZ, R214.H0_H0 ;  /* 0x200000d6ff517230 */ /* 0x000fc40000004100 */
[----:B------:R-:W-:Y:S01]  /*4370*/  FFMA.FTZ R74, R75, R82, R124 ;  /* 0x000000524b4a7223 */ /* 0x000fe2000001007c */
[--C-:B------:R-:W-:Y:S01]  /*4380*/  HADD2.F32 R83, -RZ, R28.reuse.H1_H1 ;  /* 0x3000001cff537230 */ /* 0x100fe20000004100 */
[----:B------:R-:W-:Y:S01]  /*4390*/  F2FP.F16.F32.PACK_AB R31, R80, R31 ;  /* 0x0000001f501f723e */ /* 0x000fe200000000ff */
[----:B------:R-:W-:Y:S02]  /*43a0*/  HADD2.F32 R114, -RZ, R28.H0_H0 ;  /* 0x2000001cff727230 */ /* 0x000fe40000004100 */
[----:B------:R-:W-:Y:S02]  /*43b0*/  HADD2.F32 R75, -RZ, R214.H1_H1 ;  /* 0x300000d6ff4b7230 */ /* 0x000fe40000004100 */
[-C--:B------:R-:W-:Y:S01]  /*43c0*/  FMUL.FTZ R115, R83, R81.reuse ;  /* 0x0000005153737220 */ /* 0x080fe20000410000 */
[--C-:B------:R-:W-:Y:S02]  /*43d0*/  HADD2.F32 R28, -RZ, R30.reuse.H1_H1 ;  /* 0x3000001eff1c7230 */ /* 0x100fe40000004100 */
[----:B------:R-:W-:Y:S01]  /*43e0*/  FMUL.FTZ R124, R114, R81 ;  /* 0x00000051727c7220 */ /* 0x000fe20000410000 */
[----:B------:R-:W-:Y:S01]  /*43f0*/  HADD2.F32 R30, -RZ, R30.H0_H0 ;  /* 0x2000001eff1e7230 */ /* 0x000fe20000004100 */
[----:B------:R-:W-:Y:S01]  /*4400*/  F2FP.F16.F32.PACK_AB R29, R74, R29 ;  /* 0x0000001d4a1d723e */ /* 0x000fe200000000ff */
[----:B------:R-:W-:-:S02]  /*4410*/  HADD2.F32 R82, -RZ, R211.H0_H0 ;  /* 0x200000d3ff527230 */ /* 0x000fc40000004100 */
[-C--:B------:R-:W-:Y:S01]  /*4420*/  FMUL.FTZ R81, R28, R75.reuse ;  /* 0x0000004b1c517220 */ /* 0x080fe20000410000 */
[----:B------:R-:W-:Y:S02]  /*4430*/  FMUL.FTZ R75, R30, R75 ;  /* 0x0000004b1e4b7220 */ /* 0x000fe40000410000 */
[-C--:B------:R-:W-:Y:S01]  /*4440*/  FFMA.FTZ R115, R114, R82.reuse, -R115 ;  /* 0x0000005272737223 */ /* 0x080fe20000010873 */
[----:B------:R-:W-:Y:S01]  /*4450*/  FFMA.FTZ R124, R83, R82, R124 ;  /* 0x00000052537c7223 */ /* 0x000fe2000001007c */
[-C--:B------:R-:W-:Y:S01]  /*4460*/  FFMA.FTZ R81, R30, R125.reuse, -R81 ;  /* 0x0000007d1e517223 */ /* 0x080fe20000010851 */
[----:B------:R-:W-:-:S03]  /*4470*/  FFMA.FTZ R28, R28, R125, R75 ;  /* 0x0000007d1c1c7223 */ /* 0x000fc6000001004b */
[----:B------:R-:W-:Y:S02]  /*4480*/  F2FP.F16.F32.PACK_AB R124, R124, R115 ;  /* 0x000000737c7c723e */ /* 0x000fe400000000ff */
[----:B------:R-:W-:Y:S02]  /*4490*/  F2FP.F16.F32.PACK_AB R30, R28, R81 ;  /* 0x000000511c1e723e */ /* 0x000fe400000000ff */
[----:B------:R-:W-:-:S07]  /*44a0*/  MOV R28, R124 ;  /* 0x0000007c001c7202 */ /* 0x000fce0000000f00 */
.L_x_1694:
[----:B------:R-:W-:Y:S05]  /*44b0*/  BSYNC B3 ;  /* 0x0000000000037941 */ /* 0x000fea0003800000 */
.L_x_1693:
[----:B------:R-:W-:Y:S02]  /*44c0*/  ULDC.64 UR4, c[0x0][0x208] ;  /* 0x0000820000047ab9 */ /* 0x000fe40000000a00 */
[----:B--2---:R4:W-:Y:S03]  /*44d0*/  STG.E.128 desc[UR4][R40.64+0x80], R28 ;  /* 0x0000801c28007986 */ /* 0x0049e6000c101d04 */
.L_x_1692:
[----:B------:R-:W-:Y:S05]  /*44e0*/  BSYNC B2 ;  /* 0x0000000000027941 */ /* 0x000fea0003800000 */
.L_x_1691:
        /* <DEDUP_REMOVED lines=33> */
[----:B------:R-:W-:Y:S02]  /*4700*/  HADD2.F32 R28, -RZ, R30.H1_H1 ;  /* 0x3000001eff1c7230 */ /* 0x000fe40000004100 */
[----:B------:R-:W-:Y:S01]  /*4710*/  FMUL.FTZ R70, R72, R70 ;  /* 0x0000004648467220 */ /* 0x000fe20000410000 */
[----:B------:R-:W-:-:S02]  /*4720*/  HADD2.F32 R29, -RZ, R210.H0_H0 ;  /* 0x200000d2ff1d7230 */ /* 0x000fc40000004100 */
[----:B------:R-:W-:Y:S02]  /*4730*/  HADD2.F32 R30, -RZ, R30.H0_H0 ;  /* 0x2000001eff1e7230 */ /* 0x000fe40000004100 */
[----:B------:R-:W-:Y:S01]  /*4740*/  FMUL.FTZ R83, R28, R213 ;  /* 0x000000d51c537220 */ /* 0x000fe20000410000 */
[----:B------:R-:W-:Y:S02]  /*4750*/  HADD2.F32 R73, -RZ, R210.H1_H1 ;  /* 0x300000d2ff497230 */ /* 0x000fe40000004100 */
[-C--:B------:R-:W-:Y:S01]  /*4760*/  FFMA.FTZ R81, R72, R29.reuse, -R81 ;  /* 0x0000001d48517223 */ /* 0x080fe20000010851 */
[----:B------:R-:W-:Y:S01]  /*4770*/  FFMA.FTZ R70, R71, R29, R70 ;  /* 0x0000001d47467223 */ /* 0x000fe20000010046 */
[C---:B------:R-:W-:Y:S01]  /*4780*/  FMUL.FTZ R213, R30.reuse, R213 ;  /* 0x000000d51ed57220 */ /* 0x040fe20000410000 */
[----:B------:R-:W-:Y:S01]  /*4790*/  F2FP.F16.F32.PACK_AB R29, R75, R82 ;  /* 0x000000524b1d723e */ /* 0x000fe200000000ff */
[-C--:B------:R-:W-:Y:S02]  /*47a0*/  FFMA.FTZ R83, R30, R73.reuse, -R83 ;  /* 0x000000491e537223 */ /* 0x080fe40000010853 */
[----:B------:R-:W-:Y:S01]  /*47b0*/  FFMA.FTZ R28, R28, R73, R213 ;  /* 0x000000491c1c7223 */ /* 0x000fe200000100d5 */
[----:B------:R-:W-:-:S04]  /*47c0*/  F2FP.F16.F32.PACK_AB R70, R70, R81 ;  /* 0x000000514646723e */ /* 0x000fc800000000ff */
[----:B------:R-:W-:Y:S01]  /*47d0*/  F2FP.F16.F32.PACK_AB R30, R28, R83 ;  /* 0x000000531c1e723e */ /* 0x000fe200000000ff */
[----:B------:R-:W-:-:S07]  /*47e0*/  IMAD.MOV.U32 R28, RZ, RZ, R70 ;  /* 0x000000ffff1c7224 */ /* 0x000fce00078e0046 */
.L_x_1698:
[----:B------:R-:W-:Y:S05]  /*47f0*/  BSYNC B3 ;  /* 0x0000000000037941 */ /* 0x000fea0003800000 */
.L_x_1697:
[----:B------:R-:W-:Y:S02]  /*4800*/  ULDC.64 UR4, c[0x0][0x208] ;  /* 0x0000820000047ab9 */ /* 0x000fe40000000a00 */
[----:B--2---:R0:W-:Y:S03]  /*4810*/  STG.E.128 desc[UR4][R40.64+0xc0], R28 ;  /* 0x0000c01c28007986 */ /* 0x0041e6000c101d04 */
.L_x_1696:
[----:B------:R-:W-:Y:S05]  /*4820*/  BSYNC B2 ;  /* 0x0000000000027941 */ /* 0x000fea0003800000 */
.L_x_1695:
[----:B------:R-:W-:Y:S01]  /*4830*/  ISETP.NE.AND P0, PT, R7, RZ, PT ;  /* 0x000000ff0700720c */ /* 0x000fe20003f05270 */
[----:B------:R-:W-:-:S12]  /*4840*/  BSSY B2, `(.L_x_1699) ;  /* 0x0000032000027945 */ /* 0x000fd80003800000 */
[----:B------:R-:W-:Y:S05]  /*4850*/  @!P0 BRA `(.L_x_1700) ;  /* 0x0000000000c08947 */ /* 0x000fea0003800000 */
[----:B0-234-:R0:W2:Y:S01]  /*4860*/  LDS.128 R28, [R39+0x6000] ;  /* 0x00600000271c7984 */ /* 0x01d0a20000000c00 */
[----:B------:R-:W-:Y:S01]  /*4870*/  ISETP.GE.AND P0, PT, R168, R119, PT ;  /* 0x00000077a800720c */ /* 0x000fe20003f06270 */
[----:B------:R-:W-:-:S12]  /*4880*/  BSSY B3, `(.L_x_1701) ;  /* 0x000002b000037945 */ /* 0x000fd80003800000 */
[----:B0-----:R-:W-:Y:S05]  /*4890*/  @P0 BRA `(.L_x_1702) ;  /* 0x0000000000a40947 */ /* 0x001fea0003800000 */
[----:B------:R-:W-:Y:S02]  /*48a0*/  SHF.R.U64 R70, R66, 0x10, R67 ;  /* 0x0000001042467819 */ /* 0x000fe40000001243 */
[----:B------:R-:W-:Y:S01]  /*48b0*/  SHF.R.U64 R71, R68, 0x10, R69 ;  /* 0x0000001044477819 */ /* 0x000fe20000001245 */
[----:B--2---:R-:W-:Y:S01]  /*48c0*/  HADD2.F32 R68, -RZ, R29.H0_H0 ;  /* 0x2000001dff447230 */ /* 0x004fe20000004100 */
[----:B------:R-:W-:Y:S01]  /*48d0*/  SHF.R.U32.HI R66, RZ, 0x10, R67 ;  /* 0x00000010ff427819 */ /* 0x000fe20000011643 */
[----:B------:R-:W-:Y:S01]  /*48e0*/  IMAD.MOV.U32 R67, RZ, RZ, R31 ;  /* 0x000000ffff437224 */ /* 0x000fe200078e001f */
[----:B------:R-:W-:Y:S01]  /*48f0*/  SHF.R.U32.HI R74, RZ, 0x10, R69 ;  /* 0x00000010ff4a7819 */ /* 0x000fe20000011645 */
[----:B------:R-:W-:Y:S02]  /*4900*/  HADD2.F32 R31, -RZ, R70.H0_H0 ;  /* 0x20000046ff1f7230 */ /* 0x000fe40000004100 */
[----:B------:R-:W-:Y:S02]  /*4910*/  HADD2.F32 R71, -RZ, R71.H0_H0 ;  /* 0x20000047ff477230 */ /* 0x000fe40000004100 */
[----:B------:R-:W-:-:S02]  /*4920*/  HADD2.F32 R70, -RZ, R29.H1_H1 ;  /* 0x3000001dff467230 */ /* 0x000fc40000004100 */
[----:B------:R-:W-:Y:S02]  /*4930*/  HADD2.F32 R74, -RZ, R74.H0_H0 ;  /* 0x2000004aff4a7230 */ /* 0x000fe40000004100 */
[--C-:B------:R-:W-:Y:S02]  /*4940*/  HADD2.F32 R69, -RZ, R67.reuse.H1_H1 ;  /* 0x30000043ff457230 */ /* 0x100fe40000004100 */
[-C--:B------:R-:W-:Y:S01]  /*4950*/  FMUL.FTZ R29, R70, R71.reuse ;  /* 0x00000047461d7220 */ /* 0x080fe20000410000 */
[----:B------:R-:W-:Y:S02]  /*4960*/  HADD2.F32 R67, -RZ, R67.H0_H0 ;  /* 0x20000043ff437230 */ /* 0x000fe40000004100 */
[C---:B------:R-:W-:Y:S01]  /*4970*/  FMUL.FTZ R71, R68.reuse, R71 ;  /* 0x0000004744477220 */ /* 0x040fe20000410000 */
[----:B------:R-:W-:Y:S02]  /*4980*/  HADD2.F32 R72, -RZ, R66.H0_H0 ;  /* 0x20000042ff487230 */ /* 0x000fe40000004100 */
[-C--:B------:R-:W-:Y:S01]  /*4990*/  FMUL.FTZ R80, R69, R74.reuse ;  /* 0x0000004a45507220 */ /* 0x080fe20000410000 */
[-C--:B------:R-:W-:Y:S01]  /*49a0*/  FFMA.FTZ R29, R68, R31.reuse, -R29 ;  /* 0x0000001f441d7223 */ /* 0x080fe2000001081d */
[C---:B------:R-:W-:Y:S01]  /*49b0*/  FMUL.FTZ R74, R67.reuse, R74 ;  /* 0x0000004a434a7220 */ /* 0x040fe20000410000 */
[----:B------:R-:W-:Y:S01]  /*49c0*/  FFMA.FTZ R66, R70, R31, R71 ;  /* 0x0000001f46427223 */ /* 0x000fe20000010047 */
[----:B------:R-:W-:Y:S01]  /*49d0*/  FFMA.FTZ R31, R67, R72, -R80 ;  /* 0x00000048431f7223 */ /* 0x000fe20000010850 */
[----:B------:R-:W-:-:S02]  /*49e0*/  HADD2.F32 R67, -RZ, R28.H1_H1 ;  /* 0x3000001cff437230 */ /* 0x000fc40000004100 */
[----:B------:R-:W-:Y:S01]  /*49f0*/  FFMA.FTZ R68, R69, R72, R74 ;  /* 0x0000004845447223 */ /* 0x000fe2000001004a */
[----:B------:R-:W-:Y:S01]  /*4a00*/  HADD2.F32 R71, -RZ, R200.H0_H0 ;  /* 0x200000c8ff477230 */ /* 0x000fe20000004100 */
        /* <DEDUP_REMOVED lines=18> */
.L_x_1702:
[----:B------:R-:W-:Y:S05]  /*4b30*/  BSYNC B3 ;  /* 0x0000000000037941 */ /* 0x000fea0003800000 */
.L_x_1701:
[----:B------:R-:W-:Y:S02]  /*4b40*/  ULDC.64 UR4, c[0x0][0x208] ;  /* 0x0000820000047ab9 */ /* 0x000fe40000000a00 */
[----:B--2---:R0:W-:Y:S03]  /*4b50*/  STG.E.128 desc[UR4][R40.64+0x100], R28 ;  /* 0x0001001c28007986 */ /* 0x0041e6000c101d04 */
.L_x_1700:
[----:B------:R-:W-:Y:S05]  /*4b60*/  BSYNC B2 ;  /* 0x0000000000027941 */ /* 0x000fea0003800000 */
.L_x_1699:
        /* <DEDUP_REMOVED lines=9> */
[----:B------:R-:W-:Y:S01]  /*4c00*/  IMAD.MOV.U32 R63, RZ, RZ, R31 ;  /* 0x000000ffff3f7224 */ /* 0x000fe200078e001f */
[--C-:B------:R-:W-:Y:S01]  /*4c10*/  SHF.R.U32.HI R68, RZ, 0x10, R65.reuse ;  /* 0x00000010ff447819 */ /* 0x100fe20000011641 */
[--C-:B------:R-:W-:Y:S01]  /*4c20*/  HADD2.F32 R31, -RZ, R29.reuse.H1_H1 ;  /* 0x3000001dff1f7230 */ /* 0x100fe20000004100 */
[----:B------:R-:W-:Y:S01]  /*4c30*/  SHF.R.U64 R66, R64, 0x10, R65 ;  /* 0x0000001040427819 */ /* 0x000fe20000001241 */
[----:B------:R-:W-:Y:S02]  /*4c40*/  HADD2.F32 R28, -RZ, R29.H0_H0 ;  /* 0x2000001dff1c7230 */ /* 0x000fe40000004100 */
[----:B------:R-:W-:Y:S02]  /*4c50*/  HADD2.F32 R68, -RZ, R68.H0_H0 ;  /* 0x20000044ff447230 */ /* 0x000fe40000004100 */
[----:B------:R-:W-:-:S02]  /*4c60*/  HADD2.F32 R29, -RZ, R63.H1_H1 ;  /* 0x3000003fff1d7230 */ /* 0x000fc40000004100 */
[----:B------:R-:W-:Y:S02]  /*4c70*/  HADD2.F32 R65, -RZ, R66.H0_H0 ;  /* 0x20000042ff417230 */ /* 0x000fe40000004100 */
[----:B------:R-:W-:Y:S02]  /*4c80*/  HADD2.F32 R63, -RZ, R63.H0_H0 ;  /* 0x2000003fff3f7230 */ /* 0x000fe40000004100 */
[-C--:B------:R-:W-:Y:S01]  /*4c90*/  FMUL.FTZ R72, R29, R68.reuse ;  /* 0x000000441d487220 */ /* 0x080fe20000410000 */
[----:B------:R-:W-:Y:S02]  /*4ca0*/  HADD2.F32 R64, -RZ, R69.H0_H0 ;  /* 0x20000045ff407230 */ /* 0x000fe40000004100 */
[-C--:B------:R-:W-:Y:S01]  /*4cb0*/  FMUL.FTZ R70, R28, R65.reuse ;  /* 0x000000411c467220 */ /* 0x080fe20000410000 */
[----:B------:R-:W-:Y:S02]  /*4cc0*/  HADD2.F32 R66, -RZ, R67.H0_H0 ;  /* 0x20000043ff427230 */ /* 0x000fe40000004100 */
[----:B------:R-:W-:Y:S01]  /*4cd0*/  FMUL.FTZ R67, R31, R65 ;  /* 0x000000411f437220 */ /* 0x000fe20000410000 */
[----:B------:R-:W-:Y:S01]  /*4ce0*/  FMUL.FTZ R68, R63, R68 ;  /* 0x000000443f447220 */ /* 0x000fe20000410000 */
[----:B------:R-:W-:Y:S01]  /*4cf0*/  FFMA.FTZ R69, R31, R64, R70 ;  /* 0x000000401f457223 */ /* 0x000fe20000010046 */
[----:B------:R-:W-:-:S02]  /*4d00*/  HADD2.F32 R31, -RZ, R30.H1_H1 ;  /* 0x3000001eff1f7230 */ /* 0x000fc40000004100 */
[----:B------:R-:W-:Y:S01]  /*4d10*/  FFMA.FTZ R28, R28, R64, -R67 ;  /* 0x000000401c1c7223 */ /* 0x000fe20000010843 */
[-C--:B------:R-:W-:Y:S01]  /*4d20*/  FFMA.FTZ R73, R29, R66.reuse, R68 ;  /* 0x000000421d497223 */ /* 0x080fe20000010044 */
[----:B------:R-:W-:Y:S02]  /*4d30*/  HADD2.F32 R64, -RZ, R152.H1_H1 ;  /* 0x30000098ff407230 */ /* 0x000fe40000004100 */
[----:B------:R-:W-:Y:S01]  /*4d40*/  FFMA.FTZ R72, R63, R66, -R72 ;  /* 0x000000423f487223 */ /* 0x000fe20000010848 */
[--C-:B------:R-:W-:Y:S02]  /*4d50*/  HADD2.F32 R29, -RZ, R62.reuse.H1_H1 ;  /* 0x3000003eff1d7230 */ /* 0x100fe40000004100 */
[----:B------:R-:W-:Y:S02]  /*4d60*/  HADD2.F32 R65, -RZ, R153.H0_H0 ;  /* 0x20000099ff417230 */ /* 0x000fe40000004100 */
        /* <DEDUP_REMOVED lines=16> */
.L_x_1704:
[----:B------:R-:W-:Y:S05]  /*4e70*/  BSYNC B2 ;  /* 0x0000000000027941 */ /* 0x000fea0003800000 */
.L_x_1703:
[----:B------:R-:W-:Y:S02]  /*4e80*/  ULDC.64 UR4, c[0x0][0x208] ;  /* 0x0000820000047ab9 */ /* 0x000fe40000000a00 */
[----:B--2---:R0:W-:Y:S03]  /*4e90*/  STG.E.128 desc[UR4][R40.64+0x140], R28 ;  /* 0x0001401c28007986 */ /* 0x0041e6000c101d04 */
.L_x_1682:
[----:B------:R-:W-:Y:S05]  /*4ea0*/  BSYNC B1 ;  /* 0x0000000000017941 */ /* 0x000fea0003800000 */
.L_x_1681:
        /* <DEDUP_REMOVED lines=11> */
[----:B------:R-:W-:Y:S01]  /*4f60*/  HADD2.F32 R30, -RZ, R29.H1_H1 ;  /* 0x3000001dff1e7230 */ /* 0x000fe20000004100 */
[--C-:B------:R-:W-:Y:S01]  /*4f70*/  SHF.R.U64 R59, R60, 0x10, R61.reuse ;  /* 0x000000103c3b7819 */ /* 0x100fe2000000123d */
[--C-:B------:R-:W-:Y:S01]  /*4f80*/  HADD2.F32 R41, -RZ, R31.reuse.H1_H1 ;  /* 0x3000001fff297230 */ /* 0x100fe20000004100 */
[----:B------:R-:W-:Y:S01]  /*4f90*/  SHF.R.U32.HI R62, RZ, 0x10, R61 ;  /* 0x00000010ff3e7819 */ /* 0x000fe2000001163d */
[----:B------:R-:W-:Y:S02]  /*4fa0*/  HADD2.F32 R31, -RZ, R31.H0_H0 ;  /* 0x2000001fff1f7230 */ /* 0x000fe40000004100 */
[----:B------:R-:W-:Y:S02]  /*4fb0*/  HADD2.F32 R59, -RZ, R59.H0_H0 ;  /* 0x2000003bff3b7230 */ /* 0x000fe40000004100 */
[----:B------:R-:W-:-:S02]  /*4fc0*/  HADD2.F32 R62, -RZ, R62.H0_H0 ;  /* 0x2000003eff3e7230 */ /* 0x000fc40000004100 */
[----:B------:R-:W-:Y:S02]  /*4fd0*/  HADD2.F32 R29, -RZ, R29.H0_H0 ;  /* 0x2000001dff1d7230 */ /* 0x000fe40000004100 */
[-C--:B------:R-:W-:Y:S01]  /*4fe0*/  FMUL.FTZ R64, R30, R59.reuse ;  /* 0x0000003b1e407220 */ /* 0x080fe20000410000 */
[----:B------:R-:W-:Y:S02]  /*4ff0*/  HADD2.F32 R58, -RZ, R58.H0_H0 ;  /* 0x2000003aff3a7230 */ /* 0x000fe40000004100 */
[-C--:B------:R-:W-:Y:S01]  /*5000*/  FMUL.FTZ R66, R41, R62.reuse ;  /* 0x0000003e29427220 */ /* 0x080fe20000410000 */
[----:B------:R-:W-:Y:S02]  /*5010*/  HADD2.F32 R60, -RZ, R63.H0_H0 ;  /* 0x2000003fff3c7230 */ /* 0x000fe40000004100 */
[----:B------:R-:W-:Y:S01]  /*5020*/  FMUL.FTZ R62, R31, R62 ;  /* 0x0000003e1f3e7220 */ /* 0x000fe20000410000 */
[C---:B------:R-:W-:Y:S01]  /*5030*/  FMUL.FTZ R59, R29.reuse, R59 ;  /* 0x0000003b1d3b7220 */ /* 0x040fe20000410000 */
[----:B------:R-:W-:Y:S01]  /*5040*/  FFMA.FTZ R64, R29, R58, -R64 ;  /* 0x0000003a1d407223 */ /* 0x000fe20000010840 */
[----:B------:R-:W-:-:S02]  /*5050*/  HADD2.F32 R29, -RZ, R28.H1_H1 ;  /* 0x3000001cff1d7230 */ /* 0x000fc40000004100 */
[----:B------:R-:W-:Y:S01]  /*5060*/  FFMA.FTZ R63, R41, R60, R62 ;  /* 0x0000003c293f7223 */ /* 0x000fe2000001003e */
[----:B------:R-:W-:Y:S01]  /*5070*/  FFMA.FTZ R61, R30, R58, R59 ;  /* 0x0000003a1e3d7223 */ /* 0x000fe2000001003b */
[--C-:B------:R-:W-:Y:S02]  /*5080*/  HADD2.F32 R41, -RZ, R209.reuse.H0_H0 ;  /* 0x200000d1ff297230 */ /* 0x100fe40000004100 */
[----:B------:R-:W-:Y:S01]  /*5090*/  FFMA.FTZ R66, R31, R60, -R66 ;  /* 0x0000003c1f427223 */ /* 0x000fe20000010842 */
[----:B------:R-:W-:Y:S02]  /*50a0*/  HADD2.F32 R28, -RZ, R28.H0_H0 ;  /* 0x2000001cff1c7230 */ /* 0x000fe40000004100 */
[----:B------:R-:W-:Y:S02]  /*50b0*/  HADD2.F32 R209, -RZ, R209.H1_H1 ;  /* 0x300000d1ffd17230 */ /* 0x000fe40000004100 */
[----:B------:R-:W-:Y:S01]  /*50c0*/  FMUL.FTZ R59, R29, R41 ;  /* 0x000000291d3b7220 */ /* 0x000fe20000410000 */
[----:B------:R-:W-:-:S02]  /*50d0*/  HADD2.F32 R30, -RZ, R40.H1_H1 ;  /* 0x30000028ff1e7230 */ /* 0x000fc40000004100 */
[----:B------:R-:W-:Y:S01]  /*50e0*/  FMUL.FTZ R58, R28, R41 ;  /* 0x000000291c3a7220 */ /* 0x000fe20000410000 */
[----:B------:R-:W-:Y:S02]  /*50f0*/  HADD2.F32 R40, -RZ, R40.H0_H0 ;  /* 0x20000028ff287230 */ /* 0x000fe40000004100 */
[----:B------:R-:W-:Y:S02]  /*5100*/  HADD2.F32 R151, -RZ, R151.H0_H0 ;  /* 0x20000097ff977230 */ /* 0x000fe40000004100 */
        /* <DEDUP_REMOVED lines=11> */
.L_x_1709:
[----:B------:R-:W-:Y:S05]  /*51c0*/  BSYNC B2 ;  /* 0x0000000000027941 */ /* 0x000fea0003800000 */
.L_x_1708:
[----:B------:R-:W-:Y:S02]  /*51d0*/  ULDC.64 UR4, c[0x0][0x208] ;  /* 0x0000820000047ab9 */ /* 0x000fe40000000a00 */
[----:B--2---:R0:W-:Y:S03]  /*51e0*/  STG.E.128 desc[UR4][R36.64], R28 ;  /* 0x0000001c24007986 */ /* 0x0041e6000c101d04 */
.L_x_1707:
[----:B------:R-:W-:Y:S05]  /*51f0*/  BSYNC B1 ;  /* 0x0000000000017941 */ /* 0x000fea0003800000 */
.L_x_1706:
        /* <DEDUP_REMOVED lines=48> */
.L_x_1713:
[----:B------:R-:W-:Y:S05]  /*5500*/  BSYNC B2 ;  /* 0x0000000000027941 */ /* 0x000fea0003800000 */
.L_x_1712:
[----:B------:R-:W-:Y:S02]  /*5510*/  ULDC.64 UR4, c[0x0][0x208] ;  /* 0x0000820000047ab9 */ /* 0x000fe40000000a00 */
[----:B--2---:R0:W-:Y:S03]  /*5520*/  STG.E.128 desc[UR4][R36.64+0x40], R28 ;  /* 0x0000401c24007986 */ /* 0x0041e6000c101d04 */
.L_x_1711:
[----:B------:R-:W-:Y:S05]  /*5530*/  BSYNC B1 ;  /* 0x0000000000017941 */ /* 0x000fea0003800000 */
.L_x_1710:
        /* <DEDUP_REMOVED lines=22> */
[----:B------:R-:W-:Y:S02]  /*56a0*/  HADD2.F32 R179, -RZ, R179.H1_H1 ;  /* 0x300000b3ffb37230 */ /* 0x000fe40000004100 */
        /* <DEDUP_REMOVED lines=10> */
[----:B------:R-:W-:Y:S01]  /*5750*/  FMUL.FTZ R55, R30, R179 ;  /* 0x000000b31e377220 */ /* 0x000fe20000410000 */
[----:B------:R-:W-:Y:S02]  /*5760*/  HADD2.F32 R40, -RZ, R40.H0_H0 ;  /* 0x20000028ff287230 */ /* 0x000fe40000004100 */
[----:B------:R-:W-:Y:S01]  /*5770*/  FMUL.FTZ R51, R29, R153 ;  /* 0x000000991d337220 */ /* 0x000fe20000410000 */
[----:B------:R-:W-:-:S02]  /*5780*/  HADD2.F32 R31, -RZ, R144.H0_H0 ;  /* 0x20000090ff1f7230 */ /* 0x000fc40000004100 */
[----:B------:R-:W-:Y:S01]  /*5790*/  FMUL.FTZ R50, R28, R153 ;  /* 0x000000991c327220 */ /* 0x000fe20000410000 */
[----:B------:R-:W-:Y:S02]  /*57a0*/  HADD2.F32 R41, -RZ, R144.H1_H1 ;  /* 0x30000090ff297230 */ /* 0x000fe40000004100 */
[----:B------:R-:W-:Y:S01]  /*57b0*/  FMUL.FTZ R179, R40, R179 ;  /* 0x000000b328b37220 */ /* 0x000fe20000410000 */
[-C--:B------:R-:W-:Y:S01]  /*57c0*/  FFMA.FTZ R51, R28, R31.reuse, -R51 ;  /* 0x0000001f1c337223 */ /* 0x080fe20000010833 */
[----:B------:R-:W-:Y:S01]  /*57d0*/  FFMA.FTZ R50, R29, R31, R50 ;  /* 0x0000001f1d327223 */ /* 0x000fe20000010032 */
[-C--:B------:R-:W-:Y:S01]  /*57e0*/  FFMA.FTZ R55, R40, R41.reuse, -R55 ;  /* 0x0000002928377223 */ /* 0x080fe20000010837 */
[----:B------:R-:W-:Y:S01]  /*57f0*/  FFMA.FTZ R30, R30, R41, R179 ;  /* 0x000000291e1e7223 */ /* 0x000fe200000100b3 */
[----:B------:R-:W-:Y:S02]  /*5800*/  F2FP.F16.F32.PACK_AB R29, R53, R56 ;  /* 0x00000038351d723e */ /* 0x000fe400000000ff */
[----:B------:R-:W-:-:S02]  /*5810*/  F2FP.F16.F32.PACK_AB R31, R57, R58 ;  /* 0x0000003a391f723e */ /* 0x000fc400000000ff */
[----:B------:R-:W-:Y:S02]  /*5820*/  F2FP.F16.F32.PACK_AB R28, R50, R51 ;  /* 0x00000033321c723e */ /* 0x000fe400000000ff */
[----:B------:R-:W-:-:S07]  /*5830*/  F2FP.F16.F32.PACK_AB R30, R30, R55 ;  /* 0x000000371e1e723e */ /* 0x000fce00000000ff */
.L_x_1717:
[----:B------:R-:W-:Y:S05]  /*5840*/  BSYNC B2 ;  /* 0x0000000000027941 */ /* 0x000fea0003800000 */
.L_x_1716:
[----:B------:R-:W-:Y:S02]  /*5850*/  ULDC.64 UR4, c[0x0][0x208] ;  /* 0x0000820000047ab9 */ /* 0x000fe40000000a00 */
[----:B--2---:R0:W-:Y:S03]  /*5860*/  STG.E.128 desc[UR4][R36.64+0x80], R28 ;  /* 0x0000801c24007986 */ /* 0x0041e6000c101d04 */
.L_x_1715:
[----:B------:R-:W-:Y:S05]  /*5870*/  BSYNC B1 ;  /* 0x0000000000017941 */ /* 0x000fea0003800000 */
.L_x_1714:
        /* <DEDUP_REMOVED lines=48> */
.L_x_1721:
[----:B------:R-:W-:Y:S05]  /*5b80*/  BSYNC B2 ;  /* 0x0000000000027941 */ /* 0x000fea0003800000 */
.L_x_1720:
[----:B------:R-:W-:Y:S02]  /*5b90*/  ULDC.64 UR4, c[0x0][0x208] ;  /* 0x0000820000047ab9 */ /* 0x000fe40000000a00 */
[----:B--2---:R0:W-:Y:S03]  /*5ba0*/  STG.E.128 desc[UR4][R36.64+0xc0], R28 ;  /* 0x0000c01c24007986 */ /* 0x0041e6000c101d04 */
.L_x_1719:
[----:B------:R-:W-:Y:S05]  /*5bb0*/  BSYNC B1 ;  /* 0x0000000000017941 */ /* 0x000fea0003800000 */
.L_x_1718:
        /* <DEDUP_REMOVED lines=12> */
[----:B------:R-:W-:Y:S01]  /*5c80*/  HADD2.F32 R40, -RZ, R31.H1_H1 ;  /* 0x3000001fff287230 */ /* 0x000fe20000004100 */
[----:B------:R-:W-:Y:S01]  /*5c90*/  SHF.R.U32.HI R44, RZ, 0x10, R45 ;  /* 0x00000010ff2c7819 */ /* 0x000fe2000001162d */
[----:B------:R-:W-:Y:S02]  /*5ca0*/  HADD2.F32 R29, -RZ, R29.H0_H0 ;  /* 0x2000001dff1d7230 */ /* 0x000fe40000004100 */
[----:B------:R-:W-:Y:S02]  /*5cb0*/  HADD2.F32 R43, -RZ, R43.H0_H0 ;  /* 0x2000002bff2b7230 */ /* 0x000fe40000004100 */
[----:B------:R-:W-:-:S02]  /*5cc0*/  HADD2.F32 R44, -RZ, R44.H0_H0 ;  /* 0x2000002cff2c7230 */ /* 0x000fc40000004100 */
[----:B------:R-:W-:Y:S02]  /*5cd0*/  HADD2.F32 R31, -RZ, R31.H0_H0 ;  /* 0x2000001fff1f7230 */ /* 0x000fe40000004100 */
[-C--:B------:R-:W-:Y:S01]  /*5ce0*/  FMUL.FTZ R46, R30, R43.reuse ;  /* 0x0000002b1e2e7220 */ /* 0x080fe20000410000 */
[----:B------:R-:W-:Y:S02]  /*5cf0*/  HADD2.F32 R41, -RZ, R41.H0_H0 ;  /* 0x20000029ff297230 */ /* 0x000fe40000004100 */
[----:B------:R-:W-:Y:S01]  /*5d00*/  FMUL.FTZ R43, R29, R43 ;  /* 0x0000002b1d2b7220 */ /* 0x000fe20000410000 */
[----:B------:R-:W-:Y:S02]  /*5d10*/  HADD2.F32 R42, -RZ, R42.H0_H0 ;  /* 0x2000002aff2a7230 */ /* 0x000fe40000004100 */
[-C--:B------:R-:W-:Y:S01]  /*5d20*/  FMUL.FTZ R45, R31, R44.reuse ;  /* 0x0000002c1f2d7220 */ /* 0x080fe20000410000 */
[----:B------:R-:W-:Y:S01]  /*5d30*/  FMUL.FTZ R48, R40, R44 ;  /* 0x0000002c28307220 */ /* 0x000fe20000410000 */
[-C--:B------:R-:W-:Y:S01]  /*5d40*/  FFMA.FTZ R46, R29, R41.reuse, -R46 ;  /* 0x000000291d2e7223 */ /* 0x080fe2000001082e */
[----:B------:R-:W-:Y:S01]  /*5d50*/  FFMA.FTZ R43, R30, R41, R43 ;  /* 0x000000291e2b7223 */ /* 0x000fe2000001002b */
[----:B------:R-:W-:Y:S01]  /*5d60*/  FFMA.FTZ R47, R40, R42, R45 ;  /* 0x0000002a282f7223 */ /* 0x000fe2000001002d */
[----:B------:R-:W-:-:S02]  /*5d70*/  HADD2.F32 R40, -RZ, R78.H1_H1 ;  /* 0x3000004eff287230 */ /* 0x000fc40000004100 */
[----:B------:R-:W-:Y:S01]  /*5d80*/  FFMA.FTZ R48, R31, R42, -R48 ;  /* 0x0000002a1f307223 */ /* 0x000fe20000010830 */
[----:B------:R-:W-:Y:S02]  /*5d90*/  HADD2.F32 R29, -RZ, R28.H1_H1 ;  /* 0x3000001cff1d7230 */ /* 0x000fe40000004100 */
[--C-:B------:R-:W-:Y:S02]  /*5da0*/  HADD2.F32 R30, -RZ, R39.reuse.H1_H1 ;  /* 0x30000027ff1e7230 */ /* 0x100fe40000004100 */
[----:B------:R-:W-:Y:S02]  /*5db0*/  HADD2.F32 R78, -RZ, R78.H0_H0 ;  /* 0x2000004eff4e7230 */ /* 0x000fe40000004100 */
[----:B------:R-:W-:Y:S01]  /*5dc0*/  FMUL.FTZ R41, R29, R40 ;  /* 0x000000281d297220 */ /* 0x000fe20000410000 */
[----:B------:R-:W-:Y:S02]  /*5dd0*/  HADD2.F32 R28, -RZ, R28.H0_H0 ;  /* 0x2000001cff1c7230 */ /* 0x000fe40000004100 */
[----:B------:R-:W-:-:S02]  /*5de0*/  HADD2.F32 R39, -RZ, R39.H0_H0 ;  /* 0x20000027ff277230 */ /* 0x000fc40000004100 */
[----:B------:R-:W-:Y:S01]  /*5df0*/  FMUL.FTZ R42, R30, R78 ;  /* 0x0000004e1e2a7220 */ /* 0x000fe20000410000 */
        /* <DEDUP_REMOVED lines=12> */
.L_x_1725:
[----:B------:R-:W-:Y:S05]  /*5ec0*/  BSYNC B2 ;  /* 0x0000000000027941 */ /* 0x000fea0003800000 */
.L_x_1724:
[----:B------:R-:W-:Y:S02]  /*5ed0*/  ULDC.64 UR4, c[0x0][0x208] ;  /* 0x0000820000047ab9 */ /* 0x000fe40000000a00 */
[----:B--2---:R0:W-:Y:S03]  /*5ee0*/  STG.E.128 desc[UR4][R36.64+0x100], R28 ;  /* 0x0001001c24007986 */ /* 0x0041e6000c101d04 */
.L_x_1723:
[----:B------:R-:W-:Y:S05]  /*5ef0*/  BSYNC B1 ;  /* 0x0000000000017941 */ /* 0x000fea0003800000 */
.L_x_1722:
        /* <DEDUP_REMOVED lines=47> */
.L_x_1727:
[----:B------:R-:W-:Y:S05]  /*61f0*/  BSYNC B1 ;  /* 0x0000000000017941 */ /* 0x000fea0003800000 */
.L_x_1726:
[----:B------:R-:W-:Y:S02]  /*6200*/  ULDC.64 UR4, c[0x0][0x208] ;  /* 0x0000820000047ab9 */ /* 0x000fe40000000a00 */
[----:B--2---:R0:W-:Y:S01]  /*6210*/  STG.E.128 desc[UR4][R36.64+0x140], R28 ;  /* 0x0001401c24007986 */ /* 0x0041e2000c101d04 */
[----:B------:R-:W-:Y:S05]  /*6220*/  BRA `(.L_x_1705) ;  /* 0x0000003c00e87947 */ /* 0x000fea0003800000 */
.L_x_1673:
        /* <DEDUP_REMOVED lines=24> */
[----:B------:R-:W-:Y:S01]  /*63b0*/  CS2R R48, SRZ ;  /* 0x0000000000307805 */ /* 0x000fe2000001ff00 */
[----:B------:R-:W-:Y:S01]  /*63c0*/  ULDC.64 UR6, c[0x0][0x208] ;  /* 0x0000820000067ab9 */ /* 0x000fe20000000a00 */
[----:B------:R-:W-:Y:S01]  /*63d0*/  LEA.HI.X R53, R29, UR5, R30, 0x1, P0 ;  /* 0x000000051d357c11 */ /* 0x000fe200080f0c1e */
[----:B------:R-:W-:Y:S01]  /*63e0*/  ULDC.64 UR4, c[0x0][0x400] ;  /* 0x0001000000047ab9 */ /* 0x000fe20000000a00 */
[----:B------:R-:W-:Y:S01]  /*63f0*/  ISETP.GE.AND P0, PT, R18, R119, PT ;  /* 0x000000771200720c */ /* 0x000fe20003f06270 */
[----:B------:R-:W-:Y:S01]  /*6400*/  IMAD.X R29, R3, 0x1, R20, P1 ;  /* 0x00000001031d7824 */ /* 0x000fe200008e0614 */
[----:B------:R-:W-:-:S04]  /*6410*/  LEA R56, P1, R28, UR4, 0x1 ;  /* 0x000000041c387c11 */ /* 0x000fc8000f8208ff */
[----:B------:R-:W-:Y:S02]  /*6420*/  LEA.HI.X R57, R28, UR5, R29, 0x1, P1 ;  /* 0x000000051c397c11 */ /* 0x000fe400088f0c1d */
[----:B------:R-:W-:-:S05]  /*6430*/  ISETP.GE.AND P1, PT, R165, R119, PT ;  /* 0x00000077a500720c */ /* 0x000fca0003f26270 */
        /* <DEDUP_REMOVED lines=15> */
.L_x_1729:
[----:B------:R-:W-:Y:S05]  /*6530*/  BSYNC B1 ;  /* 0x0000000000017941 */ /* 0x000fea0003800000 */
.L_x_1728:
        /* <DEDUP_REMOVED lines=13> */
[----:B------:R-:W-:-:S02]  /*6610*/  MOV R82, R31 ;  /* 0x0000001f00527202 */ /* 0x000fc40000000f00 */
[----:B------:R-:W-:Y:S01]  /*6620*/  CS2R R72, SRZ ;  /* 0x0000000000487805 */ /* 0x000fe2000001ff00 */
        /* <DEDUP_REMOVED lines=9> */
[----:B------:R-:W-:Y:S01]  /*66c0*/  CS2R R72, SRZ ;  /* 0x0000000000487805 */ /* 0x000fe2000001ff00 */
[----:B------:R-:W-:Y:S01]  /*66d0*/  ULDC.64 UR8, c[0x0][0x208] ;  /* 0x0000820000087ab9 */ /* 0x000fe20000000a00 */
        /* <DEDUP_REMOVED lines=22> */
.L_x_1731:
[----:B------:R-:W-:Y:S05]  /*6840*/  BSYNC B1 ;  /* 0x0000000000017941 */ /* 0x000fea0003800000 */
.L_x_1730:
[----:B------:R-:W-:Y:S01]  /*6850*/  IMAD.MOV.U32 R0, RZ, RZ, R28 ;  /* 0x000000ffff007224 */ /* 0x000fe200078e001c */
[----:B0-----:R-:W-:Y:S01]  /*6860*/  MOV R77, R38 ;  /* 0x00000026004d7202 */ /* 0x001fe20000000f00 */
[----:B------:R-:W-:Y:S01]  /*6870*/  IMAD.MOV.U32 R3, RZ, RZ, R29 ;  /* 0x000000ffff037224 */ /* 0x000fe200078e001d */
[----:B------:R-:W-:Y:S01]  /*6880*/  ULOP3.LUT UR4, UR60, 0x1, URZ, 0xfc, !UPT ;  /* 0x000000013c047892 */ /* 0x000fe2000f8efc3f */
[----:B------:R-:W-:Y:S01]  /*6890*/  IMAD.MOV.U32 R76, RZ, RZ, R34 ;  /* 0x000000ffff4c7224 */ /* 0x000fe200078e0022 */
[----:B------:R-:W-:Y:S02]  /*68a0*/  PRMT R219, R81, 0x5410, R82 ;  /* 0x0000541051db7816 */ /* 0x000fe40000000052 */
[----:B------:R-:W-:Y:S01]  /*68b0*/  PRMT R220, R0, 0x5410, R3 ;  /* 0x0000541000dc7816 */ /* 0x000fe20000000003 */
[----:B------:R-:W-:Y:S01]  /*68c0*/  IMAD.MOV.U32 R0, RZ, RZ, R35 ;  /* 0x000000ffff007224 */ /* 0x000fe200078e0023 */
[----:B------:R-:W-:Y:S01]  /*68d0*/  PRMT R228, R228, 0x5410, R76 ;  /* 0x00005410e4e47816 */ /* 0x000fe2000000004c */
[----:B------:R-:W-:Y:S01]  /*68e0*/  IMAD.MOV.U32 R3, RZ, RZ, R32 ;  /* 0x000000ffff037224 */ /* 0x000fe200078e0020 */
[----:B------:R-:W-:Y:S01]  /*68f0*/  UISETP.NE.AND UP0, UPT, UR4, 0x3, UPT ;  /* 0x000000030400788c */ /* 0x000fe2000bf05270 */
[----:B------:R-:W-:Y:S01]  /*6900*/  IMAD.MOV.U32 R76, RZ, RZ, R33 ;  /* 0x000000ffff4c7224 */ /* 0x000fe200078e0021 */
[----:B------:R-:W-:Y:S01]  /*6910*/  PRMT R230, R0, 0x7610, R230 ;  /* 0x0000761000e67816 */ /* 0x000fe200000000e6 */
[----:B------:R-:W-:Y:S01]  /*6920*/  IMAD.MOV.U32 R0, RZ, RZ, R39 ;  /* 0x000000ffff007224 */ /* 0x000fe200078e0027 */
[----:B------:R-:W-:Y:S01]  /*6930*/  PRMT R229, R229, 0x5410, R3 ;  /* 0x00005410e5e57816 */ /* 0x000fe20000000003 */
[----:B------:R-:W-:Y:S01]  /*6940*/  IMAD.MOV.U32 R3, RZ, RZ, R36 ;  /* 0x000000ffff037224 */ /* 0x000fe200078e0024 */
[----:B------:R-:W-:Y:S01]  /*6950*/  PRMT R231, R76, 0x5410, R77 ;  /* 0x000054104ce77816 */ /* 0x000fe2000000004d */
[----:B------:R-:W-:Y:S01]  /*6960*/  IMAD.MOV.U32 R77, RZ, RZ, R42 ;  /* 0x000000ffff4d7224 */ /* 0x000fe200078e002a */
[----:B------:R-:W-:Y:S01]  /*6970*/  PLOP3.LUT P1, PT, PT, PT, UP0, 0x80, 0x0 ;  /* 0x000000000000781c */ /* 0x000fe20003f2f008 */
[----:B------:R-:W-:Y:S01]  /*6980*/  IMAD.MOV.U32 R76, RZ, RZ, R37 ;  /* 0x000000ffff4c7224 */ /* 0x000fe200078e0025 */
        /* <DEDUP_REMOVED lines=14> */
[----:B------:R-:W-:Y:S02]  /*6a70*/  IMAD.MOV.U32 R3, RZ, RZ, R44 ;  /* 0x000000ffff037224 */ /* 0x000fe400078e002c */
        /* <DEDUP_REMOVED lines=46> */
[----:B------:R-:W-:-:S04]  /*6d60*/  PRMT R217, R77, 0x5410, R76 ;  /* 0x000054104dd97816 */ /* 0x000fc8000000004c */
[----:B------:R-:W-:Y:S01]  /*6d70*/  PRMT R218, R3, 0x5410, R0 ;  /* 0x0000541003da7816 */ /* 0x000fe20000000000 */
[----:B------:R-:W-:Y:S06]  /*6d80*/  @!P1 BRA `(.L_x_1732) ;  /* 0x0000000000049947 */ /* 0x000fec0003800000 */
[----:B------:R-:W-:Y:S01]  /*6d90*/  BPT.TRAP 0x1 ;  /* 0x000000040000795c */ /* 0x000fe20000300000 */
.L_x_1732:
[----:B------:R-:W-:Y:S01]  /*6da0*/  IMAD R3, R17, 0x8, R16 ;  /* 0x0000000811037824 */ /* 0x000fe200078e0210 */
[----:B------:R-:W-:Y:S01]  /*6db0*/  SHF.L.U32 R0, R167, 0x1f, RZ ;  /* 0x0000001fa7007819 */ /* 0x000fe200000006ff */
[----:B------:R-:W0:Y:S01]  /*6dc0*/  LDC R144, c[0x0][0x2f4] ;  /* 0x0000bd00ff907b82 */ /* 0x000e220000000800 */
[----:B------:R-:W-:Y:S02]  /*6dd0*/  BSSY B1, `(.L_x_1733) ;  /* 0x0000004000017945 */ /* 0x000fe40003800000 */
[----:B------:R-:W1:Y:S05]  /*6de0*/  SYNCS.PHASECHK.TRANS64.TRYWAIT P5, [R3+URZ+0x2a890], R0 ;  /* 0x02a89000030075a7 */ /* 0x000e6a00080a017f */
[----:B------:R-:W2:Y:S01]  /*6df0*/  LDC.64 R124, c[0x0][0x300] ;  /* 0x0000c000ff7c7b82 */ /* 0x000ea20000000a00 */
[----:B-1----:R-:W-:Y:S05]  /*6e00*/  @!P5 BRA `(.L_x_1734) ;  /* 0x0000021400a4d947 */ /* 0x002fea0003800000 */
.L_x_2118:
[----:B------:R-:W-:Y:S05]  /*6e10*/  BSYNC B1 ;  /* 0x0000000000017941 */ /* 0x000fea0003800000 */
.L_x_1733:
[----:B------:R-:W-:Y:S01]  /*6e20*/  BSSY B1, `(.L_x_1735) ;  /* 0x0000187000017945 */ /* 0x000fe20003800000 */
[----:B0-----:R-:W-:Y:S01]  /*6e30*/  IMAD.IADD R147, R144, 0x1, -R122 ;  /* 0x0000000190937824 */ /* 0x001fe200078e0a7a */
[----:B------:R-:W-:Y:S02]  /*6e40*/  MOV R127, R80 ;  /* 0x00000050007f7202 */ /* 0x000fe40000000f00 */
        /* <DEDUP_REMOVED lines=10> */
[----:B------:R-:W-:Y:S02]  /*6ef0*/  IADD3 R158, P4, P5, R86, R130, R14 ;  /* 0x00000082569e7210 */ /* 0x000fe40007d9e00e */
[----:B------:R-:W-:Y:S02]  /*6f00*/  SHF.R.S32.HI R77, RZ, 0x1f, R76 ;  /* 0x0000001fff4d7819 */ /* 0x000fe4000001144c */
[----:B------:R-:W-:Y:S02]  /*6f10*/  IADD3.X R159, R84, R155, R111, P4, P5 ;  /* 0x0000009b549f7210 */ /* 0x000fe400027ea46f */
[----:B------:R-:W-:Y:S02]  /*6f20*/  LEA.HI R77, R77, R76, RZ, 0x4 ;  /* 0x0000004c4d4d7211 */ /* 0x000fe400078f20ff */
[----:B------:R-:W-:-:S02]  /*6f30*/  ISETP.GE.AND P4, PT, R18, R119, PT ;  /* 0x000000771200720c */ /* 0x000fc40003f86270 */
[----:B------:R-:W-:-:S04]  /*6f40*/  LEA.HI.SX32 R179, R77, R116, 0x1c ;  /* 0x000000744db37211 */ /* 0x000fc800078fe2ff */
[----:B------:R-:W-:-:S04]  /*6f50*/  SHF.R.S32.HI R77, RZ, 0x1f, R179 ;  /* 0x0000001fff4d7819 */ /* 0x000fc800000114b3 */
[----:B------:R-:W-:Y:S01]  /*6f60*/  LEA.HI R77, R77, R179, RZ, 0x3 ;  /* 0x000000b34d4d7211 */ /* 0x000fe200078f18ff */
[----:B------:R-:W-:-:S03]  /*6f70*/  IMAD.SHL.U32 R179, R179, 0x8, RZ ;  /* 0x00000008b3b37824 */ /* 0x000fc600078e00ff */
[----:B------:R-:W-:Y:S02]  /*6f80*/  SHF.R.S32.HI R77, RZ, 0x3, R77 ;  /* 0x00000003ff4d7819 */ /* 0x000fe4000001144d */
[----:B------:R-:W-:-:S03]  /*6f90*/  LOP3.LUT R76, R174, 0x38, R179, 0xf8, !PT ;  /* 0x00000038ae4c7812 */ /* 0x000fc600078ef8b3 */
[----:B------:R-:W-:Y:S01]  /*6fa0*/  IMAD R77, R77, 0x1800, R176 ;  /* 0x000018004d4d7824 */ /* 0x000fe200078e02b0 */
[----:B------:R-:W-:-:S05]  /*6fb0*/  LOP3.LUT R76, R76, R175, RZ, 0x3c, !PT ;  /* 0x000000af4c4c7212 */ /* 0x000fca00078e3cff */
[----:B------:R-:W-:-:S04]  /*6fc0*/  IMAD.IADD R76, R77, 0x1, R76 ;  /* 0x000000014d4c7824 */ /* 0x000fc800078e024c */
[C---:B------:R-:W-:Y:S02]  /*6fd0*/  IMAD R80, R17.reuse, 0x4800, R76 ;  /* 0x0000480011507824 */ /* 0x040fe400078e024c */
[----:B------:R-:W-:Y:S02]  /*6fe0*/  IMAD R76, R17, 0x4800, R142 ;  /* 0x00004800114c7824 */ /* 0x000fe400078e028e */
[--C-:B------:R-:W-:Y:S02]  /*6ff0*/  IMAD R80, R80, 0x2, R16.reuse ;  /* 0x0000000250507824 */ /* 0x100fe400078e0210 */
[----:B------:R-:W-:-:S04]  /*7000*/  IMAD R76, R76, 0x2, R16 ;  /* 0x000000024c4c7824 */ /* 0x000fc800078e0210 */
[----:B------:R-:W0:Y:S04]  /*7010*/  LDS.128 R80, [R80+0x18400] ;  /* 0x0184000050507984 */ /* 0x000e280000000c00 */
[----:B------:R-:W2:Y:S01]  /*7020*/  LDS.128 R76, [R76+0x18400] ;  /* 0x018400004c4c7984 */ /* 0x000ea20000000c00 */
[----:B------:R-:W-:Y:S05]  /*7030*/  @P4 BRA `(.L_x_1740) ;  /* 0x00000004006c4947 */ /* 0x000fea0003800000 */
[----:B0-----:R-:W-:Y:S01]  /*7040*/  IMAD.MOV.U32 R203, RZ, RZ, R81 ;  /* 0x000000ffffcb7224 */ /* 0x001fe200078e0051 */
[----:B--2---:R-:W-:Y:S01]  /*7050*/  MOV R81, R77 ;  /* 0x0000004d00517202 */ /* 0x004fe20000000f00 */
[----:B------:R-:W-:Y:S01]  /*7060*/  HADD2.F32 R209, -RZ, R209.H0_H0 ;  /* 0x200000d1ffd17230 */ /* 0x000fe20000004100 */
[----:B------:R-:W-:Y:S01]  /*7070*/  SHF.R.U64 R36, R36, 0x10, R37 ;  /* 0x0000001024247819 */ /* 0x000fe20000001225 */
[----:B------:R-:W-:Y:S01]  /*7080*/  HADD2.F32 R77, -RZ, R210.H0_H0 ;  /* 0x200000d2ff4d7230 */ /* 0x000fe20000004100 */
[----:B------:R-:W-:Y:S01]  /*7090*/  SHF.R.U64 R50, R50, 0x10, R51 ;  /* 0x0000001032327819 */ /* 0x000fe20000001233 */
[----:B------:R-:W-:Y:S01]  /*70a0*/  HADD2.F32 R198, -RZ, R203.H0_H0 ;  /* 0x200000cbffc67230 */ /* 0x000fe20000004100 */
[----:B------:R-:W-:Y:S01]  /*70b0*/  SHF.R.U64 R38, R38, 0x10, R39 ;  /* 0x0000001026267819 */ /* 0x000fe20000001227 */
[--C-:B------:R-:W-:Y:S02]  /*70c0*/  HADD2.F32 R200, -RZ, R81.reuse.H0_H0 ;  /* 0x20000051ffc87230 */ /* 0x100fe40000004100 */
[----:B------:R-:W-:-:S02]  /*70d0*/  HADD2.F32 R81, -RZ, R81.H1_H1 ;  /* 0x30000051ff517230 */ /* 0x000fc40000004100 */
[-C--:B------:R-:W-:Y:S01]  /*70e0*/  FMUL.FTZ R210, R198, R209.reuse ;  /* 0x000000d1c6d27220 */ /* 0x080fe20000410000 */
[----:B------:R-:W-:Y:S02]  /*70f0*/  HADD2.F32 R36, -RZ, R36.H0_H0 ;  /* 0x20000024ff247230 */ /* 0x000fe40000004100 */
[C---:B------:R-:W-:Y:S01]  /*7100*/  FMUL.FTZ R209, R200.reuse, R209 ;  /* 0x000000d1c8d17220 */ /* 0x040fe20000410000 */
[----:B------:R-:W-:Y:S02]  /*7110*/  HADD2.F32 R50, -RZ, R50.H0_H0 ;  /* 0x20000032ff327230 */ /* 0x000fe40000004100 */
[-C--:B------:R-:W-:Y:S01]  /*7120*/  FFMA.FTZ R200, R200, R77.reuse, -R210 ;  /* 0x0000004dc8c87223 */ /* 0x080fe200000108d2 */
[----:B------:R-:W-:Y:S02]  /*7130*/  HADD2.F32 R38, -RZ, R38.H0_H0 ;  /* 0x20000026ff267230 */ /* 0x000fe40000004100 */
[----:B------:R-:W-:Y:S01]  /*7140*/  FFMA.FTZ R198, R198, R77, R209 ;  /* 0x0000004dc6c67223 */ /* 0x000fe200000100d1 */
[----:B------:R-:W-:Y:S01]  /*7150*/  SHF.R.U32.HI R209, RZ, 0x10, R49 ;  /* 0x00000010ffd17819 */ /* 0x000fe20000011631 */
[----:B------:R-:W-:Y:S01]  /*7160*/  HADD2.F32 R77, -RZ, R203.H1_H1 ;  /* 0x300000cbff4d7230 */ /* 0x000fe20000004100 */
[----:B------:R-:W-:Y:S01]  /*7170*/  SHF.R.U32.HI R203, RZ, 0x10, R37 ;  /* 0x00000010ffcb7819 */ /* 0x000fe20000011625 */
[----:B------:R-:W-:Y:S01]  /*7180*/  IMAD.MOV.U32 R37, RZ, RZ, R83 ;  /* 0x000000ffff257224 */ /* 0x000fe200078e0053 */
[----:B------:R-:W-:Y:S01]  /*7190*/  SHF.R.U64 R49, R48, 0x10, R49 ;  /* 0x0000001030317819 */ /* 0x000fe20000001231 */
[----:B------:R-:W-:-:S02]  /*71a0*/  HADD2.F32 R209, -RZ, R209.H0_H0 ;  /* 0x200000d1ffd17230 */ /* 0x000fc40000004100 */
[----:B------:R-:W-:Y:S02]  /*71b0*/  HADD2.F32 R203, -RZ, R203.H0_H0 ;  /* 0x200000cbffcb7230 */ /* 0x000fe40000004100 */
[----:B------:R-:W-:Y:S02]  /*71c0*/  IMAD.MOV.U32 R48, RZ, RZ, R79 ;  /* 0x000000ffff307224 */ /* 0x000fe400078e004f */
[-C--:B------:R-:W-:Y:S01]  /*71d0*/  FMUL.FTZ R210, R77, R209.reuse ;  /* 0x000000d14dd27220 */ /* 0x080fe20000410000 */
[----:B------:R-:W-:Y:S01]  /*71e0*/  FMUL.FTZ R209, R81, R209 ;  /* 0x000000d151d17220 */ /* 0x000fe20000410000 */
[----:B------:R-:W-:Y:S02]  /*71f0*/  HADD2.F32 R83, -RZ, R37.H0_H0 ;  /* 0x20000025ff537230 */ /* 0x000fe40000004100 */
[----:B------:R-:W-:Y:S02]  /*7200*/  HADD2.F32 R79, -RZ, R48.H0_H0 ;  /* 0x20000030ff4f7230 */ /* 0x000fe40000004100 */
[----:B------:R-:W-:Y:S01]  /*7210*/  FFMA.FTZ R77, R77, R203, R209 ;  /* 0x000000cb4d4d7223 */ /* 0x000fe200000100d1 */
[----:B------:R-:W-:-:S02]  /*7220*/  HADD2.F32 R209, -RZ, R212.H0_H0 ;  /* 0x200000d4ffd17230 */ /* 0x000fc40000004100 */
[----:B------:R-:W-:Y:S01]  /*7230*/  FFMA.FTZ R81, R81, R203, -R210 ;  /* 0x000000cb51517223 */ /* 0x000fe200000108d2 */
[----:B------:R-:W-:Y:S02]  /*7240*/  HADD2.F32 R203, -RZ, R211.H0_H0 ;  /* 0x200000d3ffcb7230 */ /* 0x000fe40000004100 */
[----:B------:R-:W-:Y:S02]  /*7250*/  HADD2.F32 R37, -RZ, R37.H1_H1 ;  /* 0x30000025ff257230 */ /* 0x000fe40000004100 */
[-C--:B------:R-:W-:Y:S01]  /*7260*/  FMUL.FTZ R210, R83, R209.reuse ;  /* 0x000000d153d27220 */ /* 0x080fe20000410000 */
[----:B------:R-:W-:Y:S01]  /*7270*/  FMUL.FTZ R209, R79, R209 ;  /* 0x000000d14fd17220 */ /* 0x000fe20000410000 */
[----:B------:R-:W-:Y:S01]  /*7280*/  HADD2.F32 R48, -RZ, R48.H1_H1 ;  /* 0x30000030ff307230 */ /* 0x000fe20000004100 */
[----:B------:R-:W-:Y:S01]  /*7290*/  F2FP.F16.F32.PACK_AB R81, R81, R200 ;  /* 0x000000c85151723e */ /* 0x000fe200000000ff */
[-C--:B------:R-:W-:Y:S01]  /*72a0*/  FFMA.FTZ R79, R79, R203.reuse, -R210 ;  /* 0x000000cb4f4f7223 */ /* 0x080fe200000108d2 */
[----:B------:R-:W-:Y:S01]  /*72b0*/  FFMA.FTZ R209, R83, R203, R209 ;  /* 0x000000cb53d17223 */ /* 0x000fe200000100d1 */
[----:B------:R-:W-:Y:S01]  /*72c0*/  SHF.R.U32.HI R203, RZ, 0x10, R51 ;  /* 0x00000010ffcb7819 */ /* 0x000fe20000011633 */
[----:B------:R-:W-:Y:S01]  /*72d0*/  HADD2.F32 R212, -RZ, R212.H1_H1 ;  /* 0x300000d4ffd47230 */ /* 0x000fe20000004100 */
[----:B------:R-:W-:Y:S01]  /*72e0*/  SHF.R.U32.HI R83, RZ, 0x10, R39 ;  /* 0x00000010ff537819 */ /* 0x000fe20000011627 */
[----:B------:R-:W-:Y:S01]  /*72f0*/  HADD2.F32 R49, -RZ, R49.H0_H0 ;  /* 0x20000031ff317230 */ /* 0x000fe20000004100 */
[----:B------:R-:W-:Y:S01]  /*7300*/  F2FP.F16.F32.PACK_AB R198, R77, R198 ;  /* 0x000000c64dc6723e */ /* 0x000fe200000000ff */
[----:B------:R-:W-:-:S02]  /*7310*/  HADD2.F32 R203, -RZ, R203.H0_H0 ;  /* 0x200000cbffcb7230 */ /* 0x000fc40000004100 */
[----:B------:R-:W-:Y:S02]  /*7320*/  HADD2.F32 R83, -RZ, R83.H0_H0 ;  /* 0x20000053ff537230 */ /* 0x000fe40000004100 */
[----:B------:R-:W-:Y:S02]  /*7330*/  HADD2.F32 R51, -RZ, R231.H1_H1 ;  /* 0x300000e7ff337230 */ /* 0x000fe40000004100 */
[CC--:B------:R-:W-:Y:S01]  /*7340*/  FMUL.FTZ R210, R37.reuse, R203.reuse ;  /* 0x000000cb25d27220 */ /* 0x0c0fe20000410000 */
[C---:B------:R-:W-:Y:S01]  /*7350*/  FMUL.FTZ R203, R48.reuse, R203 ;  /* 0x000000cb30cb7220 */ /* 0x040fe20000410000 */
[----:B------:R-:W-:Y:S02]  /*7360*/  IMAD.MOV.U32 R77, RZ, RZ, R81 ;  /* 0x000000ffff4d7224 */ /* 0x000fe400078e0051 */
[-C--:B------:R-:W-:Y:S01]  /*7370*/  FFMA.FTZ R48, R48, R83.reuse, -R210 ;  /* 0x0000005330307223 */ /* 0x080fe200000108d2 */
[----:B------:R-:W-:Y:S01]  /*7380*/  FFMA.FTZ R37, R37, R83, R203 ;  /* 0x0000005325257223 */ /* 0x000fe200000100cb */
[----:B------:R-:W-:-:S02]  /*7390*/  HADD2.F32 R83, -RZ, R80.H0_H0 ;  /* 0x20000050ff537230 */ /* 0x000fc40000004100 */
[----:B------:R-:W-:Y:S01]  /*73a0*/  HADD2.F32 R210, -RZ, R76.H0_H0 ;  /* 0x2000004cffd27230 */ /* 0x000fe20000004100 */
[----:B------:R-:W-:Y:S01]  /*73b0*/  F2FP.F16.F32.PACK_AB R79, R48, R79 ;  /* 0x0000004f304f723e */ /* 0x000fe200000000ff */
[----:B------:R-:W-:Y:S02]  /*73c0*/  HADD2.F32 R203, -RZ, R211.H1_H1 ;  /* 0x300000d3ffcb7230 */ /* 0x000fe40000004100 */
[-C--:B------:R-:W-:Y:S01]  /*73d0*/  FMUL.FTZ R211, R83, R212.reuse ;  /* 0x000000d453d37220 */ /* 0x080fe20000410000 */
[----:B------:R-:W-:Y:S02]  /*73e0*/  HADD2.F32 R80, -RZ, R80.H1_H1 ;  /* 0x30000050ff507230 */ /* 0x000fe40000004100 */
[C---:B------:R-:W-:Y:S01]  /*73f0*/  FMUL.FTZ R212, R210.reuse, R212 ;  /* 0x000000d4d2d47220 */ /* 0x040fe20000410000 */
[----:B------:R-:W-:Y:S02]  /*7400*/  HADD2.F32 R76, -RZ, R76.H1_H1 ;  /* 0x3000004cff4c7230 */ /* 0x000fe40000004100 */
[----:B------:R-:W-:Y:S01]  /*7410*/  FFMA.FTZ R211, R210, R203, -R211 ;  /* 0x000000cbd2d37223 */ /* 0x000fe200000108d3 */
[----:B------:R-:W-:Y:S01]  /*7420*/  F2FP.F16.F32.PACK_AB R37, R37, R209 ;  /* 0x000000d12525723e */ /* 0x000fe200000000ff */
[----:B------:R-:W-:Y:S01]  /*7430*/  FFMA.FTZ R212, R83, R203, R212 ;  /* 0x000000cb53d47223 */ /* 0x000fe200000100d4 */
[-C--:B------:R-:W-:Y:S01]  /*7440*/  FMUL.FTZ R83, R80, R49.reuse ;  /* 0x0000003150537220 */ /* 0x080fe20000410000 */
[----:B------:R-:W-:Y:S01]  /*7450*/  FMUL.FTZ R49, R76, R49 ;  /* 0x000000314c317220 */ /* 0x000fe20000410000 */
[----:B------:R-:W-:-:S02]  /*7460*/  HADD2.F32 R203, -RZ, R232.H1_H1 ;  /* 0x300000e8ffcb7230 */ /* 0x000fc40000004100 */
[-C--:B------:R-:W-:Y:S01]  /*7470*/  FFMA.FTZ R83, R76, R36.reuse, -R83 ;  /* 0x000000244c537223 */ /* 0x080fe20000010853 */
[----:B------:R-:W-:Y:S01]  /*7480*/  FFMA.FTZ R49, R80, R36, R49 ;  /* 0x0000002450317223 */ /* 0x000fe20000010031 */
[----:B------:R-:W-:Y:S02]  /*7490*/  HADD2.F32 R36, -RZ, R82.H0_H0 ;  /* 0x20000052ff247230 */ /* 0x000fe40000004100 */
[----:B------:R-:W-:Y:S01]  /*74a0*/  HADD2.F32 R76, -RZ, R78.H0_H0 ;  /* 0x2000004eff4c7230 */ /* 0x000fe20000004100 */
[----:B------:R-:W-:Y:S01]  /*74b0*/  F2FP.F16.F32.PACK_AB R83, R83, R211 ;  /* 0x000000d35353723e */ /* 0x000fe200000000ff */
[----:B------:R-:W-:Y:S02]  /*74c0*/  HADD2.F32 R82, -RZ, R82.H1_H1 ;  /* 0x30000052ff527230 */ /* 0x000fe40000004100 */
[-C--:B------:R-:W-:Y:S01]  /*74d0*/  FMUL.FTZ R80, R36, R203.reuse ;  /* 0x000000cb24507220 */ /* 0x080fe20000410000 */
[----:B------:R-:W-:Y:S02]  /*74e0*/  HADD2.F32 R78, -RZ, R78.H1_H1 ;  /* 0x3000004eff4e7230 */ /* 0x000fe40000004100 */
[C---:B------:R-:W-:Y:S01]  /*74f0*/  FMUL.FTZ R203, R76.reuse, R203 ;  /* 0x000000cb4ccb7220 */ /* 0x040fe20000410000 */
[----:B------:R-:W-:Y:S01]  /*7500*/  F2FP.F16.F32.PACK_AB R49, R49, R212 ;  /* 0x000000d43131723e */ /* 0x000fe200000000ff */
[----:B------:R-:W-:Y:S01]  /*7510*/  FFMA.FTZ R80, R76, R51, -R80 ;  /* 0x000000334c507223 */ /* 0x000fe20000010850 */
[----:B------:R-:W-:-:S02]  /*7520*/  IMAD.MOV.U32 R76, RZ, RZ, R83 ;  /* 0x000000ffff4c7224 */ /* 0x000fc400078e0053 */
        /* <DEDUP_REMOVED lines=12> */
.L_x_1740:
[----:B------:R-:W-:Y:S05]  /*75f0*/  BSYNC B3 ;  /* 0x0000000000037941 */ /* 0x000fea0003800000 */
.L_x_1739:
[----:B------:R-:W-:Y:S01]  /*7600*/  ISETP.GE.AND P4, PT, R179, R144, PT ;  /* 0x00000090b300720c */ /* 0x000fe20003f86270 */
[----:B------:R-:W-:-:S12]  /*7610*/  ULDC.64 UR4, c[0x0][0x208] ;  /* 0x0000820000047ab9 */ /* 0x000fd80000000a00 */
[--C-:B------:R-:W-:Y:S02]  /*7620*/  @!P4 SHF.R.S32.HI R39, RZ, 0x1f, R179.reuse ;  /* 0x0000001fff27c819 */ /* 0x100fe400000114b3 */
[----:B------:R-:W-:-:S04]  /*7630*/  @!P4 IADD3 R179, P5, P6, R86, R130, R179 ;  /* 0x0000008256b3c210 */ /* 0x000fc80007ebe0b3 */
[----:B------:R-:W-:Y:S02]  /*7640*/  @!P4 IADD3.X R39, R84, R155, R39, P5, P6 ;  /* 0x0000009b5427c210 */ /* 0x000fe40002fec427 */
[----:B------:R-:W-:-:S04]  /*7650*/  LEA R36, P5, R158, R114, 0x1 ;  /* 0x000000729e247211 */ /* 0x000fc800078a08ff */
[----:B------:R-:W-:Y:S02]  /*7660*/  LEA.HI.X R37, R158, R115, R159, 0x1, P5 ;  /* 0x000000739e257211 */ /* 0x000fe400028f0c9f */
[----:B------:R-:W-:-:S03]  /*7670*/  @!P4 LEA R38, P5, R179, R114, 0x1 ;  /* 0x00000072b326c211 */ /* 0x000fc600078a08ff */
[----:B--2---:R2:W-:Y:S01]  /*7680*/  STG.E.128 desc[UR4][R36.64], R76 ;  /* 0x0000004c24007986 */ /* 0x0045e2000c101d04 */
[----:B------:R-:W-:-:S05]  /*7690*/  @!P4 LEA.HI.X R39, R179, R115, R39, 0x1, P5 ;  /* 0x00000073b327c211 */ /* 0x000fca00028f0c27 */
[----:B0-----:R2:W-:Y:S04]  /*76a0*/  @!P4 STG.E.128 desc[UR4][R38.64], R80 ;  /* 0x000000502600c986 */ /* 0x0015e8000c101d04 */
.L_x_1738:
[----:B------:R-:W-:Y:S05]  /*76b0*/  BSYNC B2 ;  /* 0x0000000000027941 */ /* 0x000fea0003800000 */
.L_x_1737:
        /* <DEDUP_REMOVED lines=9> */
[----:B------:R-:W-:-:S05]  /*7750*/  LEA.HI.SX32 R36, R36, R113, 0x1c ;  /* 0x0000007124247211 */ /* 0x000fca00078fe2ff */
[----:B------:R-:W-:-:S05]  /*7760*/  IMAD.SHL.U32 R37, R36, 0x8, RZ ;  /* 0x0000000824257824 */ /* 0x000fca00078e00ff */
        /* <DEDUP_REMOVED lines=12> */
[----:B------:R-:W-:-:S04]  /*7830*/  LEA.HI R36, R38, R36, RZ, 0x3 ;  /* 0x0000002426247211 */ /* 0x000fc800078f18ff */
[----:B------:R-:W-:-:S05]  /*7840*/  SHF.R.S32.HI R36, RZ, 0x3, R36 ;  /* 0x00000003ff247819 */ /* 0x000fca0000011424 */
[----:B------:R-:W-:-:S04]  /*7850*/  IMAD R36, R36, 0x1800, R176 ;  /* 0x0000180024247824 */ /* 0x000fc800078e02b0 */
[----:B------:R-:W-:Y:S02]  /*7860*/  IMAD.IADD R37, R36, 0x1, R37 ;  /* 0x0000000124257824 */ /* 0x000fe400078e0225 */
[C---:B------:R-:W-:Y:S02]  /*7870*/  IMAD R36, R17.reuse, 0x4800, R141 ;  /* 0x0000480011247824 */ /* 0x040fe400078e028d */
[----:B------:R-:W-:Y:S02]  /*7880*/  IMAD R48, R17, 0x4800, R37 ;  /* 0x0000480011307824 */ /* 0x000fe400078e0225 */
[--C-:B------:R-:W-:Y:S02]  /*7890*/  IMAD R36, R36, 0x2, R16.reuse ;  /* 0x0000000224247824 */ /* 0x100fe400078e0210 */
[----:B------:R-:W-:-:S04]  /*78a0*/  IMAD R48, R48, 0x2, R16 ;  /* 0x0000000230307824 */ /* 0x000fc800078e0210 */
[----:B------:R-:W0:Y:S04]  /*78b0*/  LDS.128 R36, [R36+0x18400] ;  /* 0x0184000024247984 */ /* 0x000e280000000c00 */
[----:B------:R-:W2:Y:S01]  /*78c0*/  LDS.128 R48, [R48+0x18400] ;  /* 0x0184000030307984 */ /* 0x000ea20000000c00 */
[----:B------:R-:W-:Y:S05]  /*78d0*/  @P5 BRA `(.L_x_1744) ;  /* 0x00000004006c5947 */ /* 0x000fea0003800000 */
[--C-:B------:R-:W-:Y:S01]  /*78e0*/  SHF.R.U64 R32, R32, 0x10, R33.reuse ;  /* 0x0000001020207819 */ /* 0x100fe20000001221 */
[----:B------:R-:W-:Y:S01]  /*78f0*/  HADD2.F32 R158, -RZ, R232.H0_H0 ;  /* 0x200000e8ff9e7230 */ /* 0x000fe20000004100 */
[----:B------:R-:W-:Y:S01]  /*7900*/  SHF.R.U32.HI R80, RZ, 0x10, R33 ;  /* 0x00000010ff507819 */ /* 0x000fe20000011621 */
[----:B------:R-:W-:Y:S01]  /*7910*/  HADD2.F32 R83, -RZ, R231.H0_H0 ;  /* 0x200000e7ff537230 */ /* 0x000fe20000004100 */
[--C-:B------:R-:W-:Y:S02]  /*7920*/  SHF.R.U64 R33, R44, 0x10, R45.reuse ;  /* 0x000000102c217819 */ /* 0x100fe4000000122d */
[----:B------:R-:W-:Y:S02]  /*7930*/  SHF.R.U32.HI R44, RZ, 0x10, R45 ;  /* 0x00000010ff2c7819 */ /* 0x000fe4000001162d */
[--C-:B------:R-:W-:Y:S01]  /*7940*/  SHF.R.U64 R34, R34, 0x10, R35.reuse ;  /* 0x0000001022227819 */ /* 0x100fe20000001223 */
[----:B------:R-:W-:Y:S01]  /*7950*/  HADD2.F32 R33, -RZ, R33.H0_H0 ;  /* 0x20000021ff217230 */ /* 0x000fe20000004100 */
[----:B------:R-:W-:-:S02]  /*7960*/  SHF.R.U32.HI R45, RZ, 0x10, R35 ;  /* 0x00000010ff2d7819 */ /* 0x000fc40000011623 */
[--C-:B------:R-:W-:Y:S02]  /*7970*/  SHF.R.U64 R35, R46, 0x10, R47.reuse ;  /* 0x000000102e237819 */ /* 0x100fe4000000122f */
[----:B------:R-:W-:Y:S01]  /*7980*/  SHF.R.U32.HI R46, RZ, 0x10, R47 ;  /* 0x00000010ff2e7819 */ /* 0x000fe2000001162f */
[----:B------:R-:W-:Y:S01]  /*7990*/  HADD2.F32 R45, -RZ, R45.H0_H0 ;  /* 0x2000002dff2d7230 */ /* 0x000fe20000004100 */
[----:B--2---:R-:W-:Y:S01]  /*79a0*/  MOV R47, R49 ;  /* 0x00000031002f7202 */ /* 0x004fe20000000f00 */
[----:B0-----:R-:W-:Y:S02]  /*79b0*/  IMAD.MOV.U32 R49, RZ, RZ, R38 ;  /* 0x000000ffff317224 */ /* 0x001fe400078e0026 */
[----:B------:R-:W-:Y:S02]  /*79c0*/  HADD2.F32 R38, -RZ, R37.H0_H0 ;  /* 0x20000025ff267230 */ /* 0x000fe40000004100 */
[--C-:B------:R-:W-:Y:S02]  /*79d0*/  HADD2.F32 R81, -RZ, R47.reuse.H0_H0 ;  /* 0x2000002fff517230 */ /* 0x100fe40000004100 */
[----:B------:R-:W-:-:S02]  /*79e0*/  HADD2.F32 R47, -RZ, R47.H1_H1 ;  /* 0x3000002fff2f7230 */ /* 0x000fc40000004100 */
[----:B------:R-:W-:Y:S02]  /*79f0*/  HADD2.F32 R46, -RZ, R46.H0_H0 ;  /* 0x2000002eff2e7230 */ /* 0x000fe40000004100 */
[CC--:B------:R-:W-:Y:S01]  /*7a00*/  FMUL.FTZ R82, R81.reuse, R158.reuse ;  /* 0x0000009e51527220 */ /* 0x0c0fe20000410000 */
[C---:B------:R-:W-:Y:S01]  /*7a10*/  FMUL.FTZ R158, R38.reuse, R158 ;  /* 0x0000009e269e7220 */ /* 0x040fe20000410000 */
[----:B------:R-:W-:Y:S02]  /*7a20*/  HADD2.F32 R35, -RZ, R35.H0_H0 ;  /* 0x20000023ff237230 */ /* 0x000fe40000004100 */
[-C--:B------:R-:W-:Y:S01]  /*7a30*/  FFMA.FTZ R38, R38, R83.reuse, -R82 ;  /* 0x0000005326267223 */ /* 0x080fe20000010852 */
[----:B------:R-:W-:Y:S02]  /*7a40*/  HADD2.F32 R82, -RZ, R44.H0_H0 ;  /* 0x2000002cff527230 */ /* 0x000fe40000004100 */
[----:B------:R-:W-:Y:S01]  /*7a50*/  FFMA.FTZ R44, R81, R83, R158 ;  /* 0x00000053512c7223 */ /* 0x000fe2000001009e */
[----:B------:R-:W-:-:S02]  /*7a60*/  HADD2.F32 R81, -RZ, R37.H1_H1 ;  /* 0x30000025ff517230 */ /* 0x000fc40000004100 */
[----:B------:R-:W-:Y:S02]  /*7a70*/  HADD2.F32 R83, -RZ, R80.H0_H0 ;  /* 0x20000050ff537230 */ /* 0x000fe40000004100 */
[-C--:B------:R-:W-:Y:S01]  /*7a80*/  FMUL.FTZ R80, R47, R82.reuse ;  /* 0x000000522f507220 */ /* 0x080fe20000410000 */
[----:B------:R-:W-:Y:S02]  /*7a90*/  IMAD.MOV.U32 R37, RZ, RZ, R51 ;  /* 0x000000ffff257224 */ /* 0x000fe400078e0033 */
[C---:B------:R-:W-:Y:S01]  /*7aa0*/  FMUL.FTZ R82, R81.reuse, R82 ;  /* 0x0000005251527220 */ /* 0x040fe20000410000 */
[----:B------:R-:W-:Y:S02]  /*7ab0*/  IMAD.MOV.U32 R51, RZ, RZ, R50 ;  /* 0x000000ffff337224 */ /* 0x000fe400078e0032 */
[-C--:B------:R-:W-:Y:S01]  /*7ac0*/  FFMA.FTZ R50, R81, R83.reuse, -R80 ;  /* 0x0000005351327223 */ /* 0x080fe20000010850 */
[----:B------:R-:W-:Y:S02]  /*7ad0*/  HADD2.F32 R80, -RZ, R230.H1_H1 ;  /* 0x300000e6ff507230 */ /* 0x000fe40000004100 */
[----:B------:R-:W-:Y:S01]  /*7ae0*/  FFMA.FTZ R47, R47, R83, R82 ;  /* 0x000000532f2f7223 */ /* 0x000fe20000010052 */
[----:B------:R-:W-:-:S02]  /*7af0*/  HADD2.F32 R81, -RZ, R37.H0_H0 ;  /* 0x20000025ff517230 */ /* 0x000fc40000004100 */
[----:B------:R-:W-:Y:S01]  /*7b00*/  HADD2.F32 R82, -RZ, R230.H0_H0 ;  /* 0x200000e6ff527230 */ /* 0x000fe20000004100 */
[----:B------:R-:W-:Y:S01]  /*7b10*/  F2FP.F16.F32.PACK_AB R38, R50, R38 ;  /* 0x000000263226723e */ /* 0x000fe200000000ff */
[----:B------:R-:W-:Y:S01]  /*7b20*/  HADD2.F32 R83, -RZ, R39.H0_H0 ;  /* 0x20000027ff537230 */ /* 0x000fe20000004100 */
[----:B------:R-:W-:Y:S01]  /*7b30*/  F2FP.F16.F32.PACK_AB R44, R47, R44 ;  /* 0x0000002c2f2c723e */ /* 0x000fe200000000ff */
[----:B------:R-:W-:Y:S02]  /*7b40*/  HADD2.F32 R158, -RZ, R37.H1_H1 ;  /* 0x30000025ff9e7230 */ /* 0x000fe40000004100 */
[-C--:B------:R-:W-:Y:S01]  /*7b50*/  FMUL.FTZ R37, R81, R80.reuse ;  /* 0x0000005051257220 */ /* 0x080fe20000410000 */
[----:B------:R-:W-:Y:S02]  /*7b60*/  HADD2.F32 R39, -RZ, R39.H1_H1 ;  /* 0x30000027ff277230 */ /* 0x000fe40000004100 */
[C---:B------:R-:W-:Y:S01]  /*7b70*/  FMUL.FTZ R80, R83.reuse, R80 ;  /* 0x0000005053507220 */ /* 0x040fe20000410000 */
[----:B------:R-:W-:Y:S01]  /*7b80*/  FFMA.FTZ R37, R83, R82, -R37 ;  /* 0x0000005253257223 */ /* 0x000fe20000010825 */
[-C--:B------:R-:W-:Y:S01]  /*7b90*/  FMUL.FTZ R83, R158, R46.reuse ;  /* 0x0000002e9e537220 */ /* 0x080fe20000410000 */
[----:B------:R-:W-:Y:S01]  /*7ba0*/  FMUL.FTZ R46, R39, R46 ;  /* 0x0000002e272e7220 */ /* 0x000fe20000410000 */
[----:B------:R-:W-:Y:S01]  /*7bb0*/  FFMA.FTZ R80, R81, R82, R80 ;  /* 0x0000005251507223 */ /* 0x000fe20000010050 */
[----:B------:R-:W-:-:S02]  /*7bc0*/  HADD2.F32 R82, -RZ, R48.H0_H0 ;  /* 0x20000030ff527230 */ /* 0x000fc40000004100 */
[-C--:B------:R-:W-:Y:S01]  /*7bd0*/  FFMA.FTZ R83, R39, R45.reuse, -R83 ;  /* 0x0000002d27537223 */ /* 0x080fe20000010853 */
[----:B------:R-:W-:Y:S02]  /*7be0*/  HADD2.F32 R39, -RZ, R229.H0_H0 ;  /* 0x200000e5ff277230 */ /* 0x000fe40000004100 */
[----:B------:R-:W-:Y:S01]  /*7bf0*/  FFMA.FTZ R46, R158, R45, R46 ;  /* 0x0000002d9e2e7223 */ /* 0x000fe2000001002e */
[----:B------:R-:W-:Y:S02]  /*7c00*/  HADD2.F32 R81, -RZ, R36.H0_H0 ;  /* 0x20000024ff517230 */ /* 0x000fe40000004100 */
[----:B------:R-:W-:Y:S01]  /*7c10*/  HADD2.F32 R48, -RZ, R48.H1_H1 ;  /* 0x30000030ff307230 */ /* 0x000fe20000004100 */
[----:B------:R-:W-:Y:S01]  /*7c20*/  F2FP.F16.F32.PACK_AB R83, R83, R37 ;  /* 0x000000255353723e */ /* 0x000fe200000000ff */
[----:B------:R-:W-:Y:S02]  /*7c30*/  HADD2.F32 R36, -RZ, R36.H1_H1 ;  /* 0x30000024ff247230 */ /* 0x000fe40000004100 */
[----:B------:R-:W-:Y:S01]  /*7c40*/  FMUL.FTZ R159, R81, R39 ;  /* 0x00000027519f7220 */ /* 0x000fe20000410000 */
[----:B------:R-:W-:-:S02]  /*7c50*/  HADD2.F32 R158, -RZ, R32.H0_H0 ;  /* 0x20000020ff9e7230 */ /* 0x000fc40000004100 */
[----:B------:R-:W-:Y:S01]  /*7c60*/  FMUL.FTZ R32, R82, R39 ;  /* 0x0000002752207220 */ /* 0x000fe20000410000 */
[----:B------:R-:W-:Y:S02]  /*7c70*/  HADD2.F32 R45, -RZ, R229.H1_H1 ;  /* 0x300000e5ff2d7230 */ /* 0x000fe40000004100 */
[-C--:B------:R-:W-:Y:S01]  /*7c80*/  FMUL.FTZ R39, R48, R33.reuse ;  /* 0x0000002130277220 */ /* 0x080fe20000410000 */
[----:B------:R-:W-:Y:S01]  /*7c90*/  FMUL.FTZ R33, R36, R33 ;  /* 0x0000002124217220 */ /* 0x000fe20000410000 */
[----:B------:R-:W-:Y:S01]  /*7ca0*/  F2FP.F16.F32.PACK_AB R46, R46, R80 ;  /* 0x000000502e2e723e */ /* 0x000fe200000000ff */
[----:B------:R-:W-:Y:S02]  /*7cb0*/  IMAD.MOV.U32 R37, RZ, RZ, R38 ;  /* 0x000000ffff257224 */ /* 0x000fe400078e0026 */
        /* <DEDUP_REMOVED lines=17> */
[----:B------:R-:W-:Y:S02]  /*7dd0*/  IMAD.MOV.U32 R39, RZ, RZ, R83 ;  /* 0x000000ffff277224 */ /* 0x000fe400078e0053 */
[----:B------:R-:W-:Y:S01]  /*7de0*/  FFMA.FTZ R158, R81, R36, R158 ;  /* 0x00000024519e7223 */ /* 0x000fe2000001009e */
[----:B------:R-:W-:Y:S01]  /*7df0*/  FFMA.FTZ R35, R51, R82, R35 ;  /* 0x0000005233237223 */ /* 0x000fe20000010023 */
[----:B------:R-:W-:Y:S01]  /*7e00*/  FFMA.FTZ R34, R45, R36, -R34 ;  /* 0x000000242d227223 */ /* 0x000fe20000010822 */
[----:B------:R-:W-:Y:S01]  /*7e10*/  FFMA.FTZ R33, R49, R82, -R33 ;  /* 0x0000005231217223 */ /* 0x000fe20000010821 */
[----:B------:R-:W-:-:S02]  /*7e20*/  IMAD.MOV.U32 R36, RZ, RZ, R32 ;  /* 0x000000ffff247224 */ /* 0x000fc400078e0020 */
[----:B------:R-:W-:Y:S01]  /*7e30*/  F2FP.F16.F32.PACK_AB R35, R35, R158 ;  /* 0x0000009e2323723e */ /* 0x000fe200000000ff */
[----:B------:R-:W-:Y:S01]  /*7e40*/  IMAD.MOV.U32 R49, RZ, RZ, R44 ;  /* 0x000000ffff317224 */ /* 0x000fe200078e002c */
[----:B------:R-:W-:Y:S01]  /*7e50*/  F2FP.F16.F32.PACK_AB R33, R33, R34 ;  /* 0x000000222121723e */ /* 0x000fe200000000ff */
[----:B------:R-:W-:Y:S02]  /*7e60*/  IMAD.MOV.U32 R51, RZ, RZ, R46 ;  /* 0x000000ffff337224 */ /* 0x000fe400078e002e */
[----:B------:R-:W-:Y:S01]  /*7e70*/  IMAD.MOV.U32 R50, RZ, RZ, R35 ;  /* 0x000000ffff327224 */ /* 0x000fe200078e0023 */
[----:B------:R-:W-:-:S07]  /*7e80*/  MOV R38, R33 ;  /* 0x0000002100267202 */ /* 0x000fce0000000f00 */
.L_x_1744:
[----:B------:R-:W-:Y:S05]  /*7e90*/  BSYNC B3 ;  /* 0x0000000000037941 */ /* 0x000fea0003800000 */
.L_x_1743:
[----:B------:R-:W-:Y:S02]  /*7ea0*/  ULDC.64 UR4, c[0x0][0x208] ;  /* 0x0000820000047ab9 */ /* 0x000fe40000000a00 */
[----:B0-----:R0:W-:Y:S04]  /*7eb0*/  STG.E.128 desc[UR4][R76.64], R36 ;  /* 0x000000244c007986 */ /* 0x0011e8000c101d04 */
[----:B--2---:R0:W-:Y:S02]  /*7ec0*/  @!P4 STG.E.128 desc[UR4][R78.64], R48 ;  /* 0x000000304e00c986 */ /* 0x0041e4000c101d04 */
.L_x_1742:
[----:B------:R-:W-:Y:S05]  /*7ed0*/  BSYNC B2 ;  /* 0x0000000000027941 */ /* 0x000fea0003800000 */
.L_x_1741:
[----:B------:R-:W-:-:S13]  /*7ee0*/  ISETP.NE.AND P4, PT, R9, RZ, PT ;  /* 0x000000ff0900720c */ /* 0x000fda0003f85270 */
[----:B------:R-:W-:Y:S05]  /*7ef0*/  @!P4 BRA `(.L_x_1736) ;  /* 0x0000000400e4c947 */ /* 0x000fea0003800000 */
[----:B------:R-:W3:Y:S01]  /*7f00*/  LDL R32, [R1+0xc] ;  /* 0x00000c0001207983 */ /* 0x000ee20000100800 */
[----:B------:R-:W-:Y:S01]  /*7f10*/  IADD3 R35, P4, P5, R86, R130, R12 ;  /* 0x0000008256237210 */ /* 0x000fe20007d9e00c */
[----:B------:R-:W-:Y:S01]  /*7f20*/  BSSY B2, `(.L_x_1745) ;  /* 0x0000073000027945 */ /* 0x000fe20003800000 */
[----:B---3--:R-:W-:Y:S02]  /*7f30*/  LOP3.LUT P6, RZ, R32, 0x1, RZ, 0xc0, !PT ;  /* 0x0000000120ff7812 */ /* 0x008fe400078cc0ff */
[----:B------:R-:W-:Y:S02]  /*7f40*/  IADD3.X R32, R84, R155, R109, P4, P5 ;  /* 0x0000009b54207210 */ /* 0x000fe400027ea46d */
[----:B------:R-:W-:-:S04]  /*7f50*/  SEL R33, R122, R147, !P6 ;  /* 0x000000937a217207 */ /* 0x000fc80007000000 */
[----:B------:R-:W-:-:S04]  /*7f60*/  SHF.R.S32.HI R34, RZ, 0x1f, R33 ;  /* 0x0000001fff227819 */ /* 0x000fc80000011421 */
[----:B------:R-:W-:-:S04]  /*7f70*/  LEA.HI R33, R34, R33, RZ, 0x4 ;  /* 0x0000002122217211 */ /* 0x000fc800078f20ff */
[----:B------:R-:W-:-:S05]  /*7f80*/  LEA.HI.SX32 R34, R33, R112, 0x1c ;  /* 0x0000007021227211 */ /* 0x000fca00078fe2ff */
[----:B------:R-:W-:-:S05]  /*7f90*/  IMAD.SHL.U32 R33, R34, 0x8, RZ ;  /* 0x0000000822217824 */ /* 0x000fca00078e00ff */
[----:B------:R-:W-:-:S13]  /*7fa0*/  ISETP.GE.AND P4, PT, R33, R144, PT ;  /* 0x000000902100720c */ /* 0x000fda0003f86270 */
[--C-:B0-2---:R-:W-:Y:S02]  /*7fb0*/  @!P4 SHF.R.S32.HI R36, RZ, 0x1f, R33.reuse ;  /* 0x0000001fff24c819 */ /* 0x105fe40000011421 */
[----:B------:R-:W-:-:S04]  /*7fc0*/  @!P4 IADD3 R130, P5, P6, R86, R130, R33 ;  /* 0x000000825682c210 */ /* 0x000fc80007ebe021 */
[----:B------:R-:W-:Y:S02]  /*7fd0*/  @!P4 IADD3.X R36, R84, R155, R36, P5, P6 ;  /* 0x0000009b5424c210 */ /* 0x000fe40002fec424 */
[----:B------:R-:W-:-:S04]  /*7fe0*/  LEA R44, P5, R35, R114, 0x1 ;  /* 0x00000072232c7211 */ /* 0x000fc800078a08ff */
[----:B------:R-:W-:Y:S02]  /*7ff0*/  LEA.HI.X R45, R35, R115, R32, 0x1, P5 ;  /* 0x00000073232d7211 */ /* 0x000fe400028f0c20 */
[----:B------:R-:W-:Y:S02]  /*8000*/  SHF.R.S32.HI R35, RZ, 0x1f, R34 ;  /* 0x0000001fff237819 */ /* 0x000fe40000011422 */
[----:B------:R-:W-:Y:S01]  /*8010*/  LOP3.LUT R32, R174, 0x38, R33, 0xf8, !PT ;  /* 0x00000038ae207812 */ /* 0x000fe200078ef821 */
[----:B------:R-:W-:Y:S01]  /*8020*/  IMAD R33, R17, 0x4800, R139 ;  /* 0x0000480011217824 */ /* 0x000fe200078e028b */
[----:B------:R-:W-:Y:S02]  /*8030*/  LEA.HI R35, R35, R34, RZ, 0x3 ;  /* 0x0000002223237211 */ /* 0x000fe400078f18ff */
[----:B------:R-:W-:Y:S01]  /*8040*/  LOP3.LUT R32, R32, R175, RZ, 0x3c, !PT ;  /* 0x000000af20207212 */ /* 0x000fe200078e3cff */
[----:B------:R-:W-:Y:S01]  /*8050*/  IMAD R33, R33, 0x2, R16 ;  /* 0x0000000221217824 */ /* 0x000fe200078e0210 */
[----:B------:R-:W-:-:S02]  /*8060*/  SHF.R.S32.HI R35, RZ, 0x3, R35 ;  /* 0x00000003ff237819 */ /* 0x000fc40000011423 */
[----:B------:R-:W-:-:S03]  /*8070*/  @!P4 LEA R46, P5, R130, R114, 0x1 ;  /* 0x00000072822ec211 */ /* 0x000fc600078a08ff */
[----:B------:R-:W-:Y:S01]  /*8080*/  IMAD R35, R35, 0x1800, R176 ;  /* 0x0000180023237824 */ /* 0x000fe200078e02b0 */
[----:B------:R-:W-:Y:S02]  /*8090*/  @!P4 LEA.HI.X R47, R130, R115, R36, 0x1, P5 ;  /* 0x00000073822fc211 */ /* 0x000fe400028f0c24 */
[----:B------:R-:W-:Y:S01]  /*80a0*/  ISETP.GE.AND P5, PT, R166, R119, PT ;  /* 0x00000077a600720c */ /* 0x000fe20003fa6270 */
[----:B------:R-:W-:-:S04]  /*80b0*/  IMAD.IADD R32, R35, 0x1, R32 ;  /* 0x0000000123207824 */ /* 0x000fc800078e0220 */
[----:B------:R-:W-:-:S05]  /*80c0*/  IMAD R35, R17, 0x4800, R32 ;  /* 0x0000480011237824 */ /* 0x000fca00078e0220 */
[----:B------:R-:W-:Y:S02]  /*80d0*/  LEA R36, R35, R16, 0x1 ;  /* 0x0000001023247211 */ /* 0x000fe400078e08ff */
        /* <DEDUP_REMOVED lines=30> */
[----:B------:R-:W-:Y:S02]  /*82c0*/  HADD2.F32 R39, -RZ, R35.H0_H0 ;  /* 0x20000023ff277230 */ /* 0x000fe40000004100 */
[----:B------:R-:W-:Y:S01]  /*82d0*/  HADD2.F32 R42, -RZ, R42.H0_H0 ;  /* 0x2000002aff2a7230 */ /* 0x000fe20000004100 */
[----:B------:R-:W-:Y:S01]  /*82e0*/  F2FP.F16.F32.PACK_AB R40, R40, R77 ;  /* 0x0000004d2828723e */ /* 0x000fe200000000ff */
[----:B------:R-:W-:-:S02]  /*82f0*/  HADD2.F32 R51, -RZ, R31.H0_H0 ;  /* 0x2000001fff337230 */ /* 0x000fc40000004100 */
[-C--:B------:R-:W-:Y:S01]  /*8300*/  FMUL.FTZ R31, R43, R37.reuse ;  /* 0x000000252b1f7220 */ /* 0x080fe20000410000 */
[----:B------:R-:W-:Y:S02]  /*8310*/  HADD2.F32 R35, -RZ, R35.H1_H1 ;  /* 0x30000023ff237230 */ /* 0x000fe40000004100 */
[----:B------:R-:W-:Y:S01]  /*8320*/  FMUL.FTZ R76, R39, R37 ;  /* 0x00000025274c7220 */ /* 0x000fe20000410000 */
[----:B------:R-:W-:Y:S02]  /*8330*/  HADD2.F32 R33, -RZ, R219.H1_H1 ;  /* 0x300000dbff217230 */ /* 0x000fe40000004100 */
[-C--:B------:R-:W-:Y:S01]  /*8340*/  FMUL.FTZ R37, R50, R42.reuse ;  /* 0x0000002a32257220 */ /* 0x080fe20000410000 */
[----:B------:R-:W-:Y:S02]  /*8350*/  HADD2.F32 R29, -RZ, R29.H0_H0 ;  /* 0x2000001dff1d7230 */ /* 0x000fe40000004100 */
[----:B------:R-:W-:Y:S01]  /*8360*/  FMUL.FTZ R42, R35, R42 ;  /* 0x0000002a232a7220 */ /* 0x000fe20000410000 */
[----:B------:R-:W-:-:S02]  /*8370*/  HADD2.F32 R222, -RZ, R222.H0_H0 ;  /* 0x200000deffde7230 */ /* 0x000fc40000004100 */
[----:B------:R-:W-:Y:S01]  /*8380*/  FFMA.FTZ R78, R35, R51, -R37 ;  /* 0x00000033234e7223 */ /* 0x000fe20000010825 */
[-C--:B------:R-:W-:Y:S01]  /*8390*/  FFMA.FTZ R31, R39, R33.reuse, -R31 ;  /* 0x00000021271f7223 */ /* 0x080fe2000001081f */
[----:B------:R-:W-:Y:S01]  /*83a0*/  FFMA.FTZ R76, R43, R33, R76 ;  /* 0x000000212b4c7223 */ /* 0x000fe2000001004c */
[----:B------:R-:W-:Y:S02]  /*83b0*/  HADD2.F32 R35, -RZ, R36.H0_H0 ;  /* 0x20000024ff237230 */ /* 0x000fe40000004100 */
[----:B------:R-:W-:Y:S01]  /*83c0*/  FFMA.FTZ R51, R50, R51, R42 ;  /* 0x0000003332337223 */ /* 0x000fe2000001002a */
[----:B------:R-:W-:Y:S02]  /*83d0*/  HADD2.F32 R33, -RZ, R32.H0_H0 ;  /* 0x20000020ff217230 */ /* 0x000fe40000004100 */
[----:B------:R-:W-:Y:S02]  /*83e0*/  HADD2.F32 R36, -RZ, R36.H1_H1 ;  /* 0x30000024ff247230 */ /* 0x000fe40000004100 */
[----:B------:R-:W-:Y:S01]  /*83f0*/  HADD2.F32 R32, -RZ, R32.H1_H1 ;  /* 0x30000020ff207230 */ /* 0x000fe20000004100 */
[----:B------:R-:W-:Y:S01]  /*8400*/  F2FP.F16.F32.PACK_AB R51, R51, R76 ;  /* 0x0000004c3333723e */ /* 0x000fe200000000ff */
[----:B------:R-:W-:-:S02]  /*8410*/  HADD2.F32 R37, -RZ, R28.H0_H0 ;  /* 0x2000001cff257230 */ /* 0x000fc40000004100 */
[-C--:B------:R-:W-:Y:S01]  /*8420*/  FMUL.FTZ R39, R36, R29.reuse ;  /* 0x0000001d24277220 */ /* 0x080fe20000410000 */
[----:B------:R-:W-:Y:S02]  /*8430*/  HADD2.F32 R220, -RZ, R220.H0_H0 ;  /* 0x200000dcffdc7230 */ /* 0x000fe40000004100 */
[C---:B------:R-:W-:Y:S01]  /*8440*/  FMUL.FTZ R29, R32.reuse, R29 ;  /* 0x0000001d201d7220 */ /* 0x040fe20000410000 */
[-C--:B------:R-:W-:Y:S01]  /*8450*/  FMUL.FTZ R28, R35, R222.reuse ;  /* 0x000000de231c7220 */ /* 0x080fe20000410000 */
[-C--:B------:R-:W-:Y:S01]  /*8460*/  FFMA.FTZ R39, R32, R37.reuse, -R39 ;  /* 0x0000002520277223 */ /* 0x080fe20000010827 */
[----:B------:R-:W-:Y:S02]  /*8470*/  HADD2.F32 R32, -RZ, R38.H0_H0 ;  /* 0x20000026ff207230 */ /* 0x000fe40000004100 */
[----:B------:R-:W-:Y:S01]  /*8480*/  FFMA.FTZ R29, R36, R37, R29 ;  /* 0x00000025241d7223 */ /* 0x000fe2000001001d */
[----:B------:R-:W-:Y:S01]  /*8490*/  FMUL.FTZ R222, R33, R222 ;  /* 0x000000de21de7220 */ /* 0x000fe20000410000 */
[----:B------:R-:W-:-:S02]  /*84a0*/  HADD2.F32 R221, -RZ, R221.H0_H0 ;  /* 0x200000ddffdd7230 */ /* 0x000fc40000004100 */
[-C--:B------:R-:W-:Y:S01]  /*84b0*/  FFMA.FTZ R28, R33, R220.reuse, -R28 ;  /* 0x000000dc211c7223 */ /* 0x080fe2000001081c */
[----:B------:R-:W-:Y:S02]  /*84c0*/  HADD2.F32 R41, -RZ, R41.H0_H0 ;  /* 0x20000029ff297230 */ /* 0x000fe40000004100 */
[----:B------:R-:W-:Y:S01]  /*84d0*/  FFMA.FTZ R222, R35, R220, R222 ;  /* 0x000000dc23de7223 */ /* 0x000fe200000100de */
[----:B------:R-:W-:Y:S02]  /*84e0*/  HADD2.F32 R36, -RZ, R34.H0_H0 ;  /* 0x20000022ff247230 */ /* 0x000fe40000004100 */
[-C--:B------:R-:W-:Y:S01]  /*84f0*/  FMUL.FTZ R35, R32, R221.reuse ;  /* 0x000000dd20237220 */ /* 0x080fe20000410000 */
[----:B------:R-:W-:Y:S01]  /*8500*/  HADD2.F32 R38, -RZ, R38.H1_H1 ;  /* 0x30000026ff267230 */ /* 0x000fe20000004100 */
[----:B------:R-:W-:Y:S01]  /*8510*/  F2FP.F16.F32.PACK_AB R28, R39, R28 ;  /* 0x0000001c271c723e */ /* 0x000fe200000000ff */
        /* <DEDUP_REMOVED lines=14> */
[----:B------:R-:W-:Y:S01]  /*8600*/  F2FP.F16.F32.PACK_AB R34, R37, R36 ;  /* 0x000000242522723e */ /* 0x000fe200000000ff */
[----:B------:R-:W-:Y:S01]  /*8610*/  IMAD.MOV.U32 R36, RZ, RZ, R29 ;  /* 0x000000ffff247224 */ /* 0x000fe200078e001d */
[----:B------:R-:W-:Y:S01]  /*8620*/  F2FP.F16.F32.PACK_AB R38, R41, R32 ;  /* 0x000000202926723e */ /* 0x000fe200000000ff */
[----:B------:R-:W-:Y:S02]  /*8630*/  IMAD.MOV.U32 R32, RZ, RZ, R28 ;  /* 0x000000ffff207224 */ /* 0x000fe400078e001c */
[----:B------:R-:W-:-:S07]  /*8640*/  IMAD.MOV.U32 R37, RZ, RZ, R40 ;  /* 0x000000ffff257224 */ /* 0x000fce00078e0028 */
.L_x_1746:
[----:B------:R-:W-:Y:S05]  /*8650*/  BSYNC B2 ;  /* 0x0000000000027941 */ /* 0x000fea0003800000 */
.L_x_1745:
[----:B------:R-:W-:Y:S02]  /*8660*/  ULDC.64 UR4, c[0x0][0x208] ;  /* 0x0000820000047ab9 */ /* 0x000fe40000000a00 */
[----:B0-----:R3:W-:Y:S04]  /*8670*/  STG.E.128 desc[UR4][R44.64], R32 ;  /* 0x000000202c007986 */ /* 0x0017e8000c101d04 */
[----:B--2---:R3:W-:Y:S02]  /*8680*/  @!P4 STG.E.128 desc[UR4][R46.64], R36 ;  /* 0x000000242e00c986 */ /* 0x0047e4000c101d04 */
.L_x_1736:
[----:B------:R-:W-:Y:S05]  /*8690*/  BSYNC B1 ;  /* 0x0000000000017941 */ /* 0x000fea0003800000 */
.L_x_1735:
[-C--:B--2---:R-:W-:Y:S02]  /*86a0*/  IMAD R28, R146, R124.reuse, RZ ;  /* 0x0000007c921c7224 */ /* 0x084fe400078e02ff */
[----:B------:R-:W-:-:S04]  /*86b0*/  IMAD.WIDE.U32 R126, R188, R124, R126 ;  /* 0x0000007cbc7e7225 */ /* 0x000fc800078e007e */
[----:B------:R-:W-:Y:S01]  /*86c0*/  IMAD R125, R188, R125, R28 ;  /* 0x0000007dbc7d7224 */ /* 0x000fe200078e021c */
[----:B------:R-:W-:Y:S06]  /*86d0*/  @P0 BRA `(.L_x_1705) ;  /* 0x0000001800bc0947 */ /* 0x000fec0003800000 */
[----:B------:R-:W-:Y:S01]  /*86e0*/  ISETP.NE.AND P0, PT, R11, RZ, PT ;  /* 0x000000ff0b00720c */ /* 0x000fe20003f05270 */
[----:B------:R-:W-:Y:S01]  /*86f0*/  BSSY B1, `(.L_x_1747) ;  /* 0x0000079000017945 */ /* 0x000fe20003800000 */
[----:B------:R-:W-:-:S11]  /*8700*/  IMAD.IADD R40, R127, 0x1, R125 ;  /* 0x000000017f287824 */ /* 0x000fd600078e027d */
        /* <DEDUP_REMOVED lines=8> */
[----:B------:R-:W-:Y:S01]  /*8790*/  SHF.R.S32.HI R28, RZ, 0x1f, R29 ;  /* 0x0000001fff1c7819 */ /* 0x000fe2000001141d */
[----:B------:R-:W-:-:S03]  /*87a0*/  IMAD.SHL.U32 R31, R29, 0x8, RZ ;  /* 0x000000081d1f7824 */ /* 0x000fc600078e00ff */
[----:B------:R-:W-:Y:S02]  /*87b0*/  LEA.HI R28, R28, R29, RZ, 0x3 ;  /* 0x0000001d1c1c7211 */ /* 0x000fe400078f18ff */
[----:B------:R-:W-:Y:S02]  /*87c0*/  ISETP.GE.AND P0, PT, R31, R144, PT ;  /* 0x000000901f00720c */ /* 0x000fe40003f06270 */
[----:B------:R-:W-:Y:S02]  /*87d0*/  SHF.R.S32.HI R35, RZ, 0x3, R28 ;  /* 0x00000003ff237819 */ /* 0x000fe4000001141c */
[----:B------:R-:W-:-:S03]  /*87e0*/  LOP3.LUT R29, R173, 0x38, R31, 0xf8, !PT ;  /* 0x00000038ad1d7812 */ /* 0x000fc600078ef81f */
[----:B------:R-:W-:Y:S01]  /*87f0*/  IMAD R28, R35, 0x1800, R178 ;  /* 0x00001800231c7824 */ /* 0x000fe200078e02b2 */
[----:B------:R-:W-:-:S04]  /*8800*/  LOP3.LUT R29, R29, R208, RZ, 0x3c, !PT ;  /* 0x000000d01d1d7212 */ /* 0x000fc800078e3cff */
[----:B------:R-:W-:Y:S01]  /*8810*/  IADD3 R28, R28, R29, RZ ;  /* 0x0000001d1c1c7210 */ /* 0x000fe20007ffe0ff */
[C---:B------:R-:W-:Y:S01]  /*8820*/  IMAD R29, R17.reuse, 0x4800, R140 ;  /* 0x00004800111d7824 */ /* 0x040fe200078e028c */
[--C-:B------:R-:W-:Y:S02]  /*8830*/  @!P0 SHF.R.S32.HI R33, RZ, 0x1f, R31.reuse ;  /* 0x0000001fff218819 */ /* 0x100fe4000001141f */
[----:B------:R-:W-:Y:S01]  /*8840*/  @!P0 IADD3 R30, P4, P5, R86, R126, R31 ;  /* 0x0000007e561e8210 */ /* 0x000fe20007d9e01f */
[----:B------:R-:W-:Y:S02]  /*8850*/  IMAD R31, R17, 0x4800, R28 ;  /* 0x00004800111f7824 */ /* 0x000fe400078e021c */
[----:B------:R-:W-:Y:S01]  /*8860*/  IMAD R29, R29, 0x2, R16 ;  /* 0x000000021d1d7824 */ /* 0x000fe200078e0210 */
[----:B------:R-:W-:Y:S02]  /*8870*/  @!P0 IADD3.X R33, R84, R40, R33, P4, P5 ;  /* 0x0000002854218210 */ /* 0x000fe400027ea421 */
[----:B0-----:R-:W-:-:S04]  /*8880*/  LEA R36, P4, R32, R114, 0x1 ;  /* 0x0000007220247211 */ /* 0x001fc800078808ff */
[----:B------:R-:W-:Y:S01]  /*8890*/  LEA.HI.X R37, R32, R115, R34, 0x1, P4 ;  /* 0x0000007320257211 */ /* 0x000fe200020f0c22 */
[----:B------:R-:W-:Y:S01]  /*88a0*/  IMAD R32, R31, 0x2, R16 ;  /* 0x000000021f207824 */ /* 0x000fe200078e0210 */
[----:B------:R-:W-:-:S04]  /*88b0*/  @!P0 LEA R38, P4, R30, R114, 0x1 ;  /* 0x000000721e268211 */ /* 0x000fc800078808ff */
[----:B------:R-:W-:Y:S02]  /*88c0*/  @!P0 LEA.HI.X R39, R30, R115, R33, 0x1, P4 ;  /* 0x000000731e278211 */ /* 0x000fe400020f0c21 */
[----:B------:R-:W0:Y:S01]  /*88d0*/  LDS.128 R28, [R29+0x18400] ;  /* 0x018400001d1c7984 */ /* 0x000e220000000c00 */
[----:B------:R-:W-:-:S03]  /*88e0*/  ISETP.GE.AND P4, PT, R18, R119, PT ;  /* 0x000000771200720c */ /* 0x000fc60003f86270 */
[----:B------:R-:W2:Y:S10]  /*88f0*/  LDS.128 R32, [R32+0x18400] ;  /* 0x0184000020207984 */ /* 0x000eb40000000c00 */
[----:B------:R-:W-:Y:S05]  /*8900*/  @P4 BRA `(.L_x_1750) ;  /* 0x00000004004c4947 */ /* 0x000fea0003800000 */
[----:B--2---:R-:W-:Y:S01]  /*8910*/  IMAD.MOV.U32 R45, RZ, RZ, R33 ;  /* 0x000000ffff2d7224 */ /* 0x004fe200078e0021 */
[----:B------:R-:W-:Y:S01]  /*8920*/  SHF.R.U32.HI R49, RZ, 0x10, R73 ;  /* 0x00000010ff317819 */ /* 0x000fe20000011649 */
[----:B0-----:R-:W-:Y:S01]  /*8930*/  IMAD.MOV.U32 R33, RZ, RZ, R31 ;  /* 0x000000ffff217224 */ /* 0x001fe200078e001f */
[--C-:B------:R-:W-:Y:S01]  /*8940*/  SHF.R.U64 R41, R60, 0x10, R61.reuse ;  /* 0x000000103c297819 */ /* 0x100fe2000000123d */
[----:B------:R-:W-:Y:S01]  /*8950*/  HADD2.F32 R50, -RZ, R218.H1_H1 ;  /* 0x300000daff327230 */ /* 0x000fe20000004100 */
[----:B------:R-:W-:Y:S01]  /*8960*/  SHF.R.U32.HI R60, RZ, 0x10, R61 ;  /* 0x00000010ff3c7819 */ /* 0x000fe2000001163d */
[----:B------:R-:W-:Y:S01]  /*8970*/  HADD2.F32 R47, -RZ, R45.H0_H0 ;  /* 0x2000002dff2f7230 */ /* 0x000fe20000004100 */
[----:B------:R-:W-:Y:S01]  /*8980*/  SHF.R.U64 R42, R72, 0x10, R73 ;  /* 0x00000010482a7819 */ /* 0x000fe20000001249 */
[----:B------:R-:W-:Y:S01]  /*8990*/  HADD2.F32 R31, -RZ, R29.H0_H0 ;  /* 0x2000001dff1f7230 */ /* 0x000fe20000004100 */
[----:B------:R-:W-:Y:S01]  /*89a0*/  SHF.R.U64 R44, R74, 0x10, R75 ;  /* 0x000000104a2c7819 */ /* 0x000fe2000000124b */
[----:B------:R-:W-:-:S02]  /*89b0*/  HADD2.F32 R45, -RZ, R45.H1_H1 ;  /* 0x3000002dff2d7230 */ /* 0x000fc40000004100 */
[-C--:B------:R-:W-:Y:S01]  /*89c0*/  FMUL.FTZ R72, R47, R50.reuse ;  /* 0x000000322f487220 */ /* 0x080fe20000410000 */
[----:B------:R-:W-:Y:S02]  /*89d0*/  HADD2.F32 R49, -RZ, R49.H0_H0 ;  /* 0x20000031ff317230 */ /* 0x000fe40000004100 */
[----:B------:R-:W-:Y:S01]  /*89e0*/  FMUL.FTZ R50, R31, R50 ;  /* 0x000000321f327220 */ /* 0x000fe20000410000 */
[----:B------:R-:W-:Y:S01]  /*89f0*/  HADD2.F32 R46, -RZ, R29.H1_H1 ;  /* 0x3000001dff2e7230 */ /* 0x000fe20000004100 */
[----:B------:R-:W-:Y:S01]  /*8a00*/  SHF.R.U32.HI R74, RZ, 0x10, R75 ;  /* 0x00000010ff4a7819 */ /* 0x000fe2000001164b */
[----:B------:R-:W-:Y:S02]  /*8a10*/  HADD2.F32 R48, -RZ, R216.H1_H1 ;  /* 0x300000d8ff307230 */ /* 0x000fe40000004100 */
[-C--:B------:R-:W-:Y:S01]  /*8a20*/  FMUL.FTZ R51, R45, R49.reuse ;  /* 0x000000312d337220 */ /* 0x080fe20000410000 */
[----:B------:R-:W-:Y:S02]  /*8a30*/  HADD2.F32 R60, -RZ, R60.H0_H0 ;  /* 0x2000003cff3c7230 */ /* 0x000fe40000004100 */
[----:B------:R-:W-:Y:S01]  /*8a40*/  FMUL.FTZ R76, R46, R49 ;  /* 0x000000312e4c7220 */ /* 0x000fe20000410000 */
[--C-:B------:R-:W-:Y:S01]  /*8a50*/  SHF.R.U64 R43, R62, 0x10, R63.reuse ;  /* 0x000000103e2b7819 */ /* 0x100fe2000000123f */
[-C--:B------:R-:W-:Y:S01]  /*8a60*/  FFMA.FTZ R29, R31, R48.reuse, -R72 ;  /* 0x000000301f1d7223 */ /* 0x080fe20000010848 */
[----:B------:R-:W-:Y:S01]  /*8a70*/  FFMA.FTZ R31, R47, R48, R50 ;  /* 0x000000302f1f7223 */ /* 0x000fe20000010032 */
[----:B------:R-:W-:Y:S01]  /*8a80*/  SHF.R.U32.HI R62, RZ, 0x10, R63 ;  /* 0x00000010ff3e7819 */ /* 0x000fe2000001163f */
[-C--:B------:R-:W-:Y:S01]  /*8a90*/  FFMA.FTZ R46, R46, R60.reuse, -R51 ;  /* 0x0000003c2e2e7223 */ /* 0x080fe20000010833 */
[----:B------:R-:W-:Y:S01]  /*8aa0*/  FFMA.FTZ R48, R45, R60, R76 ;  /* 0x0000003c2d307223 */ /* 0x000fe2000001004c */
[----:B------:R-:W-:-:S02]  /*8ab0*/  HADD2.F32 R76, -RZ, R217.H1_H1 ;  /* 0x300000d9ff4c7230 */ /* 0x000fc40000004100 */
[--C-:B------:R-:W-:Y:S01]  /*8ac0*/  HADD2.F32 R45, -RZ, R35.reuse.H0_H0 ;  /* 0x20000023ff2d7230 */ /* 0x100fe20000004100 */
[----:B------:R-:W-:Y:S01]  /*8ad0*/  F2FP.F16.F32.PACK_AB R29, R46, R29 ;  /* 0x0000001d2e1d723e */ /* 0x000fe200000000ff */
[----:B------:R-:W-:Y:S02]  /*8ae0*/  HADD2.F32 R60, -RZ, R35.H1_H1 ;  /* 0x30000023ff3c7230 */ /* 0x000fe40000004100 */
[--C-:B------:R-:W-:Y:S02]  /*8af0*/  HADD2.F32 R35, -RZ, R33.reuse.H0_H0 ;  /* 0x20000021ff237230 */ /* 0x100fe40000004100 */
[----:B------:R-:W-:Y:S02]  /*8b00*/  HADD2.F32 R49, -RZ, R74.H0_H0 ;  /* 0x2000004aff317230 */ /* 0x000fe40000004100 */
[----:B------:R-:W-:Y:S02]  /*8b10*/  HADD2.F32 R50, -RZ, R33.H1_H1 ;  /* 0x30000021ff327230 */ /* 0x000fe40000004100 */
[----:B------:R-:W-:-:S02]  /*8b20*/  HADD2.F32 R72, -RZ, R215.H1_H1 ;  /* 0x300000d7ff487230 */ /* 0x000fc40000004100 */
[-C--:B------:R-:W-:Y:S01]  /*8b30*/  FMUL.FTZ R51, R60, R49.reuse ;  /* 0x000000313c337220 */ /* 0x080fe20000410000 */
[----:B------:R-:W-:Y:S02]  /*8b40*/  HADD2.F32 R47, -RZ, R62.H0_H0 ;  /* 0x2000003eff2f7230 */ /* 0x000fe40000004100 */
[-C--:B------:R-:W-:Y:S01]  /*8b50*/  FMUL.FTZ R62, R45, R76.reuse ;  /* 0x0000004c2d3e7220 */ /* 0x080fe20000410000 */
[C---:B------:R-:W-:Y:S01]  /*8b60*/  FMUL.FTZ R76, R35.reuse, R76 ;  /* 0x0000004c234c7220 */ /* 0x040fe20000410000 */
[C---:B------:R-:W-:Y:S01]  /*8b70*/  FMUL.FTZ R49, R50.reuse, R49 ;  /* 0x0000003132317220 */ /* 0x040fe20000410000 */
[----:B------:R-:W-:Y:S02]  /*8b80*/  HADD2.F32 R218, -RZ, R218.H0_H0 ;  /* 0x200000daffda7230 */ /* 0x000fe40000004100 */
[-C--:B------:R-:W-:Y:S01]  /*8b90*/  FFMA.FTZ R33, R35, R72.reuse, -R62 ;  /* 0x0000004823217223 */ /* 0x080fe2000001083e */
[----:B------:R-:W-:Y:S01]  /*8ba0*/  FFMA.FTZ R35, R45, R72, R76 ;  /* 0x000000482d237223 */ /* 0x000fe2000001004c */
[-C--:B------:R-:W-:Y:S01]  /*8bb0*/  FFMA.FTZ R50, R50, R47.reuse, -R51 ;  /* 0x0000002f32327223 */ /* 0x080fe20000010833 */
[----:B------:R-:W-:Y:S01]  /*8bc0*/  FFMA.FTZ R60, R60, R47, R49 ;  /* 0x0000002f3c3c7223 */ /* 0x000fe20000010031 */
[----:B------:R-:W-:-:S02]  /*8bd0*/  HADD2.F32 R72, -RZ, R42.H0_H0 ;  /* 0x2000002aff487230 */ /* 0x000fc40000004100 */
[----:B------:R-:W-:Y:S01]  /*8be0*/  HADD2.F32 R47, -RZ, R32.H0_H0 ;  /* 0x20000020ff2f7230 */ /* 0x000fe20000004100 */
[----:B------:R-:W-:Y:S01]  /*8bf0*/  F2FP.F16.F32.PACK_AB R50, R50, R33 ;  /* 0x000000213232723e */ /* 0x000fe200000000ff */
[----:B------:R-:W-:Y:S01]  /*8c00*/  HADD2.F32 R42, -RZ, R28.H0_H0 ;  /* 0x2000001cff2a7230 */ /* 0x000fe20000004100 */
[----:B------:R-:W-:Y:S01]  /*8c10*/  F2FP.F16.F32.PACK_AB R33, R48, R31 ;  /* 0x0000001f3021723e */ /* 0x000fe200000000ff */
[----:B------:R-:W-:Y:S01]  /*8c20*/  HADD2.F32 R49, -RZ, R32.H1_H1 ;  /* 0x30000020ff317230 */ /* 0x000fe20000004100 */
[----:B------:R-:W-:Y:S01]  /*8c30*/  F2FP.F16.F32.PACK_AB R35, R60, R35 ;  /* 0x000000233c23723e */ /* 0x000fe200000000ff */
[----:B------:R-:W-:Y:S02]  /*8c40*/  HADD2.F32 R216, -RZ, R216.H0_H0 ;  /* 0x200000d8ffd87230 */ /* 0x000fe40000004100 */
[-C--:B------:R-:W-:Y:S01]  /*8c50*/  FMUL.FTZ R32, R42, R218.reuse ;  /* 0x000000da2a207220 */ /* 0x080fe20000410000 */
[----:B------:R-:W-:Y:S02]  /*8c60*/  HADD2.F32 R62, -RZ, R41.H0_H0 ;  /* 0x20000029ff3e7230 */ /* 0x000fe40000004100 */
[----:B------:R-:W-:Y:S01]  /*8c70*/  FMUL.FTZ R41, R47, R218 ;  /* 0x000000da2f297220 */ /* 0x000fe20000410000 */
[----:B------:R-:W-:-:S02]  /*8c80*/  HADD2.F32 R45, -RZ, R28.H1_H1 ;  /* 0x3000001cff2d7230 */ /* 0x000fc40000004100 */
[----:B------:R-:W-:Y:S01]  /*8c90*/  FMUL.FTZ R74, R49, R72 ;  /* 0x00000048314a7220 */ /* 0x000fe20000410000 */
[-C--:B------:R-:W-:Y:S01]  /*8ca0*/  FFMA.FTZ R32, R47, R216.reuse, R32 ;  /* 0x000000d82f207223 */ /* 0x080fe20000010020 */
[----:B------:R-:W-:Y:S01]  /*8cb0*/  FFMA.FTZ R28, R42, R216, -R41 ;  /* 0x000000d82a1c7223 */ /* 0x000fe20000010829 */
[----:B------:R-:W-:Y:S02]  /*8cc0*/  HADD2.F32 R42, -RZ, R34.H0_H0 ;  /* 0x20000022ff2a7230 */ /* 0x000fe40000004100 */
[C---:B------:R-:W-:Y:S01]  /*8cd0*/  FMUL.FTZ R72, R45.reuse, R72 ;  /* 0x000000482d487220 */ /* 0x040fe20000410000 */
[-C--:B------:R-:W-:Y:S01]  /*8ce0*/  FFMA.FTZ R47, R45, R62.reuse, -R74 ;  /* 0x0000003e2d2f7223 */ /* 0x080fe2000001084a */
[----:B------:R-:W-:Y:S02]  /*8cf0*/  HADD2.F32 R217, -RZ, R217.H0_H0 ;  /* 0x200000d9ffd97230 */ /* 0x000fe40000004100 */
[----:B------:R-:W-:Y:S02]  /*8d00*/  HADD2.F32 R45, -RZ, R44.H0_H0 ;  /* 0x2000002cff2d7230 */ /* 0x000fe40000004100 */
[----:B------:R-:W-:Y:S01]  /*8d10*/  FFMA.FTZ R49, R49, R62, R72 ;  /* 0x0000003e31317223 */ /* 0x000fe20000010048 */
[----:B------:R-:W-:-:S02]  /*8d20*/  HADD2.F32 R41, -RZ, R30.H0_H0 ;  /* 0x2000001eff297230 */ /* 0x000fc40000004100 */
[-C--:B------:R-:W-:Y:S01]  /*8d30*/  FMUL.FTZ R44, R42, R217.reuse ;  /* 0x000000d92a2c7220 */ /* 0x080fe20000410000 */
[----:B------:R-:W-:Y:S01]  /*8d40*/  HADD2.F32 R34, -RZ, R34.H1_H1 ;  /* 0x30000022ff227230 */ /* 0x000fe20000004100 */
[----:B------:R-:W-:Y:S01]  /*8d50*/  F2FP.F16.F32.PACK_AB R28, R47, R28 ;  /* 0x0000001c2f1c723e */ /* 0x000fe200000000ff */
[----:B------:R-:W-:Y:S02]  /*8d60*/  HADD2.F32 R30, -RZ, R30.H1_H1 ;  /* 0x3000001eff1e7230 */ /* 0x000fe40000004100 */
[----:B------:R-:W-:Y:S01]  /*8d70*/  FMUL.FTZ R217, R41, R217 ;  /* 0x000000d929d97220 */ /* 0x000fe20000410000 */
[----:B------:R-:W-:Y:S02]  /*8d80*/  HADD2.F32 R215, -RZ, R215.H0_H0 ;  /* 0x200000d7ffd77230 */ /* 0x000fe40000004100 */
        /* <DEDUP_REMOVED lines=8> */
[----:B------:R-:W-:-:S03]  /*8e10*/  IMAD.MOV.U32 R31, RZ, RZ, R50 ;  /* 0x000000ffff1f7224 */ /* 0x000fc600078e0032 */
[----:B------:R-:W-:Y:S02]  /*8e20*/  F2FP.F16.F32.PACK_AB R30, R51, R44 ;  /* 0x0000002c331e723e */ /* 0x000fe400000000ff */
[----:B------:R-:W-:-:S07]  /*8e30*/  F2FP.F16.F32.PACK_AB R34, R34, R217 ;  /* 0x000000d92222723e */ /* 0x000fce00000000ff */
.L_x_1750:
[----:B------:R-:W-:Y:S05]  /*8e40*/  BSYNC B2 ;  /* 0x0000000000027941 */ /* 0x000fea0003800000 */
.L_x_1749:
[----:B------:R-:W-:Y:S02]  /*8e50*/  ULDC.64 UR4, c[0x0][0x208] ;  /* 0x0000820000047ab9 */ /* 0x000fe40000000a00 */
[----:B0-----:R4:W-:Y:S04]  /*8e60*/  STG.E.128 desc[UR4][R36.64], R28 ;  /* 0x0000001c24007986 */ /* 0x0019e8000c101d04 */
[----:B--2---:R4:W-:Y:S02]  /*8e70*/  @!P0 STG.E.128 desc[UR4][R38.64], R32 ;  /* 0x0000002026008986 */ /* 0x0049e4000c101d04 */
.L_x_1748:
[----:B------:R-:W-:Y:S05]  /*8e80*/  BSYNC B1 ;  /* 0x0000000000017941 */ /* 0x000fea0003800000 */
.L_x_1747:
        /* <DEDUP_REMOVED lines=14> */
[----:B------:R-:W-:-:S05]  /*8f70*/  SHF.R.S32.HI R31, RZ, 0x3, R31 ;  /* 0x00000003ff1f7819 */ /* 0x000fca000001141f */
[----:B------:R-:W-:-:S06]  /*8f80*/  IMAD R28, R31, 0x1800, R178 ;  /* 0x000018001f1c7824 */ /* 0x000fcc00078e02b2 */
[--C-:B------:R-:W-:Y:S02]  /*8f90*/  @!P0 SHF.R.S32.HI R33, RZ, 0x1f, R29.reuse ;  /* 0x0000001fff218819 */ /* 0x100fe4000001141d */
[--C-:B------:R-:W-:Y:S02]  /*8fa0*/  @!P0 IADD3 R30, P4, P5, R86, R126, R29.reuse ;  /* 0x0000007e561e8210 */ /* 0x100fe40007d9e01d */
[----:B------:R-:W-:Y:S02]  /*8fb0*/  LOP3.LUT R29, R173, 0x38, R29, 0xf8, !PT ;  /* 0x00000038ad1d7812 */ /* 0x000fe400078ef81d */
[----:B------:R-:W-:Y:S02]  /*8fc0*/  @!P0 IADD3.X R33, R84, R40, R33, P4, P5 ;  /* 0x0000002854218210 */ /* 0x000fe400027ea421 */
[----:B------:R-:W-:Y:S02]  /*8fd0*/  LOP3.LUT R29, R29, R208, RZ, 0x3c, !PT ;  /* 0x000000d01d1d7212 */ /* 0x000fe400078e3cff */
[----:B0-----:R-:W-:-:S02]  /*8fe0*/  LEA R36, P4, R32, R114, 0x1 ;  /* 0x0000007220247211 */ /* 0x001fc400078808ff */
[----:B------:R-:W-:Y:S01]  /*8ff0*/  IADD3 R28, R28, R29, RZ ;  /* 0x0000001d1c1c7210 */ /* 0x000fe20007ffe0ff */
[C---:B------:R-:W-:Y:S01]  /*9000*/  IMAD R29, R17.reuse, 0x4800, R138 ;  /* 0x00004800111d7824 */ /* 0x040fe200078e028a */
[-C--:B------:R-:W-:Y:S02]  /*9010*/  LEA.HI.X R37, R32, R115.reuse, R34, 0x1, P4 ;  /* 0x0000007320257211 */ /* 0x080fe400020f0c22 */
[C---:B------:R-:W-:Y:S01]  /*9020*/  @!P0 LEA R38, P4, R30.reuse, R114, 0x1 ;  /* 0x000000721e268211 */ /* 0x040fe200078808ff */
[----:B------:R-:W-:Y:S02]  /*9030*/  IMAD R31, R17, 0x4800, R28 ;  /* 0x00004800111f7824 */ /* 0x000fe400078e021c */
[--C-:B------:R-:W-:Y:S01]  /*9040*/  IMAD R29, R29, 0x2, R16.reuse ;  /* 0x000000021d1d7824 */ /* 0x100fe200078e0210 */
[----:B------:R-:W-:Y:S01]  /*9050*/  @!P0 LEA.HI.X R39, R30, R115, R33, 0x1, P4 ;  /* 0x000000731e278211 */ /* 0x000fe200020f0c21 */
[----:B------:R-:W-:Y:S01]  /*9060*/  IMAD R32, R31, 0x2, R16 ;  /* 0x000000021f207824 */ /* 0x000fe200078e0210 */
[----:B------:R-:W-:-:S03]  /*9070*/  ISETP.GE.AND P4, PT, R165, R119, PT ;  /* 0x00000077a500720c */ /* 0x000fc60003f86270 */
[----:B------:R-:W0:Y:S04]  /*9080*/  LDS.128 R28, [R29+0x18400] ;  /* 0x018400001d1c7984 */ /* 0x000e280000000c00 */
[----:B------:R-:W2:Y:S06]  /*9090*/  LDS.128 R32, [R32+0x18400] ;  /* 0x0184000020207984 */ /* 0x000eac0000000c00 */
[----:B------:R-:W-:Y:S05]  /*90a0*/  @P4 BRA `(.L_x_1754) ;  /* 0x00000004005c4947 */ /* 0x000fea0003800000 */
[----:B0-----:R-:W-:Y:S01]  /*90b0*/  IMAD.MOV.U32 R45, RZ, RZ, R28 ;  /* 0x000000ffff2d7224 */ /* 0x001fe200078e001c */
[----:B------:R-:W-:Y:S01]  /*90c0*/  SHF.R.U32.HI R50, RZ, 0x10, R69 ;  /* 0x00000010ff327819 */ /* 0x000fe20000011645 */
[----:B--2---:R-:W-:Y:S01]  /*90d0*/  IMAD.MOV.U32 R28, RZ, RZ, R33 ;  /* 0x000000ffff1c7224 */ /* 0x004fe200078e0021 */
[----:B------:R-:W-:Y:S01]  /*90e0*/  MOV R47, R35 ;  /* 0x00000023002f7202 */ /* 0x000fe20000000f00 */
[----:B------:R-:W-:Y:S01]  /*90f0*/  IMAD.MOV.U32 R46, RZ, RZ, R32 ;  /* 0x000000ffff2e7224 */ /* 0x000fe200078e0020 */
[--C-:B------:R-:W-:Y:S01]  /*9100*/  SHF.R.U32.HI R48, RZ, 0x10, R57.reuse ;  /* 0x00000010ff307819 */ /* 0x100fe20000011639 */
[----:B------:R-:W-:Y:S01]  /*9110*/  HADD2.F32 R51, -RZ, R214.H1_H1 ;  /* 0x300000d6ff337230 */ /* 0x000fe20000004100 */
[----:B------:R-:W-:Y:S01]  /*9120*/  SHF.R.U64 R42, R56, 0x10, R57 ;  /* 0x00000010382a7819 */ /* 0x000fe20000001239 */
[--C-:B------:R-:W-:Y:S01]  /*9130*/  HADD2.F32 R32, -RZ, R28.reuse.H0_H0 ;  /* 0x2000001cff207230 */ /* 0x100fe20000004100 */
[----:B------:R-:W-:Y:S01]  /*9140*/  SHF.R.U64 R41, R58, 0x10, R59 ;  /* 0x000000103a297819 */ /* 0x000fe2000000123b */
[----:B------:R-:W-:Y:S01]  /*9150*/  HADD2.F32 R35, -RZ, R28.H1_H1 ;  /* 0x3000001cff237230 */ /* 0x000fe20000004100 */
[----:B------:R-:W-:Y:S01]  /*9160*/  SHF.R.U32.HI R58, RZ, 0x10, R71 ;  /* 0x00000010ff3a7819 */ /* 0x000fe20000011647 */
[----:B------:R-:W-:Y:S01]  /*9170*/  IMAD.MOV.U32 R33, RZ, RZ, R31 ;  /* 0x000000ffff217224 */ /* 0x000fe200078e001f */
[----:B------:R-:W-:Y:S01]  /*9180*/  SHF.R.U32.HI R59, RZ, 0x10, R59 ;  /* 0x00000010ff3b7819 */ /* 0x000fe2000001163b */
[--C-:B------:R-:W-:Y:S01]  /*9190*/  HADD2.F32 R28, -RZ, R29.reuse.H0_H0 ;  /* 0x2000001dff1c7230 */ /* 0x100fe20000004100 */
[----:B------:R-:W-:Y:S01]  /*91a0*/  SHF.R.U64 R44, R68, 0x10, R69 ;  /* 0x00000010442c7819 */ /* 0x000fe20000001245 */
[----:B------:R-:W-:Y:S01]  /*91b0*/  HADD2.F32 R50, -RZ, R50.H0_H0 ;  /* 0x20000032ff327230 */ /* 0x000fe20000004100 */
[----:B------:R-:W-:Y:S01]  /*91c0*/  SHF.R.U64 R43, R70, 0x10, R71 ;  /* 0x00000010462b7819 */ /* 0x000fe20000001247 */
[----:B------:R-:W-:-:S02]  /*91d0*/  HADD2.F32 R31, -RZ, R29.H1_H1 ;  /* 0x3000001dff1f7230 */ /* 0x000fc40000004100 */
[-C--:B------:R-:W-:Y:S01]  /*91e0*/  FMUL.FTZ R29, R32, R51.reuse ;  /* 0x00000033201d7220 */ /* 0x080fe20000410000 */
[----:B------:R-:W-:Y:S02]  /*91f0*/  HADD2.F32 R49, -RZ, R157.H1_H1 ;  /* 0x3000009dff317230 */ /* 0x000fe40000004100 */
[C---:B------:R-:W-:Y:S01]  /*9200*/  FMUL.FTZ R51, R28.reuse, R51 ;  /* 0x000000331c337220 */ /* 0x040fe20000410000 */
[----:B------:R-:W-:Y:S02]  /*9210*/  HADD2.F32 R48, -RZ, R48.H0_H0 ;  /* 0x20000030ff307230 */ /* 0x000fe40000004100 */
[-C--:B------:R-:W-:Y:S01]  /*9220*/  FMUL.FTZ R56, R35, R50.reuse ;  /* 0x0000003223387220 */ /* 0x080fe20000410000 */
[C---:B------:R-:W-:Y:S01]  /*9230*/  FMUL.FTZ R50, R31.reuse, R50 ;  /* 0x000000321f327220 */ /* 0x040fe20000410000 */
[-C--:B------:R-:W-:Y:S01]  /*9240*/  FFMA.FTZ R28, R28, R49.reuse, -R29 ;  /* 0x000000311c1c7223 */ /* 0x080fe2000001081d */
[----:B------:R-:W-:Y:S01]  /*9250*/  FFMA.FTZ R29, R32, R49, R51 ;  /* 0x00000031201d7223 */ /* 0x000fe20000010033 */
[-C--:B------:R-:W-:Y:S01]  /*9260*/  FFMA.FTZ R31, R31, R48.reuse, -R56 ;  /* 0x000000301f1f7223 */ /* 0x080fe20000010838 */
[----:B------:R-:W-:Y:S01]  /*9270*/  FFMA.FTZ R32, R35, R48, R50 ;  /* 0x0000003023207223 */ /* 0x000fe20000010032 */
[----:B------:R-:W-:-:S02]  /*9280*/  HADD2.F32 R51, -RZ, R213.H1_H1 ;  /* 0x300000d5ff337230 */ /* 0x000fc40000004100 */
[--C-:B------:R-:W-:Y:S01]  /*9290*/  HADD2.F32 R48, -RZ, R47.reuse.H0_H0 ;  /* 0x2000002fff307230 */ /* 0x100fe20000004100 */
[----:B------:R-:W-:Y:S01]  /*92a0*/  F2FP.F16.F32.PACK_AB R31, R31, R28 ;  /* 0x0000001c1f1f723e */ /* 0x000fe200000000ff */
[----:B------:R-:W-:Y:S02]  /*92b0*/  HADD2.F32 R49, -RZ, R47.H1_H1 ;  /* 0x3000002fff317230 */ /* 0x000fe40000004100 */
[----:B------:R-:W-:Y:S02]  /*92c0*/  HADD2.F32 R58, -RZ, R58.H0_H0 ;  /* 0x2000003aff3a7230 */ /* 0x000fe40000004100 */
[----:B------:R-:W-:Y:S01]  /*92d0*/  FMUL.FTZ R60, R48, R51 ;  /* 0x00000033303c7220 */ /* 0x000fe20000410000 */
[--C-:B------:R-:W-:Y:S02]  /*92e0*/  HADD2.F32 R35, -RZ, R33.reuse.H0_H0 ;  /* 0x20000021ff237230 */ /* 0x100fe40000004100 */
[----:B------:R-:W-:Y:S02]  /*92f0*/  HADD2.F32 R50, -RZ, R156.H1_H1 ;  /* 0x3000009cff327230 */ /* 0x000fe40000004100 */
[----:B------:R-:W-:Y:S01]  /*9300*/  FMUL.FTZ R62, R49, R58 ;  /* 0x0000003a313e7220 */ /* 0x000fe20000410000 */
[----:B------:R-:W-:-:S02]  /*9310*/  HADD2.F32 R47, -RZ, R33.H1_H1 ;  /* 0x30000021ff2f7230 */ /* 0x000fc40000004100 */
[C---:B------:R-:W-:Y:S01]  /*9320*/  FMUL.FTZ R51, R35.reuse, R51 ;  /* 0x0000003323337220 */ /* 0x040fe20000410000 */
[----:B------:R-:W-:Y:S02]  /*9330*/  HADD2.F32 R56, -RZ, R59.H0_H0 ;  /* 0x2000003bff387230 */ /* 0x000fe40000004100 */
[----:B------:R-:W-:Y:S01]  /*9340*/  FFMA.FTZ R33, R35, R50, -R60 ;  /* 0x0000003223217223 */ /* 0x000fe2000001083c */
[----:B------:R-:W-:Y:S02]  /*9350*/  HADD2.F32 R42, -RZ, R42.H0_H0 ;  /* 0x2000002aff2a7230 */ /* 0x000fe40000004100 */
[C---:B------:R-:W-:Y:S01]  /*9360*/  FMUL.FTZ R58, R47.reuse, R58 ;  /* 0x0000003a2f3a7220 */ /* 0x040fe20000410000 */
[----:B------:R-:W-:Y:S01]  /*9370*/  FFMA.FTZ R35, R48, R50, R51 ;  /* 0x0000003230237223 */ /* 0x000fe20000010033 */
[-C--:B------:R-:W-:Y:S01]  /*9380*/  FFMA.FTZ R62, R47, R56.reuse, -R62 ;  /* 0x000000382f3e7223 */ /* 0x080fe2000001083e */
[----:B------:R-:W-:Y:S02]  /*9390*/  HADD2.F32 R47, -RZ, R46.H0_H0 ;  /* 0x2000002eff2f7230 */ /* 0x000fe40000004100 */
[----:B------:R-:W-:Y:S01]  /*93a0*/  FFMA.FTZ R58, R49, R56, R58 ;  /* 0x00000038313a7223 */ /* 0x000fe2000001003a */
[----:B------:R-:W-:-:S02]  /*93b0*/  HADD2.F32 R48, -RZ, R44.H0_H0 ;  /* 0x2000002cff307230 */ /* 0x000fc40000004100 */
[----:B------:R-:W-:Y:S01]  /*93c0*/  HADD2.F32 R46, -RZ, R46.H1_H1 ;  /* 0x3000002eff2e7230 */ /* 0x000fe20000004100 */
[----:B------:R-:W-:Y:S01]  /*93d0*/  F2FP.F16.F32.PACK_AB R62, R62, R33 ;  /* 0x000000213e3e723e */ /* 0x000fe200000000ff */
[--C-:B------:R-:W-:Y:S01]  /*93e0*/  HADD2.F32 R44, -RZ, R45.reuse.H0_H0 ;  /* 0x2000002dff2c7230 */ /* 0x100fe20000004100 */
[----:B------:R-:W-:Y:S01]  /*93f0*/  F2FP.F16.F32.PACK_AB R33, R32, R29 ;  /* 0x0000001d2021723e */ /* 0x000fe200000000ff */
[----:B------:R-:W-:Y:S02]  /*9400*/  HADD2.F32 R45, -RZ, R45.H1_H1 ;  /* 0x3000002dff2d7230 */ /* 0x000fe40000004100 */
[-C--:B------:R-:W-:Y:S01]  /*9410*/  FMUL.FTZ R50, R46, R48.reuse ;  /* 0x000000302e327220 */ /* 0x080fe20000410000 */
[----:B------:R-:W-:Y:S01]  /*9420*/  HADD2.F32 R214, -RZ, R214.H0_H0 ;  /* 0x200000d6ffd67230 */ /* 0x000fe20000004100 */
[----:B------:R-:W-:Y:S01]  /*9430*/  F2FP.F16.F32.PACK_AB R35, R58, R35 ;  /* 0x000000233a23723e */ /* 0x000fe200000000ff */
[----:B------:R-:W-:Y:S02]  /*9440*/  HADD2.F32 R157, -RZ, R157.H0_H0 ;  /* 0x2000009dff9d7230 */ /* 0x000fe40000004100 */
[C---:B------:R-:W-:Y:S01]  /*9450*/  FMUL.FTZ R51, R45.reuse, R48 ;  /* 0x000000302d337220 */ /* 0x040fe20000410000 */
[----:B------:R-:W-:Y:S01]  /*9460*/  FFMA.FTZ R50, R45, R42, -R50 ;  /* 0x0000002a2d327223 */ /* 0x000fe20000010832 */
[----:B------:R-:W-:-:S02]  /*9470*/  HADD2.F32 R45, -RZ, R43.H0_H0 ;  /* 0x2000002bff2d7230 */ /* 0x000fc40000004100 */
[C---:B------:R-:W-:Y:S01]  /*9480*/  FMUL.FTZ R49, R47.reuse, R214 ;  /* 0x000000d62f317220 */ /* 0x040fe20000410000 */
[----:B------:R-:W-:Y:S01]  /*9490*/  FFMA.FTZ R51, R46, R42, R51 ;  /* 0x0000002a2e337223 */ /* 0x000fe20000010033 */
[----:B------:R-:W-:Y:S02]  /*94a0*/  HADD2.F32 R43, -RZ, R34.H0_H0 ;  /* 0x20000022ff2b7230 */ /* 0x000fe40000004100 */
[C---:B------:R-:W-:Y:S01]  /*94b0*/  FMUL.FTZ R214, R44.reuse, R214 ;  /* 0x000000d62cd67220 */ /* 0x040fe20000410000 */
[----:B------:R-:W-:Y:S02]  /*94c0*/  HADD2.F32 R42, -RZ, R30.H0_H0 ;  /* 0x2000001eff2a7230 */ /* 0x000fe40000004100 */
[-C--:B------:R-:W-:Y:S01]  /*94d0*/  FFMA.FTZ R49, R44, R157.reuse, -R49 ;  /* 0x0000009d2c317223 */ /* 0x080fe20000010831 */
[----:B------:R-:W-:Y:S02]  /*94e0*/  HADD2.F32 R34, -RZ, R34.H1_H1 ;  /* 0x30000022ff227230 */ /* 0x000fe40000004100 */
[----:B------:R-:W-:Y:S01]  /*94f0*/  FFMA.FTZ R214, R47, R157, R214 ;  /* 0x0000009d2fd67223 */ /* 0x000fe200000100d6 */
[----:B------:R-:W-:-:S02]  /*9500*/  HADD2.F32 R213, -RZ, R213.H0_H0 ;  /* 0x200000d5ffd57230 */ /* 0x000fc40000004100 */
[----:B------:R-:W-:Y:S02]  /*9510*/  HADD2.F32 R30, -RZ, R30.H1_H1 ;  /* 0x3000001eff1e7230 */ /* 0x000fe40000004100 */
[----:B------:R-:W-:Y:S01]  /*9520*/  FMUL.FTZ R57, R34, R45 ;  /* 0x0000002d22397220 */ /* 0x000fe20000410000 */
[----:B------:R-:W-:Y:S02]  /*9530*/  HADD2.F32 R156, -RZ, R156.H0_H0 ;  /* 0x2000009cff9c7230 */ /* 0x000fe40000004100 */
[-C--:B------:R-:W-:Y:S01]  /*9540*/  FMUL.FTZ R47, R43, R213.reuse ;  /* 0x000000d52b2f7220 */ /* 0x080fe20000410000 */
[----:B------:R-:W-:Y:S02]  /*9550*/  HADD2.F32 R41, -RZ, R41.H0_H0 ;  /* 0x20000029ff297230 */ /* 0x000fe40000004100 */
[----:B------:R-:W-:Y:S01]  /*9560*/  FMUL.FTZ R44, R42, R213 ;  /* 0x000000d52a2c7220 */ /* 0x000fe20000410000 */
[----:B------:R-:W-:Y:S01]  /*9570*/  FMUL.FTZ R45, R30, R45 ;  /* 0x0000002d1e2d7220 */ /* 0x000fe20000410000 */
[----:B------:R-:W-:Y:S01]  /*9580*/  FFMA.FTZ R47, R42, R156, -R47 ;  /* 0x0000009c2a2f7223 */ /* 0x000fe2000001082f */
[----:B------:R-:W-:-:S02]  /*9590*/  IMAD.MOV.U32 R29, RZ, RZ, R31 ;  /* 0x000000ffff1d7224 */ /* 0x000fc400078e001f */
[----:B------:R-:W-:Y:S01]  /*95a0*/  FFMA.FTZ R44, R43, R156, R44 ;  /* 0x0000009c2b2c7223 */ /* 0x000fe2000001002c */
[-C--:B------:R-:W-:Y:S01]  /*95b0*/  FFMA.FTZ R30, R30, R41.reuse, -R57 ;  /* 0x000000291e1e7223 */ /* 0x080fe20000010839 */
[----:B------:R-:W-:Y:S01]  /*95c0*/  FFMA.FTZ R45, R34, R41, R45 ;  /* 0x00000029222d7223 */ /* 0x000fe2000001002d */
[----:B------:R-:W-:Y:S01]  /*95d0*/  F2FP.F16.F32.PACK_AB R28, R50, R49 ;  /* 0x00000031321c723e */ /* 0x000fe200000000ff */
[----:B------:R-:W-:Y:S01]  /*95e0*/  IMAD.MOV.U32 R31, RZ, RZ, R62 ;  /* 0x000000ffff1f7224 */ /* 0x000fe200078e003e */
[----:B------:R-:W-:Y:S02]  /*95f0*/  F2FP.F16.F32.PACK_AB R32, R51, R214 ;  /* 0x000000d63320723e */ /* 0x000fe400000000ff */
[----:B------:R-:W-:Y:S02]  /*9600*/  F2FP.F16.F32.PACK_AB R30, R30, R47 ;  /* 0x0000002f1e1e723e */ /* 0x000fe400000000ff */
[----:B------:R-:W-:-:S07]  /*9610*/  F2FP.F16.F32.PACK_AB R34, R45, R44 ;  /* 0x0000002c2d22723e */ /* 0x000fce00000000ff */
.L_x_1754:
[----:B------:R-:W-:Y:S05]  /*9620*/  BSYNC B2 ;  /* 0x0000000000027941 */ /* 0x000fea0003800000 */
.L_x_1753:
[----:B------:R-:W-:Y:S02]  /*9630*/  ULDC.64 UR4, c[0x0][0x208] ;  /* 0x0000820000047ab9 */ /* 0x000fe40000000a00 */
[----:B0-----:R0:W-:Y:S04]  /*9640*/  STG.E.128 desc[UR4][R36.64], R28 ;  /* 0x0000001c24007986 */ /* 0x0011e8000c101d04 */
[----:B--2---:R0:W-:Y:S02]  /*9650*/  @!P0 STG.E.128 desc[UR4][R38.64], R32 ;  /* 0x0000002026008986 */ /* 0x0041e4000c101d04 */
.L_x_1752:
[----:B------:R-:W-:Y:S05]  /*9660*/  BSYNC B1 ;  /* 0x0000000000017941 */ /* 0x000fea0003800000 */
.L_x_1751:
        /* <DEDUP_REMOVED lines=17> */
[----:B------:R-:W-:-:S02]  /*9780*/  LOP3.LUT R29, R173, 0x38, R39, 0xf8, !PT ;  /* 0x00000038ad1d7812 */ /* 0x000fc400078ef827 */
[----:B------:R-:W-:Y:S02]  /*9790*/  SHF.R.S32.HI R31, RZ, 0x3, R28 ;  /* 0x00000003ff1f7819 */ /* 0x000fe4000001141c */
[----:B------:R-:W-:-:S03]  /*97a0*/  LOP3.LUT R29, R29, R208, RZ, 0x3c, !PT ;  /* 0x000000d01d1d7212 */ /* 0x000fc600078e3cff */
        /* <DEDUP_REMOVED lines=9> */
[----:B------:R-:W-:Y:S01]  /*9840*/  SHF.R.U32.HI R48, RZ, 0x10, R65 ;  /* 0x00000010ff307819 */ /* 0x000fe20000011641 */
[----:B--2---:R-:W-:Y:S01]  /*9850*/  IMAD.MOV.U32 R44, RZ, RZ, R34 ;  /* 0x000000ffff2c7224 */ /* 0x004fe200078e0022 */
[----:B0-----:R-:W-:Y:S01]  /*9860*/  MOV R43, R28 ;  /* 0x0000001c002b7202 */ /* 0x001fe20000000f00 */
[--C-:B------:R-:W-:Y:S01]  /*9870*/  HADD2.F32 R34, -RZ, R33.reuse.H0_H0 ;  /* 0x20000021ff227230 */ /* 0x100fe20000004100 */
[----:B------:R-:W-:Y:S01]  /*9880*/  SHF.R.U32.HI R46, RZ, 0x10, R53 ;  /* 0x00000010ff2e7819 */ /* 0x000fe20000011635 */
[----:B------:R-:W-:Y:S01]  /*9890*/  HADD2.F32 R47, -RZ, R154.H1_H1 ;  /* 0x3000009aff2f7230 */ /* 0x000fe20000004100 */
[--C-:B------:R-:W-:Y:S01]  /*98a0*/  SHF.R.U64 R41, R66, 0x10, R67.reuse ;  /* 0x0000001042297819 */ /* 0x100fe20000001243 */
[----:B------:R-:W-:Y:S01]  /*98b0*/  HADD2.F32 R33, -RZ, R33.H1_H1 ;  /* 0x30000021ff217230 */ /* 0x000fe20000004100 */
[----:B------:R-:W-:Y:S01]  /*98c0*/  SHF.R.U32.HI R66, RZ, 0x10, R67 ;  /* 0x00000010ff427819 */ /* 0x000fe20000011643 */
[--C-:B------:R-:W-:Y:S02]  /*98d0*/  HADD2.F32 R28, -RZ, R29.reuse.H0_H0 ;  /* 0x2000001dff1c7230 */ /* 0x100fe40000004100 */
[----:B------:R-:W-:Y:S01]  /*98e0*/  FMUL.FTZ R49, R34, R47 ;  /* 0x0000002f22317220 */ /* 0x000fe20000410000 */
[----:B------:R-:W-:Y:S01]  /*98f0*/  HADD2.F32 R48, -RZ, R48.H0_H0 ;  /* 0x20000030ff307230 */ /* 0x000fe20000004100 */
[----:B------:R-:W-:Y:S01]  /*9900*/  SHF.R.U64 R42, R52, 0x10, R53 ;  /* 0x00000010342a7819 */ /* 0x000fe20000001235 */
[----:B------:R-:W-:-:S02]  /*9910*/  HADD2.F32 R29, -RZ, R29.H1_H1 ;  /* 0x3000001dff1d7230 */ /* 0x000fc40000004100 */
[----:B------:R-:W-:Y:S01]  /*9920*/  FMUL.FTZ R47, R28, R47 ;  /* 0x0000002f1c2f7220 */ /* 0x000fe20000410000 */
[----:B------:R-:W-:Y:S02]  /*9930*/  HADD2.F32 R45, -RZ, R152.H1_H1 ;  /* 0x30000098ff2d7230 */ /* 0x000fe40000004100 */
[-C--:B------:R-:W-:Y:S01]  /*9940*/  FMUL.FTZ R50, R33, R48.reuse ;  /* 0x0000003021327220 */ /* 0x080fe20000410000 */
[----:B------:R-:W-:Y:S02]  /*9950*/  HADD2.F32 R46, -RZ, R46.H0_H0 ;  /* 0x2000002eff2e7230 */ /* 0x000fe40000004100 */
[----:B------:R-:W-:Y:S01]  /*9960*/  FMUL.FTZ R48, R29, R48 ;  /* 0x000000301d307220 */ /* 0x000fe20000410000 */
[----:B------:R-:W-:Y:S01]  /*9970*/  SHF.R.U64 R38, R54, 0x10, R55 ;  /* 0x0000001036267819 */ /* 0x000fe20000001237 */
[-C--:B------:R-:W-:Y:S01]  /*9980*/  FFMA.FTZ R28, R28, R45.reuse, -R49 ;  /* 0x0000002d1c1c7223 */ /* 0x080fe20000010831 */
[----:B------:R-:W-:Y:S01]  /*9990*/  FFMA.FTZ R47, R34, R45, R47 ;  /* 0x0000002d222f7223 */ /* 0x000fe2000001002f */
[-C--:B------:R-:W-:Y:S01]  /*99a0*/  FFMA.FTZ R52, R33, R46.reuse, R48 ;  /* 0x0000002e21347223 */ /* 0x080fe20000010030 */
[----:B------:R-:W-:Y:S01]  /*99b0*/  SHF.R.U32.HI R54, RZ, 0x10, R55 ;  /* 0x00000010ff367819 */ /* 0x000fe20000011637 */
[----:B------:R-:W-:Y:S01]  /*99c0*/  FFMA.FTZ R45, R29, R46, -R50 ;  /* 0x0000002e1d2d7223 */ /* 0x000fe20000010832 */
[--C-:B------:R-:W-:Y:S01]  /*99d0*/  HADD2.F32 R33, -RZ, R35.reuse.H0_H0 ;  /* 0x20000023ff217230 */ /* 0x100fe20000004100 */
[----:B------:R-:W-:Y:S01]  /*99e0*/  SHF.R.U64 R57, R64, 0x10, R65 ;  /* 0x0000001040397819 */ /* 0x000fe20000001241 */
[----:B------:R-:W-:-:S02]  /*99f0*/  HADD2.F32 R35, -RZ, R35.H1_H1 ;  /* 0x30000023ff237230 */ /* 0x000fc40000004100 */
[----:B------:R-:W-:Y:S02]  /*9a00*/  HADD2.F32 R50, -RZ, R66.H0_H0 ;  /* 0x20000042ff327230 */ /* 0x000fe40000004100 */
[----:B------:R-:W-:Y:S02]  /*9a10*/  HADD2.F32 R48, -RZ, R153.H1_H1 ;  /* 0x30000099ff307230 */ /* 0x000fe40000004100 */
[--C-:B------:R-:W-:Y:S02]  /*9a20*/  HADD2.F32 R29, -RZ, R31.reuse.H0_H0 ;  /* 0x2000001fff1d7230 */ /* 0x100fe40000004100 */
[----:B------:R-:W-:Y:S01]  /*9a30*/  FMUL.FTZ R56, R35, R50 ;  /* 0x0000003223387220 */ /* 0x000fe20000410000 */
[----:B------:R-:W-:Y:S02]  /*9a40*/  HADD2.F32 R31, -RZ, R31.H1_H1 ;  /* 0x3000001fff1f7230 */ /* 0x000fe40000004100 */
[----:B------:R-:W-:Y:S02]  /*9a50*/  HADD2.F32 R46, -RZ, R54.H0_H0 ;  /* 0x20000036ff2e7230 */ /* 0x000fe40000004100 */
[----:B------:R-:W-:Y:S01]  /*9a60*/  FMUL.FTZ R54, R33, R48 ;  /* 0x0000003021367220 */ /* 0x000fe20000410000 */
[----:B------:R-:W-:-:S02]  /*9a70*/  HADD2.F32 R34, -RZ, R151.H1_H1 ;  /* 0x30000097ff227230 */ /* 0x000fc40000004100 */
[----:B------:R-:W-:Y:S01]  /*9a80*/  FMUL.FTZ R50, R31, R50 ;  /* 0x000000321f327220 */ /* 0x000fe20000410000 */
[----:B------:R-:W-:Y:S01]  /*9a90*/  FMUL.FTZ R48, R29, R48 ;  /* 0x000000301d307220 */ /* 0x000fe20000410000 */
[----:B------:R-:W-:Y:S01]  /*9aa0*/  FFMA.FTZ R51, R31, R46, -R56 ;  /* 0x0000002e1f337223 */ /* 0x000fe20000010838 */
[----:B------:R-:W-:Y:S02]  /*9ab0*/  HADD2.F32 R154, -RZ, R154.H0_H0 ;  /* 0x2000009aff9a7230 */ /* 0x000fe40000004100 */
[-C--:B------:R-:W-:Y:S01]  /*9ac0*/  FFMA.FTZ R54, R29, R34.reuse, -R54 ;  /* 0x000000221d367223 */ /* 0x080fe20000010836 */
[----:B------:R-:W-:Y:S02]  /*9ad0*/  HADD2.F32 R31, -RZ, R32.H0_H0 ;  /* 0x20000020ff1f7230 */ /* 0x000fe40000004100 */
[----:B------:R-:W-:Y:S01]  /*9ae0*/  FFMA.FTZ R48, R33, R34, R48 ;  /* 0x0000002221307223 */ /* 0x000fe20000010030 */
[----:B------:R-:W-:Y:S02]  /*9af0*/  HADD2.F32 R29, -RZ, R43.H0_H0 ;  /* 0x2000002bff1d7230 */ /* 0x000fe40000004100 */
[----:B------:R-:W-:Y:S01]  /*9b00*/  FFMA.FTZ R53, R35, R46, R50 ;  /* 0x0000002e23357223 */ /* 0x000fe20000010032 */
        /* <DEDUP_REMOVED lines=16> */
[----:B------:R-:W-:Y:S01]  /*9c10*/  HADD2.F32 R29, -RZ, R30.H0_H0 ;  /* 0x2000001eff1d7230 */ /* 0x000fe20000004100 */
[----:B------:R-:W-:Y:S01]  /*9c20*/  F2FP.F16.F32.PACK_AB R48, R53, R48 ;  /* 0x000000303530723e */ /* 0x000fe200000000ff */
[----:B------:R-:W-:-:S02]  /*9c30*/  HADD2.F32 R44, -RZ, R44.H1_H1 ;  /* 0x3000002cff2c7230 */ /* 0x000fc40000004100 */
[----:B------:R-:W-:Y:S02]  /*9c40*/  HADD2.F32 R30, -RZ, R30.H1_H1 ;  /* 0x3000001eff1e7230 */ /* 0x000fe40000004100 */
[----:B------:R-:W-:Y:S02]  /*9c50*/  HADD2.F32 R33, -RZ, R38.H0_H0 ;  /* 0x20000026ff217230 */ /* 0x000fe40000004100 */
[-C--:B------:R-:W-:Y:S01]  /*9c60*/  FMUL.FTZ R38, R31, R34.reuse ;  /* 0x000000221f267220 */ /* 0x080fe20000410000 */
[----:B------:R-:W-:Y:S02]  /*9c70*/  HADD2.F32 R32, -RZ, R151.H0_H0 ;  /* 0x20000097ff207230 */ /* 0x000fe40000004100 */
[-C--:B------:R-:W-:Y:S01]  /*9c80*/  FMUL.FTZ R49, R44, R41.reuse ;  /* 0x000000292c317220 */ /* 0x080fe20000410000 */
[C---:B------:R-:W-:Y:S01]  /*9c90*/  FMUL.FTZ R34, R29.reuse, R34 ;  /* 0x000000221d227220 */ /* 0x040fe20000410000 */
[----:B------:R-:W-:Y:S01]  /*9ca0*/  FMUL.FTZ R41, R30, R41 ;  /* 0x000000291e297220 */ /* 0x000fe20000410000 */
[----:B------:R-:W-:-:S02]  /*9cb0*/  FFMA.FTZ R38, R29, R32, -R38 ;  /* 0x000000201d267223 */ /* 0x000fc40000010826 */
[----:B------:R-:W-:Y:S01]  /*9cc0*/  FFMA.FTZ R34, R31, R32, R34 ;  /* 0x000000201f227223 */ /* 0x000fe20000010022 */
[-C--:B------:R-:W-:Y:S01]  /*9cd0*/  FFMA.FTZ R49, R30, R33.reuse, -R49 ;  /* 0x000000211e317223 */ /* 0x080fe20000010831 */
[----:B------:R-:W-:Y:S01]  /*9ce0*/  FFMA.FTZ R41, R44, R33, R41 ;  /* 0x000000212c297223 */ /* 0x000fe20000010029 */
[----:B------:R-:W-:Y:S02]  /*9cf0*/  F2FP.F16.F32.PACK_AB R29, R45, R28 ;  /* 0x0000001c2d1d723e */ /* 0x000fe400000000ff */
[----:B------:R-:W-:Y:S01]  /*9d00*/  F2FP.F16.F32.PACK_AB R28, R46, R35 ;  /* 0x000000232e1c723e */ /* 0x000fe200000000ff */
[----:B------:R-:W-:Y:S01]  /*9d10*/  IMAD.MOV.U32 R35, RZ, RZ, R48 ;  /* 0x000000ffff237224 */ /* 0x000fe200078e0030 */
[----:B------:R-:W-:Y:S02]  /*9d20*/  F2FP.F16.F32.PACK_AB R31, R51, R54 ;  /* 0x00000036331f723e */ /* 0x000fe400000000ff */
[----:B------:R-:W-:Y:S02]  /*9d30*/  F2FP.F16.F32.PACK_AB R33, R52, R47 ;  /* 0x0000002f3421723e */ /* 0x000fe400000000ff */
[----:B------:R-:W-:-:S02]  /*9d40*/  F2FP.F16.F32.PACK_AB R32, R43, R154 ;  /* 0x0000009a2b20723e */ /* 0x000fc400000000ff */
[----:B------:R-:W-:Y:S02]  /*9d50*/  F2FP.F16.F32.PACK_AB R30, R49, R38 ;  /* 0x00000026311e723e */ /* 0x000fe400000000ff */
[----:B------:R-:W-:-:S07]  /*9d60*/  F2FP.F16.F32.PACK_AB R34, R41, R34 ;  /* 0x000000222922723e */ /* 0x000fce00000000ff */
.L_x_1756:
[----:B------:R-:W-:Y:S05]  /*9d70*/  BSYNC B1 ;  /* 0x0000000000017941 */ /* 0x000fea0003800000 */
.L_x_1755:
[----:B------:R-:W-:Y:S01]  /*9d80*/  ISETP.GE.AND P0, PT, R39, R144, PT ;  /* 0x000000902700720c */ /* 0x000fe20003f06270 */
[----:B------:R-:W-:Y:S02]  /*9d90*/  ULDC.64 UR4, c[0x0][0x208] ;  /* 0x0000820000047ab9 */ /* 0x000fe40000000a00 */
[----:B0-----:R0:W-:Y:S10]  /*9da0*/  STG.E.128 desc[UR4][R36.64], R28 ;  /* 0x0000001c24007986 */ /* 0x0011f4000c101d04 */
[----:B------:R-:W-:Y:S05]  /*9db0*/  @P0 BRA `(.L_x_1705) ;  /* 0x0000000400040947 */ /* 0x000fea0003800000 */
[--C-:B------:R-:W-:Y:S01]  /*9dc0*/  IADD3 R126, P0, P4, R86, R126, R39.reuse ;  /* 0x0000007e567e7210 */ /* 0x100fe20007c1e027 */
[----:B------:R-:W-:Y:S01]  /*9dd0*/  ULDC.64 UR4, c[0x0][0x208] ;  /* 0x0000820000047ab9 */ /* 0x000fe20000000a00 */
[----:B------:R-:W-:-:S04]  /*9de0*/  SHF.R.S32.HI R39, RZ, 0x1f, R39 ;  /* 0x0000001fff277819 */ /* 0x000fc80000011427 */
[----:B------:R-:W-:Y:S02]  /*9df0*/  IADD3.X R40, R84, R40, R39, P0, P4 ;  /* 0x0000002854287210 */ /* 0x000fe400007e8427 */
[----:B------:R-:W-:-:S04]  /*9e00*/  LEA R114, P0, R126, R114, 0x1 ;  /* 0x000000727e727211 */ /* 0x000fc800078008ff */
[----:B------:R-:W-:-:S05]  /*9e10*/  LEA.HI.X R115, R126, R115, R40, 0x1, P0 ;  /* 0x000000737e737211 */ /* 0x000fca00000f0c28 */
[----:B--2---:R2:W-:Y:S01]  /*9e20*/  STG.E.128 desc[UR4][R114.64], R32 ;  /* 0x0000002072007986 */ /* 0x0045e2000c101d04 */
[----:B------:R-:W-:Y:S05]  /*9e30*/  BRA `(.L_x_1705) ;  /* 0x0000000000e47947 */ /* 0x000fea0003800000 */
.L_x_1672:
[----:B------:R-:W-:-:S04]  /*9e40*/  ULOP3.LUT UR4, UR60, 0x1, URZ, 0xfc, !UPT ;  /* 0x000000013c047892 */ /* 0x000fc8000f8efc3f */
[----:B------:R-:W-:-:S06]  /*9e50*/  UISETP.NE.AND UP0, UPT, UR4, 0x3, UPT ;  /* 0x000000030400788c */ /* 0x000fcc000bf05270 */
[----:B------:R-:W-:-:S13]  /*9e60*/  PLOP3.LUT P1, PT, PT, PT, UP0, 0x80, 0x0 ;  /* 0x000000000000781c */ /* 0x000fda0003f2f008 */
[----:B------:R-:W-:Y:S05]  /*9e70*/  @!P1 BRA `(.L_x_1757) ;  /* 0x0000000000049947 */ /* 0x000fea0003800000 */
[----:B------:R-:W-:Y:S01]  /*9e80*/  BPT.TRAP 0x1 ;  /* 0x000000040000795c */ /* 0x000fe20000300000 */
.L_x_1757:
[----:B------:R-:W-:Y:S01]  /*9e90*/  IMAD R3, R17, 0x8, R16 ;  /* 0x0000000811037824 */ /* 0x000fe200078e0210 */
[----:B------:R-:W-:Y:S01]  /*9ea0*/  SHF.L.U32 R0, R167, 0x1f, RZ ;  /* 0x0000001fa7007819 */ /* 0x000fe200000006ff */
[----:B------:R-:W-:Y:S01]  /*9eb0*/  IMAD R4, R2, -0x60, R24 ;  /* 0xffffffa002047824 */ /* 0x000fe200078e0218 */
[----:B------:R-:W-:Y:S02]  /*9ec0*/  BSSY B1, `(.L_x_1758) ;  /* 0x0000005000017945 */ /* 0x000fe40003800000 */
[----:B------:R-:W1:Y:S02]  /*9ed0*/  SYNCS.PHASECHK.TRANS64.TRYWAIT P4, [R3+URZ+0x2a890], R0 ;  /* 0x02a89000030075a7 */ /* 0x000e64000808017f */
[----:B------:R-:W-:-:S04]  /*9ee0*/  VIMNMX R4, R4, 0x60, PT ;  /* 0x0000006004047848 */ /* 0x000fc80003fe0100 */
[----:B------:R-:W-:Y:S01]  /*9ef0*/  ISETP.GE.AND P0, PT, R162, R4, PT ;  /* 0x00000004a200720c */ /* 0x000fe20003f06270 */
[----:B-1----:R-:W-:-:S12]  /*9f00*/  @!P4 BRA `(.L_x_1759) ;  /* 0x000001e40078c947 */ /* 0x002fd80003800000 */
.L_x_2119:
[----:B------:R-:W-:Y:S05]  /*9f10*/  BSYNC B1 ;  /* 0x0000000000017941 */ /* 0x000fea0003800000 */
.L_x_1758:
[----:B------:R-:W-:Y:S04]  /*9f20*/  BSSY B1, `(.L_x_1760) ;  /* 0x0000015000017945 */ /* 0x000fe80003800000 */
[----:B------:R-:W-:Y:S05]  /*9f30*/  @P0 BRA `(.L_x_1761) ;  /* 0x00000000004c0947 */ /* 0x000fea0003800000 */
[----:B------:R-:W-:Y:S01]  /*9f40*/  ISETP.NE.AND P4, PT, R11, RZ, PT ;  /* 0x000000ff0b00720c */ /* 0x000fe20003f85270 */
[----:B------:R-:W-:Y:S01]  /*9f50*/  ULDC.64 UR4, c[0x0][0x208] ;  /* 0x0000820000047ab9 */ /* 0x000fe20000000a00 */
        /* <DEDUP_REMOVED lines=17> */
.L_x_1761:
[----:B------:R-:W-:Y:S05]  /*a070*/  BSYNC B1 ;  /* 0x0000000000017941 */ /* 0x000fea0003800000 */
.L_x_1760:
[----:B------:R-:W-:-:S13]  /*a080*/  ISETP.GE.AND P0, PT, R188, R4, PT ;  /* 0x00000004bc00720c */ /* 0x000fda0003f06270 */
[----:B------:R-:W-:Y:S05]  /*a090*/  @P0 BRA `(.L_x_1705) ;  /* 0x00000000004c0947 */ /* 0x000fea0003800000 */
[----:B------:R-:W-:Y:S01]  /*a0a0*/  ISETP.NE.AND P4, PT, R11, RZ, PT ;  /* 0x000000ff0b00720c */ /* 0x000fe20003f85270 */
[----:B------:R-:W-:Y:S01]  /*a0b0*/  ULDC.64 UR4, c[0x0][0x208] ;  /* 0x0000820000047ab9 */ /* 0x000fe20000000a00 */
        /* <DEDUP_REMOVED lines=17> */
.L_x_1705:
[----:B------:R-:W-:Y:S05]  /*a1d0*/  BSYNC B0 ;  /* 0x0000000000007941 */ /* 0x000fea0003800000 */
.L_x_1671:
        /* <DEDUP_REMOVED lines=17> */
.L_x_1763:
[----:B------:R-:W-:Y:S05]  /*a2f0*/  BSYNC B0 ;  /* 0x0000000000007941 */ /* 0x000fea0003800000 */
.L_x_1762:
[----:B------:R-:W2:Y:S01]  /*a300*/  SYNCS.PHASECHK.TRANS64.TRYWAIT P4, [R3+URZ+0x2a8b0], R0 ;  /* 0x02a8b000030075a7 */ /* 0x000ea2000808017f */
[----:B0-----:R-:W-:Y:S01]  /*a310*/  IMAD R28, R17, 0x3000, R25 ;  /* 0x00003000111c7824 */ /* 0x001fe200078e0219 */
[----:B------:R-:W-:Y:S01]  /*a320*/  ULDC UR61, c[0x0][0x320] ;  /* 0x0000c800003d7ab9 */ /* 0x000fe20000000800 */
[----:B------:R-:W-:Y:S01]  /*a330*/  ULDC.64 UR56, c[0x0][0x328] ;  /* 0x0000ca0000387ab9 */ /* 0x000fe20000000a00 */
[----:B------:R-:W-:Y:S01]  /*a340*/  ULDC.64 UR58, c[0x0][0x318] ;  /* 0x0000c600003a7ab9 */ /* 0x000fe20000000a00 */
[----:B------:R-:W-:Y:S01]  /*a350*/  BSSY B0, `(.L_x_1764) ;  /* 0x0000004000007945 */ /* 0x000fe20003800000 */
[----:B------:R-:W-:Y:S01]  /*a360*/  ISETP.GE.AND P1, PT, R162, R4, PT ;  /* 0x00000004a200720c */ /* 0x000fe20003f26270 */
[----:B------:R-:W-:Y:S02]  /*a370*/  IMAD.IADD R30, R128, 0x1, R28 ;  /* 0x00000001801e7824 */ /* 0x000fe400078e021c */
[----:B--2---:R-:W-:Y:S10]  /*a380*/  @!P4 BRA `(.L_x_1765) ;  /* 0x000001e0006cc947 */ /* 0x004ff40003800000 */
.L_x_2120:
[----:B------:R-:W-:Y:S05]  /*a390*/  BSYNC B0 ;  /* 0x0000000000007941 */ /* 0x000fea0003800000 */
.L_x_1764:
[----:B------:R-:W-:Y:S01]  /*a3a0*/  BSSY B0, `(.L_x_1766) ;  /* 0x000001a000007945 */ /* 0x000fe20003800000 */
[----:B01----:R-:W-:Y:S01]  /*a3b0*/  IMAD R0, R28, 0x2, R117 ;  /* 0x000000021c007824 */ /* 0x003fe200078e0275 */
[----:B------:R-:W-:Y:S01]  /*a3c0*/  LEA R40, R30, R117, 0x1 ;  /* 0x000000751e287211 */ /* 0x000fe200078e08ff */
[----:B------:R-:W-:Y:S01]  /*a3d0*/  IMAD.WIDE R36, R2, 0x60, R120 ;  /* 0x0000006002247825 */ /* 0x000fe200078e0278 */
[----:B------:R-:W-:Y:S06]  /*a3e0*/  @P1 BRA `(.L_x_1767) ;  /* 0x0000000000541947 */ /* 0x000fec0003800000 */
[----:B------:R-:W-:Y:S01]  /*a3f0*/  IMAD R31, R37, UR56, RZ ;  /* 0x00000038251f7c24 */ /* 0x000fe2000f8e02ff */
[----:B------:R-:W-:Y:S01]  /*a400*/  ISETP.GE.AND P4, PT, R18, UR61, PT ;  /* 0x0000003d12007c0c */ /* 0x000fe2000bf86270 */
[----:B------:R-:W-:Y:S01]  /*a410*/  IMAD.MOV.U32 R28, RZ, RZ, R88 ;  /* 0x000000ffff1c7224 */ /* 0x000fe200078e0058 */
[----:B------:R-:W-:Y:S01]  /*a420*/  ULDC.64 UR4, c[0x0][0x208] ;  /* 0x0000820000047ab9 */ /* 0x000fe20000000a00 */
        /* <DEDUP_REMOVED lines=17> */
.L_x_1767:
[----:B------:R-:W-:Y:S05]  /*a540*/  BSYNC B0 ;  /* 0x0000000000007941 */ /* 0x000fea0003800000 */
.L_x_1766:
[----:B------:R-:W-:Y:S01]  /*a550*/  ISETP.GE.AND P1, PT, R188, R4, PT ;  /* 0x00000004bc00720c */ /* 0x000fe20003f26270 */
[----:B------:R-:W-:-:S12]  /*a560*/  BSSY B0, `(.L_x_1768) ;  /* 0x0000018000007945 */ /* 0x000fd80003800000 */
[----:B------:R-:W-:Y:S05]  /*a570*/  @P1 BRA `(.L_x_1769) ;  /* 0x0000000000581947 */ /* 0x000fea0003800000 */
[----:B0-----:R-:W-:Y:S01]  /*a580*/  IADD3 R31, P1, R36, 0x40, RZ ;  /* 0x00000040241f7810 */ /* 0x001fe20007f3e0ff */
[----:B------:R-:W-:Y:S01]  /*a590*/  IMAD.MOV.U32 R4, RZ, RZ, R88 ;  /* 0x000000ffff047224 */ /* 0x000fe200078e0058 */
[----:B------:R-:W-:Y:S01]  /*a5a0*/  ISETP.GE.AND P4, PT, R18, UR61, PT ;  /* 0x0000003d12007c0c */ /* 0x000fe2000bf86270 */
[----:B------:R-:W-:Y:S02]  /*a5b0*/  ULDC.64 UR4, c[0x0][0x208] ;  /* 0x0000820000047ab9 */ /* 0x000fe40000000a00 */
[----:B------:R-:W-:Y:S02]  /*a5c0*/  IMAD.X R36, RZ, RZ, R37, P1 ;  /* 0x000000ffff247224 */ /* 0x000fe400008e0625 */
        /* <DEDUP_REMOVED lines=17> */
.L_x_1769:
[----:B------:R-:W-:Y:S05]  /*a6e0*/  BSYNC B0 ;  /* 0x0000000000007941 */ /* 0x000fea0003800000 */
.L_x_1768:
[----:B------:R-:W3:Y:S01]  /*a6f0*/  LDL R0, [R1+0xc] ;  /* 0x00000c0001007983 */ /* 0x000ee20000100800 */
[----:B------:R-:W-:Y:S01]  /*a700*/  VIADD R17, R17, 0x1 ;  /* 0x0000000111117836 */ /* 0x000fe20000000000 */
[----:B------:R-:W-:Y:S01]  /*a710*/  @!P0 IADD3 R3, R3, 0x2a8c0, RZ ;  /* 0x0002a8c003038810 */ /* 0x000fe20007ffe0ff */
[----:B------:R-:W-:Y:S01]  /*a720*/  @!PT LDS RZ, [RZ] ;  /* 0x00000000fffff984 */ /* 0x000fe20000000800 */
[----:B------:R-:W-:Y:S01]  /*a730*/  @!PT LDS RZ, [RZ] ;  /* 0x00000000fffff984 */ /* 0x000fe20000000800 */
[----:B------:R-:W-:Y:S01]  /*a740*/  @!PT LDS RZ, [RZ] ;  /* 0x00000000fffff984 */ /* 0x000fe20000000800 */
[----:B------:R-:W-:Y:S01]  /*a750*/  @!PT LDS RZ, [RZ] ;  /* 0x00000000fffff984 */ /* 0x000fe20000000800 */
[----:B------:R1:W-:Y:S06]  /*a760*/  MEMBAR.ALL.CTA ;  /* 0x0000000000007992 */ /* 0x0003ec0000008000 */
[----:B-1----:R-:W1:Y:S02]  /*a770*/  FENCE.VIEW.ASYNC.S ;  /* 0x00000000000073c6 */ /* 0x002e640000000000 */
[----:B-1----:R1:W-:Y:S01]  /*a780*/  BAR.SYNC.DEFER_BLOCKING R150, 0x80 ;  /* 0x000200960000751d */ /* 0x0023e20000010000 */
[----:B------:R-:W-:-:S02]  /*a790*/  ISETP.NE.AND P1, PT, R17, 0x2, PT ;  /* 0x000000021100780c */ /* 0x000fc40003f25270 */
[----:B------:R-:W-:Y:S02]  /*a7a0*/  @!P0 PRMT R3, RZ, 0x654, R3 ;  /* 0x00000654ff038816 */ /* 0x000fe40000000003 */
[----:B------:R-:W-:Y:S02]  /*a7b0*/  SEL R17, R17, RZ, P1 ;  /* 0x000000ff11117207 */ /* 0x000fe40000800000 */
[----:B------:R1:W-:Y:S01]  /*a7c0*/  @!P0 SYNCS.ARRIVE.TRANS64.RED.A1T0 RZ, [R3+URZ], RZ ;  /* 0x000000ff03ff89a7 */ /* 0x0003e2000810043f */
[----:B------:R-:W-:Y:S02]  /*a7d0*/  PLOP3.LUT P0, PT, PT, PT, PT, 0x8, 0x0 ;  /* 0x000000000000781c */ /* 0x000fe40003f0e170 */
[----:B---3--:R-:W-:Y:S02]  /*a7e0*/  LOP3.LUT P4, RZ, R0, 0x2, RZ, 0xc0, !PT ;  /* 0x0000000200ff7812 */ /* 0x008fe4000788c0ff */
[----:B------:R-:W-:-:S04]  /*a7f0*/  SEL R0, RZ, 0x1, P1 ;  /* 0x00000001ff007807 */ /* 0x000fc80000800000 */
[----:B------:R-:W-:-:S07]  /*a800*/  LOP3.LUT R167, R167, R0, RZ, 0x3c, !PT ;  /* 0x00000000a7a77212 */ /* 0x000fce00078e3cff */
[----:B-1----:R-:W-:Y:S05]  /*a810*/  @P4 BRA `(.L_x_1770) ;  /* 0xffffff8000c04947 */ /* 0x002fea000383ffff */
.L_x_1666:
[----:B------:R-:W1:Y:S01]  /*a820*/  LDC R0, c[0x0][0x448] ;  /* 0x00011200ff007b82 */ /* 0x000e620000000800 */
[----:B------:R-:W-:Y:S01]  /*a830*/  IADD3 R5, R164, 0x1, -R163 ;  /* 0x00000001a4057810 */ /* 0x000fe20007ffe8a3 */
[----:B------:R-:W-:Y:S06]  /*a840*/  BSSY B0, `(.L_x_1771) ;  /* 0x000000d000007945 */ /* 0x000fec0003800000 */
[----:B------:R-:W3:Y:S01]  /*a850*/  LDC.64 R6, c[0x0][0x9e0] ;  /* 0x00027800ff067b82 */ /* 0x000ee20000000a00 */
[----:B-1----:R-:W-:Y:S01]  /*a860*/  ISETP.NE.AND P1, PT, R0, 0x1, PT ;  /* 0x000000010000780c */ /* 0x002fe20003f25270 */
[----:B------:R-:W-:Y:S01]  /*a870*/  VIADD R0, R177, 0x7f ;  /* 0x0000007fb1007836 */ /* 0x000fe20000000000 */
[----:B---3--:R-:W-:-:S11]  /*a880*/  ISETP.GE.AND P2, PT, R7, 0x1, PT ;  /* 0x000000010700780c */ /* 0x008fd60003f46270 */
[----:B------:R-:W1:Y:S08]  /*a890*/  @P1 LDC R3, c[0x0][0x44c] ;  /* 0x00011300ff031b82 */ /* 0x000e700000000800 */
[----:B------:R-:W3:Y:S01]  /*a8a0*/  @P1 LDC R2, c[0x0][0x450] ;  /* 0x00011400ff021b82 */ /* 0x000ee20000000800 */
[----:B-1----:R-:W-:-:S05]  /*a8b0*/  @P1 IMAD.HI.U32 R3, R0, R3, RZ ;  /* 0x0000000300031227 */ /* 0x002fca00078e00ff */
[----:B---3--:R-:W-:-:S05]  /*a8c0*/  @P1 SHF.R.U32.HI R0, RZ, R2, R3 ;  /* 0x00000002ff001219 */ /* 0x008fca0000011603 */
[----:B------:R-:W-:Y:S01]  /*a8d0*/  IMAD.IADD R3, R5, 0x1, R0 ;  /* 0x0000000105037824 */ /* 0x000fe200078e0200 */
[----:B------:R-:W-:Y:S06]  /*a8e0*/  @P0 BRA `(.L_x_1772) ;  /* 0x0000000000080947 */ /* 0x000fec0003800000 */
[----:B------:R-:W1:Y:S02]  /*a8f0*/  FENCE.VIEW.ASYNC.G ;  /* 0x00000000000073c6 */ /* 0x000e640000000100 */
[----:B-1----:R-:W-:Y:S06]  /*a900*/  BAR.ARV 0xc, 0x180 ;  /* 0x0306000000007b1d */ /* 0x002fec0000002000 */
.L_x_1772:
[----:B------:R-:W-:Y:S05]  /*a910*/  BSYNC B0 ;  /* 0x0000000000007941 */ /* 0x000fea0003800000 */
.L_x_1771:
[----:B------:R-:W-:Y:S01]  /*a920*/  IMAD.IADD R0, R3, 0x1, R6 ;  /* 0x0000000103007824 */ /* 0x000fe200078e0206 */
[----:B------:R-:W-:Y:S06]  /*a930*/  @!P2 BRA `(.L_x_1773) ;  /* 0x000000000048a947 */ /* 0x000fec0003800000 */
[C---:B------:R-:W-:Y:S01]  /*a940*/  ISETP.GT.AND P0, PT, R3.reuse, RZ, PT ;  /* 0x000000ff0300720c */ /* 0x040fe20003f04270 */
[----:B------:R-:W-:Y:S01]  /*a950*/  BSSY B0, `(.L_x_1774) ;  /* 0x000000e000007945 */ /* 0x000fe20003800000 */
[----:B------:R-:W-:-:S11]  /*a960*/  VIADD R2, R3, 0xffffffff ;  /* 0xffffffff03027836 */ /* 0x000fd60000000000 */
[----:B------:R-:W-:Y:S05]  /*a970*/  @P0 BRA `(.L_x_1775) ;  /* 0x00000000001c0947 */ /* 0x000fea0003800000 */
[----:B------:R-:W-:Y:S01]  /*a980*/  ISETP.NE.AND P0, PT, R7, 0x1, PT ;  /* 0x000000010700780c */ /* 0x000fe20003f05270 */
[----:B------:R-:W-:-:S12]  /*a990*/  IMAD.MOV R3, RZ, RZ, -R3 ;  /* 0x000000ffff037224 */ /* 0x000fd800078e0a03 */
[----:B------:R-:W1:Y:S02]  /*a9a0*/  @P0 LDC.64 R4, c[0x0][0x9e8] ;  /* 0x00027a00ff040b82 */ /* 0x000e640000000a00 */
[----:B-1----:R-:W-:-:S05]  /*a9b0*/  @P0 IMAD.HI.U32 R2, R3, R4, RZ ;  /* 0x0000000403020227 */ /* 0x002fca00078e00ff */
[----:B------:R-:W-:-:S04]  /*a9c0*/  @P0 SHF.R.U32.HI R3, RZ, R5, R2 ;  /* 0x00000005ff030219 */ /* 0x000fc80000011602 */
[----:B------:R-:W-:Y:S01]  /*a9d0*/  LOP3.LUT R2, RZ, R3, RZ, 0x33, !PT ;  /* 0x00000003ff027212 */ /* 0x000fe200078e33ff */
[----:B------:R-:W-:Y:S06]  /*a9e0*/  BRA `(.L_x_1776) ;  /* 0x0000000000107947 */ /* 0x000fec0003800000 */
.L_x_1775:
[----:B------:R-:W-:-:S13]  /*a9f0*/  ISETP.NE.AND P0, PT, R7, 0x1, PT ;  /* 0x000000010700780c */ /* 0x000fda0003f05270 */
[----:B------:R-:W1:Y:S02]  /*aa00*/  @P0 LDC.64 R4, c[0x0][0x9e8] ;  /* 0x00027a00ff040b82 */ /* 0x000e640000000a00 */
[----:B-1----:R-:W-:-:S05]  /*aa10*/  @P0 IMAD.HI.U32 R4, R2, R4, RZ ;  /* 0x0000000402040227 */ /* 0x002fca00078e00ff */
[----:B------:R-:W-:-:S07]  /*aa20*/  @P0 SHF.R.U32.HI R2, RZ, R5, R4 ;  /* 0x00000005ff020219 */ /* 0x000fce0000011604 */
.L_x_1776:
[----:B------:R-:W-:Y:S05]  /*aa30*/  BSYNC B0 ;  /* 0x0000000000007941 */ /* 0x000fea0003800000 */
.L_x_1774:
[----:B------:R-:W-:-:S05]  /*aa40*/  IMAD R3, R2, R7, R7 ;  /* 0x0000000702037224 */ /* 0x000fca00078e0207 */
[----:B------:R-:W-:-:S07]  /*aa50*/  VIMNMX R0, R0, R3, PT ;  /* 0x0000000300007248 */ /* 0x000fce0003fe0100 */
.L_x_1773:
[----:B------:R-:W1:Y:S01]  /*aa60*/  @P1 LDC R2, c[0x0][0x44c] ;  /* 0x00011300ff021b82 */ /* 0x000e620000000800 */
[----:B------:R-:W-:Y:S01]  /*aa70*/  IADD3 R0, R0, 0x5f, RZ ;  /* 0x0000005f00007810 */ /* 0x000fe20007ffe0ff */
[----:B------:R-:W-:Y:S01]  /*aa80*/  IMAD.MOV.U32 R5, RZ, RZ, R177 ;  /* 0x000000ffff057224 */ /* 0x000fe200078e00b1 */
[----:B------:R-:W-:-:S03]  /*aa90*/  ULDC UR4, c[0x0][0x9dc] ;  /* 0x0002770000047ab9 */ /* 0x000fc60000000800 */
[----:B------:R-:W-:Y:S02]  /*aaa0*/  IMAD.HI R0, R0, 0x2aaaaaab, RZ ;  /* 0x2aaaaaab00007827 */ /* 0x000fe400078e02ff */
[----:B------:R-:W3:Y:S03]  /*aab0*/  @P1 LDC R9, c[0x0][0x450] ;  /* 0x00011400ff091b82 */ /* 0x000ee60000000800 */
[----:B------:R-:W-:Y:S01]  /*aac0*/  SHF.R.U32.HI R3, RZ, 0x1f, R0 ;  /* 0x0000001fff037819 */ /* 0x000fe20000011600 */
[----:B-1----:R-:W-:-:S05]  /*aad0*/  @P1 IMAD.HI.U32 R2, R177, R2, RZ ;  /* 0x00000002b1021227 */ /* 0x002fca00078e00ff */
[----:B---3--:R-:W-:Y:S02]  /*aae0*/  @P1 SHF.R.U32.HI R5, RZ, R9, R2 ;  /* 0x00000009ff051219 */ /* 0x008fe40000011602 */
[----:B------:R-:W-:-:S03]  /*aaf0*/  LEA.HI.SX32 R2, R0, R3, 0x1c ;  /* 0x0000000300027211 */ /* 0x000fc600078fe2ff */
[----:B------:R-:W-:Y:S01]  /*ab00*/  IMAD.IADD R0, R148, 0x1, R5 ;  /* 0x0000000194007824 */ /* 0x000fe200078e0205 */
[----:B------:R-:W-:-:S03]  /*ab10*/  VIMNMX R2, R149, R2, PT ;  /* 0x0000000295027248 */ /* 0x000fc60003fe0100 */
[----:B------:R-:W-:Y:S01]  /*ab20*/  VIADD R3, R0, -UR4 ;  /* 0x8000000400037c36 */ /* 0x000fe20008000000 */
[----:B------:R-:W-:Y:S06]  /*ab30*/  @!P2 BRA `(.L_x_1777) ;  /* 0x000000000044a947 */ /* 0x000fec0003800000 */
[----:B------:R-:W-:Y:S01]  /*ab40*/  ISETP.GT.AND P0, PT, R0, -0x1, PT ;  /* 0xffffffff0000780c */ /* 0x000fe20003f04270 */
[----:B------:R-:W-:-:S12]  /*ab50*/  BSSY B0, `(.L_x_1778) ;  /* 0x000000d000007945 */ /* 0x000fd80003800000 */
[----:B------:R-:W-:Y:S05]  /*ab60*/  @P0 BRA `(.L_x_1779) ;  /* 0x00000000001c0947 */ /* 0x000fea0003800000 */
[----:B------:R-:W-:Y:S02]  /*ab70*/  ISETP.NE.AND P0, PT, R7, 0x1, PT ;  /* 0x000000010700780c */ /* 0x000fe40003f05270 */
[----:B------:R-:W-:-:S11]  /*ab80*/  LOP3.LUT R5, RZ, R0, RZ, 0x33, !PT ;  /* 0x00000000ff057212 */ /* 0x000fd600078e33ff */
[----:B------:R-:W1:Y:S02]  /*ab90*/  @P0 LDC.64 R8, c[0x0][0x9e8] ;  /* 0x00027a00ff080b82 */ /* 0x000e640000000a00 */
[----:B-1----:R-:W-:-:S05]  /*aba0*/  @P0 IMAD.HI.U32 R0, R5, R8, RZ ;  /* 0x0000000805000227 */ /* 0x002fca00078e00ff */
[----:B------:R-:W-:-:S04]  /*abb0*/  @P0 SHF.R.U32.HI R5, RZ, R9, R0 ;  /* 0x00000009ff050219 */ /* 0x000fc80000011600 */
[----:B------:R-:W-:Y:S01]  /*abc0*/  LOP3.LUT R0, RZ, R5, RZ, 0x33, !PT ;  /* 0x00000005ff007212 */ /* 0x000fe200078e33ff */
[----:B------:R-:W-:Y:S06]  /*abd0*/  BRA `(.L_x_1780) ;  /* 0x0000000000107947 */ /* 0x000fec0003800000 */
.L_x_1779:
[----:B------:R-:W-:-:S13]  /*abe0*/  ISETP.NE.AND P0, PT, R7, 0x1, PT ;  /* 0x000000010700780c */ /* 0x000fda0003f05270 */
[----:B------:R-:W1:Y:S02]  /*abf0*/  @P0 LDC.64 R4, c[0x0][0x9e8] ;  /* 0x00027a00ff040b82 */ /* 0x000e640000000a00 */
[----:B-1----:R-:W-:-:S05]  /*ac00*/  @P0 IMAD.HI.U32 R4, R0, R4, RZ ;  /* 0x0000000400040227 */ /* 0x002fca00078e00ff */
[----:B------:R-:W-:-:S07]  /*ac10*/  @P0 SHF.R.U32.HI R0, RZ, R5, R4 ;  /* 0x00000005ff000219 */ /* 0x000fce0000011604 */
.L_x_1780:
[----:B------:R-:W-:Y:S05]  /*ac20*/  BSYNC B0 ;  /* 0x0000000000007941 */ /* 0x000fea0003800000 */
.L_x_1778:
[----:B------:R-:W-:-:S05]  /*ac30*/  IMAD R0, R0, R7, RZ ;  /* 0x0000000700007224 */ /* 0x000fca00078e02ff */
[----:B------:R-:W-:-:S07]  /*ac40*/  VIMNMX R3, R3, R0, !PT ;  /* 0x0000000003037248 */ /* 0x000fce0007fe0100 */
.L_x_1777:
        /* <DEDUP_REMOVED lines=8> */
[----:B0-----:R-:W-:Y:S01]  /*acd0*/  IMAD.MOV.U32 R39, RZ, RZ, RZ ;  /* 0x000000ffff277224 */ /* 0x001fe200078e00ff */
[----:B------:R-:W-:Y:S01]  /*ace0*/  LEA.HI.SX32 R179, R3, R0, 0x1c ;  /* 0x0000000003b37211 */ /* 0x000fe200078fe2ff */
[----:B------:R-:W-:Y:S01]  /*acf0*/  IMAD.MOV.U32 R0, RZ, RZ, RZ ;  /* 0x000000ffff007224 */ /* 0x000fe200078e00ff */
[----:B------:R-:W-:Y:S01]  /*ad00*/  CS2R R76, SRZ ;  /* 0x00000000004c7805 */ /* 0x000fe2000001ff00 */
[----:B------:R-:W-:Y:S01]  /*ad10*/  IMAD.MOV.U32 R78, RZ, RZ, RZ ;  /* 0x000000ffff4e7224 */ /* 0x000fe200078e00ff */
[----:B------:R-:W-:Y:S02]  /*ad20*/  VIMNMX R179, RZ, R179, !PT ;  /* 0x000000b3ffb37248 */ /* 0x000fe40007fe0100 */
[----:B--2---:R-:W-:Y:S02]  /*ad30*/  CS2R R36, SRZ ;  /* 0x0000000000247805 */ /* 0x004fe4000001ff00 */
[----:B------:R-:W-:-:S02]  /*ad40*/  MOV R74, RZ ;  /* 0x000000ff004a7202 */ /* 0x000fc40000000f00 */
[----:B------:R-:W-:Y:S02]  /*ad50*/  CS2R R72, SRZ ;  /* 0x0000000000487805 */ /* 0x000fe4000001ff00 */
[----:B------:R-:W-:Y:S02]  /*ad60*/  ISETP.GT.AND P1, PT, R2, R179, PT ;  /* 0x000000b30200720c */ /* 0x000fe40003f24270 */
[----:B------:R-:W-:Y:S01]  /*ad70*/  CS2R R34, SRZ ;  /* 0x0000000000227805 */ /* 0x000fe2000001ff00 */
[----:B------:R-:W-:Y:S01]  /*ad80*/  IMAD.MOV.U32 R70, RZ, RZ, RZ ;  /* 0x000000ffff467224 */ /* 0x000fe200078e00ff */
        /* <DEDUP_REMOVED lines=15> */
[----:B------:R-:W-:Y:S01]  /*ae80*/  IMAD.MOV.U32 R93, RZ, RZ, RZ ;  /* 0x000000ffff5d7224 */ /* 0x000fe200078e00ff */
[----:B------:R-:W-:Y:S01]  /*ae90*/  CS2R R90, SRZ ;  /* 0x00000000005a7805 */ /* 0x000fe2000001ff00 */
[----:B------:R-:W-:Y:S01]  /*aea0*/  IMAD.MOV.U32 R95, RZ, RZ, RZ ;  /* 0x000000ffff5f7224 */ /* 0x000fe200078e00ff */
[----:B------:R-:W-:Y:S01]  /*aeb0*/  CS2R R88, SRZ ;  /* 0x0000000000587805 */ /* 0x000fe2000001ff00 */
[----:B------:R-:W-:Y:S01]  /*aec0*/  IMAD.MOV.U32 R30, RZ, RZ, RZ ;  /* 0x000000ffff1e7224 */ /* 0x000fe200078e00ff */
[----:B------:R-:W-:Y:S01]  /*aed0*/  MOV R32, RZ ;  /* 0x000000ff00207202 */ /* 0x000fe20000000f00 */
[----:B------:R-:W-:Y:S01]  /*aee0*/  IMAD.MOV.U32 R97, RZ, RZ, RZ ;  /* 0x000000ffff617224 */ /* 0x000fe200078e00ff */
[----:B------:R-:W-:Y:S01]  /*aef0*/  CS2R R6, SRZ ;  /* 0x0000000000067805 */ /* 0x000fe2000001ff00 */
[----:B------:R-:W-:-:S02]  /*af00*/  IMAD.MOV.U32 R28, RZ, RZ, RZ ;  /* 0x000000ffff1c7224 */ /* 0x000fc400078e00ff */
[----:B------:R-:W-:Y:S01]  /*af10*/  IMAD.MOV.U32 R99, RZ, RZ, RZ ;  /* 0x000000ffff637224 */ /* 0x000fe200078e00ff */
[----:B------:R-:W-:Y:S06]  /*af20*/  @!P1 BRA `(.L_x_1781) ;  /* 0x0000013000549947 */ /* 0x000fec0003800000 */
[----:B------:R-:W2:Y:S04]  /*af30*/  LDL R4, [R1+0x8] ;  /* 0x0000080001047983 */ /* 0x000ea80000100800 */
[----:B------:R-:W0:Y:S02]  /*af40*/  SHFL.IDX PT, R0, R223, RZ, 0x1f ;  /* 0x00001fffdf007589 */ /* 0x000e2400000e0000 */
[----:B0-----:R-:W-:-:S04]  /*af50*/  LEA.HI R3, R0, R0, RZ, 0x1 ;  /* 0x0000000000037211 */ /* 0x001fc800078f08ff */
[----:B------:R-:W-:-:S05]  /*af60*/  LOP3.LUT R3, R3, 0x1e, RZ, 0xc0, !PT ;  /* 0x0000001e03037812 */ /* 0x000fca00078ec0ff */
[----:B------:R-:W-:Y:S01]  /*af70*/  IMAD.IADD R3, R0, 0x1, -R3 ;  /* 0x0000000100037824 */ /* 0x000fe200078e0a03 */
[----:B--2---:R-:W-:-:S13]  /*af80*/  R2UR UR4, R4 ;  /* 0x00000000040472ca */ /* 0x004fda00000e0000 */
[----:B------:R-:W-:Y:S02]  /*af90*/  ULOP3.LUT UP0, URZ, UR4, 0x1bf, URZ, 0xc0, !UPT ;  /* 0x000001bf043f7892 */ /* 0x000fe4000f80c03f */
[----:B------:R-:W-:-:S04]  /*afa0*/  LEA R3, R3, UR4, 0xd ;  /* 0x0000000403037c11 */ /* 0x000fc8000f8e68ff */
[----:B------:R-:W-:Y:S02]  /*afb0*/  SHF.R.U32.HI R3, RZ, 0x4, R3 ;  /* 0x00000004ff037819 */ /* 0x000fe40000011603 */
[----:B------:R-:W-:Y:S02]  /*afc0*/  PLOP3.LUT P0, PT, PT, PT, UP0, 0x80, 0x0 ;  /* 0x000000000000781c */ /* 0x000fe40003f0f008 */
[----:B------:R-:W-:-:S11]  /*afd0*/  LOP3.LUT R68, R3, 0x3fff, RZ, 0xc0, !PT ;  /* 0x00003fff03447812 */ /* 0x000fd600078ec0ff */
        /* <DEDUP_REMOVED lines=9> */
[----:B------:R-:W-:Y:S02]  /*b070*/  IMAD.U32 R6, RZ, RZ, UR4 ;  /* 0x00000004ff067e24 */ /* 0x000fe4000f8e00ff */
[----:B------:R-:W-:-:S02]  /*b080*/  IMAD.U32 R7, RZ, RZ, UR5 ;  /* 0x00000005ff077e24 */ /* 0x000fc4000f8e00ff */
[----:B------:R-:W-:Y:S02]  /*b090*/  IMAD.U32 R11, RZ, RZ, UR7 ;  /* 0x00000007ff0b7e24 */ /* 0x000fe4000f8e00ff */
[----:B------:R-:W-:Y:S02]  /*b0a0*/  IMAD.MOV.U32 R8, RZ, RZ, 0x70 ;  /* 0x00000070ff087424 */ /* 0x000fe400078e00ff */
[----:B------:R-:W-:Y:S02]  /*b0b0*/  IMAD.MOV.U32 R12, RZ, RZ, 0x1 ;  /* 0x00000001ff0c7424 */ /* 0x000fe400078e00ff */
[----:B0-----:R-:W-:-:S07]  /*b0c0*/  IMAD.MOV.U32 R13, RZ, RZ, RZ ;  /* 0x000000ffff0d7224 */ /* 0x001fce00078e00ff */
[----:B------:R-:W-:-:S07]  /*b0d0*/  LEPC R20, `(.L_x_1782) ;  /* 0x000000001014794e */ /* 0x000fce0000000000 */
[----:B-1---5:R-:W-:Y:S05]  /*b0e0*/  CALL.ABS.NOINC R14 ;  /* 0x000000000e007343 */ /* 0x022fea0003c00000 */
.L_x_1782:
        /* <DEDUP_REMOVED lines=12> */
.L_x_1786:
[----:B-1----:R1:W2:Y:S02]  /*b1b0*/  SYNCS.PHASECHK.TRANS64.TRYWAIT P0, [R16+URZ+0x2a800], R3 ;  /* 0x02a80003100075a7 */ /* 0x0022a4000800017f */
[----:B--2---:R-:W-:Y:S05]  /*b1c0*/  @!P0 NANOSLEEP.SYNCS 0x989680 ;  /* 0x009896800000895d */ /* 0x004fea0003900000 */
[----:B------:R-:W2:Y:S02]  /*b1d0*/  @!P0 SYNCS.PHASECHK.TRANS64 P0, [R16+URZ+0x2a800], R3 ;  /* 0x02a80003100085a7 */ /* 0x000ea4000800007f */
[----:B--2---:R-:W-:Y:S05]  /*b1e0*/  @!P0 BRA `(.L_x_1786) ;  /* 0xfffffffc00f08947 */ /* 0x004fea000383ffff */
.L_x_1785:
[----:B------:R-:W-:Y:S05]  /*b1f0*/  BSYNC B0 ;  /* 0x0000000000007941 */ /* 0x000fea0003800000 */
.L_x_1784:
[----:B------:R-:W-:Y:S05]  /*b200*/  BRA `(.L_x_1787) ;  /* 0x0000006c00147947 */ /* 0x000fea0003800000 */
.L_x_1783:
[----:B------:R-:W2:Y:S01]  /*b210*/  LDL R0, [R1+0x8] ;  /* 0x0000080001007983 */ /* 0x000ea20000100800 */
[----:B------:R-:W-:Y:S02]  /*b220*/  ULDC.64 UR6, c[0x0][0x408] ;  /* 0x0001020000067ab9 */ /* 0x000fe40000000a00 */
[----:B-----5:R-:W-:Y:S01]  /*b230*/  IMAD.WIDE.U32 R26, R143, UR6, RZ ;  /* 0x000000068f1a7c25 */ /* 0x020fe2000f8e00ff */
[----:B--2---:R-:W-:Y:S02]  /*b240*/  R2UR UR4, R0 ;  /* 0x00000000000472ca */ /* 0x004fe400000e0000 */
[----:B------:R-:W-:-:S11]  /*b250*/  SHF.R.S32.HI R0, RZ, 0x1f, R143 ;  /* 0x0000001fff007819 */ /* 0x000fd6000001148f */
[----:B------:R-:W-:-:S03]  /*b260*/  ULOP3.LUT UP0, URZ, UR4, 0x3ff, URZ, 0xc0, !UPT ;  /* 0x000003ff043f7892 */ /* 0x000fc6000f80c03f */
[----:B------:R-:W-:Y:S02]  /*b270*/  ULDC.64 UR4, c[0x0][0x3f8] ;  /* 0x0000fe0000047ab9 */ /* 0x000fe40000000a00 */
[C---:B------:R-:W-:Y:S01]  /*b280*/  IMAD R4, R0.reuse, UR4, RZ ;  /* 0x0000000400047c24 */ /* 0x040fe2000f8e02ff */
[----:B------:R-:W-:Y:S01]  /*b290*/  PLOP3.LUT P0, PT, PT, PT, UP0, 0x80, 0x0 ;  /* 0x000000000000781c */ /* 0x000fe20003f0f008 */
[----:B------:R-:W-:Y:S02]  /*b2a0*/  IMAD R0, R0, UR6, RZ ;  /* 0x0000000600007c24 */ /* 0x000fe4000f8e02ff */
[----:B------:R-:W-:-:S04]  /*b2b0*/  IMAD.WIDE.U32 R24, R143, UR4, RZ ;  /* 0x000000048f187c25 */ /* 0x000fc8000f8e00ff */
[C---:B------:R-:W-:Y:S02]  /*b2c0*/  IMAD R31, R143.reuse, UR7, R0 ;  /* 0x000000078f1f7c24 */ /* 0x040fe4000f8e0200 */
[----:B------:R-:W-:-:S03]  /*b2d0*/  IMAD R29, R143, UR5, R4 ;  /* 0x000000058f1d7c24 */ /* 0x000fc6000f8e0204 */
[----:B------:R-:W-:Y:S01]  /*b2e0*/  IADD3 R31, R31, R27, RZ ;  /* 0x0000001b1f1f7210 */ /* 0x000fe20007ffe0ff */
[----:B------:R-:W-:Y:S01]  /*b2f0*/  IMAD.IADD R29, R29, 0x1, R25 ;  /* 0x000000011d1d7824 */ /* 0x000fe200078e0219 */
[----:B------:R-:W-:Y:S06]  /*b300*/  @!P0 BRA `(.L_x_1788) ;  /* 0x0000000000408947 */ /* 0x000fec0003800000 */
        /* <DEDUP_REMOVED lines=15> */
[----:B-1----:R-:W-:Y:S05]  /*b400*/  CALL.ABS.NOINC R14 ;  /* 0x000000000e007343 */ /* 0x002fea0003c00000 */
.L_x_1788:
[----:B------:R-:W-:Y:S01]  /*b410*/  ULDC.U8 UR4, c[0x0][0x410] ;  /* 0x0001040000047ab9 */ /* 0x000fe20000000000 */
[----:B------:R-:W-:Y:S01]  /*b420*/  BSSY B0, `(.L_x_1789) ;  /* 0x000069b000007945 */ /* 0x000fe20003800000 */
[----:B------:R-:W-:Y:S01]  /*b430*/  ISETP.NE.AND P0, PT, RZ, UR4, PT ;  /* 0x00000004ff007c0c */ /* 0x000fe2000bf05270 */
[----:B------:R-:W-:-:S12]  /*b440*/  IMAD.IADD R10, R162, 0x1, R177 ;  /* 0x00000001a20a7824 */ /* 0x000fd800078e02b1 */
[----:B------:R-:W-:Y:S05]  /*b450*/  @!P0 BRA `(.L_x_1790) ;  /* 0x00000034006c8947 */ /* 0x000fea0003800000 */
[----:B------:R-:W0:Y:S01]  /*b460*/  LDC R20, c[0x0][0x448] ;  /* 0x00011200ff147b82 */ /* 0x000e220000000800 */
[----:B------:R-:W-:Y:S01]  /*b470*/  IMAD R3, R189, 0x40, R10 ;  /* 0x00000040bd037824 */ /* 0x000fe200078e020a */
[----:B------:R-:W-:Y:S01]  /*b480*/  ULDC.64 UR4, c[0x0][0x3f8] ;  /* 0x0000fe0000047ab9 */ /* 0x000fe20000000a00 */
[----:B------:R-:W-:Y:S01]  /*b490*/  ULDC.64 UR6, c[0x0][0x408] ;  /* 0x0001020000067ab9 */ /* 0x000fe20000000a00 */
[----:B------:R-:W-:Y:S01]  /*b4a0*/  MOV R12, R26 ;  /* 0x0000001a000c7202 */ /* 0x000fe20000000f00 */
[----:B------:R-:W-:Y:S02]  /*b4b0*/  IMAD.MOV.U32 R8, RZ, RZ, R24 ;  /* 0x000000ffff087224 */ /* 0x000fe400078e0018 */
[----:B------:R-:W-:Y:S02]  /*b4c0*/  IMAD.MOV.U32 R9, RZ, RZ, R29 ;  /* 0x000000ffff097224 */ /* 0x000fe400078e001d */
[----:B------:R-:W-:Y:S01]  /*b4d0*/  IMAD.MOV.U32 R13, RZ, RZ, R31 ;  /* 0x000000ffff0d7224 */ /* 0x000fe200078e001f */
[----:B0-----:R-:W-:-:S13]  /*b4e0*/  ISETP.NE.AND P0, PT, R20, 0x1, PT ;  /* 0x000000011400780c */ /* 0x001fda0003f05270 */
[----:B------:R-:W0:Y:S08]  /*b4f0*/  @P0 LDC R0, c[0x0][0x44c] ;  /* 0x00011300ff000b82 */ /* 0x000e300000000800 */
[----:B------:R-:W1:Y:S01]  /*b500*/  @P0 LDC R5, c[0x0][0x450] ;  /* 0x00011400ff050b82 */ /* 0x000e620000000800 */
[----:B0-----:R-:W-:-:S05]  /*b510*/  @P0 IMAD.HI.U32 R0, R3, R0, RZ ;  /* 0x0000000003000227 */ /* 0x001fca00078e00ff */
[----:B-1----:R-:W-:-:S04]  /*b520*/  @P0 SHF.R.U32.HI R3, RZ, R5, R0 ;  /* 0x00000005ff030219 */ /* 0x002fc80000011600 */
[----:B------:R-:W-:Y:S01]  /*b530*/  SHF.R.S32.HI R0, RZ, 0x1f, R3 ;  /* 0x0000001fff007819 */ /* 0x000fe20000011403 */
[----:B------:R-:W-:-:S04]  /*b540*/  IMAD.WIDE.U32 R8, R3, UR4, R8 ;  /* 0x0000000403087c25 */ /* 0x000fc8000f8e0008 */
[C---:B------:R-:W-:Y:S02]  /*b550*/  IMAD R4, R0.reuse, UR4, RZ ;  /* 0x0000000400047c24 */ /* 0x040fe4000f8e02ff */
[----:B------:R-:W-:Y:S02]  /*b560*/  IMAD R0, R0, UR6, RZ ;  /* 0x0000000600007c24 */ /* 0x000fe4000f8e02ff */
[C---:B------:R-:W-:Y:S01]  /*b570*/  IMAD R7, R3.reuse, UR5, R4 ;  /* 0x0000000503077c24 */ /* 0x040fe2000f8e0204 */
[----:B------:R-:W-:Y:S01]  /*b580*/  ULDC.64 UR4, c[0x0][0x3e8] ;  /* 0x0000fa0000047ab9 */ /* 0x000fe20000000a00 */
[C---:B------:R-:W-:Y:S01]  /*b590*/  IMAD.WIDE.U32 R12, R3.reuse, UR6, R12 ;  /* 0x00000006030c7c25 */ /* 0x040fe2000f8e000c */
[----:B------:R-:W-:Y:S01]  /*b5a0*/  LEA R6, P0, R8, UR4, 0x1 ;  /* 0x0000000408067c11 */ /* 0x000fe2000f8008ff */
[----:B------:R-:W-:Y:S02]  /*b5b0*/  UMOV UR4, 0xffffffff ;  /* 0xffffffff00047882 */ /* 0x000fe40000000000 */
[----:B------:R-:W-:Y:S01]  /*b5c0*/  IMAD R3, R3, UR7, R0 ;  /* 0x0000000703037c24 */ /* 0x000fe2000f8e0200 */
[----:B------:R-:W-:Y:S01]  /*b5d0*/  ULDC.64 UR6, c[0x0][0x400] ;  /* 0x0001000000067ab9 */ /* 0x000fe20000000a00 */
[----:B------:R-:W-:Y:S01]  /*b5e0*/  IMAD.IADD R7, R9, 0x1, R7 ;  /* 0x0000000109077824 */ /* 0x000fe200078e0207 */
[----:B------:R-:W-:Y:S01]  /*b5f0*/  LEA R4, P1, R12, UR6, 0x1 ;  /* 0x000000060c047c11 */ /* 0x000fe2000f8208ff */
[----:B------:R-:W-:-:S03]  /*b600*/  IMAD.IADD R3, R13, 0x1, R3 ;  /* 0x000000010d037824 */ /* 0x000fc600078e0203 */
[----:B------:R-:W-:Y:S02]  /*b610*/  LEA.HI.X R7, R8, UR5, R7, 0x1, P0 ;  /* 0x0000000508077c11 */ /* 0x000fe400080f0c07 */
[----:B------:R-:W-:Y:S01]  /*b620*/  LEA.HI.X R8, R12, UR7, R3, 0x1, P1 ;  /* 0x000000070c087c11 */ /* 0x000fe200088f0c03 */
[----:B------:R-:W-:Y:S06]  /*b630*/  BRA.DIV UR4, `(.L_x_1791) ;  /* 0x000001ce04d47947 */ /* 0x000fec000b800000 */
[----:B------:R0:W1:Y:S04]  /*b640*/  SHFL.IDX PT, R3, R7, RZ, 0x1c1f ;  /* 0x001c1fff07037589 */ /* 0x00006800000e0000 */
[----:B------:R0:W2:Y:S04]  /*b650*/  SHFL.IDX PT, R0, R6, RZ, 0x1c1f ;  /* 0x001c1fff06007589 */ /* 0x0000a800000e0000 */
[----:B------:R0:W3:Y:S04]  /*b660*/  SHFL.IDX PT, R5, R8, RZ, 0x1c1f ;  /* 0x001c1fff08057589 */ /* 0x0000e800000e0000 */
[----:B------:R0:W4:Y:S02]  /*b670*/  SHFL.IDX PT, R14, R4, RZ, 0x1c1f ;  /* 0x001c1fff040e7589 */ /* 0x00012400000e0000 */
.L_x_2126:
[----:B------:R-:W-:Y:S01]  /*b680*/  IMAD R63, R163, R20, RZ ;  /* 0x00000014a33f7224 */ /* 0x000fe200078e02ff */
[----:B------:R-:W-:Y:S01]  /*b690*/  BSSY B1, `(.L_x_1792) ;  /* 0x0000052000017945 */ /* 0x000fe20003800000 */
[----:B------:R-:W-:Y:S02]  /*b6a0*/  CS2R R58, SRZ ;  /* 0x00000000003a7805 */ /* 0x000fe4000001ff00 */
[----:B------:R-:W-:Y:S02]  /*b6b0*/  CS2R R54, SRZ ;  /* 0x0000000000367805 */ /* 0x000fe4000001ff00 */
[----:B------:R-:W-:Y:S02]  /*b6c0*/  CS2R R50, SRZ ;  /* 0x0000000000327805 */ /* 0x000fe4000001ff00 */
[----:B------:R-:W-:Y:S02]  /*b6d0*/  ISETP.GE.AND P0, PT, R10, R63, PT ;  /* 0x0000003f0a00720c */ /* 0x000fe40003f06270 */
        /* <DEDUP_REMOVED lines=10> */
[----:B------:R-:W-:Y:S01]  /*b780*/  ULDC UR4, c[0x0][0x3f4] ;  /* 0x0000fd0000047ab9 */ /* 0x000fe20000000800 */
[----:B------:R-:W-:Y:S02]  /*b790*/  CS2R R60, SRZ ;  /* 0x00000000003c7805 */ /* 0x000fe4000001ff00 */
[----:B------:R-:W-:Y:S02]  /*b7a0*/  ISETP.GE.AND P3, PT, R171, UR4, PT ;  /* 0x00000004ab007c0c */ /* 0x000fe4000bf66270 */
[----:B------:R-:W-:Y:S02]  /*b7b0*/  CS2R R58, SRZ ;  /* 0x00000000003a7805 */ /* 0x000fe4000001ff00 */
[----:B------:R-:W-:Y:S01]  /*b7c0*/  ISETP.GE.AND P2, PT, R169, UR4, PT ;  /* 0x00000004a9007c0c */ /* 0x000fe2000bf46270 */
[----:B------:R-:W-:Y:S01]  /*b7d0*/  ULDC.64 UR6, c[0x0][0x208] ;  /* 0x0000820000067ab9 */ /* 0x000fe20000000a00 */
[----:B------:R-:W-:Y:S02]  /*b7e0*/  ISETP.GE.AND P1, PT, R170, UR4, PT ;  /* 0x00000004aa007c0c */ /* 0x000fe4000bf26270 */
[----:B------:R-:W-:-:S02]  /*b7f0*/  ISETP.GE.AND P0, PT, R168, UR4, PT ;  /* 0x00000004a8007c0c */ /* 0x000fc4000bf06270 */
[----:B------:R-:W-:-:S03]  /*b800*/  ISETP.GE.AND P4, PT, R160, UR4, PT ;  /* 0x00000004a0007c0c */ /* 0x000fc6000bf86270 */
[C---:B------:R-:W-:Y:S01]  /*b810*/  @!P3 IMAD.SHL.U32 R27, R171.reuse, 0x2, RZ ;  /* 0x00000002ab1bb824 */ /* 0x040fe200078e00ff */
[----:B------:R-:W-:-:S03]  /*b820*/  @!P3 SHF.L.U64.HI R20, R171, 0x1, R197 ;  /* 0x00000001ab14b819 */ /* 0x000fc600000102c5 */
[C---:B------:R-:W-:Y:S01]  /*b830*/  @!P2 IMAD.SHL.U32 R35, R169.reuse, 0x2, RZ ;  /* 0x00000002a923a824 */ /* 0x040fe200078e00ff */
[----:B------:R-:W-:Y:S01]  /*b840*/  @!P2 SHF.L.U64.HI R12, R169, 0x1, R196 ;  /* 0x00000001a90ca819 */ /* 0x000fe200000102c4 */
[----:B------:R-:W-:Y:S01]  /*b850*/  @!P1 IMAD.SHL.U32 R43, R170, 0x2, RZ ;  /* 0x00000002aa2b9824 */ /* 0x000fe200078e00ff */
[-C--:B--2---:R-:W-:Y:S01]  /*b860*/  @!P3 IADD3 R24, P6, R0, R27.reuse, RZ ;  /* 0x0000001b0018b210 */ /* 0x084fe20007fde0ff */
[----:B------:R-:W-:Y:S01]  /*b870*/  @!P0 IMAD.SHL.U32 R65, R168, 0x2, RZ ;  /* 0x00000002a8418824 */ /* 0x000fe200078e00ff */
[----:B----4-:R-:W-:Y:S01]  /*b880*/  @!P3 IADD3 R26, P5, R14, R27, RZ ;  /* 0x0000001b0e1ab210 */ /* 0x010fe20007fbe0ff */
[----:B---3--:R-:W-:Y:S01]  /*b890*/  @!P4 IMAD.MOV.U32 R15, RZ, RZ, R5 ;  /* 0x000000ffff0fc224 */ /* 0x008fe200078e0005 */
[----:B-1----:R-:W-:Y:S02]  /*b8a0*/  @!P3 IADD3.X R25, R3, R20, RZ, P6, !PT ;  /* 0x000000140319b210 */ /* 0x002fe400037fe4ff */
[-C--:B------:R-:W-:Y:S01]  /*b8b0*/  @!P2 IADD3 R32, P6, R0, R35.reuse, RZ ;  /* 0x000000230020a210 */ /* 0x080fe20007fde0ff */
[----:B------:R-:W-:Y:S01]  /*b8c0*/  @!P3 IMAD.X R27, R5, 0x1, R20, P5 ;  /* 0x00000001051bb824 */ /* 0x000fe200028e0614 */
[----:B------:R-:W-:-:S02]  /*b8d0*/  @!P2 IADD3 R34, P5, R14, R35, RZ ;  /* 0x000000230e22a210 */ /* 0x000fc40007fbe0ff */
[----:B------:R-:W-:Y:S01]  /*b8e0*/  @!P1 SHF.L.U64.HI R20, R170, 0x1, R195 ;  /* 0x00000001aa149819 */ /* 0x000fe200000102c3 */
[--C-:B------:R-:W-:Y:S01]  /*b8f0*/  @!P2 IMAD.X R33, R3, 0x1, R12.reuse, P6 ;  /* 0x000000010321a824 */ /* 0x100fe200030e060c */
[-C--:B------:R-:W-:Y:S01]  /*b900*/  @!P1 IADD3 R40, P6, R0, R43.reuse, RZ ;  /* 0x0000002b00289210 */ /* 0x080fe20007fde0ff */
[----:B------:R-:W-:Y:S01]  /*b910*/  @!P2 IMAD.X R35, R5, 0x1, R12, P5 ;  /* 0x000000010523a824 */ /* 0x000fe200028e060c */
[----:B------:R-:W-:Y:S01]  /*b920*/  ISETP.GE.AND P5, PT, R172, UR4, PT ;  /* 0x00000004ac007c0c */ /* 0x000fe2000bfa6270 */
[----:B------:R-:W-:Y:S01]  /*b930*/  @!P4 IMAD.MOV.U32 R12, RZ, RZ, R0 ;  /* 0x000000ffff0cc224 */ /* 0x000fe200078e0000 */
[----:B------:R-:W-:Y:S01]  /*b940*/  @!P0 SHF.L.U64.HI R30, R168, 0x1, R194 ;  /* 0x00000001a81e8819 */ /* 0x000fe200000102c2 */
[----:B------:R-:W-:Y:S01]  /*b950*/  @!P1 IMAD.X R41, R3, 0x1, R20, P6 ;  /* 0x0000000103299824 */ /* 0x000fe200030e0614 */
[----:B------:R-:W-:Y:S02]  /*b960*/  @!P1 IADD3 R42, P6, R14, R43, RZ ;  /* 0x0000002b0e2a9210 */ /* 0x000fe40007fde0ff */
[----:B------:R-:W-:-:S03]  /*b970*/  @!P4 MOV R13, R3 ;  /* 0x00000003000dc202 */ /* 0x000fc60000000f00 */
[----:B------:R-:W-:Y:S01]  /*b980*/  @!P1 IMAD.X R43, R5, 0x1, R20, P6 ;  /* 0x00000001052b9824 */ /* 0x000fe200030e0614 */
[----:B------:R-:W-:Y:S01]  /*b990*/  @!P0 IADD3 R48, P6, R0, R65, RZ ;  /* 0x0000004100308210 */ /* 0x000fe20007fde0ff */
[----:B------:R-:W-:-:S04]  /*b9a0*/  @!P4 IMAD.WIDE R12, R160, 0x2, R12 ;  /* 0x00000002a00cc825 */ /* 0x000fc800078e020c */
[----:B------:R-:W-:Y:S01]  /*b9b0*/  @!P4 IMAD.WIDE R20, R160, 0x2, R14 ;  /* 0x00000002a014c825 */ /* 0x000fe200078e020e */
[----:B------:R1:W5:Y:S03]  /*b9c0*/  @!P4 LD.E.64 R60, desc[UR6][R12.64] ;  /* 0x000000060c3cc980 */ /* 0x000366000c101b00 */
[--C-:B------:R-:W-:Y:S01]  /*b9d0*/  @!P0 IMAD.X R49, R3, 0x1, R30.reuse, P6 ;  /* 0x0000000103318824 */ /* 0x100fe200030e061e */
[----:B------:R-:W-:Y:S01]  /*b9e0*/  @!P0 IADD3 R64, P6, R14, R65, RZ ;  /* 0x000000410e408210 */ /* 0x000fe20007fde0ff */
[C---:B------:R-:W-:Y:S01]  /*b9f0*/  @!P5 IMAD.SHL.U32 R15, R172.reuse, 0x2, RZ ;  /* 0x00000002ac0fd824 */ /* 0x040fe200078e00ff */
[----:B------:R1:W5:Y:S01]  /*ba00*/  @!P4 LD.E.64 R58, desc[UR6][R20.64] ;  /* 0x00000006143ac980 */ /* 0x000362000c101b00 */
[----:B------:R-:W-:Y:S02]  /*ba10*/  @!P5 SHF.L.U64.HI R28, R172, 0x1, R193 ;  /* 0x00000001ac1cd819 */ /* 0x000fe400000102c1 */
[----:B------:R-:W-:Y:S01]  /*ba20*/  CS2R R56, SRZ ;  /* 0x0000000000387805 */ /* 0x000fe2000001ff00 */
[----:B------:R-:W-:Y:S01]  /*ba30*/  @!P0 IMAD.X R65, R5, 0x1, R30, P6 ;  /* 0x0000000105418824 */ /* 0x000fe200030e061e */
[----:B------:R-:W-:-:S02]  /*ba40*/  @!P5 IADD3 R66, P4, R0, R15, RZ ;  /* 0x0000000f0042d210 */ /* 0x000fc40007f9e0ff */
[----:B------:R-:W-:Y:S02]  /*ba50*/  CS2R R54, SRZ ;  /* 0x0000000000367805 */ /* 0x000fe4000001ff00 */
[----:B------:R-:W-:Y:S02]  /*ba60*/  @!P5 IADD3 R14, P6, R14, R15, RZ ;  /* 0x0000000f0e0ed210 */ /* 0x000fe40007fde0ff */
[----:B------:R-:W-:Y:S02]  /*ba70*/  CS2R R52, SRZ ;  /* 0x0000000000347805 */ /* 0x000fe4000001ff00 */
[----:B------:R-:W-:Y:S01]  /*ba80*/  CS2R R50, SRZ ;  /* 0x0000000000327805 */ /* 0x000fe2000001ff00 */
[----:B------:R-:W-:Y:S01]  /*ba90*/  @!P5 IMAD.X R67, R3, 0x1, R28, P4 ;  /* 0x000000010343d824 */ /* 0x000fe200020e061c */
[----:B------:R-:W-:Y:S02]  /*baa0*/  @!P5 IADD3.X R15, R5, R28, RZ, P6, !PT ;  /* 0x0000001c050fd210 */ /* 0x000fe400037fe4ff */
[----:B------:R-:W-:-:S02]  /*bab0*/  CS2R R46, SRZ ;  /* 0x00000000002e7805 */ /* 0x000fc4000001ff00 */
[----:B------:R-:W-:Y:S02]  /*bac0*/  CS2R R44, SRZ ;  /* 0x00000000002c7805 */ /* 0x000fe4000001ff00 */
[----:B------:R-:W-:Y:S02]  /*bad0*/  CS2R R36, SRZ ;  /* 0x0000000000247805 */ /* 0x000fe4000001ff00 */
[----:B------:R-:W-:Y:S02]  /*bae0*/  CS2R R38, SRZ ;  /* 0x0000000000267805 */ /* 0x000fe4000001ff00 */
[----:B------:R-:W-:Y:S02]  /*baf0*/  CS2R R28, SRZ ;  /* 0x00000000001c7805 */ /* 0x000fe4000001ff00 */
[----:B------:R-:W-:Y:S01]  /*bb00*/  CS2R R30, SRZ ;  /* 0x00000000001e7805 */ /* 0x000fe2000001ff00 */
[----:B------:R1:W5:Y:S04]  /*bb10*/  @!P3 LD.E.64 R56, desc[UR6][R24.64] ;  /* 0x000000061838b980 */ /* 0x000368000c101b00 */
        /* <DEDUP_REMOVED lines=8> */
[----:B------:R1:W5:Y:S02]  /*bba0*/  @!P5 LD.E.64 R30, desc[UR6][R14.64] ;  /* 0x000000060e1ed980 */ /* 0x000364000c101b00 */
.L_x_1793:
[----:B------:R-:W-:Y:S05]  /*bbb0*/  BSYNC B1 ;  /* 0x0000000000017941 */ /* 0x000fea0003800000 */
.L_x_1792:
[----:B--2--5:R-:W-:Y:S01]  /*bbc0*/  IMAD.MOV.U32 R0, RZ, RZ, R58 ;  /* 0x000000ffff007224 */ /* 0x024fe200078e003a */
[----:B------:R-:W-:Y:S01]  /*bbd0*/  UMOV UR4, 0xffffffff ;  /* 0xffffffff00047882 */ /* 0x000fe20000000000 */
[----:B-1----:R-:W-:Y:S01]  /*bbe0*/  IMAD.MOV.U32 R3, RZ, RZ, R59 ;  /* 0x000000ffff037224 */ /* 0x002fe200078e003b */
[----:B------:R-:W-:Y:S01]  /*bbf0*/  CS2R R26, SRZ ;  /* 0x00000000001a7805 */ /* 0x000fe2000001ff00 */
[----:B---3--:R-:W-:Y:S01]  /*bc00*/  IMAD.MOV.U32 R5, RZ, RZ, R54 ;  /* 0x000000ffff057224 */ /* 0x008fe200078e0036 */
[----:B------:R-:W-:Y:S01]  /*bc10*/  PRMT R88, R0, 0x7610, R88 ;  /* 0x0000761000587816 */ /* 0x000fe20000000058 */
[----:B------:R-:W-:Y:S01]  /*bc20*/  IMAD.MOV.U32 R9, RZ, RZ, R55 ;  /* 0x000000ffff097224 */ /* 0x000fe200078e0037 */
[----:B------:R-:W-:Y:S01]  /*bc30*/  PRMT R87, R87, 0x5410, R3 ;  /* 0x0000541057577816 */ /* 0x000fe20000000003 */
[----:B------:R-:W-:Y:S02]  /*bc40*/  IMAD.MOV.U32 R0, RZ, RZ, R50 ;  /* 0x000000ffff007224 */ /* 0x000fe400078e0032 */
[----:B------:R-:W-:Y:S01]  /*bc50*/  IMAD.MOV.U32 R3, RZ, RZ, R51 ;  /* 0x000000ffff037224 */ /* 0x000fe200078e0033 */
[----:B------:R-:W-:Y:S01]  /*bc60*/  PRMT R85, R5, 0x5410, R9 ;  /* 0x0000541005557816 */ /* 0x000fe20000000009 */
[----:B------:R-:W-:Y:S01]  /*bc70*/  IMAD.MOV.U32 R9, RZ, RZ, R45 ;  /* 0x000000ffff097224 */ /* 0x000fe200078e002d */
[----:B------:R-:W-:-:S02]  /*bc80*/  MOV R5, R44 ;  /* 0x0000002c00057202 */ /* 0x000fc40000000f00 */
[----:B------:R-:W-:Y:S01]  /*bc90*/  PRMT R83, R0, 0x5410, R3 ;  /* 0x0000541000537816 */ /* 0x000fe20000000003 */
[----:B------:R-:W-:Y:S01]  /*bca0*/  IMAD.MOV.U32 R0, RZ, RZ, R38 ;  /* 0x000000ffff007224 */ /* 0x000fe200078e0026 */
[----:B------:R-:W-:Y:S01]  /*bcb0*/  PRMT R81, R5, 0x5410, R9 ;  /* 0x0000541005517816 */ /* 0x000fe20000000009 */
[----:B------:R-:W-:Y:S02]  /*bcc0*/  IMAD.MOV.U32 R3, RZ, RZ, R39 ;  /* 0x000000ffff037224 */ /* 0x000fe400078e0027 */
        /* <DEDUP_REMOVED lines=21> */
[----:B------:R-:W-:-:S05]  /*be20*/  IMAD.MOV.U32 R9, RZ, RZ, R29 ;  /* 0x000000ffff097224 */ /* 0x000fca00078e001d */
[----:B------:R-:W-:Y:S01]  /*be30*/  PRMT R78, R5, 0x5410, R9 ;  /* 0x00005410054e7816 */ /* 0x000fe20000000009 */
[----:B------:R-:W-:Y:S06]  /*be40*/  BRA.DIV UR4, `(.L_x_1794) ;  /* 0x000001ca04407947 */ /* 0x000fec000b800000 */
[----:B------:R1:W2:Y:S04]  /*be50*/  SHFL.IDX PT, R3, R7, 0x1, 0x1c1f ;  /* 0x003c1f0007037f89 */ /* 0x0002a800000e0000 */
[----:B------:R1:W3:Y:S04]  /*be60*/  SHFL.IDX PT, R0, R6, 0x1, 0x1c1f ;  /* 0x003c1f0006007f89 */ /* 0x0002e800000e0000 */
[----:B------:R1:W1:Y:S04]  /*be70*/  SHFL.IDX PT, R5, R8, 0x1, 0x1c1f ;  /* 0x003c1f0008057f89 */ /* 0x00026800000e0000 */
[----:B0-----:R-:W0:Y:S02]  /*be80*/  SHFL.IDX PT, R4, R4, 0x1, 0x1c1f ;  /* 0x003c1f0004047f89 */ /* 0x001e2400000e0000 */
.L_x_2132:
[----:B------:R-:W-:Y:S01]  /*be90*/  VIADD R10, R10, 0x40 ;  /* 0x000000400a0a7836 */ /* 0x000fe20000000000 */
[----:B-1----:R-:W-:Y:S01]  /*bea0*/  LOP3.LUT R6, R174, 0x18, R18, 0xf8, !PT ;  /* 0x00000018ae067812 */ /* 0x002fe200078ef812 */
[----:B------:R-:W-:Y:S01]  /*beb0*/  BSSY B1, `(.L_x_1795) ;  /* 0x0000054000017945 */ /* 0x000fe20003800000 */
[----:B------:R-:W-:Y:S02]  /*bec0*/  LOP3.LUT P0, RZ, R199, 0x4, RZ, 0xc0, !PT ;  /* 0x00000004c7ff7812 */ /* 0x000fe4000780c0ff */
[----:B------:R-:W-:Y:S02]  /*bed0*/  CS2R R40, SRZ ;  /* 0x0000000000287805 */ /* 0x000fe4000001ff00 */
[----:B------:R-:W-:Y:S02]  /*bee0*/  ISETP.GE.AND P1, PT, R10, R63, PT ;  /* 0x0000003f0a00720c */ /* 0x000fe40003f26270 */
[----:B------:R-:W-:Y:S02]  /*bef0*/  CS2R R32, SRZ ;  /* 0x0000000000207805 */ /* 0x000fe4000001ff00 */
[----:B------:R-:W-:-:S02]  /*bf00*/  LOP3.LUT R7, R6, R175, RZ, 0x3c, !PT ;  /* 0x000000af06077212 */ /* 0x000fc400078e3cff */
[----:B------:R-:W-:Y:S02]  /*bf10*/  CS2R R20, SRZ ;  /* 0x0000000000147805 */ /* 0x000fe4000001ff00 */
[----:B------:R-:W-:Y:S02]  /*bf20*/  CS2R R12, SRZ ;  /* 0x00000000000c7805 */ /* 0x000fe4000001ff00 */
[----:B------:R-:W-:Y:S02]  /*bf30*/  CS2R R8, SRZ ;  /* 0x0000000000087805 */ /* 0x000fe4000001ff00 */
[----:B------:R-:W-:Y:S01]  /*bf40*/  CS2R R48, SRZ ;  /* 0x0000000000307805 */ /* 0x000fe2000001ff00 */
[----:B------:R-:W-:Y:S01]  /*bf50*/  IMAD.IADD R7, R176, 0x1, R7 ;  /* 0x00000001b0077824 */ /* 0x000fe200078e0207 */
[----:B------:R-:W-:Y:S02]  /*bf60*/  CS2R R42, SRZ ;  /* 0x00000000002a7805 */ /* 0x000fe4000001ff00 */
[----:B------:R-:W-:-:S02]  /*bf70*/  CS2R R34, SRZ ;  /* 0x0000000000227805 */ /* 0x000fc4000001ff00 */
[----:B------:R-:W-:Y:S02]  /*bf80*/  CS2R R24, SRZ ;  /* 0x0000000000187805 */ /* 0x000fe4000001ff00 */
[----:B----4-:R-:W-:Y:S01]  /*bf90*/  CS2R R14, SRZ ;  /* 0x00000000000e7805 */ /* 0x010fe2000001ff00 */
[----:B------:R-:W-:Y:S01]  /*bfa0*/  IMAD R62, R7, 0x2, R16 ;  /* 0x00000002073e7824 */ /* 0x000fe200078e0210 */
        /* <DEDUP_REMOVED lines=9> */
[----:B------:R-:W-:-:S05]  /*c040*/  ISETP.GE.AND P1, PT, R168, UR4, PT ;  /* 0x00000004a8007c0c */ /* 0x000fca000bf26270 */
[C---:B------:R-:W-:Y:S02]  /*c050*/  @!P4 SHF.L.U32 R9, R171.reuse, 0x1, RZ ;  /* 0x00000001ab09c819 */ /* 0x040fe400000006ff */
[----:B------:R-:W-:Y:S02]  /*c060*/  @!P4 SHF.L.U64.HI R6, R171, 0x1, R197 ;  /* 0x00000001ab06c819 */ /* 0x000fe400000102c5 */
[C---:B------:R-:W-:Y:S01]  /*c070*/  @!P3 IMAD.SHL.U32 R73, R169.reuse, 0x2, RZ ;  /* 0x00000002a949b824 */ /* 0x040fe200078e00ff */
[-C--:B---3--:R-:W-:Y:S01]  /*c080*/  @!P4 IADD3 R10, P5, R0, R9.reuse, RZ ;  /* 0x00000009000ac210 */ /* 0x088fe20007fbe0ff */
[----:B------:R-:W-:Y:S01]  /*c090*/  @!P2 IMAD.SHL.U32 R67, R170, 0x2, RZ ;  /* 0x00000002aa43a824 */ /* 0x000fe200078e00ff */
[----:B------:R-:W-:Y:S01]  /*c0a0*/  @!P3 SHF.L.U64.HI R12, R169, 0x1, R196 ;  /* 0x00000001a90cb819 */ /* 0x000fe200000102c4 */
[----:B------:R-:W-:Y:S01]  /*c0b0*/  @!P1 IMAD.SHL.U32 R7, R168, 0x2, RZ ;  /* 0x00000002a8079824 */ /* 0x000fe200078e00ff */
[----:B0-----:R-:W-:Y:S01]  /*c0c0*/  @!P4 IADD3 R8, P6, R4, R9, RZ ;  /* 0x000000090408c210 */ /* 0x001fe20007fde0ff */
[----:B--2---:R-:W-:Y:S01]  /*c0d0*/  @!P4 IMAD.X R11, R3, 0x1, R6, P5 ;  /* 0x00000001030bc824 */ /* 0x004fe200028e0606 */
[----:B------:R-:W-:-:S02]  /*c0e0*/  @!P3 IADD3 R76, P5, R0, R73, RZ ;  /* 0x00000049004cb210 */ /* 0x000fc40007fbe0ff */
[----:B------:R-:W-:Y:S01]  /*c0f0*/  @!P2 SHF.L.U64.HI R14, R170, 0x1, R195 ;  /* 0x00000001aa0ea819 */ /* 0x000fe200000102c3 */
[----:B------:R-:W-:Y:S01]  /*c100*/  @!P4 IMAD.X R9, R5, 0x1, R6, P6 ;  /* 0x000000010509c824 */ /* 0x000fe200030e0606 */
[----:B------:R-:W-:Y:S01]  /*c110*/  @!P3 IADD3 R72, P6, R4, R73, RZ ;  /* 0x000000490448b210 */ /* 0x000fe20007fde0ff */
[----:B------:R-:W-:Y:S01]  /*c120*/  @!P3 IMAD.X R77, R3, 0x1, R12, P5 ;  /* 0x00000001034db824 */ /* 0x000fe200028e060c */
[-C--:B------:R-:W-:Y:S02]  /*c130*/  @!P2 IADD3 R70, P5, R0, R67.reuse, RZ ;  /* 0x000000430046a210 */ /* 0x080fe40007fbe0ff */
[----:B------:R-:W-:Y:S02]  /*c140*/  @!P3 IADD3.X R73, R5, R12, RZ, P6, !PT ;  /* 0x0000000c0549b210 */ /* 0x000fe400037fe4ff */
[----:B------:R-:W-:Y:S01]  /*c150*/  @!P1 SHF.L.U64.HI R20, R168, 0x1, R194 ;  /* 0x00000001a8149819 */ /* 0x000fe200000102c2 */
[----:B------:R-:W-:Y:S01]  /*c160*/  @!P2 IMAD.X R71, R3, 0x1, R14, P5 ;  /* 0x000000010347a824 */ /* 0x000fe200028e060e */
[----:B------:R-:W-:-:S02]  /*c170*/  @!P2 IADD3 R66, P6, R4, R67, RZ ;  /* 0x000000430442a210 */ /* 0x000fc40007fde0ff */
[----:B------:R-:W-:-:S03]  /*c180*/  @!P1 IADD3 R64, P5, R0, R7, RZ ;  /* 0x0000000700409210 */ /* 0x000fc60007fbe0ff */
[----:B------:R-:W-:Y:S01]  /*c190*/  @!P2 IMAD.X R67, R5, 0x1, R14, P6 ;  /* 0x000000010543a824 */ /* 0x000fe200030e060e */
[----:B------:R-:W-:Y:S01]  /*c1a0*/  ISETP.GE.AND P6, PT, R160, UR4, PT ;  /* 0x00000004a0007c0c */ /* 0x000fe2000bfc6270 */
[----:B------:R-:W-:Y:S01]  /*c1b0*/  @!P1 IMAD.X R65, R3, 0x1, R20, P5 ;  /* 0x0000000103419824 */ /* 0x000fe200028e0614 */
[----:B------:R-:W-:-:S05]  /*c1c0*/  @!P1 IADD3 R6, P5, R4, R7, RZ ;  /* 0x0000000704069210 */ /* 0x000fca0007fbe0ff */
[----:B------:R-:W-:Y:S01]  /*c1d0*/  @!P1 IMAD.X R7, R5, 0x1, R20, P5 ;  /* 0x0000000105079824 */ /* 0x000fe200028e0614 */
[----:B------:R-:W-:-:S05]  /*c1e0*/  ISETP.GE.AND P5, PT, R172, UR4, PT ;  /* 0x00000004ac007c0c */ /* 0x000fca000bfa6270 */
[----:B------:R-:W-:Y:S02]  /*c1f0*/  @!P6 IMAD.MOV.U32 R12, RZ, RZ, R0 ;  /* 0x000000ffff0ce224 */ /* 0x000fe400078e0000 */
[----:B------:R-:W-:Y:S02]  /*c200*/  @!P6 IMAD.MOV.U32 R13, RZ, RZ, R3 ;  /* 0x000000ffff0de224 */ /* 0x000fe400078e0003 */
[----:B------:R-:W-:-:S04]  /*c210*/  @!P6 IMAD.WIDE R14, R160, 0x2, R4 ;  /* 0x00000002a00ee825 */ /* 0x000fc800078e0204 */
[----:B------:R-:W-:Y:S01]  /*c220*/  @!P6 IMAD.WIDE R12, R160, 0x2, R12 ;  /* 0x00000002a00ce825 */ /* 0x000fe200078e020c */
[C---:B------:R-:W-:Y:S01]  /*c230*/  @!P5 SHF.L.U32 R21, R172.reuse, 0x1, RZ ;  /* 0x00000001ac15d819 */ /* 0x040fe200000006ff */
[----:B------:R0:W5:Y:S01]  /*c240*/  @!P6 LD.E.64 R26, desc[UR6][R14.64] ;  /* 0x000000060e1ae980 */ /* 0x000162000c101b00 */
[----:B------:R-:W-:-:S03]  /*c250*/  @!P5 SHF.L.U64.HI R20, R172, 0x1, R193 ;  /* 0x00000001ac14d819 */ /* 0x000fc600000102c1 */
[----:B------:R1:W5:Y:S01]  /*c260*/  @!P6 LD.E.64 R48, desc[UR6][R12.64] ;  /* 0x000000060c30e980 */ /* 0x000362000c101b00 */
[-C--:B------:R-:W-:Y:S02]  /*c270*/  @!P5 IADD3 R74, P6, R0, R21.reuse, RZ ;  /* 0x00000015004ad210 */ /* 0x080fe40007fde0ff */
[----:B------:R-:W-:Y:S02]  /*c280*/  CS2R R42, SRZ ;  /* 0x00000000002a7805 */ /* 0x000fe4000001ff00 */
[----:B------:R-:W-:Y:S01]  /*c290*/  CS2R R40, SRZ ;  /* 0x0000000000287805 */ /* 0x000fe2000001ff00 */
[----:B------:R-:W-:Y:S01]  /*c2a0*/  @!P5 IMAD.X R75, R3, 0x1, R20, P6 ;  /* 0x00000001034bd824 */ /* 0x000fe200030e0614 */
[----:B------:R-:W-:Y:S02]  /*c2b0*/  @!P5 IADD3 R4, P6, R4, R21, RZ ;  /* 0x000000150404d210 */ /* 0x000fe40007fde0ff */
[----:B------:R2:W5:Y:S01]  /*c2c0*/  @!P4 LD.E.64 R42, desc[UR6][R10.64] ;  /* 0x000000060a2ac980 */ /* 0x000562000c101b00 */
[----:B------:R-:W-:-:S02]  /*c2d0*/  CS2R R34, SRZ ;  /* 0x0000000000227805 */ /* 0x000fc4000001ff00 */
[----:B------:R-:W-:Y:S02]  /*c2e0*/  CS2R R32, SRZ ;  /* 0x0000000000207805 */ /* 0x000fe4000001ff00 */
[----:B------:R-:W-:Y:S01]  /*c2f0*/  CS2R R24, SRZ ;  /* 0x0000000000187805 */ /* 0x000fe2000001ff00 */
[----:B------:R-:W-:Y:S01]  /*c300*/  @!P5 IMAD.X R5, R5, 0x1, R20, P6 ;  /* 0x000000010505d824 */ /* 0x000fe200030e0614 */
[----:B------:R3:W5:Y:S01]  /*c310*/  @!P4 LD.E.64 R40, desc[UR6][R8.64] ;  /* 0x000000060828c980 */ /* 0x000762000c101b00 */
[----:B------:R-:W-:Y:S02]  /*c320*/  CS2R R20, SRZ ;  /* 0x0000000000147805 */ /* 0x000fe4000001ff00 */
[----:B0-----:R-:W-:Y:S02]  /*c330*/  CS2R R14, SRZ ;  /* 0x00000000000e7805 */ /* 0x001fe4000001ff00 */
[----:B-1----:R-:W-:Y:S01]  /*c340*/  CS2R R12, SRZ ;  /* 0x00000000000c7805 */ /* 0x002fe2000001ff00 */
[----:B------:R1:W5:Y:S01]  /*c350*/  @!P3 LD.E.64 R34, desc[UR6][R76.64] ;  /* 0x000000064c22b980 */ /* 0x000362000c101b00 */
[----:B--2---:R-:W-:-:S03]  /*c360*/  CS2R R10, SRZ ;  /* 0x00000000000a7805 */ /* 0x004fc6000001ff00 */
[----:B------:R1:W5:Y:S01]  /*c370*/  @!P3 LD.E.64 R32, desc[UR6][R72.64] ;  /* 0x000000064820b980 */ /* 0x000362000c101b00 */
[----:B---3--:R-:W-:-:S03]  /*c380*/  CS2R R8, SRZ ;  /* 0x0000000000087805 */ /* 0x008fc6000001ff00 */
[----:B------:R1:W5:Y:S04]  /*c390*/  @!P2 LD.E.64 R24, desc[UR6][R70.64] ;  /* 0x000000064618a980 */ /* 0x000368000c101b00 */
[----:B------:R1:W5:Y:S04]  /*c3a0*/  @!P2 LD.E.64 R20, desc[UR6][R66.64] ;  /* 0x000000064214a980 */ /* 0x000368000c101b00 */
[----:B------:R1:W5:Y:S04]  /*c3b0*/  @!P1 LD.E.64 R14, desc[UR6][R64.64] ;  /* 0x00000006400e9980 */ /* 0x000368000c101b00 */
[----:B------:R1:W5:Y:S04]  /*c3c0*/  @!P1 LD.E.64 R12, desc[UR6][R6.64] ;  /* 0x00000006060c9980 */ /* 0x000368000c101b00 */
[----:B------:R1:W5:Y:S04]  /*c3d0*/  @!P5 LD.E.64 R10, desc[UR6][R74.64] ;  /* 0x000000064a0ad980 */ /* 0x000368000c101b00 */
[----:B------:R1:W5:Y:S02]  /*c3e0*/  @!P5 LD.E.64 R8, desc[UR6][R4.64] ;  /* 0x000000060408d980 */ /* 0x000364000c101b00 */
.L_x_1796:
[----:B------:R-:W-:Y:S05]  /*c3f0*/  BSYNC B1 ;  /* 0x0000000000017941 */ /* 0x000fea0003800000 */
.L_x_1795:
[----:B01---5:R-:W-:Y:S01]  /*c400*/  IMAD.MOV.U32 R4, RZ, RZ, R26 ;  /* 0x000000ffff047224 */ /* 0x023fe200078e001a */
[----:B--2---:R-:W-:Y:S01]  /*c410*/  LEA.HI R3, R187, R187, RZ, 0x1 ;  /* 0x000000bbbb037211 */ /* 0x004fe200078f08ff */
[C---:B------:R-:W-:Y:S01]  /*c420*/  VIADD R5, R62.reuse, 0xc400 ;  /* 0x0000c4003e057836 */ /* 0x040fe20000000000 */
[----:B------:R-:W-:Y:S01]  /*c430*/  MOV R65, R42 ;  /* 0x0000002a00417202 */ /* 0x000fe20000000f00 */
[----:B---3--:R-:W-:Y:S01]  /*c440*/  VIADD R0, R62, 0xc440 ;  /* 0x0000c4403e007836 */ /* 0x008fe20000000000 */
[----:B------:R-:W-:Y:S01]  /*c450*/  PRMT R75, R4, 0x7610, R75 ;  /* 0x00007610044b7816 */ /* 0x000fe2000000004b */
[----:B------:R-:W-:Y:S01]  /*c460*/  @P0 VIADD R0, R5, 0xffffffc0 ;  /* 0xffffffc005000836 */ /* 0x000fe20000000000 */
[----:B------:R-:W-:Y:S01]  /*c470*/  LOP3.LUT R4, R3, 0xfffffffe, RZ, 0xc0, !PT ;  /* 0xfffffffe03047812 */ /* 0x000fe200078ec0ff */
[----:B------:R-:W-:Y:S01]  /*c480*/  IMAD.MOV.U32 R6, RZ, RZ, R40 ;  /* 0x000000ffff067224 */ /* 0x000fe200078e0028 */
[----:B------:R-:W-:Y:S01]  /*c490*/  MOV R5, R27 ;  /* 0x0000001b00057202 */ /* 0x000fe20000000f00 */
[----:B------:R-:W-:Y:S01]  /*c4a0*/  IMAD.MOV.U32 R7, RZ, RZ, R41 ;  /* 0x000000ffff077224 */ /* 0x000fe200078e0029 */
[----:B------:R-:W-:Y:S01]  /*c4b0*/  PRMT R74, R65, 0x7610, R74 ;  /* 0x00007610414a7816 */ /* 0x000fe2000000004a */
[----:B------:R-:W-:Y:S01]  /*c4c0*/  IMAD.IADD R4, R187, 0x1, -R4 ;  /* 0x00000001bb047824 */ /* 0x000fe200078e0a04 */
[----:B------:R-:W-:Y:S01]  /*c4d0*/  PRMT R75, R75, 0x5410, R5 ;  /* 0x000054104b4b7816 */ /* 0x000fe20000000005 */
[----:B------:R-:W-:Y:S01]  /*c4e0*/  IMAD.MOV.U32 R3, RZ, RZ, R32 ;  /* 0x000000ffff037224 */ /* 0x000fe200078e0020 */
[----:B------:R-:W-:Y:S01]  /*c4f0*/  PRMT R73, R6, 0x5410, R7 ;  /* 0x0000541006497816 */ /* 0x000fe20000000007 */
[----:B------:R-:W-:Y:S01]  /*c500*/  IMAD.MOV.U32 R6, RZ, RZ, R33 ;  /* 0x000000ffff067224 */ /* 0x000fe200078e0021 */
[----:B------:R-:W-:Y:S01]  /*c510*/  SHF.L.U32 R5, R4, 0x1f, RZ ;  /* 0x0000001f04057819 */ /* 0x000fe200000006ff */
[----:B------:R-:W-:Y:S01]  /*c520*/  IMAD.MOV.U32 R7, RZ, RZ, R20 ;  /* 0x000000ffff077224 */ /* 0x000fe200078e0014 */
[----:B------:R-:W-:Y:S01]  /*c530*/  VIADDMNMX R71, R63, -R177, 0x80, PT ;  /* 0x000000803f477446 */ /* 0x000fe200038009b1 */
[----:B------:R-:W-:Y:S01]  /*c540*/  IMAD.MOV.U32 R4, RZ, RZ, R12 ;  /* 0x000000ffff047224 */ /* 0x000fe200078e000c */
[----:B------:R-:W0:Y:S01]  /*c550*/  SYNCS.PHASECHK.TRANS64.TRYWAIT P0, [R16+URZ+0x2a800], R5 ;  /* 0x02a80005100075a7 */ /* 0x000e22000800017f */
[----:B------:R-:W-:Y:S01]  /*c560*/  PRMT R70, R3, 0x5410, R6 ;  /* 0x0000541003467816 */ /* 0x000fe20000000006 */
[----:B------:R-:W-:Y:S01]  /*c570*/  IMAD.MOV.U32 R6, RZ, RZ, R13 ;  /* 0x000000ffff067224 */ /* 0x000fe200078e000d */
[----:B------:R-:W-:Y:S01]  /*c580*/  PRMT R66, R7, 0x7610, R66 ;  /* 0x0000761007427816 */ /* 0x000fe20000000042 */
[----:B------:R-:W-:Y:S01]  /*c590*/  IMAD.MOV.U32 R7, RZ, RZ, R8 ;  /* 0x000000ffff077224 */ /* 0x000fe200078e0008 */
[----:B------:R-:W-:Y:S01]  /*c5a0*/  MOV R3, R21 ;  /* 0x0000001500037202 */ /* 0x000fe20000000f00 */
[----:B------:R-:W-:Y:S01]  /*c5b0*/  BSSY B1, `(.L_x_1797) ;  /* 0x0000018000017945 */ /* 0x000fe20003800000 */
[----:B------:R-:W-:Y:S01]  /*c5c0*/  PRMT R64, R4, 0x5410, R6 ;  /* 0x0000541004407816 */ /* 0x000fe20000000006 */
[----:B------:R-:W-:Y:S01]  /*c5d0*/  IMAD.MOV.U32 R4, RZ, RZ, R9 ;  /* 0x000000ffff047224 */ /* 0x000fe200078e0009 */
[--C-:B------:R-:W-:Y:S01]  /*c5e0*/  PRMT R66, R66, 0x5410, R3.reuse ;  /* 0x0000541042427816 */ /* 0x100fe20000000003 */
        /* <DEDUP_REMOVED lines=8> */
[----:B------:R-:W-:Y:S01]  /*c670*/  ISETP.GE.AND P1, PT, R162, R71, PT ;  /* 0x00000047a200720c */ /* 0x000fe20003f26270 */
[----:B------:R-:W-:Y:S01]  /*c680*/  IMAD.MOV.U32 R7, RZ, RZ, R35 ;  /* 0x000000ffff077224 */ /* 0x000fe200078e0023 */
[----:B------:R-:W-:Y:S01]  /*c690*/  PRMT R74, R74, 0x5410, R4 ;  /* 0x000054104a4a7816 */ /* 0x000fe20000000004 */
[----:B------:R-:W-:-:S03]  /*c6a0*/  IMAD.MOV.U32 R4, RZ, RZ, R24 ;  /* 0x000000ffff047224 */ /* 0x000fc600078e0018 */
[----:B------:R-:W-:Y:S01]  /*c6b0*/  PRMT R72, R6, 0x5410, R7 ;  /* 0x0000541006487816 */ /* 0x000fe20000000007 */
[----:B------:R-:W-:Y:S02]  /*c6c0*/  IMAD.MOV.U32 R6, RZ, RZ, R25 ;  /* 0x000000ffff067224 */ /* 0x000fe400078e0019 */
[----:B------:R-:W-:-:S03]  /*c6d0*/  IMAD.MOV.U32 R7, RZ, RZ, R14 ;  /* 0x000000ffff077224 */ /* 0x000fc600078e000e */
[----:B------:R-:W-:Y:S01]  /*c6e0*/  PRMT R67, R4, 0x5410, R6 ;  /* 0x0000541004437816 */ /* 0x000fe20000000006 */
[----:B------:R-:W-:Y:S01]  /*c6f0*/  IMAD.MOV.U32 R4, RZ, RZ, R10 ;  /* 0x000000ffff047224 */ /* 0x000fe200078e000a */
[----:B------:R-:W-:Y:S01]  /*c700*/  PRMT R65, R7, 0x5410, R63 ;  /* 0x0000541007417816 */ /* 0x000fe2000000003f */
[----:B------:R-:W-:Y:S01]  /*c710*/  IMAD.MOV.U32 R6, RZ, RZ, R11 ;  /* 0x000000ffff067224 */ /* 0x000fe200078e000b */
[----:B0-----:R-:W-:Y:S06]  /*c720*/  @!P0 BRA `(.L_x_1798) ;  /* 0x000001c0007c8947 */ /* 0x001fec0003800000 */
.L_x_2133:
[----:B------:R-:W-:Y:S05]  /*c730*/  BSYNC B1 ;  /* 0x0000000000017941 */ /* 0x000fea0003800000 */
.L_x_1797:
        /* <DEDUP_REMOVED lines=13> */
[----:B------:R-:W-:Y:S01]  /*c810*/  SHF.R.U32.HI R90, RZ, 0x10, R59 ;  /* 0x00000010ff5a7819 */ /* 0x000fe2000001163b */
[--C-:B------:R-:W-:Y:S01]  /*c820*/  HADD2.F32 R77, -RZ, R88.reuse.H1_H1 ;  /* 0x30000058ff4d7230 */ /* 0x100fe20000004100 */
[--C-:B------:R-:W-:Y:S01]  /*c830*/  SHF.R.U32.HI R91, RZ, 0x10, R61.reuse ;  /* 0x00000010ff5b7819 */ /* 0x100fe2000001163d */
[----:B------:R-:W-:Y:S01]  /*c840*/  HADD2.F32 R89, -RZ, R88.H0_H0 ;  /* 0x20000058ff597230 */ /* 0x000fe20000004100 */
[----:B------:R-:W-:Y:S01]  /*c850*/  SHF.R.U64 R94, R60, 0x10, R61 ;  /* 0x000000103c5e7819 */ /* 0x000fe2000000123d */
[----:B------:R-:W-:Y:S01]  /*c860*/  HADD2.F32 R90, -RZ, R90.H0_H0 ;  /* 0x2000005aff5a7230 */ /* 0x000fe20000004100 */
[----:B------:R-:W-:Y:S01]  /*c870*/  SHF.R.U64 R93, R58, 0x10, R59 ;  /* 0x000000103a5d7819 */ /* 0x000fe2000000123b */
[----:B------:R-:W-:Y:S02]  /*c880*/  HADD2.F32 R88, -RZ, R91.H0_H0 ;  /* 0x2000005bff587230 */ /* 0x000fe40000004100 */
[----:B0-----:R-:W-:-:S02]  /*c890*/  HADD2.F32 R61, -RZ, R7.H1_H1 ;  /* 0x30000007ff3d7230 */ /* 0x001fc40000004100 */
[----:B------:R-:W-:Y:S02]  /*c8a0*/  HADD2.F32 R60, -RZ, R7.H0_H0 ;  /* 0x20000007ff3c7230 */ /* 0x000fe40000004100 */
[--C-:B------:R-:W-:Y:S02]  /*c8b0*/  HADD2.F32 R7, -RZ, R4.reuse.H0_H0 ;  /* 0x20000004ff077230 */ /* 0x100fe40000004100 */
[C---:B------:R-:W-:Y:S01]  /*c8c0*/  FMUL.FTZ R91, R61.reuse, R90 ;  /* 0x0000005a3d5b7220 */ /* 0x040fe20000410000 */
[----:B------:R-:W-:Y:S01]  /*c8d0*/  FMUL.FTZ R61, R61, R88 ;  /* 0x000000583d3d7220 */ /* 0x000fe20000410000 */
[----:B------:R-:W-:Y:S02]  /*c8e0*/  HADD2.F32 R4, -RZ, R4.H1_H1 ;  /* 0x30000004ff047230 */ /* 0x000fe40000004100 */
[--C-:B------:R-:W-:Y:S02]  /*c8f0*/  HADD2.F32 R58, -RZ, R6.reuse.H0_H0 ;  /* 0x20000006ff3a7230 */ /* 0x100fe40000004100 */
[----:B------:R-:W-:Y:S01]  /*c900*/  FFMA.FTZ R90, R60, R90, R61 ;  /* 0x0000005a3c5a7223 */ /* 0x000fe2000001003d */
[----:B------:R-:W-:-:S02]  /*c910*/  HADD2.F32 R59, -RZ, R6.H1_H1 ;  /* 0x30000006ff3b7230 */ /* 0x000fc40000004100 */
[----:B------:R-:W-:Y:S01]  /*c920*/  FFMA.FTZ R91, R60, R88, -R91 ;  /* 0x000000583c5b7223 */ /* 0x000fe2000001085b */
[----:B------:R-:W-:Y:S02]  /*c930*/  HADD2.F32 R61, -RZ, R87.H1_H1 ;  /* 0x30000057ff3d7230 */ /* 0x000fe40000004100 */
[C---:B------:R-:W-:Y:S01]  /*c940*/  FMUL.FTZ R92, R4.reuse, R89 ;  /* 0x00000059045c7220 */ /* 0x040fe20000410000 */
[----:B------:R-:W-:Y:S02]  /*c950*/  HADD2.F32 R6, -RZ, R5.H0_H0 ;  /* 0x20000005ff067230 */ /* 0x000fe40000004100 */
[-C--:B------:R-:W-:Y:S01]  /*c960*/  FMUL.FTZ R88, R4, R77.reuse ;  /* 0x0000004d04587220 */ /* 0x080fe20000410000 */
[----:B------:R-:W-:Y:S02]  /*c970*/  HADD2.F32 R87, -RZ, R87.H0_H0 ;  /* 0x20000057ff577230 */ /* 0x000fe40000004100 */
[----:B------:R-:W-:Y:S01]  /*c980*/  FFMA.FTZ R92, R7, R77, -R92 ;  /* 0x0000004d075c7223 */ /* 0x000fe2000001085c */
[----:B------:R-:W-:-:S02]  /*c990*/  HADD2.F32 R5, -RZ, R5.H1_H1 ;  /* 0x30000005ff057230 */ /* 0x000fc40000004100 */
[----:B------:R-:W-:Y:S01]  /*c9a0*/  FFMA.FTZ R89, R7, R89, R88 ;  /* 0x0000005907597223 */ /* 0x000fe20000010058 */
[----:B------:R-:W-:Y:S02]  /*c9b0*/  HADD2.F32 R60, -RZ, R93.H0_H0 ;  /* 0x2000005dff3c7230 */ /* 0x000fe40000004100 */
[C---:B------:R-:W-:Y:S01]  /*c9c0*/  FMUL.FTZ R77, R59.reuse, R61 ;  /* 0x0000003d3b4d7220 */ /* 0x040fe20000410000 */
[----:B------:R-:W-:Y:S02]  /*c9d0*/  HADD2.F32 R4, -RZ, R94.H0_H0 ;  /* 0x2000005eff047230 */ /* 0x000fe40000004100 */
[-C--:B------:R-:W-:Y:S01]  /*c9e0*/  FMUL.FTZ R88, R59, R87.reuse ;  /* 0x000000573b587220 */ /* 0x080fe20000410000 */
[C---:B------:R-:W-:Y:S01]  /*c9f0*/  FMUL.FTZ R7, R5.reuse, R60 ;  /* 0x0000003c05077220 */ /* 0x040fe20000410000 */
[C---:B------:R-:W-:Y:S01]  /*ca00*/  FFMA.FTZ R77, R58.reuse, R87, -R77 ;  /* 0x000000573a4d7223 */ /* 0x040fe2000001084d */
[-C--:B------:R-:W-:Y:S01]  /*ca10*/  FMUL.FTZ R59, R5, R4.reuse ;  /* 0x00000004053b7220 */ /* 0x080fe20000410000 */
[----:B------:R-:W-:Y:S01]  /*ca20*/  FFMA.FTZ R88, R58, R61, R88 ;  /* 0x0000003d3a587223 */ /* 0x000fe20000010058 */
[----:B------:R-:W-:Y:S01]  /*ca30*/  FFMA.FTZ R5, R6, R4, -R7 ;  /* 0x0000000406057223 */ /* 0x000fe20000010807 */
[----:B------:R-:W-:Y:S01]  /*ca40*/  F2FP.F16.F32.PACK_AB R7, R90, R91 ;  /* 0x0000005b5a07723e */ /* 0x000fe200000000ff */
[----:B------:R-:W-:Y:S01]  /*ca50*/  FFMA.FTZ R60, R6, R60, R59 ;  /* 0x0000003c063c7223 */ /* 0x000fe2000001003b */
[----:B------:R-:W-:-:S02]  /*ca60*/  F2FP.F16.F32.PACK_AB R4, R89, R92 ;  /* 0x0000005c5904723e */ /* 0x000fc400000000ff */
[----:B------:R-:W-:Y:S02]  /*ca70*/  F2FP.F16.F32.PACK_AB R6, R88, R77 ;  /* 0x0000004d5806723e */ /* 0x000fe400000000ff */
[----:B------:R-:W-:-:S05]  /*ca80*/  F2FP.F16.F32.PACK_AB R5, R60, R5 ;  /* 0x000000053c05723e */ /* 0x000fca00000000ff */
[----:B------:R0:W-:Y:S02]  /*ca90*/  STS.128 [R62+0xc400], R4 ;  /* 0x00c400043e007388 */ /* 0x0001e40000000c00 */
.L_x_1802:
[----:B------:R-:W-:Y:S05]  /*caa0*/  BSYNC B2 ;  /* 0x0000000000027941 */ /* 0x000fea0003800000 */
.L_x_1801:
[----:B------:R-:W-:Y:S04]  /*cab0*/  BSSY B2, `(.L_x_1803) ;  /* 0x000002c000027945 */ /* 0x000fe80003800000 */
[----:B------:R-:W-:Y:S05]  /*cac0*/  @P1 BRA `(.L_x_1804) ;  /* 0x0000000000a81947 */ /* 0x000fea0003800000 */
[----:B0-----:R-:W0:Y:S01]  /*cad0*/  LDS.128 R4, [R0] ;  /* 0x0000000000047984 */ /* 0x001e220000000c00 */
[----:B------:R-:W-:Y:S01]  /*cae0*/  SHF.R.U32.HI R59, RZ, 0x10, R57 ;  /* 0x00000010ff3b7819 */ /* 0x000fe20000011639 */
[----:B------:R-:W-:Y:S01]  /*caf0*/  HADD2.F32 R58, -RZ, R86.H0_H0 ;  /* 0x20000056ff3a7230 */ /* 0x000fe20000004100 */
[----:B------:R-:W-:Y:S01]  /*cb00*/  SHF.R.U32.HI R61, RZ, 0x10, R55 ;  /* 0x00000010ff3d7819 */ /* 0x000fe20000011637 */
[----:B------:R-:W-:Y:S01]  /*cb10*/  HADD2.F32 R60, -RZ, R85.H0_H0 ;  /* 0x20000055ff3c7230 */ /* 0x000fe20000004100 */
[----:B------:R-:W-:Y:S01]  /*cb20*/  SHF.R.U64 R89, R56, 0x10, R57 ;  /* 0x0000001038597819 */ /* 0x000fe20000001239 */
[----:B------:R-:W-:Y:S01]  /*cb30*/  HADD2.F32 R59, -RZ, R59.H0_H0 ;  /* 0x2000003bff3b7230 */ /* 0x000fe20000004100 */
[----:B------:R-:W-:Y:S01]  /*cb40*/  SHF.R.U64 R87, R54, 0x10, R55 ;  /* 0x0000001036577819 */ /* 0x000fe20000001237 */
[----:B------:R-:W-:Y:S02]  /*cb50*/  HADD2.F32 R61, -RZ, R61.H0_H0 ;  /* 0x2000003dff3d7230 */ /* 0x000fe40000004100 */
[----:B------:R-:W-:-:S02]  /*cb60*/  HADD2.F32 R85, -RZ, R85.H1_H1 ;  /* 0x30000055ff557230 */ /* 0x000fc40000004100 */
[----:B------:R-:W-:Y:S02]  /*cb70*/  HADD2.F32 R86, -RZ, R86.H1_H1 ;  /* 0x30000056ff567230 */ /* 0x000fe40000004100 */
[--C-:B0-----:R-:W-:Y:S02]  /*cb80*/  HADD2.F32 R57, -RZ, R7.reuse.H1_H1 ;  /* 0x30000007ff397230 */ /* 0x101fe40000004100 */
[----:B------:R-:W-:Y:S02]  /*cb90*/  HADD2.F32 R56, -RZ, R7.H0_H0 ;  /* 0x20000007ff387230 */ /* 0x000fe40000004100 */
[--C-:B------:R-:W-:Y:S02]  /*cba0*/  HADD2.F32 R7, -RZ, R4.reuse.H0_H0 ;  /* 0x20000004ff077230 */ /* 0x100fe40000004100 */
[C---:B------:R-:W-:Y:S01]  /*cbb0*/  FMUL.FTZ R90, R57.reuse, R59 ;  /* 0x0000003b395a7220 */ /* 0x040fe20000410000 */
[----:B------:R-:W-:Y:S02]  /*cbc0*/  HADD2.F32 R4, -RZ, R4.H1_H1 ;  /* 0x30000004ff047230 */ /* 0x000fe40000004100 */
[----:B------:R-:W-:Y:S01]  /*cbd0*/  FMUL.FTZ R77, R57, R61 ;  /* 0x0000003d394d7220 */ /* 0x000fe20000410000 */
[----:B------:R-:W-:-:S02]  /*cbe0*/  HADD2.F32 R54, -RZ, R6.H0_H0 ;  /* 0x20000006ff367230 */ /* 0x000fc40000004100 */
[----:B------:R-:W-:Y:S01]  /*cbf0*/  FFMA.FTZ R92, R56, R61, R90 ;  /* 0x0000003d385c7223 */ /* 0x000fe2000001005a */
[----:B------:R-:W-:Y:S02]  /*cc00*/  HADD2.F32 R55, -RZ, R6.H1_H1 ;  /* 0x30000006ff377230 */ /* 0x000fe40000004100 */
[----:B------:R-:W-:Y:S01]  /*cc10*/  FMUL.FTZ R88, R4, R60 ;  /* 0x0000003c04587220 */ /* 0x000fe20000410000 */
[--C-:B------:R-:W-:Y:S02]  /*cc20*/  HADD2.F32 R6, -RZ, R5.reuse.H0_H0 ;  /* 0x20000005ff067230 */ /* 0x100fe40000004100 */
[----:B------:R-:W-:Y:S01]  /*cc30*/  FFMA.FTZ R77, R56, R59, -R77 ;  /* 0x0000003b384d7223 */ /* 0x000fe2000001084d */
[-C--:B------:R-:W-:Y:S01]  /*cc40*/  FMUL.FTZ R90, R4, R58.reuse ;  /* 0x0000003a045a7220 */ /* 0x080fe20000410000 */
[----:B------:R-:W-:Y:S02]  /*cc50*/  HADD2.F32 R5, -RZ, R5.H1_H1 ;  /* 0x30000005ff057230 */ /* 0x000fe40000004100 */
[----:B------:R-:W-:Y:S01]  /*cc60*/  FFMA.FTZ R88, R7, R58, -R88 ;  /* 0x0000003a07587223 */ /* 0x000fe20000010858 */
[----:B------:R-:W-:-:S02]  /*cc70*/  HADD2.F32 R56, -RZ, R87.H0_H0 ;  /* 0x20000057ff387230 */ /* 0x000fc40000004100 */
[----:B------:R-:W-:Y:S01]  /*cc80*/  FFMA.FTZ R57, R7, R60, R90 ;  /* 0x0000003c07397223 */ /* 0x000fe2000001005a */
[----:B------:R-:W-:Y:S02]  /*cc90*/  HADD2.F32 R4, -RZ, R89.H0_H0 ;  /* 0x20000059ff047230 */ /* 0x000fe40000004100 */
[CC--:B------:R-:W-:Y:S01]  /*cca0*/  FMUL.FTZ R59, R55.reuse, R85.reuse ;  /* 0x00000055373b7220 */ /* 0x0c0fe20000410000 */
[----:B------:R-:W-:Y:S01]  /*ccb0*/  FMUL.FTZ R58, R55, R86 ;  /* 0x00000056373a7220 */ /* 0x000fe20000410000 */
[C---:B------:R-:W-:Y:S01]  /*ccc0*/  FMUL.FTZ R7, R5.reuse, R56 ;  /* 0x0000003805077220 */ /* 0x040fe20000410000 */
[----:B------:R-:W-:Y:S01]  /*ccd0*/  FMUL.FTZ R55, R5, R4 ;  /* 0x0000000405377220 */ /* 0x000fe20000410000 */
[C---:B------:R-:W-:Y:S01]  /*cce0*/  FFMA.FTZ R59, R54.reuse, R86, -R59 ;  /* 0x00000056363b7223 */ /* 0x040fe2000001083b */
[----:B------:R-:W-:Y:S01]  /*ccf0*/  FFMA.FTZ R58, R54, R85, R58 ;  /* 0x00000055363a7223 */ /* 0x000fe2000001003a */
[C---:B------:R-:W-:Y:S01]  /*cd00*/  FFMA.FTZ R5, R6.reuse, R4, -R7 ;  /* 0x0000000406057223 */ /* 0x040fe20000010807 */
[----:B------:R-:W-:Y:S01]  /*cd10*/  FFMA.FTZ R56, R6, R56, R55 ;  /* 0x0000003806387223 */ /* 0x000fe20000010037 */
[----:B------:R-:W-:-:S02]  /*cd20*/  F2FP.F16.F32.PACK_AB R7, R92, R77 ;  /* 0x0000004d5c07723e */ /* 0x000fc400000000ff */
[----:B------:R-:W-:Y:S02]  /*cd30*/  F2FP.F16.F32.PACK_AB R6, R58, R59 ;  /* 0x0000003b3a06723e */ /* 0x000fe400000000ff */
[----:B------:R-:W-:Y:S02]  /*cd40*/  F2FP.F16.F32.PACK_AB R4, R57, R88 ;  /* 0x000000583904723e */ /* 0x000fe400000000ff */
[----:B------:R-:W-:-:S05]  /*cd50*/  F2FP.F16.F32.PACK_AB R5, R56, R5 ;  /* 0x000000053805723e */ /* 0x000fca00000000ff */
[----:B------:R1:W-:Y:S02]  /*cd60*/  STS.128 [R0], R4 ;  /* 0x0000000400007388 */ /* 0x0003e40000000c00 */
.L_x_1804:
[----:B------:R-:W-:Y:S05]  /*cd70*/  BSYNC B2 ;  /* 0x0000000000027941 */ /* 0x000fea0003800000 */
.L_x_1803:
[----:B------:R-:W-:Y:S04]  /*cd80*/  BSSY B2, `(.L_x_1805) ;  /* 0x000002c000027945 */ /* 0x000fe80003800000 */
[----:B------:R-:W-:Y:S05]  /*cd90*/  @P2 BRA `(.L_x_1806) ;  /* 0x0000000000a82947 */ /* 0x000fea0003800000 */
[----:B01----:R-:W0:Y:S01]  /*cda0*/  LDS.128 R4, [R62+0x10400] ;  /* 0x010400003e047984 */ /* 0x003e220000000c00 */
        /* <DEDUP_REMOVED lines=40> */
[----:B------:R2:W-:Y:S02]  /*d030*/  STS.128 [R62+0x10400], R4 ;  /* 0x010400043e007388 */ /* 0x0005e40000000c00 */
.L_x_1806:
[----:B------:R-:W-:Y:S05]  /*d040*/  BSYNC B2 ;  /* 0x0000000000027941 */ /* 0x000fea0003800000 */
.L_x_1805:
[----:B------:R-:W-:Y:S04]  /*d050*/  BSSY B2, `(.L_x_1807) ;  /* 0x000002c000027945 */ /* 0x000fe80003800000 */
[----:B------:R-:W-:Y:S05]  /*d060*/  @P3 BRA `(.L_x_1808) ;  /* 0x0000000000a83947 */ /* 0x000fea0003800000 */
[----:B012---:R-:W0:Y:S01]  /*d070*/  LDS.128 R4, [R0+0x4000] ;  /* 0x0040000000047984 */ /* 0x007e220000000c00 */
        /* <DEDUP_REMOVED lines=41> */
.L_x_1808:
[----:B------:R-:W-:Y:S05]  /*d310*/  BSYNC B2 ;  /* 0x0000000000027941 */ /* 0x000fea0003800000 */
.L_x_1807:
[----:B------:R-:W-:Y:S04]  /*d320*/  BSSY B2, `(.L_x_1809) ;  /* 0x000002c000027945 */ /* 0x000fe80003800000 */
[----:B------:R-:W-:Y:S05]  /*d330*/  @P4 BRA `(.L_x_1810) ;  /* 0x0000000000a84947 */ /* 0x000fea0003800000 */
[----:B0123--:R-:W0:Y:S01]  /*d340*/  LDS.128 R4, [R62+0x14400] ;  /* 0x014400003e047984 */ /* 0x00fe220000000c00 */
[----:B------:R-:W-:Y:S01]  /*d350*/  SHF.R.U32.HI R45, RZ, 0x10, R37 ;  /* 0x00000010ff2d7819 */ /* 0x000fe20000011625 */
[----:B------:R-:W-:Y:S01]  /*d360*/  HADD2.F32 R44, -RZ, R80.H0_H0 ;  /* 0x20000050ff2c7230 */ /* 0x000fe20000004100 */
[--C-:B------:R-:W-:Y:S01]  /*d370*/  SHF.R.U32.HI R47, RZ, 0x10, R39.reuse ;  /* 0x00000010ff2f7819 */ /* 0x100fe20000011627 */
        /* <DEDUP_REMOVED lines=38> */
.L_x_1810:
[----:B------:R-:W-:Y:S05]  /*d5e0*/  BSYNC B2 ;  /* 0x0000000000027941 */ /* 0x000fea0003800000 */
.L_x_1809:
[----:B------:R-:W-:Y:S05]  /*d5f0*/  @P5 BRA `(.L_x_1800) ;  /* 0x0000000000a85947 */ /* 0x000fea0003800000 */
[----:B01234-:R-:W0:Y:S01]  /*d600*/  LDS.128 R4, [R0+0x8000] ;  /* 0x0080000000047984 */ /* 0x01fe220000000c00 */
        /* <DEDUP_REMOVED lines=41> */
.L_x_1800:
[----:B------:R-:W-:Y:S05]  /*d8a0*/  BSYNC B1 ;  /* 0x0000000000017941 */ /* 0x000fea0003800000 */
.L_x_1799:
        /* <DEDUP_REMOVED lines=53> */
.L_x_1813:
[----:B------:R-:W-:Y:S05]  /*dc00*/  BSYNC B1 ;  /* 0x0000000000017941 */ /* 0x000fea0003800000 */
.L_x_1812:
[----:B------:R-:W-:Y:S04]  /*dc10*/  BSSY B1, `(.L_x_1814) ;  /* 0x000002c000017945 */ /* 0x000fe80003800000 */
[----:B------:R-:W-:Y:S05]  /*dc20*/  @P1 BRA `(.L_x_1815) ;  /* 0x0000000000a81947 */ /* 0x000fea0003800000 */
[----:B0-----:R-:W0:Y:S01]  /*dc30*/  LDS.128 R4, [R0+0x2000] ;  /* 0x0020000000047984 */ /* 0x001e220000000c00 */
        /* <DEDUP_REMOVED lines=41> */
.L_x_1815:
[----:B------:R-:W-:Y:S05]  /*ded0*/  BSYNC B1 ;  /* 0x0000000000017941 */ /* 0x000fea0003800000 */
.L_x_1814:
[----:B------:R-:W-:Y:S04]  /*dee0*/  BSSY B1, `(.L_x_1816) ;  /* 0x000002c000017945 */ /* 0x000fe80003800000 */
[----:B------:R-:W-:Y:S05]  /*def0*/  @P2 BRA `(.L_x_1817) ;  /* 0x0000000000a82947 */ /* 0x000fea0003800000 */
[----:B01----:R-:W0:Y:S01]  /*df00*/  LDS.128 R4, [R62+0x12400] ;  /* 0x012400003e047984 */ /* 0x003e220000000c00 */
[----:B------:R-:W-:Y:S01]  /*df10*/  SHF.R.U32.HI R31, RZ, 0x10, R35 ;  /* 0x00000010ff1f7819 */ /* 0x000fe20000011623 */
[----:B------:R-:W-:Y:S01]  /*df20*/  HADD2.F32 R30, -RZ, R72.H0_H0 ;  /* 0x20000048ff1e7230 */ /* 0x000fe20000004100 */
[--C-:B------:R-:W-:Y:S01]  /*df30*/  SHF.R.U64 R37, R32, 0x10, R33.reuse ;  /* 0x0000001020257819 */ /* 0x100fe20000001221 */
[--C-:B------:R-:W-:Y:S01]  /*df40*/  HADD2.F32 R32, -RZ, R70.reuse.H0_H0 ;  /* 0x20000046ff207230 */ /* 0x100fe20000004100 */
[----:B------:R-:W-:Y:S01]  /*df50*/  SHF.R.U32.HI R33, RZ, 0x10, R33 ;  /* 0x00000010ff217819 */ /* 0x000fe20000011621 */
[----:B------:R-:W-:Y:S01]  /*df60*/  HADD2.F32 R31, -RZ, R31.H0_H0 ;  /* 0x2000001fff1f7230 */ /* 0x000fe20000004100 */
[----:B------:R-:W-:Y:S01]  /*df70*/  SHF.R.U64 R39, R34, 0x10, R35 ;  /* 0x0000001022277819 */ /* 0x000fe20000001223 */
[----:B------:R-:W-:Y:S02]  /*df80*/  HADD2.F32 R70, -RZ, R70.H1_H1 ;  /* 0x30000046ff467230 */ /* 0x000fe40000004100 */
[----:B------:R-:W-:-:S02]  /*df90*/  HADD2.F32 R33, -RZ, R33.H0_H0 ;  /* 0x20000021ff217230 */ /* 0x000fc40000004100 */
        /* <DEDUP_REMOVED lines=19> */
[C---:B------:R-:W-:Y:S01]  /*e0d0*/  FMUL.FTZ R31, R27.reuse, R70 ;  /* 0x000000461b1f7220 */ /* 0x040fe20000410000 */
        /* <DEDUP_REMOVED lines=12> */
.L_x_1817:
[----:B------:R-:W-:Y:S05]  /*e1a0*/  BSYNC B1 ;  /* 0x0000000000017941 */ /* 0x000fea0003800000 */
.L_x_1816:
[----:B------:R-:W-:Y:S04]  /*e1b0*/  BSSY B1, `(.L_x_1818) ;  /* 0x000002c000017945 */ /* 0x000fe80003800000 */
[----:B------:R-:W-:Y:S05]  /*e1c0*/  @P3 BRA `(.L_x_1819) ;  /* 0x0000000000a83947 */ /* 0x000fea0003800000 */
[----:B012---:R-:W0:Y:S01]  /*e1d0*/  LDS.128 R4, [R0+0x6000] ;  /* 0x0060000000047984 */ /* 0x007e220000000c00 */
[----:B------:R-:W-:Y:S01]  /*e1e0*/  SHF.R.U32.HI R27, RZ, 0x10, R25 ;  /* 0x00000010ff1b7819 */ /* 0x000fe20000011619 */
[----:B------:R-:W-:Y:S01]  /*e1f0*/  HADD2.F32 R26, -RZ, R67.H0_H0 ;  /* 0x20000043ff1a7230 */ /* 0x000fe20000004100 */
[----:B------:R-:W-:Y:S01]  /*e200*/  SHF.R.U32.HI R29, RZ, 0x10, R21 ;  /* 0x00000010ff1d7819 */ /* 0x000fe20000011615 */
[--C-:B------:R-:W-:Y:S01]  /*e210*/  HADD2.F32 R28, -RZ, R66.reuse.H0_H0 ;  /* 0x20000042ff1c7230 */ /* 0x100fe20000004100 */
        /* <DEDUP_REMOVED lines=25> */
[-C--:B------:R-:W-:Y:S01]  /*e3b0*/  FMUL.FTZ R29, R21, R67.reuse ;  /* 0x00000043151d7220 */ /* 0x080fe20000410000 */
        /* <DEDUP_REMOVED lines=11> */
.L_x_1819:
[----:B------:R-:W-:Y:S05]  /*e470*/  BSYNC B1 ;  /* 0x0000000000017941 */ /* 0x000fea0003800000 */
.L_x_1818:
[----:B------:R-:W-:Y:S04]  /*e480*/  BSSY B1, `(.L_x_1820) ;  /* 0x000002c000017945 */ /* 0x000fe80003800000 */
[----:B------:R-:W-:Y:S05]  /*e490*/  @P4 BRA `(.L_x_1821) ;  /* 0x0000000000a84947 */ /* 0x000fea0003800000 */
[----:B0123--:R-:W0:Y:S01]  /*e4a0*/  LDS.128 R4, [R62+0x16400] ;  /* 0x016400003e047984 */ /* 0x00fe220000000c00 */
        /* <DEDUP_REMOVED lines=41> */
.L_x_1821:
[----:B------:R-:W-:Y:S05]  /*e740*/  BSYNC B1 ;  /* 0x0000000000017941 */ /* 0x000fea0003800000 */
.L_x_1820:
[----:B------:R-:W-:Y:S05]  /*e750*/  @P5 BRA `(.L_x_1811) ;  /* 0x00000034009c5947 */ /* 0x000fea0003800000 */
[----:B01234-:R-:W0:Y:S01]  /*e760*/  LDS.128 R4, [R0+0xa000] ;  /* 0x00a0000000047984 */ /* 0x01fe220000000c00 */
        /* <DEDUP_REMOVED lines=9> */
[--C-:B0-----:R-:W-:Y:S02]  /*e800*/  HADD2.F32 R11, -RZ, R7.reuse.H1_H1 ;  /* 0x30000007ff0b7230 */ /* 0x101fe40000004100 */
[----:B------:R-:W-:Y:S02]  /*e810*/  HADD2.F32 R10, -RZ, R7.H0_H0 ;  /* 0x20000007ff0a7230 */ /* 0x000fe40000004100 */
[--C-:B------:R-:W-:Y:S02]  /*e820*/  HADD2.F32 R7, -RZ, R4.reuse.H0_H0 ;  /* 0x20000004ff077230 */ /* 0x100fe40000004100 */
[C---:B------:R-:W-:Y:S01]  /*e830*/  FMUL.FTZ R21, R11.reuse, R15 ;  /* 0x0000000f0b157220 */ /* 0x040fe20000410000 */
[----:B------:R-:W-:Y:S02]  /*e840*/  HADD2.F32 R4, -RZ, R4.H1_H1 ;  /* 0x30000004ff047230 */ /* 0x000fe40000004100 */
[----:B------:R-:W-:Y:S01]  /*e850*/  FMUL.FTZ R24, R11, R13 ;  /* 0x0000000d0b187220 */ /* 0x000fe20000410000 */
[----:B------:R-:W-:-:S02]  /*e860*/  HADD2.F32 R8, -RZ, R6.H0_H0 ;  /* 0x20000006ff087230 */ /* 0x000fc40000004100 */
[C---:B------:R-:W-:Y:S01]  /*e870*/  FFMA.FTZ R21, R10.reuse, R13, -R21 ;  /* 0x0000000d0a157223 */ /* 0x040fe20000010815 */
[----:B------:R-:W-:Y:S02]  /*e880*/  HADD2.F32 R9, -RZ, R6.H1_H1 ;  /* 0x30000006ff097230 */ /* 0x000fe40000004100 */
[----:B------:R-:W-:Y:S01]  /*e890*/  FFMA.FTZ R26, R10, R15, R24 ;  /* 0x0000000f0a1a7223 */ /* 0x000fe20000010018 */
[----:B------:R-:W-:Y:S02]  /*e8a0*/  HADD2.F32 R6, -RZ, R5.H0_H0 ;  /* 0x20000005ff067230 */ /* 0x000fe40000004100 */
[C---:B------:R-:W-:Y:S01]  /*e8b0*/  FMUL.FTZ R20, R4.reuse, R14 ;  /* 0x0000000e04147220 */ /* 0x040fe20000410000 */
[----:B------:R-:W-:Y:S01]  /*e8c0*/  FMUL.FTZ R24, R4, R12 ;  /* 0x0000000c04187220 */ /* 0x000fe20000410000 */
[----:B------:R-:W-:Y:S02]  /*e8d0*/  HADD2.F32 R10, -RZ, R3.H1_H1 ;  /* 0x30000003ff0a7230 */ /* 0x000fe40000004100 */
[----:B------:R-:W-:Y:S01]  /*e8e0*/  FMUL.FTZ R15, R9, R63 ;  /* 0x0000003f090f7220 */ /* 0x000fe20000410000 */
[----:B------:R-:W-:-:S02]  /*e8f0*/  HADD2.F32 R5, -RZ, R5.H1_H1 ;  /* 0x30000005ff057230 */ /* 0x000fc40000004100 */
[C---:B------:R-:W-:Y:S01]  /*e900*/  FFMA.FTZ R20, R7.reuse, R12, -R20 ;  /* 0x0000000c07147223 */ /* 0x040fe20000010814 */
[----:B------:R-:W-:Y:S02]  /*e910*/  HADD2.F32 R4, -RZ, R25.H0_H0 ;  /* 0x20000019ff047230 */ /* 0x000fe40000004100 */
[----:B------:R-:W-:Y:S01]  /*e920*/  FFMA.FTZ R11, R7, R14, R24 ;  /* 0x0000000e070b7223 */ /* 0x000fe20000010018 */
[----:B------:R-:W-:Y:S02]  /*e930*/  HADD2.F32 R3, -RZ, R27.H0_H0 ;  /* 0x2000001bff037230 */ /* 0x000fe40000004100 */
[-C--:B------:R-:W-:Y:S01]  /*e940*/  FMUL.FTZ R13, R9, R10.reuse ;  /* 0x0000000a090d7220 */ /* 0x080fe20000410000 */
[C---:B------:R-:W-:Y:S01]  /*e950*/  FFMA.FTZ R10, R8.reuse, R10, R15 ;  /* 0x0000000a080a7223 */ /* 0x040fe2000001000f */
[C---:B------:R-:W-:Y:S01]  /*e960*/  FMUL.FTZ R7, R5.reuse, R4 ;  /* 0x0000000405077220 */ /* 0x040fe20000410000 */
[----:B------:R-:W-:Y:S01]  /*e970*/  FMUL.FTZ R9, R5, R3 ;  /* 0x0000000305097220 */ /* 0x000fe20000410000 */
[----:B------:R-:W-:-:S02]  /*e980*/  FFMA.FTZ R13, R8, R63, -R13 ;  /* 0x0000003f080d7223 */ /* 0x000fc4000001080d */
[----:B------:R-:W-:Y:S01]  /*e990*/  FFMA.FTZ R5, R6, R3, -R7 ;  /* 0x0000000306057223 */ /* 0x000fe20000010807 */
[----:B------:R-:W-:Y:S01]  /*e9a0*/  F2FP.F16.F32.PACK_AB R7, R26, R21 ;  /* 0x000000151a07723e */ /* 0x000fe200000000ff */
[----:B------:R-:W-:Y:S01]  /*e9b0*/  FFMA.FTZ R8, R6, R4, R9 ;  /* 0x0000000406087223 */ /* 0x000fe20000010009 */
[----:B------:R-:W-:Y:S02]  /*e9c0*/  F2FP.F16.F32.PACK_AB R4, R11, R20 ;  /* 0x000000140b04723e */ /* 0x000fe400000000ff */
[----:B------:R-:W-:Y:S02]  /*e9d0*/  F2FP.F16.F32.PACK_AB R6, R10, R13 ;  /* 0x0000000d0a06723e */ /* 0x000fe400000000ff */
[----:B------:R-:W-:-:S05]  /*e9e0*/  F2FP.F16.F32.PACK_AB R5, R8, R5 ;  /* 0x000000050805723e */ /* 0x000fca00000000ff */
[----:B------:R0:W-:Y:S01]  /*e9f0*/  STS.128 [R0+0xa000], R4 ;  /* 0x00a0000400007388 */ /* 0x0001e20000000c00 */
[----:B------:R-:W-:Y:S05]  /*ea00*/  BRA `(.L_x_1811) ;  /* 0x0000003000f07947 */ /* 0x000fea0003800000 */
.L_x_1790:
[----:B------:R-:W0:Y:S01]  /*ea10*/  LDC R28, c[0x0][0x448] ;  /* 0x00011200ff1c7b82 */ /* 0x000e220000000800 */
[----:B------:R-:W-:Y:S01]  /*ea20*/  IMAD R3, R189, 0x40, R10 ;  /* 0x00000040bd037824 */ /* 0x000fe200078e020a */
[----:B------:R-:W-:Y:S01]  /*ea30*/  ULDC.64 UR4, c[0x0][0x3f8] ;  /* 0x0000fe0000047ab9 */ /* 0x000fe20000000a00 */
[----:B------:R-:W-:Y:S01]  /*ea40*/  ULDC.64 UR6, c[0x0][0x408] ;  /* 0x0001020000067ab9 */ /* 0x000fe20000000a00 */
[----:B------:R-:W-:Y:S02]  /*ea50*/  IMAD.MOV.U32 R8, RZ, RZ, R24 ;  /* 0x000000ffff087224 */ /* 0x000fe400078e0018 */
[----:B------:R-:W-:Y:S02]  /*ea60*/  IMAD.MOV.U32 R9, RZ, RZ, R29 ;  /* 0x000000ffff097224 */ /* 0x000fe400078e001d */
[----:B------:R-:W-:Y:S01]  /*ea70*/  IMAD.MOV.U32 R4, RZ, RZ, R26 ;  /* 0x000000ffff047224 */ /* 0x000fe200078e001a */
[----:B0-----:R-:W-:-:S13]  /*ea80*/  ISETP.NE.AND P0, PT, R28, 0x1, PT ;  /* 0x000000011c00780c */ /* 0x001fda0003f05270 */
[----:B------:R-:W0:Y:S08]  /*ea90*/  @P0 LDC R0, c[0x0][0x44c] ;  /* 0x00011300ff000b82 */ /* 0x000e300000000800 */
[----:B------:R-:W1:Y:S01]  /*eaa0*/  @P0 LDC R5, c[0x0][0x450] ;  /* 0x00011400ff050b82 */ /* 0x000e620000000800 */
[----:B0-----:R-:W-:-:S05]  /*eab0*/  @P0 IMAD.HI.U32 R0, R3, R0, RZ ;  /* 0x0000000003000227 */ /* 0x001fca00078e00ff */
[----:B-1----:R-:W-:Y:S02]  /*eac0*/  @P0 SHF.R.U32.HI R3, RZ, R5, R0 ;  /* 0x00000005ff030219 */ /* 0x002fe40000011600 */
[----:B------:R-:W-:Y:S02]  /*ead0*/  MOV R5, R31 ;  /* 0x0000001f00057202 */ /* 0x000fe40000000f00 */
        /* <DEDUP_REMOVED lines=17> */
[----:B------:R-:W0:Y:S04]  /*ebf0*/  SHFL.IDX PT, R3, R8, RZ, 0x1c1f ;  /* 0x001c1fff08037589 */ /* 0x000e2800000e0000 */
[----:B------:R-:W1:Y:S04]  /*ec00*/  SHFL.IDX PT, R0, R6, RZ, 0x1c1f ;  /* 0x001c1fff06007589 */ /* 0x000e6800000e0000 */
[----:B------:R2:W3:Y:S04]  /*ec10*/  SHFL.IDX PT, R5, R7, RZ, 0x1c1f ;  /* 0x001c1fff07057589 */ /* 0x0004e800000e0000 */
[----:B------:R2:W4:Y:S01]  /*ec20*/  SHFL.IDX PT, R14, R9, RZ, 0x1c1f ;  /* 0x001c1fff090e7589 */ /* 0x00052200000e0000 */
[----:B0-----:R-:W-:-:S02]  /*ec30*/  IMAD.MOV.U32 R21, RZ, RZ, R3 ;  /* 0x000000ffff157224 */ /* 0x001fc400078e0003 */
[----:B-12---:R-:W-:-:S07]  /*ec40*/  IMAD.MOV.U32 R20, RZ, RZ, R0 ;  /* 0x000000ffff147224 */ /* 0x006fce00078e0000 */
.L_x_2139:
[----:B------:R-:W-:Y:S01]  /*ec50*/  IMAD R73, R163, R28, RZ ;  /* 0x0000001ca3497224 */ /* 0x000fe200078e02ff */
[----:B------:R-:W-:Y:S01]  /*ec60*/  BSSY B1, `(.L_x_1823) ;  /* 0x0000030000017945 */ /* 0x000fe20003800000 */
[----:B----4-:R-:W-:Y:S01]  /*ec70*/  IMAD.MOV.U32 R50, RZ, RZ, R14 ;  /* 0x000000ffff327224 */ /* 0x010fe200078e000e */
[----:B------:R-:W-:Y:S01]  /*ec80*/  CS2R R44, SRZ ;  /* 0x00000000002c7805 */ /* 0x000fe2000001ff00 */
[----:B---3--:R-:W-:Y:S01]  /*ec90*/  IMAD.MOV.U32 R51, RZ, RZ, R5 ;  /* 0x000000ffff337224 */ /* 0x008fe200078e0005 */
        /* <DEDUP_REMOVED lines=20> */
[----:B------:R-:W-:-:S02]  /*ede0*/  CS2R R44, SRZ ;  /* 0x00000000002c7805 */ /* 0x000fc4000001ff00 */
[----:B------:R-:W-:Y:S02]  /*edf0*/  CS2R R46, SRZ ;  /* 0x00000000002e7805 */ /* 0x000fe4000001ff00 */
[----:B------:R-:W-:Y:S02]  /*ee00*/  CS2R R28, SRZ ;  /* 0x00000000001c7805 */ /* 0x000fe4000001ff00 */
[----:B------:R-:W-:-:S03]  /*ee10*/  @!P1 SHF.L.U32 R15, R191, 0x3, RZ ;  /* 0x00000003bf0f9819 */ /* 0x000fc600000006ff */
[----:B------:R-:W-:-:S04]  /*ee20*/  @!P0 IMAD.WIDE R4, R18, 0x2, R20 ;  /* 0x0000000212048825 */ /* 0x000fc800078e0214 */
[----:B------:R-:W-:Y:S01]  /*ee30*/  @!P2 IMAD.SHL.U32 R49, R192, 0x8, RZ ;  /* 0x00000008c031a824 */ /* 0x000fe200078e00ff */
[----:B------:R0:W5:Y:S01]  /*ee40*/  @!P0 LD.E.128 R32, desc[UR6][R4.64] ;  /* 0x0000000604208980 */ /* 0x000162000c101d00 */
[--C-:B------:R-:W-:Y:S01]  /*ee50*/  @!P1 IMAD.WIDE R12, R15, 0x2, R20.reuse ;  /* 0x000000020f0c9825 */ /* 0x100fe200078e0214 */
[----:B------:R-:W-:Y:S02]  /*ee60*/  CS2R R30, SRZ ;  /* 0x00000000001e7805 */ /* 0x000fe4000001ff00 */
[----:B------:R-:W-:Y:S02]  /*ee70*/  CS2R R40, SRZ ;  /* 0x0000000000287805 */ /* 0x000fe4000001ff00 */
[----:B------:R-:W-:Y:S01]  /*ee80*/  CS2R R42, SRZ ;  /* 0x00000000002a7805 */ /* 0x000fe2000001ff00 */
[----:B------:R-:W-:Y:S01]  /*ee90*/  @!P2 IMAD.WIDE R20, R49, 0x2, R20 ;  /* 0x000000023114a825 */ /* 0x000fe200078e0214 */
[----:B------:R-:W-:Y:S02]  /*eea0*/  CS2R R24, SRZ ;  /* 0x0000000000187805 */ /* 0x000fe4000001ff00 */
[----:B------:R-:W-:-:S02]  /*eeb0*/  CS2R R26, SRZ ;  /* 0x00000000001a7805 */ /* 0x000fc4000001ff00 */
[----:B------:R-:W-:Y:S02]  /*eec0*/  CS2R R36, SRZ ;  /* 0x0000000000247805 */ /* 0x000fe4000001ff00 */
[----:B------:R-:W-:Y:S01]  /*eed0*/  CS2R R38, SRZ ;  /* 0x0000000000267805 */ /* 0x000fe2000001ff00 */
[--C-:B------:R-:W-:Y:S01]  /*eee0*/  @!P1 IMAD.WIDE R14, R15, 0x2, R50.reuse ;  /* 0x000000020f0e9825 */ /* 0x100fe200078e0232 */
[----:B------:R1:W5:Y:S03]  /*eef0*/  @!P1 LD.E.128 R28, desc[UR6][R12.64] ;  /* 0x000000060c1c9980 */ /* 0x000366000c101d00 */
[--C-:B------:R-:W-:Y:S01]  /*ef00*/  @!P2 IMAD.WIDE R48, R49, 0x2, R50.reuse ;  /* 0x000000023130a825 */ /* 0x100fe200078e0232 */
[----:B------:R1:W5:Y:S03]  /*ef10*/  @!P1 LD.E.128 R40, desc[UR6][R14.64] ;  /* 0x000000060e289980 */ /* 0x000366000c101d00 */
[----:B0-----:R-:W-:Y:S01]  /*ef20*/  @!P0 IMAD.WIDE R4, R18, 0x2, R50 ;  /* 0x0000000212048825 */ /* 0x001fe200078e0232 */
[----:B------:R1:W5:Y:S04]  /*ef30*/  @!P2 LD.E.128 R24, desc[UR6][R20.64] ;  /* 0x000000061418a980 */ /* 0x000368000c101d00 */
[----:B------:R1:W5:Y:S04]  /*ef40*/  @!P0 LD.E.128 R44, desc[UR6][R4.64] ;  /* 0x00000006042c8980 */ /* 0x000368000c101d00 */
[----:B------:R1:W5:Y:S02]  /*ef50*/  @!P2 LD.E.128 R36, desc[UR6][R48.64] ;  /* 0x000000063024a980 */ /* 0x000364000c101d00 */
.L_x_1824:
[----:B------:R-:W-:Y:S05]  /*ef60*/  BSYNC B1 ;  /* 0x0000000000017941 */ /* 0x000fea0003800000 */
.L_x_1823:
[----:B-1---5:R-:W-:Y:S01]  /*ef70*/  IMAD.MOV.U32 R4, RZ, RZ, R46 ;  /* 0x000000ffff047224 */ /* 0x022fe200078e002e */
[----:B------:R-:W-:Y:S01]  /*ef80*/  UMOV UR4, 0xffffffff ;  /* 0xffffffff00047882 */ /* 0x000fe20000000000 */
        /* <DEDUP_REMOVED lines=29> */
[----:B------:R-:W-:Y:S02]  /*f160*/  PRMT R88, R88, 0x5410, R5 ;  /* 0x0000541058587816 */ /* 0x000fe40000000005 */
[----:B------:R-:W-:Y:S02]  /*f170*/  MOV R5, R31 ;  /* 0x0000001f00057202 */ /* 0x000fe40000000f00 */
[----:B------:R-:W-:Y:S01]  /*f180*/  PRMT R85, R0, 0x5410, R3 ;  /* 0x0000541000557816 */ /* 0x000fe20000000003 */
[----:B------:R-:W-:Y:S01]  /*f190*/  IMAD.MOV.U32 R0, RZ, RZ, R24 ;  /* 0x000000ffff007224 */ /* 0x000fe200078e0018 */
[----:B------:R-:W-:Y:S01]  /*f1a0*/  PRMT R86, R4, 0x5410, R5 ;  /* 0x0000541004567816 */ /* 0x000fe20000000005 */
[----:B------:R-:W-:-:S02]  /*f1b0*/  IMAD.MOV.U32 R4, RZ, RZ, R26 ;  /* 0x000000ffff047224 */ /* 0x000fc400078e001a */
[----:B------:R-:W-:Y:S02]  /*f1c0*/  IMAD.MOV.U32 R5, RZ, RZ, R27 ;  /* 0x000000ffff057224 */ /* 0x000fe400078e001b */
[----:B------:R-:W-:-:S03]  /*f1d0*/  IMAD.MOV.U32 R3, RZ, RZ, R25 ;  /* 0x000000ffff037224 */ /* 0x000fc600078e0019 */
[----:B------:R-:W-:Y:S02]  /*f1e0*/  PRMT R77, R4, 0x5410, R5 ;  /* 0x00005410044d7816 */ /* 0x000fe40000000005 */
[----:B------:R-:W-:Y:S02]  /*f1f0*/  CS2R R4, SRZ ;  /* 0x0000000000047805 */ /* 0x000fe4000001ff00 */
[----:B------:R-:W-:Y:S01]  /*f200*/  PRMT R76, R0, 0x5410, R3 ;  /* 0x00005410004c7816 */ /* 0x000fe20000000003 */
[----:B------:R-:W-:Y:S06]  /*f210*/  BRA.DIV UR4, `(.L_x_1825) ;  /* 0x0000019a044c7947 */ /* 0x000fec000b800000 */
[----:B------:R-:W0:Y:S04]  /*f220*/  SHFL.IDX PT, R3, R8, 0x1, 0x1c1f ;  /* 0x003c1f0008037f89 */ /* 0x000e2800000e0000 */
[----:B------:R-:W1:Y:S04]  /*f230*/  SHFL.IDX PT, R0, R6, 0x1, 0x1c1f ;  /* 0x003c1f0006007f89 */ /* 0x000e6800000e0000 */
[----:B------:R-:W2:Y:S04]  /*f240*/  SHFL.IDX PT, R7, R7, 0x1, 0x1c1f ;  /* 0x003c1f0007077f89 */ /* 0x000ea800000e0000 */
[----:B------:R3:W4:Y:S01]  /*f250*/  SHFL.IDX PT, R14, R9, 0x1, 0x1c1f ;  /* 0x003c1f00090e7f89 */ /* 0x00072200000e0000 */
[----:B0-----:R-:W-:-:S02]  /*f260*/  IMAD.MOV.U32 R61, RZ, RZ, R3 ;  /* 0x000000ffff3d7224 */ /* 0x001fc400078e0003 */
[----:B-1-3--:R-:W-:-:S07]  /*f270*/  IMAD.MOV.U32 R60, RZ, RZ, R0 ;  /* 0x000000ffff3c7224 */ /* 0x00afce00078e0000 */
.L_x_2145:
[----:B------:R-:W-:Y:S01]  /*f280*/  IADD3 R10, R10, 0x40, RZ ;  /* 0x000000400a0a7810 */ /* 0x000fe20007ffe0ff */
[----:B------:R-:W-:Y:S01]  /*f290*/  BSSY B1, `(.L_x_1826) ;  /* 0x000002f000017945 */ /* 0x000fe20003800000 */
[----:B----4-:R-:W-:Y:S01]  /*f2a0*/  IMAD.MOV.U32 R62, RZ, RZ, R14 ;  /* 0x000000ffff3e7224 */ /* 0x010fe200078e000e */
[----:B------:R-:W-:Y:S02]  /*f2b0*/  CS2R R8, SRZ ;  /* 0x0000000000087805 */ /* 0x000fe4000001ff00 */
[----:B------:R-:W-:Y:S01]  /*f2c0*/  ISETP.GE.AND P0, PT, R10, R73, PT ;  /* 0x000000490a00720c */ /* 0x000fe20003f06270 */
[----:B--2---:R-:W-:Y:S01]  /*f2d0*/  IMAD.MOV.U32 R63, RZ, RZ, R7 ;  /* 0x000000ffff3f7224 */ /* 0x004fe200078e0007 */
        /* <DEDUP_REMOVED lines=20> */
[----:B------:R-:W-:Y:S01]  /*f420*/  CS2R R52, SRZ ;  /* 0x0000000000347805 */ /* 0x000fe2000001ff00 */
[----:B------:R-:W-:-:S04]  /*f430*/  @!P0 IMAD.WIDE R12, R18, 0x2, R60 ;  /* 0x00000002120c8825 */ /* 0x000fc800078e023c */
[----:B------:R-:W-:Y:S01]  /*f440*/  @!P1 IMAD.SHL.U32 R65, R191, 0x8, RZ ;  /* 0x00000008bf419824 */ /* 0x000fe200078e00ff */
[----:B------:R0:W5:Y:S01]  /*f450*/  @!P0 LD.E.128 R48, desc[UR6][R12.64] ;  /* 0x000000060c308980 */ /* 0x000162000c101d00 */
[----:B------:R-:W-:Y:S01]  /*f460*/  @!P2 IMAD.SHL.U32 R67, R192, 0x8, RZ ;  /* 0x00000008c043a824 */ /* 0x000fe200078e00ff */
[----:B------:R-:W-:Y:S01]  /*f470*/  CS2R R54, SRZ ;  /* 0x0000000000367805 */ /* 0x000fe2000001ff00 */
[--C-:B------:R-:W-:Y:S01]  /*f480*/  @!P1 IMAD.WIDE R20, R65, 0x2, R60.reuse ;  /* 0x0000000241149825 */ /* 0x100fe200078e023c */
[----:B------:R-:W-:Y:S02]  /*f490*/  CS2R R8, SRZ ;  /* 0x0000000000087805 */ /* 0x000fe4000001ff00 */
[----:B------:R-:W-:Y:S02]  /*f4a0*/  CS2R R10, SRZ ;  /* 0x00000000000a7805 */ /* 0x000fe4000001ff00 */
[----:B------:R-:W-:Y:S01]  /*f4b0*/  CS2R R56, SRZ ;  /* 0x0000000000387805 */ /* 0x000fe2000001ff00 */
[----:B------:R-:W-:Y:S01]  /*f4c0*/  @!P2 IMAD.WIDE R60, R67, 0x2, R60 ;  /* 0x00000002433ca825 */ /* 0x000fe200078e023c */
[----:B------:R-:W-:-:S02]  /*f4d0*/  CS2R R58, SRZ ;  /* 0x00000000003a7805 */ /* 0x000fc4000001ff00 */
[----:B------:R-:W-:Y:S02]  /*f4e0*/  CS2R R14, SRZ ;  /* 0x00000000000e7805 */ /* 0x000fe4000001ff00 */
[----:B0-----:R-:W-:Y:S01]  /*f4f0*/  CS2R R12, SRZ ;  /* 0x00000000000c7805 */ /* 0x001fe2000001ff00 */
[--C-:B------:R-:W-:Y:S01]  /*f500*/  @!P1 IMAD.WIDE R64, R65, 0x2, R62.reuse ;  /* 0x0000000241409825 */ /* 0x100fe200078e023e */
[----:B------:R0:W5:Y:S03]  /*f510*/  @!P1 LD.E.128 R52, desc[UR6][R20.64] ;  /* 0x0000000614349980 */ /* 0x000166000c101d00 */
[--C-:B------:R-:W-:Y:S01]  /*f520*/  @!P2 IMAD.WIDE R66, R67, 0x2, R62.reuse ;  /* 0x000000024342a825 */ /* 0x100fe200078e023e */
[----:B------:R0:W5:Y:S03]  /*f530*/  @!P1 LD.E.128 R8, desc[UR6][R64.64] ;  /* 0x0000000640089980 */ /* 0x000166000c101d00 */
[----:B------:R-:W-:Y:S01]  /*f540*/  @!P0 IMAD.WIDE R62, R18, 0x2, R62 ;  /* 0x00000002123e8825 */ /* 0x000fe200078e023e */
[----:B------:R0:W5:Y:S04]  /*f550*/  @!P2 LD.E.128 R56, desc[UR6][R60.64] ;  /* 0x000000063c38a980 */ /* 0x000168000c101d00 */
[----:B------:R0:W5:Y:S04]  /*f560*/  @!P0 LD.E.128 R4, desc[UR6][R62.64] ;  /* 0x000000063e048980 */ /* 0x000168000c101d00 */
[----:B------:R0:W5:Y:S02]  /*f570*/  @!P2 LD.E.128 R12, desc[UR6][R66.64] ;  /* 0x00000006420ca980 */ /* 0x000164000c101d00 */
.L_x_1827:
[----:B------:R-:W-:Y:S05]  /*f580*/  BSYNC B1 ;  /* 0x0000000000017941 */ /* 0x000fea0003800000 */
.L_x_1826:
[----:B------:R-:W-:Y:S01]  /*f590*/  LEA.HI R0, R187, R187, RZ, 0x1 ;  /* 0x000000bbbb007211 */ /* 0x000fe200078f08ff */
[----:B-----5:R-:W-:Y:S01]  /*f5a0*/  IMAD.MOV.U32 R3, RZ, RZ, R4 ;  /* 0x000000ffff037224 */ /* 0x020fe200078e0004 */
[----:B------:R-:W-:Y:S01]  /*f5b0*/  VIADDMNMX R73, R73, -R177, 0x80, PT ;  /* 0x0000008049497446 */ /* 0x000fe200038009b1 */
[----:B0-----:R-:W-:Y:S01]  /*f5c0*/  IMAD.MOV.U32 R20, RZ, RZ, R5 ;  /* 0x000000ffff147224 */ /* 0x001fe200078e0005 */
[----:B------:R-:W-:Y:S01]  /*f5d0*/  LOP3.LUT R0, R0, 0xfffffffe, RZ, 0xc0, !PT ;  /* 0xfffffffe00007812 */ /* 0x000fe200078ec0ff */
[----:B------:R-:W-:Y:S01]  /*f5e0*/  IMAD.MOV.U32 R21, RZ, RZ, R7 ;  /* 0x000000ffff157224 */ /* 0x000fe200078e0007 */
[----:B------:R-:W-:Y:S01]  /*f5f0*/  BSSY B1, `(.L_x_1828) ;  /* 0x0000029000017945 */ /* 0x000fe20003800000 */
[----:B------:R-:W-:Y:S01]  /*f600*/  IMAD.MOV.U32 R60, RZ, RZ, R10 ;  /* 0x000000ffff3c7224 */ /* 0x000fe200078e000a */
[----:B------:R-:W-:Y:S01]  /*f610*/  PRMT R78, R3, 0x5410, R20 ;  /* 0x00005410034e7816 */ /* 0x000fe20000000014 */
[----:B------:R-:W-:Y:S01]  /*f620*/  IMAD.IADD R0, R187, 0x1, -R0 ;  /* 0x00000001bb007824 */ /* 0x000fe200078e0a00 */
[----:B------:R-:W-:Y:S01]  /*f630*/  MOV R3, R6 ;  /* 0x0000000600037202 */ /* 0x000fe20000000f00 */
[----:B------:R-:W-:Y:S01]  /*f640*/  IMAD.MOV.U32 R20, RZ, RZ, R9 ;  /* 0x000000ffff147224 */ /* 0x000fe200078e0009 */
[----:B------:R-:W-:Y:S01]  /*f650*/  PRMT R70, R60, 0x7610, R70 ;  /* 0x000076103c467816 */ /* 0x000fe20000000046 */
[----:B------:R-:W-:Y:S01]  /*f660*/  IMAD.MOV.U32 R60, RZ, RZ, R14 ;  /* 0x000000ffff3c7224 */ /* 0x000fe200078e000e */
[----:B------:R-:W-:Y:S01]  /*f670*/  PRMT R79, R3, 0x5410, R21 ;  /* 0x00005410034f7816 */ /* 0x000fe20000000015 */
[----:B------:R-:W-:Y:S01]  /*f680*/  IMAD.MOV.U32 R3, RZ, RZ, R8 ;  /* 0x000000ffff037224 */ /* 0x000fe200078e0008 */
[----:B------:R-:W-:Y:S01]  /*f690*/  SHF.L.U32 R21, R0, 0x1f, RZ ;  /* 0x0000001f00157819 */ /* 0x000fe200000006ff */
[----:B------:R-:W-:Y:S01]  /*f6a0*/  IMAD.MOV.U32 R0, RZ, RZ, R11 ;  /* 0x000000ffff007224 */ /* 0x000fe200078e000b */
[----:B------:R-:W-:Y:S01]  /*f6b0*/  ISETP.GE.AND P1, PT, R162, R73, PT ;  /* 0x00000049a200720c */ /* 0x000fe20003f26270 */
[----:B------:R-:W-:Y:S01]  /*f6c0*/  IMAD.MOV.U32 R61, RZ, RZ, R49 ;  /* 0x000000ffff3d7224 */ /* 0x000fe200078e0031 */
[----:B------:R-:W0:Y:S01]  /*f6d0*/  SYNCS.PHASECHK.TRANS64.TRYWAIT P0, [R16+URZ+0x2a800], R21 ;  /* 0x02a80015100075a7 */ /* 0x000e22000800017f */
[----:B------:R-:W-:Y:S01]  /*f6e0*/  PRMT R69, R3, 0x5410, R20 ;  /* 0x0000541003457816 */ /* 0x000fe20000000014 */
[----:B------:R-:W-:Y:S01]  /*f6f0*/  IMAD.MOV.U32 R20, RZ, RZ, R13 ;  /* 0x000000ffff147224 */ /* 0x000fe200078e000d */
[----:B------:R-:W-:Y:S01]  /*f700*/  MOV R3, R12 ;  /* 0x0000000c00037202 */ /* 0x000fe20000000f00 */
[----:B------:R-:W-:Y:S01]  /*f710*/  IMAD.MOV.U32 R62, RZ, RZ, R50 ;  /* 0x000000ffff3e7224 */ /* 0x000fe200078e0032 */
[----:B------:R-:W-:-:S02]  /*f720*/  PRMT R70, R70, 0x5410, R0 ;  /* 0x0000541046467816 */ /* 0x000fc40000000000 */
[----:B------:R-:W-:Y:S01]  /*f730*/  PRMT R0, R3, 0x5410, R20 ;  /* 0x0000541003007816 */ /* 0x000fe20000000014 */
[----:B------:R-:W-:Y:S01]  /*f740*/  IMAD.MOV.U32 R20, RZ, RZ, R15 ;  /* 0x000000ffff147224 */ /* 0x000fe200078e000f */
[----:B------:R-:W-:Y:S01]  /*f750*/  PRMT R3, R60, 0x7610, R3 ;  /* 0x000076103c037816 */ /* 0x000fe20000000003 */
[----:B------:R-:W-:Y:S01]  /*f760*/  IMAD.MOV.U32 R60, RZ, RZ, R48 ;  /* 0x000000ffff3c7224 */ /* 0x000fe200078e0030 */
[----:B------:R-:W-:Y:S01]  /*f770*/  PRMT R81, R62, 0x7610, R81 ;  /* 0x000076103e517816 */ /* 0x000fe20000000051 */
[----:B------:R-:W-:Y:S01]  /*f780*/  IMAD.MOV.U32 R62, RZ, RZ, R57 ;  /* 0x000000ffff3e7224 */ /* 0x000fe200078e0039 */
[----:B------:R-:W-:Y:S02]  /*f790*/  PRMT R3, R3, 0x5410, R20 ;  /* 0x0000541003037816 */ /* 0x000fe40000000014 */
[----:B------:R-:W-:Y:S01]  /*f7a0*/  PRMT R80, R60, 0x5410, R61 ;  /* 0x000054103c507816 */ /* 0x000fe2000000003d */
[----:B------:R-:W-:Y:S01]  /*f7b0*/  IMAD.MOV.U32 R60, RZ, RZ, R52 ;  /* 0x000000ffff3c7224 */ /* 0x000fe200078e0034 */
[----:B------:R-:W-:Y:S01]  /*f7c0*/  MOV R20, R51 ;  /* 0x0000003300147202 */ /* 0x000fe20000000f00 */
[----:B------:R-:W-:-:S03]  /*f7d0*/  IMAD.MOV.U32 R61, RZ, RZ, R53 ;  /* 0x000000ffff3d7224 */ /* 0x000fc600078e0035 */
[----:B------:R-:W-:Y:S01]  /*f7e0*/  PRMT R81, R81, 0x5410, R20 ;  /* 0x0000541051517816 */ /* 0x000fe20000000014 */
[----:B------:R-:W-:Y:S01]  /*f7f0*/  IMAD.MOV.U32 R20, RZ, RZ, R54 ;  /* 0x000000ffff147224 */ /* 0x000fe200078e0036 */
[----:B------:R-:W-:Y:S01]  /*f800*/  PRMT R71, R60, 0x5410, R61 ;  /* 0x000054103c477816 */ /* 0x000fe2000000003d */
[----:B------:R-:W-:Y:S02]  /*f810*/  IMAD.MOV.U32 R60, RZ, RZ, R55 ;  /* 0x000000ffff3c7224 */ /* 0x000fe400078e0037 */
[----:B------:R-:W-:-:S03]  /*f820*/  IMAD.MOV.U32 R61, RZ, RZ, R56 ;  /* 0x000000ffff3d7224 */ /* 0x000fc600078e0038 */
[----:B------:R-:W-:Y:S02]  /*f830*/  PRMT R72, R20, 0x5410, R60 ;  /* 0x0000541014487816 */ /* 0x000fe4000000003c */
[----:B------:R-:W-:Y:S01]  /*f840*/  PRMT R20, R61, 0x5410, R62 ;  /* 0x000054103d147816 */ /* 0x000fe2000000003e */
[----:B------:R-:W-:Y:S01]  /*f850*/  IMAD.MOV.U32 R61, RZ, RZ, R59 ;  /* 0x000000ffff3d7224 */ /* 0x000fe200078e003b */
[----:B------:R-:W-:Y:S01]  /*f860*/  MOV R60, R58 ;  /* 0x0000003a003c7202 */ /* 0x000fe20000000f00 */
[----:B0-----:R-:W-:Y:S06]  /*f870*/  @!P0 BRA `(.L_x_1829) ;  /* 0x00000194002c8947 */ /* 0x001fec0003800000 */
.L_x_2146:
[----:B------:R-:W-:Y:S05]  /*f880*/  BSYNC B1 ;  /* 0x0000000000017941 */ /* 0x000fea0003800000 */
.L_x_1828:
[----:B------:R-:W-:Y:S01]  /*f890*/  BSSY B1, `(.L_x_1830) ;  /* 0x000012c000017945 */ /* 0x000fe20003800000 */
[----:B0-----:R-:W-:-:S03]  /*f8a0*/  PRMT R21, R60, 0x5410, R61 ;  /* 0x000054103c157816 */ /* 0x001fc6000000003d */
[----:B------:R-:W-:Y:S05]  /*f8b0*/  @P1 BRA `(.L_x_1831) ;  /* 0x0000001000a41947 */ /* 0x000fea0003800000 */
[----:B------:R-:W0:Y:S01]  /*f8c0*/  LDC R82, c[0x0][0x3f4] ;  /* 0x0000fd00ff527b82 */ /* 0x000e220000000800 */
[----:B------:R-:W-:Y:S01]  /*f8d0*/  BSSY B2, `(.L_x_1832) ;  /* 0x0000067000027945 */ /* 0x000fe20003800000 */
[-C--:B0-----:R-:W-:Y:S02]  /*f8e0*/  ISETP.GE.AND P0, PT, R18, R82.reuse, PT ;  /* 0x000000521200720c */ /* 0x081fe40003f06270 */
[-C--:B------:R-:W-:Y:S02]  /*f8f0*/  ISETP.GE.AND P1, PT, R165, R82.reuse, PT ;  /* 0x00000052a500720c */ /* 0x080fe40003f26270 */
[----:B------:R-:W-:-:S09]  /*f900*/  ISETP.GE.AND P2, PT, R166, R82, PT ;  /* 0x00000052a600720c */ /* 0x000fd20003f46270 */
[----:B------:R-:W-:Y:S05]  /*f910*/  @P0 BRA `(.L_x_1833) ;  /* 0x0000000400880947 */ /* 0x000fea0003800000 */
[----:B------:R-:W-:Y:S01]  /*f920*/  LEA.HI R62, R82, R189, RZ, 0x1d ;  /* 0x000000bd523e7211 */ /* 0x000fe200078fe8ff */
[--C-:B------:R-:W-:Y:S01]  /*f930*/  HADD2.F32 R96, -RZ, R92.reuse.H1_H1 ;  /* 0x3000005cff607230 */ /* 0x100fe20000004100 */
[----:B------:R-:W-:Y:S01]  /*f940*/  LOP3.LUT R60, R174, 0x38, R18, 0xf8, !PT ;  /* 0x00000038ae3c7812 */ /* 0x000fe200078ef812 */
[----:B------:R-:W-:Y:S01]  /*f950*/  HADD2.F32 R97, -RZ, R92.H0_H0 ;  /* 0x2000005cff617230 */ /* 0x000fe20000004100 */
[----:B------:R-:W-:Y:S01]  /*f960*/  SHF.R.S32.HI R65, RZ, 0x1f, R62 ;  /* 0x0000001fff417819 */ /* 0x000fe2000001143e */
[----:B------:R-:W-:Y:S01]  /*f970*/  IMAD.SHL.U32 R63, R62, 0x8, RZ ;  /* 0x000000083e3f7824 */ /* 0x000fe200078e00ff */
[-C--:B------:R-:W-:Y:S02]  /*f980*/  LOP3.LUT R61, R60, R175.reuse, RZ, 0x3c, !PT ;  /* 0x000000af3c3d7212 */ /* 0x080fe400078e3cff */
[----:B------:R-:W-:Y:S02]  /*f990*/  LEA.HI R65, R65, R62, RZ, 0x3 ;  /* 0x0000003e41417211 */ /* 0x000fe400078f18ff */
[----:B------:R-:W-:Y:S01]  /*f9a0*/  LOP3.LUT R60, R174, 0x38, R63, 0xf8, !PT ;  /* 0x00000038ae3c7812 */ /* 0x000fe200078ef83f */
[----:B------:R-:W-:Y:S01]  /*f9b0*/  IMAD.IADD R61, R176, 0x1, R61 ;  /* 0x00000001b03d7824 */ /* 0x000fe200078e023d */
[--C-:B------:R-:W-:Y:S01]  /*f9c0*/  SHF.R.U32.HI R100, RZ, 0x10, R45.reuse ;  /* 0x00000010ff647819 */ /* 0x100fe2000001162d */
[----:B------:R-:W-:Y:S01]  /*f9d0*/  IMAD.SHL.U32 R65, R65, 0x400, RZ ;  /* 0x0000040041417824 */ /* 0x000fe200078e00ff */
[----:B------:R-:W-:Y:S01]  /*f9e0*/  LOP3.LUT R64, R60, R175, RZ, 0x3c, !PT ;  /* 0x000000af3c407212 */ /* 0x000fe200078e3cff */
[----:B------:R-:W-:Y:S01]  /*f9f0*/  IMAD R87, R61, 0x2, R16 ;  /* 0x000000023d577824 */ /* 0x000fe200078e0210 */
[----:B------:R-:W-:Y:S01]  /*fa00*/  SHF.R.U64 R44, R44, 0x10, R45 ;  /* 0x000000102c2c7819 */ /* 0x000fe2000000122d */
[----:B------:R-:W-:Y:S01]  /*fa10*/  HADD2.F32 R100, -RZ, R100.H0_H0 ;  /* 0x20000064ff647230 */ /* 0x000fe20000004100 */
[----:B------:R-:W-:-:S02]  /*fa20*/  LOP3.LUT R65, R65, 0x7fffe000, RZ, 0xc0, !PT ;  /* 0x7fffe00041417812 */ /* 0x000fc400078ec0ff */
[----:B------:R-:W0:Y:S01]  /*fa30*/  LDS.128 R60, [R87+0xc400] ;  /* 0x00c40000573c7984 */ /* 0x000e220000000c00 */
[--C-:B------:R-:W-:Y:S02]  /*fa40*/  SHF.R.U32.HI R102, RZ, 0x10, R33.reuse ;  /* 0x00000010ff667819 */ /* 0x100fe40000011621 */
[----:B------:R-:W-:Y:S02]  /*fa50*/  IADD3 R65, R64, R65, R176 ;  /* 0x0000004140417210 */ /* 0x000fe40007ffe0b0 */
[----:B------:R-:W-:Y:S02]  /*fa60*/  SHF.R.U64 R32, R32, 0x10, R33 ;  /* 0x0000001020207819 */ /* 0x000fe40000001221 */
[--C-:B------:R-:W-:Y:S01]  /*fa70*/  SHF.R.U64 R33, R34, 0x10, R35.reuse ;  /* 0x0000001022217819 */ /* 0x100fe20000001223 */
[----:B------:R-:W-:Y:S01]  /*fa80*/  IMAD R89, R65, 0x2, R16 ;  /* 0x0000000241597824 */ /* 0x000fe200078e0210 */
[----:B------:R-:W-:Y:S02]  /*fa90*/  SHF.R.U32.HI R103, RZ, 0x10, R35 ;  /* 0x00000010ff677819 */ /* 0x000fe40000011623 */
[--C-:B------:R-:W-:Y:S01]  /*faa0*/  SHF.R.U32.HI R101, RZ, 0x10, R47.reuse ;  /* 0x00000010ff657819 */ /* 0x100fe2000001162f */
[----:B------:R-:W-:Y:S01]  /*fab0*/  HADD2.F32 R33, -RZ, R33.H0_H0 ;  /* 0x20000021ff217230 */ /* 0x000fe20000004100 */
[----:B------:R-:W1:Y:S01]  /*fac0*/  LDS.128 R64, [R89+0xc400] ;  /* 0x00c4000059407984 */ /* 0x000e620000000c00 */
[----:B------:R-:W-:Y:S01]  /*fad0*/  SHF.R.U64 R34, R46, 0x10, R47 ;  /* 0x000000102e227819 */ /* 0x000fe2000000122f */
[----:B0-----:R-:W-:-:S02]  /*fae0*/  HADD2.F32 R45, -RZ, R61.H0_H0 ;  /* 0x2000003dff2d7230 */ /* 0x001fc40000004100 */
[----:B------:R-:W-:Y:S02]  /*faf0*/  HADD2.F32 R61, -RZ, R61.H1_H1 ;  /* 0x3000003dff3d7230 */ /* 0x000fe40000004100 */
[----:B------:R-:W-:Y:S02]  /*fb00*/  HADD2.F32 R35, -RZ, R60.H0_H0 ;  /* 0x2000003cff237230 */ /* 0x000fe40000004100 */
[----:B------:R-:W-:Y:S02]  /*fb10*/  HADD2.F32 R46, -RZ, R62.H0_H0 ;  /* 0x2000003eff2e7230 */ /* 0x000fe40000004100 */
[--C-:B------:R-:W-:Y:S02]  /*fb20*/  HADD2.F32 R47, -RZ, R63.reuse.H0_H0 ;  /* 0x2000003fff2f7230 */ /* 0x100fe40000004100 */
[----:B------:R-:W-:Y:S02]  /*fb30*/  HADD2.F32 R63, -RZ, R63.H1_H1 ;  /* 0x3000003fff3f7230 */ /* 0x000fe40000004100 */
[----:B------:R-:W-:-:S02]  /*fb40*/  HADD2.F32 R60, -RZ, R60.H1_H1 ;  /* 0x3000003cff3c7230 */ /* 0x000fc40000004100 */
[--C-:B-1----:R-:W-:Y:S02]  /*fb50*/  HADD2.F32 R92, -RZ, R65.reuse.H0_H0 ;  /* 0x20000041ff5c7230 */ /* 0x102fe40000004100 */
[----:B------:R-:W-:Y:S02]  /*fb60*/  HADD2.F32 R93, -RZ, R65.H1_H1 ;  /* 0x30000041ff5d7230 */ /* 0x000fe40000004100 */
[----:B------:R-:W-:Y:S02]  /*fb70*/  HADD2.F32 R65, -RZ, R64.H0_H0 ;  /* 0x20000040ff417230 */ /* 0x000fe40000004100 */
[C---:B------:R-:W-:Y:S01]  /*fb80*/  FMUL.FTZ R98, R92.reuse, R97 ;  /* 0x000000615c627220 */ /* 0x040fe20000410000 */
[-C--:B------:R-:W-:Y:S01]  /*fb90*/  FMUL.FTZ R92, R92, R96.reuse ;  /* 0x000000605c5c7220 */ /* 0x080fe20000410000 */
[----:B------:R-:W-:Y:S02]  /*fba0*/  HADD2.F32 R94, -RZ, R66.H0_H0 ;  /* 0x20000042ff5e7230 */ /* 0x000fe40000004100 */
[----:B------:R-:W-:Y:S01]  /*fbb0*/  FFMA.FTZ R99, R45, R96, -R98 ;  /* 0x000000602d637223 */ /* 0x000fe20000010862 */
[----:B------:R-:W-:-:S02]  /*fbc0*/  HADD2.F32 R96, -RZ, R102.H0_H0 ;  /* 0x20000066ff607230 */ /* 0x000fc40000004100 */
[----:B------:R-:W-:Y:S01]  /*fbd0*/  FMUL.FTZ R102, R93, R100 ;  /* 0x000000645d667220 */ /* 0x000fe20000410000 */
[--C-:B------:R-:W-:Y:S02]  /*fbe0*/  HADD2.F32 R98, -RZ, R91.reuse.H1_H1 ;  /* 0x3000005bff627230 */ /* 0x100fe40000004100 */
[----:B------:R-:W-:Y:S01]  /*fbf0*/  FFMA.FTZ R97, R45, R97, R92 ;  /* 0x000000612d617223 */ /* 0x000fe2000001005c */
[----:B------:R-:W-:Y:S02]  /*fc00*/  HADD2.F32 R92, -RZ, R91.H0_H0 ;  /* 0x2000005bff5c7230 */ /* 0x000fe40000004100 */
[-C--:B------:R-:W-:Y:S01]  /*fc10*/  FMUL.FTZ R104, R93, R96.reuse ;  /* 0x000000605d687220 */ /* 0x080fe20000410000 */
[----:B------:R-:W-:Y:S01]  /*fc20*/  FFMA.FTZ R102, R61, R96, -R102 ;  /* 0x000000603d667223 */ /* 0x000fe20000010866 */
[C---:B------:R-:W-:Y:S01]  /*fc30*/  FMUL.FTZ R96, R65.reuse, R98 ;  /* 0x0000006241607220 */ /* 0x040fe20000410000 */
[----:B------:R-:W-:Y:S02]  /*fc40*/  HADD2.F32 R95, -RZ, R67.H0_H0 ;  /* 0x20000043ff5f7230 */ /* 0x000fe40000004100 */
[----:B------:R-:W-:Y:S01]  /*fc50*/  FMUL.FTZ R65, R65, R92 ;  /* 0x0000005c41417220 */ /* 0x000fe20000410000 */
[----:B------:R-:W-:-:S02]  /*fc60*/  HADD2.F32 R91, -RZ, R90.H1_H1 ;  /* 0x3000005aff5b7230 */ /* 0x000fc40000004100 */
[----:B------:R-:W-:Y:S01]  /*fc70*/  FFMA.FTZ R96, R35, R92, -R96 ;  /* 0x0000005c23607223 */ /* 0x000fe20000010860 */
[----:B------:R-:W-:Y:S02]  /*fc80*/  HADD2.F32 R45, -RZ, R90.H0_H0 ;  /* 0x2000005aff2d7230 */ /* 0x000fe40000004100 */
[----:B------:R-:W-:Y:S01]  /*fc90*/  FFMA.FTZ R104, R61, R100, R104 ;  /* 0x000000643d687223 */ /* 0x000fe20000010068 */
[--C-:B------:R-:W-:Y:S02]  /*fca0*/  HADD2.F32 R92, -RZ, R88.reuse.H0_H0 ;  /* 0x20000058ff5c7230 */ /* 0x100fe40000004100 */
[----:B------:R-:W-:Y:S01]  /*fcb0*/  FFMA.FTZ R65, R35, R98, R65 ;  /* 0x0000006223417223 */ /* 0x000fe20000010041 */
[----:B------:R-:W-:Y:S02]  /*fcc0*/  HADD2.F32 R90, -RZ, R88.H1_H1 ;  /* 0x30000058ff5a7230 */ /* 0x000fe40000004100 */
[C---:B------:R-:W-:Y:S01]  /*fcd0*/  FMUL.FTZ R35, R94.reuse, R91 ;  /* 0x0000005b5e237220 */ /* 0x040fe20000410000 */
[----:B------:R-:W-:Y:S01]  /*fce0*/  FMUL.FTZ R61, R94, R45 ;  /* 0x0000002d5e3d7220 */ /* 0x000fe20000410000 */
[----:B------:R-:W-:Y:S01]  /*fcf0*/  FMUL.FTZ R98, R95, R92 ;  /* 0x0000005c5f627220 */ /* 0x000fe20000410000 */
[----:B------:R-:W-:-:S02]  /*fd00*/  HADD2.F32 R67, -RZ, R67.H1_H1 ;  /* 0x30000043ff437230 */ /* 0x000fc40000004100 */
[-C--:B------:R-:W-:Y:S01]  /*fd10*/  FMUL.FTZ R95, R95, R90.reuse ;  /* 0x0000005a5f5f7220 */ /* 0x080fe20000410000 */
[----:B------:R-:W-:Y:S02]  /*fd20*/  HADD2.F32 R94, -RZ, R101.H0_H0 ;  /* 0x20000065ff5e7230 */ /* 0x000fe40000004100 */
[----:B------:R-:W-:Y:S01]  /*fd30*/  FFMA.FTZ R93, R46, R45, -R35 ;  /* 0x0000002d2e5d7223 */ /* 0x000fe20000010823 */
[----:B------:R-:W-:Y:S02]  /*fd40*/  HADD2.F32 R88, -RZ, R103.H0_H0 ;  /* 0x20000067ff587230 */ /* 0x000fe40000004100 */
[C---:B------:R-:W-:Y:S01]  /*fd50*/  FFMA.FTZ R98, R47.reuse, R90, -R98 ;  /* 0x0000005a2f627223 */ /* 0x040fe20000010862 */
[----:B------:R-:W-:Y:S01]  /*fd60*/  FFMA.FTZ R95, R47, R92, R95 ;  /* 0x0000005c2f5f7223 */ /* 0x000fe2000001005f */
[----:B------:R-:W-:Y:S02]  /*fd70*/  HADD2.F32 R64, -RZ, R64.H1_H1 ;  /* 0x30000040ff407230 */ /* 0x000fe40000004100 */
[----:B------:R-:W-:Y:S01]  /*fd80*/  FMUL.FTZ R100, R67, R94 ;  /* 0x0000005e43647220 */ /* 0x000fe20000410000 */
[----:B------:R-:W-:-:S02]  /*fd90*/  HADD2.F32 R66, -RZ, R66.H1_H1 ;  /* 0x30000042ff427230 */ /* 0x000fc40000004100 */
[-C--:B------:R-:W-:Y:S01]  /*fda0*/  FMUL.FTZ R90, R67, R88.reuse ;  /* 0x00000058435a7220 */ /* 0x080fe20000410000 */
[----:B------:R-:W-:Y:S02]  /*fdb0*/  HADD2.F32 R45, -RZ, R44.H0_H0 ;  /* 0x2000002cff2d7230 */ /* 0x000fe40000004100 */
[----:B------:R-:W-:Y:S01]  /*fdc0*/  FFMA.FTZ R46, R46, R91, R61 ;  /* 0x0000005b2e2e7223 */ /* 0x000fe2000001003d */
[----:B------:R-:W-:Y:S02]  /*fdd0*/  HADD2.F32 R47, -RZ, R34.H0_H0 ;  /* 0x20000022ff2f7230 */ /* 0x000fe40000004100 */
[C---:B------:R-:W-:Y:S01]  /*fde0*/  FFMA.FTZ R67, R63.reuse, R88, -R100 ;  /* 0x000000583f437223 */ /* 0x040fe20000010864 */
[----:B------:R-:W-:Y:S02]  /*fdf0*/  HADD2.F32 R35, -RZ, R32.H0_H0 ;  /* 0x20000020ff237230 */ /* 0x000fe40000004100 */
[----:B------:R-:W-:Y:S01]  /*fe00*/  FFMA.FTZ R90, R63, R94, R90 ;  /* 0x0000005e3f5a7223 */ /* 0x000fe2000001005a */
[----:B------:R-:W-:-:S02]  /*fe10*/  HADD2.F32 R62, -RZ, R62.H1_H1 ;  /* 0x3000003eff3e7230 */ /* 0x000fc40000004100 */
[----:B------:R-:W-:Y:S01]  /*fe20*/  FMUL.FTZ R61, R64, R45 ;  /* 0x0000002d403d7220 */ /* 0x000fe20000410000 */
[----:B------:R-:W-:Y:S01]  /*fe30*/  FMUL.FTZ R63, R66, R47 ;  /* 0x0000002f423f7220 */ /* 0x000fe20000410000 */
[----:B------:R-:W-:Y:S01]  /*fe40*/  FMUL.FTZ R64, R64, R35 ;  /* 0x0000002340407220 */ /* 0x000fe20000410000 */
[----:B------:R-:W-:Y:S01]  /*fe50*/  FMUL.FTZ R66, R66, R33 ;  /* 0x0000002142427220 */ /* 0x000fe20000410000 */
[----:B------:R-:W-:Y:S01]  /*fe60*/  FFMA.FTZ R61, R60, R35, -R61 ;  /* 0x000000233c3d7223 */ /* 0x000fe2000001083d */
[----:B------:R-:W-:Y:S01]  /*fe70*/  FFMA.FTZ R34, R62, R33, -R63 ;  /* 0x000000213e227223 */ /* 0x000fe2000001083f */
[----:B------:R-:W-:Y:S01]  /*fe80*/  FFMA.FTZ R44, R60, R45, R64 ;  /* 0x0000002d3c2c7223 */ /* 0x000fe20000010040 */
        /* <DEDUP_REMOVED lines=11> */
.L_x_1833:
[----:B------:R-:W-:Y:S05]  /*ff40*/  BSYNC B2 ;  /* 0x0000000000027941 */ /* 0x000fea0003800000 */
.L_x_1832:
[----:B------:R-:W-:Y:S04]  /*ff50*/  BSSY B2, `(.L_x_1834) ;  /* 0x0000060000027945 */ /* 0x000fe80003800000 */
[----:B------:R-:W-:Y:S05]  /*ff60*/  @P1 BRA `(.L_x_1835) ;  /* 0x0000000400781947 */ /* 0x000fea0003800000 */
[----:B0-----:R-:W-:Y:S01]  /*ff70*/  LEA.HI R32, R82, R191, RZ, 0x1d ;  /* 0x000000bf52207211 */ /* 0x001fe200078fe8ff */
[----:B------:R-:W-:Y:S01]  /*ff80*/  HADD2.F32 R62, -RZ, R85.H1_H1 ;  /* 0x30000055ff3e7230 */ /* 0x000fe20000004100 */
[----:B------:R-:W-:Y:S01]  /*ff90*/  SHF.R.U64 R87, R40, 0x10, R41 ;  /* 0x0000001028577819 */ /* 0x000fe20000001229 */
[--C-:B------:R-:W-:Y:S01]  /*ffa0*/  HADD2.F32 R64, -RZ, R83.reuse.H1_H1 ;  /* 0x30000053ff407230 */ /* 0x100fe20000004100 */
[----:B------:R-:W-:Y:S01]  /*ffb0*/  SHF.R.S32.HI R35, RZ, 0x1f, R32 ;  /* 0x0000001fff237819 */ /* 0x000fe20000011420 */
[----:B------:R-:W-:Y:S01]  /*ffc0*/  HADD2.F32 R83, -RZ, R83.H0_H0 ;  /* 0x20000053ff537230 */ /* 0x000fe20000004100 */
[----:B------:R-:W-:Y:S01]  /*ffd0*/  SHF.L.U32 R33, R32, 0x3, RZ ;  /* 0x0000000320217819 */ /* 0x000fe200000006ff */
[----:B------:R-:W-:Y:S01]  /*ffe0*/  HADD2.F32 R85, -RZ, R85.H0_H0 ;  /* 0x20000055ff557230 */ /* 0x000fe20000004100 */
[----:B------:R-:W-:Y:S02]  /*fff0*/  LEA.HI R35, R35, R32, RZ, 0x3 ;  /* 0x0000002023237211 */ /* 0x000fe400078f18ff */
[----:B------:R-:W-:-:S02]  /*10000*/  LOP3.LUT R32, R174, 0x38, R33, 0xf8, !PT ;  /* 0x00000038ae207812 */ /* 0x000fc400078ef821 */
[----:B------:R-:W-:Y:S01]  /*10010*/  SHF.R.U32.HI R66, RZ, 0x10, R41 ;  /* 0x00000010ff427819 */ /* 0x000fe20000011629 */
[----:B------:R-:W-:Y:S01]  /*10020*/  IMAD.SHL.U32 R35, R35, 0x400, RZ ;  /* 0x0000040023237824 */ /* 0x000fe200078e00ff */
[----:B------:R-:W-:Y:S02]  /*10030*/  LOP3.LUT R44, R32, R175, RZ, 0x3c, !PT ;  /* 0x000000af202c7212 */ /* 0x000fe400078e3cff */
[--C-:B------:R-:W-:Y:S01]  /*10040*/  SHF.R.U64 R93, R28, 0x10, R29.reuse ;  /* 0x000000101c5d7819 */ /* 0x100fe2000000121d */
[----:B------:R-:W-:Y:S01]  /*10050*/  HADD2.F32 R66, -RZ, R66.H0_H0 ;  /* 0x20000042ff427230 */ /* 0x000fe20000004100 */
[----:B------:R-:W-:Y:S02]  /*10060*/  LOP3.LUT R45, R35, 0x7fffe000, RZ, 0xc0, !PT ;  /* 0x7fffe000232d7812 */ /* 0x000fe400078ec0ff */
[----:B------:R-:W0:Y:S01]  /*10070*/  LDS.128 R32, [R207] ;  /* 0x00000000cf207984 */ /* 0x000e220000000c00 */
[----:B------:R-:W-:Y:S02]  /*10080*/  SHF.R.U32.HI R61, RZ, 0x10, R29 ;  /* 0x00000010ff3d7819 */ /* 0x000fe4000001161d */
[----:B------:R-:W-:-:S02]  /*10090*/  IADD3 R45, R44, R45, R176 ;  /* 0x0000002d2c2d7210 */ /* 0x000fc40007ffe0b0 */
[--C-:B------:R-:W-:Y:S02]  /*100a0*/  SHF.R.U64 R67, R42, 0x10, R43.reuse ;  /* 0x000000102a437819 */ /* 0x100fe4000000122b */
[----:B------:R-:W-:Y:S01]  /*100b0*/  SHF.R.U32.HI R65, RZ, 0x10, R43 ;  /* 0x00000010ff417819 */ /* 0x000fe2000001162b */
[----:B------:R-:W-:Y:S01]  /*100c0*/  IMAD R60, R45, 0x2, R16 ;  /* 0x000000022d3c7824 */ /* 0x000fe200078e0210 */
[--C-:B------:R-:W-:Y:S02]  /*100d0*/  SHF.R.U32.HI R89, RZ, 0x10, R31.reuse ;  /* 0x00000010ff597819 */ /* 0x100fe4000001161f */
[----:B------:R-:W-:Y:S02]  /*100e0*/  SHF.R.U64 R91, R30, 0x10, R31 ;  /* 0x000000101e5b7819 */ /* 0x000fe4000000121f */
[----:B------:R-:W1:Y:S01]  /*100f0*/  LDS.128 R44, [R60+0xc400] ;  /* 0x00c400003c2c7984 */ /* 0x000e620000000c00 */
[----:B0-----:R-:W-:Y:S02]  /*10100*/  HADD2.F32 R29, -RZ, R33.H0_H0 ;  /* 0x20000021ff1d7230 */ /* 0x001fe40000004100 */
[----:B------:R-:W-:-:S02]  /*10110*/  HADD2.F32 R28, -RZ, R32.H0_H0 ;  /* 0x20000020ff1c7230 */ /* 0x000fc40000004100 */
[----:B------:R-:W-:Y:S02]  /*10120*/  HADD2.F32 R33, -RZ, R33.H1_H1 ;  /* 0x30000021ff217230 */ /* 0x000fe40000004100 */
[----:B------:R-:W-:Y:S02]  /*10130*/  HADD2.F32 R30, -RZ, R34.H0_H0 ;  /* 0x20000022ff1e7230 */ /* 0x000fe40000004100 */
[--C-:B------:R-:W-:Y:S02]  /*10140*/  HADD2.F32 R31, -RZ, R35.reuse.H0_H0 ;  /* 0x20000023ff1f7230 */ /* 0x100fe40000004100 */
[----:B------:R-:W-:Y:S02]  /*10150*/  HADD2.F32 R35, -RZ, R35.H1_H1 ;  /* 0x30000023ff237230 */ /* 0x000fe40000004100 */
[----:B------:R-:W-:Y:S02]  /*10160*/  HADD2.F32 R32, -RZ, R32.H1_H1 ;  /* 0x30000020ff207230 */ /* 0x000fe40000004100 */
[----:B-1----:R-:W-:-:S02]  /*10170*/  HADD2.F32 R41, -RZ, R45.H0_H0 ;  /* 0x2000002dff297230 */ /* 0x002fc40000004100 */
[----:B------:R-:W-:Y:S02]  /*10180*/  HADD2.F32 R40, -RZ, R44.H0_H0 ;  /* 0x2000002cff287230 */ /* 0x000fe40000004100 */
[----:B------:R-:W-:Y:S02]  /*10190*/  HADD2.F32 R45, -RZ, R45.H1_H1 ;  /* 0x3000002dff2d7230 */ /* 0x000fe40000004100 */
[C---:B------:R-:W-:Y:S01]  /*101a0*/  FMUL.FTZ R88, R41.reuse, R64 ;  /* 0x0000004029587220 */ /* 0x040fe20000410000 */
[-C--:B------:R-:W-:Y:S01]  /*101b0*/  FMUL.FTZ R90, R41, R62.reuse ;  /* 0x0000003e295a7220 */ /* 0x080fe20000410000 */
[----:B------:R-:W-:Y:S02]  /*101c0*/  HADD2.F32 R41, -RZ, R84.H0_H0 ;  /* 0x20000054ff297230 */ /* 0x000fe40000004100 */
[C---:B------:R-:W-:Y:S01]  /*101d0*/  FFMA.FTZ R88, R29.reuse, R62, -R88 ;  /* 0x0000003e1d587223 */ /* 0x040fe20000010858 */
[----:B------:R-:W-:Y:S01]  /*101e0*/  FFMA.FTZ R90, R29, R64, R90 ;  /* 0x000000401d5a7223 */ /* 0x000fe2000001005a */
[----:B------:R-:W-:-:S02]  /*101f0*/  HADD2.F32 R62, -RZ, R61.H0_H0 ;  /* 0x2000003dff3e7230 */ /* 0x000fc40000004100 */
[C---:B------:R-:W-:Y:S01]  /*10200*/  FMUL.FTZ R29, R40.reuse, R83 ;  /* 0x00000053281d7220 */ /* 0x040fe20000410000 */
[-C--:B------:R-:W-:Y:S01]  /*10210*/  FMUL.FTZ R40, R40, R85.reuse ;  /* 0x0000005528287220 */ /* 0x080fe20000410000 */
[----:B------:R-:W-:Y:S02]  /*10220*/  HADD2.F32 R42, -RZ, R46.H0_H0 ;  /* 0x2000002eff2a7230 */ /* 0x000fe40000004100 */
[C---:B------:R-:W-:Y:S01]  /*10230*/  FMUL.FTZ R92, R45.reuse, R66 ;  /* 0x000000422d5c7220 */ /* 0x040fe20000410000 */
[----:B------:R-:W-:Y:S01]  /*10240*/  FFMA.FTZ R85, R28, R85, -R29 ;  /* 0x000000551c557223 */ /* 0x000fe2000001081d */
[----:B------:R-:W-:Y:S02]  /*10250*/  HADD2.F32 R43, -RZ, R47.H0_H0 ;  /* 0x2000002fff2b7230 */ /* 0x000fe40000004100 */
[-C--:B------:R-:W-:Y:S01]  /*10260*/  FMUL.FTZ R64, R45, R62.reuse ;  /* 0x0000003e2d407220 */ /* 0x080fe20000410000 */
[----:B------:R-:W-:Y:S02]  /*10270*/  HADD2.F32 R29, -RZ, R86.H0_H0 ;  /* 0x20000056ff1d7230 */ /* 0x000fe40000004100 */
[----:B------:R-:W-:Y:S01]  /*10280*/  FFMA.FTZ R45, R33, R62, -R92 ;  /* 0x0000003e212d7223 */ /* 0x000fe2000001085c */
[----:B------:R-:W-:-:S02]  /*10290*/  HADD2.F32 R84, -RZ, R84.H1_H1 ;  /* 0x30000054ff547230 */ /* 0x000fc40000004100 */
[----:B------:R-:W-:Y:S01]  /*102a0*/  FFMA.FTZ R61, R33, R66, R64 ;  /* 0x00000042213d7223 */ /* 0x000fe20000010040 */
[----:B------:R-:W-:Y:S02]  /*102b0*/  HADD2.F32 R86, -RZ, R86.H1_H1 ;  /* 0x30000056ff567230 */ /* 0x000fe40000004100 */
[----:B------:R-:W-:Y:S01]  /*102c0*/  FFMA.FTZ R83, R28, R83, R40 ;  /* 0x000000531c537223 */ /* 0x000fe20000010028 */
[----:B------:R-:W-:Y:S02]  /*102d0*/  HADD2.F32 R47, -RZ, R47.H1_H1 ;  /* 0x3000002fff2f7230 */ /* 0x000fe40000004100 */
[C---:B------:R-:W-:Y:S01]  /*102e0*/  FMUL.FTZ R33, R42.reuse, R41 ;  /* 0x000000292a217220 */ /* 0x040fe20000410000 */
[----:B------:R-:W-:Y:S01]  /*102f0*/  FMUL.FTZ R63, R42, R29 ;  /* 0x0000001d2a3f7220 */ /* 0x000fe20000410000 */
[----:B------:R-:W-:Y:S02]  /*10300*/  HADD2.F32 R40, -RZ, R65.H0_H0 ;  /* 0x20000041ff287230 */ /* 0x000fe40000004100 */
[----:B------:R-:W-:Y:S01]  /*10310*/  FMUL.FTZ R62, R43, R84 ;  /* 0x000000542b3e7220 */ /* 0x000fe20000410000 */
[----:B------:R-:W-:-:S02]  /*10320*/  HADD2.F32 R28, -RZ, R89.H0_H0 ;  /* 0x20000059ff1c7230 */ /* 0x000fc40000004100 */
[----:B------:R-:W-:Y:S01]  /*10330*/  FMUL.FTZ R43, R43, R86 ;  /* 0x000000562b2b7220 */ /* 0x000fe20000410000 */
[C---:B------:R-:W-:Y:S01]  /*10340*/  FFMA.FTZ R42, R30.reuse, R29, -R33 ;  /* 0x0000001d1e2a7223 */ /* 0x040fe20000010821 */
[----:B------:R-:W-:Y:S01]  /*10350*/  FFMA.FTZ R63, R30, R41, R63 ;  /* 0x000000291e3f7223 */ /* 0x000fe2000001003f */
[----:B------:R-:W-:Y:S02]  /*10360*/  HADD2.F32 R44, -RZ, R44.H1_H1 ;  /* 0x3000002cff2c7230 */ /* 0x000fe40000004100 */
[----:B------:R-:W-:Y:S01]  /*10370*/  FMUL.FTZ R30, R47, R40 ;  /* 0x000000282f1e7220 */ /* 0x000fe20000410000 */
[----:B------:R-:W-:Y:S02]  /*10380*/  HADD2.F32 R46, -RZ, R46.H1_H1 ;  /* 0x3000002eff2e7230 */ /* 0x000fe40000004100 */
[C---:B------:R-:W-:Y:S01]  /*10390*/  FFMA.FTZ R62, R31.reuse, R86, -R62 ;  /* 0x000000561f3e7223 */ /* 0x040fe2000001083e */
[----:B------:R-:W-:Y:S01]  /*103a0*/  FFMA.FTZ R84, R31, R84, R43 ;  /* 0x000000541f547223 */ /* 0x000fe2000001002b */
[----:B------:R-:W-:Y:S01]  /*103b0*/  FMUL.FTZ R64, R47, R28 ;  /* 0x0000001c2f407220 */ /* 0x000fe20000410000 */
[----:B------:R-:W-:-:S02]  /*103c0*/  HADD2.F32 R33, -RZ, R87.H0_H0 ;  /* 0x20000057ff217230 */ /* 0x000fc40000004100 */
[C---:B------:R-:W-:Y:S01]  /*103d0*/  FFMA.FTZ R47, R35.reuse, R28, -R30 ;  /* 0x0000001c232f7223 */ /* 0x040fe2000001081e */
[----:B------:R-:W-:Y:S02]  /*103e0*/  HADD2.F32 R41, -RZ, R67.H0_H0 ;  /* 0x20000043ff297230 */ /* 0x000fe40000004100 */
[----:B------:R-:W-:Y:S01]  /*103f0*/  FFMA.FTZ R65, R35, R40, R64 ;  /* 0x0000002823417223 */ /* 0x000fe20000010040 */
[----:B------:R-:W-:Y:S02]  /*10400*/  HADD2.F32 R29, -RZ, R93.H0_H0 ;  /* 0x2000005dff1d7230 */ /* 0x000fe40000004100 */
[----:B------:R-:W-:Y:S01]  /*10410*/  FMUL.FTZ R35, R44, R33 ;  /* 0x000000212c237220 */ /* 0x000fe20000410000 */
[----:B------:R-:W-:Y:S02]  /*10420*/  HADD2.F32 R31, -RZ, R91.H0_H0 ;  /* 0x2000005bff1f7230 */ /* 0x000fe40000004100 */
[----:B------:R-:W-:Y:S01]  /*10430*/  FMUL.FTZ R43, R46, R41 ;  /* 0x000000292e2b7220 */ /* 0x000fe20000410000 */
[----:B------:R-:W-:-:S02]  /*10440*/  HADD2.F32 R34, -RZ, R34.H1_H1 ;  /* 0x30000022ff227230 */ /* 0x000fc40000004100 */
[-C--:B------:R-:W-:Y:S01]  /*10450*/  FMUL.FTZ R44, R44, R29.reuse ;  /* 0x0000001d2c2c7220 */ /* 0x080fe20000410000 */
[----:B------:R-:W-:Y:S01]  /*10460*/  FFMA.FTZ R28, R32, R29, -R35 ;  /* 0x0000001d201c7223 */ /* 0x000fe20000010823 */
[-C--:B------:R-:W-:Y:S01]  /*10470*/  FMUL.FTZ R46, R46, R31.reuse ;  /* 0x0000001f2e2e7220 */ /* 0x080fe20000410000 */
[----:B------:R-:W-:Y:S01]  /*10480*/  F2FP.F16.F32.PACK_AB R29, R45, R88 ;  /* 0x000000582d1d723e */ /* 0x000fe200000000ff */
[----:B------:R-:W-:Y:S01]  /*10490*/  FFMA.FTZ R43, R34, R31, -R43 ;  /* 0x0000001f222b7223 */ /* 0x000fe2000001082b */
[----:B------:R-:W-:Y:S01]  /*104a0*/  FFMA.FTZ R32, R32, R33, R44 ;  /* 0x0000002120207223 */ /* 0x000fe2000001002c */
[----:B------:R-:W-:Y:S01]  /*104b0*/  FFMA.FTZ R34, R34, R41, R46 ;  /* 0x0000002922227223 */ /* 0x000fe2000001002e */
        /* <DEDUP_REMOVED lines=9> */
.L_x_1835:
[----:B------:R-:W-:Y:S05]  /*10550*/  BSYNC B2 ;  /* 0x0000000000027941 */ /* 0x000fea0003800000 */
.L_x_1834:
[----:B------:R-:W-:Y:S05]  /*10560*/  @P2 BRA `(.L_x_1831) ;  /* 0x0000000400782947 */ /* 0x000fea0003800000 */
[----:B------:R-:W-:Y:S01]  /*10570*/  LEA.HI R82, R82, R192, RZ, 0x1d ;  /* 0x000000c052527211 */ /* 0x000fe200078fe8ff */
[----:B------:R-:W-:Y:S01]  /*10580*/  HADD2.F32 R41, -RZ, R76.H1_H1 ;  /* 0x3000004cff297230 */ /* 0x000fe20000004100 */
[----:B------:R-:W-:Y:S01]  /*10590*/  SHF.R.U64 R63, R36, 0x10, R37 ;  /* 0x00000010243f7819 */ /* 0x000fe20000001225 */
[--C-:B------:R-:W-:Y:S01]  /*105a0*/  HADD2.F32 R42, -RZ, R74.reuse.H1_H1 ;  /* 0x3000004aff2a7230 */ /* 0x100fe20000004100 */
[----:B-1----:R-:W-:Y:S01]  /*105b0*/  SHF.R.S32.HI R31, RZ, 0x1f, R82 ;  /* 0x0000001fff1f7819 */ /* 0x002fe20000011452 */
[----:B------:R-:W-:Y:S01]  /*105c0*/  IMAD.SHL.U32 R29, R82, 0x8, RZ ;  /* 0x00000008521d7824 */ /* 0x000fe200078e00ff */
[----:B------:R-:W-:Y:S01]  /*105d0*/  SHF.R.U32.HI R43, RZ, 0x10, R25 ;  /* 0x00000010ff2b7819 */ /* 0x000fe20000011619 */
[----:B------:R-:W-:Y:S01]  /*105e0*/  HADD2.F32 R74, -RZ, R74.H0_H0 ;  /* 0x2000004aff4a7230 */ /* 0x000fe20000004100 */
[----:B------:R-:W-:Y:S01]  /*105f0*/  LEA.HI R31, R31, R82, RZ, 0x3 ;  /* 0x000000521f1f7211 */ /* 0x000fe200078f18ff */
[----:B------:R-:W-:Y:S01]  /*10600*/  HADD2.F32 R76, -RZ, R76.H0_H0 ;  /* 0x2000004cff4c7230 */ /* 0x000fe20000004100 */
[----:B------:R-:W-:-:S02]  /*10610*/  LOP3.LUT R28, R174, 0x38, R29, 0xf8, !PT ;  /* 0x00000038ae1c7812 */ /* 0x000fc400078ef81d */
[----:B0-----:R-:W-:Y:S01]  /*10620*/  SHF.R.U32.HI R44, RZ, 0x10, R37 ;  /* 0x00000010ff2c7819 */ /* 0x001fe20000011625 */
[----:B------:R-:W-:Y:S01]  /*10630*/  IMAD.SHL.U32 R31, R31, 0x400, RZ ;  /* 0x000004001f1f7824 */ /* 0x000fe200078e00ff */
[----:B------:R-:W-:Y:S02]  /*10640*/  LOP3.LUT R32, R28, R175, RZ, 0x3c, !PT ;  /* 0x000000af1c207212 */ /* 0x000fe400078e3cff */
[----:B------:R-:W-:Y:S01]  /*10650*/  SHF.R.U64 R65, R24, 0x10, R25 ;  /* 0x0000001018417819 */ /* 0x000fe20000001219 */
[----:B------:R-:W-:Y:S01]  /*10660*/  HADD2.F32 R44, -RZ, R44.H0_H0 ;  /* 0x2000002cff2c7230 */ /* 0x000fe20000004100 */
[----:B------:R-:W-:Y:S02]  /*10670*/  LOP3.LUT R33, R31, 0x7fffe000, RZ, 0xc0, !PT ;  /* 0x7fffe0001f217812 */ /* 0x000fe400078ec0ff */
[----:B------:R-:W0:Y:S01]  /*10680*/  LDS.128 R28, [R205] ;  /* 0x00000000cd1c7984 */ /* 0x000e220000000c00 */
[----:B------:R-:W-:Y:S02]  /*10690*/  SHF.R.U64 R61, R38, 0x10, R39 ;  /* 0x00000010263d7819 */ /* 0x000fe40000001227 */
[----:B------:R-:W-:-:S02]  /*106a0*/  IADD3 R33, R32, R33, R176 ;  /* 0x0000002120217210 */ /* 0x000fc40007ffe0b0 */
[----:B------:R-:W-:Y:S02]  /*106b0*/  SHF.R.U64 R64, R26, 0x10, R27 ;  /* 0x000000101a407819 */ /* 0x000fe4000000121b */
[----:B------:R-:W-:Y:S01]  /*106c0*/  SHF.R.U32.HI R45, RZ, 0x10, R39 ;  /* 0x00000010ff2d7819 */ /* 0x000fe20000011627 */
[----:B------:R-:W-:Y:S01]  /*106d0*/  IMAD R40, R33, 0x2, R16 ;  /* 0x0000000221287824 */ /* 0x000fe200078e0210 */
[----:B------:R-:W-:-:S04]  /*106e0*/  SHF.R.U32.HI R47, RZ, 0x10, R27 ;  /* 0x00000010ff2f7819 */ /* 0x000fc8000001161b */
[----:B------:R-:W1:Y:S01]  /*106f0*/  LDS.128 R32, [R40+0xc400] ;  /* 0x00c4000028207984 */ /* 0x000e620000000c00 */
[--C-:B0-----:R-:W-:Y:S02]  /*10700*/  HADD2.F32 R25, -RZ, R29.reuse.H0_H0 ;  /* 0x2000001dff197230 */ /* 0x101fe40000004100 */
[----:B------:R-:W-:Y:S02]  /*10710*/  HADD2.F32 R24, -RZ, R28.H0_H0 ;  /* 0x2000001cff187230 */ /* 0x000fe40000004100 */
[----:B------:R-:W-:Y:S02]  /*10720*/  HADD2.F32 R29, -RZ, R29.H1_H1 ;  /* 0x3000001dff1d7230 */ /* 0x000fe40000004100 */
[----:B------:R-:W-:Y:S02]  /*10730*/  HADD2.F32 R26, -RZ, R30.H0_H0 ;  /* 0x2000001eff1a7230 */ /* 0x000fe40000004100 */
[--C-:B------:R-:W-:Y:S02]  /*10740*/  HADD2.F32 R27, -RZ, R31.reuse.H0_H0 ;  /* 0x2000001fff1b7230 */ /* 0x100fe40000004100 */
[----:B------:R-:W-:-:S02]  /*10750*/  HADD2.F32 R31, -RZ, R31.H1_H1 ;  /* 0x3000001fff1f7230 */ /* 0x000fc40000004100 */
[----:B------:R-:W-:Y:S02]  /*10760*/  HADD2.F32 R28, -RZ, R28.H1_H1 ;  /* 0x3000001cff1c7230 */ /* 0x000fe40000004100 */
[--C-:B-1----:R-:W-:Y:S02]  /*10770*/  HADD2.F32 R36, -RZ, R33.reuse.H0_H0 ;  /* 0x20000021ff247230 */ /* 0x102fe40000004100 */
[----:B------:R-:W-:Y:S02]  /*10780*/  HADD2.F32 R37, -RZ, R33.H1_H1 ;  /* 0x30000021ff257230 */ /* 0x000fe40000004100 */
[----:B------:R-:W-:Y:S02]  /*10790*/  HADD2.F32 R33, -RZ, R32.H0_H0 ;  /* 0x20000020ff217230 */ /* 0x000fe40000004100 */
[C---:B------:R-:W-:Y:S01]  /*107a0*/  FMUL.FTZ R46, R36.reuse, R42 ;  /* 0x0000002a242e7220 */ /* 0x040fe20000410000 */
[----:B------:R-:W-:Y:S01]  /*107b0*/  FMUL.FTZ R60, R36, R41 ;  /* 0x00000029243c7220 */ /* 0x000fe20000410000 */
[----:B------:R-:W-:-:S02]  /*107c0*/  HADD2.F32 R36, -RZ, R43.H0_H0 ;  /* 0x2000002bff247230 */ /* 0x000fc40000004100 */
[----:B------:R-:W-:Y:S01]  /*107d0*/  FMUL.FTZ R62, R37, R44 ;  /* 0x0000002c253e7220 */ /* 0x000fe20000410000 */
[C---:B------:R-:W-:Y:S01]  /*107e0*/  FFMA.FTZ R46, R25.reuse, R41, -R46 ;  /* 0x00000029192e7223 */ /* 0x040fe2000001082e */
[----:B------:R-:W-:Y:S01]  /*107f0*/  FFMA.FTZ R60, R25, R42, R60 ;  /* 0x0000002a193c7223 */ /* 0x000fe2000001003c */
[----:B------:R-:W-:Y:S01]  /*10800*/  FMUL.FTZ R25, R33, R74 ;  /* 0x0000004a21197220 */ /* 0x000fe20000410000 */
[----:B------:R-:W-:Y:S01]  /*10810*/  FMUL.FTZ R42, R37, R36 ;  /* 0x00000024252a7220 */ /* 0x000fe20000410000 */
[----:B------:R-:W-:Y:S02]  /*10820*/  HADD2.F32 R38, -RZ, R34.H0_H0 ;  /* 0x20000022ff267230 */ /* 0x000fe40000004100 */
[-C--:B------:R-:W-:Y:S01]  /*10830*/  FMUL.FTZ R33, R33, R76.reuse ;  /* 0x0000004c21217220 */ /* 0x080fe20000410000 */
[----:B------:R-:W-:Y:S02]  /*10840*/  HADD2.F32 R37, -RZ, R75.H0_H0 ;  /* 0x2000004bff257230 */ /* 0x000fe40000004100 */
[----:B------:R-:W-:Y:S01]  /*10850*/  FFMA.FTZ R76, R24, R76, -R25 ;  /* 0x0000004c184c7223 */ /* 0x000fe20000010819 */
[----:B------:R-:W-:Y:S01]  /*10860*/  FFMA.FTZ R43, R29, R44, R42 ;  /* 0x0000002c1d2b7223 */ /* 0x000fe2000001002a */
[----:B------:R-:W-:-:S02]  /*10870*/  HADD2.F32 R25, -RZ, R77.H0_H0 ;  /* 0x2000004dff197230 */ /* 0x000fc40000004100 */
[----:B------:R-:W-:Y:S01]  /*10880*/  FFMA.FTZ R41, R29, R36, -R62 ;  /* 0x000000241d297223 */ /* 0x000fe2000001083e */
[----:B------:R-:W-:Y:S02]  /*10890*/  HADD2.F32 R39, -RZ, R35.H0_H0 ;  /* 0x20000023ff277230 */ /* 0x000fe40000004100 */
[----:B------:R-:W-:Y:S01]  /*108a0*/  FFMA.FTZ R74, R24, R74, R33 ;  /* 0x0000004a184a7223 */ /* 0x000fe20000010021 */
[----:B------:R-:W-:Y:S02]  /*108b0*/  HADD2.F32 R42, -RZ, R75.H1_H1 ;  /* 0x3000004bff2a7230 */ /* 0x000fe40000004100 */
[C---:B------:R-:W-:Y:S01]  /*108c0*/  FMUL.FTZ R29, R38.reuse, R37 ;  /* 0x00000025261d7220 */ /* 0x040fe20000410000 */
[----:B------:R-:W-:Y:S02]  /*108d0*/  HADD2.F32 R24, -RZ, R77.H1_H1 ;  /* 0x3000004dff187230 */ /* 0x000fe40000004100 */
[----:B------:R-:W-:Y:S01]  /*108e0*/  FMUL.FTZ R33, R38, R25 ;  /* 0x0000001926217220 */ /* 0x000fe20000410000 */
[----:B------:R-:W-:-:S02]  /*108f0*/  HADD2.F32 R35, -RZ, R35.H1_H1 ;  /* 0x30000023ff237230 */ /* 0x000fc40000004100 */
[C---:B------:R-:W-:Y:S01]  /*10900*/  FFMA.FTZ R44, R26.reuse, R25, -R29 ;  /* 0x000000191a2c7223 */ /* 0x040fe2000001081d */
[----:B------:R-:W-:Y:S02]  /*10910*/  HADD2.F32 R38, -RZ, R45.H0_H0 ;  /* 0x2000002dff267230 */ /* 0x000fe40000004100 */
[C---:B------:R-:W-:Y:S01]  /*10920*/  FMUL.FTZ R62, R39.reuse, R42 ;  /* 0x0000002a273e7220 */ /* 0x040fe20000410000 */
[----:B------:R-:W-:Y:S02]  /*10930*/  HADD2.F32 R36, -RZ, R47.H0_H0 ;  /* 0x2000002fff247230 */ /* 0x000fe40000004100 */
[-C--:B------:R-:W-:Y:S01]  /*10940*/  FMUL.FTZ R25, R39, R24.reuse ;  /* 0x0000001827197220 */ /* 0x080fe20000410000 */
[----:B------:R-:W-:Y:S01]  /*10950*/  FFMA.FTZ R39, R26, R37, R33 ;  /* 0x000000251a277223 */ /* 0x000fe20000010021 */
[----:B------:R-:W-:Y:S01]  /*10960*/  FFMA.FTZ R62, R27, R24, -R62 ;  /* 0x000000181b3e7223 */ /* 0x000fe2000001083e */
[----:B------:R-:W-:Y:S02]  /*10970*/  HADD2.F32 R32, -RZ, R32.H1_H1 ;  /* 0x30000020ff207230 */ /* 0x000fe40000004100 */
[----:B------:R-:W-:Y:S01]  /*10980*/  FMUL.FTZ R26, R35, R38 ;  /* 0x00000026231a7220 */ /* 0x000fe20000410000 */
[----:B------:R-:W-:-:S02]  /*10990*/  HADD2.F32 R34, -RZ, R34.H1_H1 ;  /* 0x30000022ff227230 */ /* 0x000fc40000004100 */
[----:B------:R-:W-:Y:S01]  /*109a0*/  FFMA.FTZ R42, R27, R42, R25 ;  /* 0x0000002a1b2a7223 */ /* 0x000fe20000010019 */
[-C--:B------:R-:W-:Y:S01]  /*109b0*/  FMUL.FTZ R24, R35, R36.reuse ;  /* 0x0000002423187220 */ /* 0x080fe20000410000 */
[----:B------:R-:W-:Y:S02]  /*109c0*/  HADD2.F32 R29, -RZ, R63.H0_H0 ;  /* 0x2000003fff1d7230 */ /* 0x000fe40000004100 */
[C---:B------:R-:W-:Y:S01]  /*109d0*/  FFMA.FTZ R47, R31.reuse, R36, -R26 ;  /* 0x000000241f2f7223 */ /* 0x040fe2000001081a */
[----:B------:R-:W-:Y:S02]  /*109e0*/  HADD2.F32 R33, -RZ, R61.H0_H0 ;  /* 0x2000003dff217230 */ /* 0x000fe40000004100 */
[----:B------:R-:W-:Y:S01]  /*109f0*/  FFMA.FTZ R61, R31, R38, R24 ;  /* 0x000000261f3d7223 */ /* 0x000fe20000010018 */
[----:B------:R-:W-:Y:S02]  /*10a00*/  HADD2.F32 R25, -RZ, R65.H0_H0 ;  /* 0x20000041ff197230 */ /* 0x000fe40000004100 */
[----:B------:R-:W-:Y:S01]  /*10a10*/  FMUL.FTZ R31, R32, R29 ;  /* 0x0000001d201f7220 */ /* 0x000fe20000410000 */
[----:B------:R-:W-:-:S02]  /*10a20*/  HADD2.F32 R27, -RZ, R64.H0_H0 ;  /* 0x20000040ff1b7230 */ /* 0x000fc40000004100 */
[----:B------:R-:W-:Y:S01]  /*10a30*/  FMUL.FTZ R45, R34, R33 ;  /* 0x00000021222d7220 */ /* 0x000fe20000410000 */
[----:B------:R-:W-:Y:S02]  /*10a40*/  HADD2.F32 R30, -RZ, R30.H1_H1 ;  /* 0x3000001eff1e7230 */ /* 0x000fe40000004100 */
[-C--:B------:R-:W-:Y:S01]  /*10a50*/  FMUL.FTZ R32, R32, R25.reuse ;  /* 0x0000001920207220 */ /* 0x080fe20000410000 */
[----:B------:R-:W-:Y:S01]  /*10a60*/  FFMA.FTZ R35, R28, R25, -R31 ;  /* 0x000000191c237223 */ /* 0x000fe2000001081f */
[-C--:B------:R-:W-:Y:S01]  /*10a70*/  FMUL.FTZ R34, R34, R27.reuse ;  /* 0x0000001b22227220 */ /* 0x080fe20000410000 */
[----:B------:R-:W-:Y:S01]  /*10a80*/  F2FP.F16.F32.PACK_AB R25, R41, R46 ;  /* 0x0000002e2919723e */ /* 0x000fe200000000ff */
[----:B------:R-:W-:Y:S01]  /*10a90*/  FFMA.FTZ R45, R30, R27, -R45 ;  /* 0x0000001b1e2d7223 */ /* 0x000fe2000001082d */
        /* <DEDUP_REMOVED lines=11> */
.L_x_1831:
[----:B------:R-:W-:Y:S05]  /*10b50*/  BSYNC B1 ;  /* 0x0000000000017941 */ /* 0x000fea0003800000 */
.L_x_1830:
[----:B------:R-:W-:-:S13]  /*10b60*/  ISETP.GE.AND P0, PT, R188, R73, PT ;  /* 0x00000049bc00720c */ /* 0x000fda0003f06270 */
[----:B------:R-:W-:Y:S05]  /*10b70*/  @P0 BRA `(.L_x_1811) ;  /* 0x0000001000940947 */ /* 0x000fea0003800000 */
[----:B01----:R-:W0:Y:S01]  /*10b80*/  LDC R32, c[0x0][0x3f4] ;  /* 0x0000fd00ff207b82 */ /* 0x003e220000000800 */
[----:B------:R-:W-:Y:S01]  /*10b90*/  BSSY B1, `(.L_x_1836) ;  /* 0x0000063000017945 */ /* 0x000fe20003800000 */
[-C--:B0-----:R-:W-:Y:S02]  /*10ba0*/  ISETP.GE.AND P0, PT, R18, R32.reuse, PT ;  /* 0x000000201200720c */ /* 0x081fe40003f06270 */
[-C--:B------:R-:W-:Y:S02]  /*10bb0*/  ISETP.GE.AND P1, PT, R165, R32.reuse, PT ;  /* 0x00000020a500720c */ /* 0x080fe40003f26270 */
[----:B------:R-:W-:-:S09]  /*10bc0*/  ISETP.GE.AND P2, PT, R166, R32, PT ;  /* 0x00000020a600720c */ /* 0x000fd20003f46270 */
[----:B------:R-:W-:Y:S05]  /*10bd0*/  @P0 BRA `(.L_x_1837) ;  /* 0x0000000400780947 */ /* 0x000fea0003800000 */
[----:B--2---:R-:W-:Y:S01]  /*10be0*/  LEA.HI R24, R32, R189, RZ, 0x1d ;  /* 0x000000bd20187211 */ /* 0x004fe200078fe8ff */
[----:B------:R-:W-:Y:S01]  /*10bf0*/  HADD2.F32 R38, -RZ, R80.H1_H1 ;  /* 0x30000050ff267230 */ /* 0x000fe20000004100 */
[----:B------:R-:W-:Y:S01]  /*10c00*/  SHF.R.U32.HI R41, RZ, 0x10, R49 ;  /* 0x00000010ff297819 */ /* 0x000fe20000011631 */
[--C-:B------:R-:W-:Y:S01]  /*10c10*/  HADD2.F32 R39, -RZ, R78.reuse.H1_H1 ;  /* 0x3000004eff277230 */ /* 0x100fe20000004100 */
[----:B------:R-:W-:Y:S01]  /*10c20*/  SHF.R.S32.HI R25, RZ, 0x1f, R24 ;  /* 0x0000001fff197819 */ /* 0x000fe20000011418 */
[----:B------:R-:W-:Y:S01]  /*10c30*/  IMAD.SHL.U32 R26, R24, 0x8, RZ ;  /* 0x00000008181a7824 */ /* 0x000fe200078e00ff */
[----:B------:R-:W-:Y:S01]  /*10c40*/  SHF.R.U32.HI R40, RZ, 0x10, R5 ;  /* 0x00000010ff287819 */ /* 0x000fe20000011605 */
[----:B------:R-:W-:Y:S01]  /*10c50*/  HADD2.F32 R78, -RZ, R78.H0_H0 ;  /* 0x2000004eff4e7230 */ /* 0x000fe20000004100 */
[----:B------:R-:W-:Y:S01]  /*10c60*/  LEA.HI R24, R25, R24, RZ, 0x3 ;  /* 0x0000001819187211 */ /* 0x000fe200078f18ff */
[----:B------:R-:W-:Y:S01]  /*10c70*/  HADD2.F32 R80, -RZ, R80.H0_H0 ;  /* 0x20000050ff507230 */ /* 0x000fe20000004100 */
[----:B------:R-:W-:Y:S01]  /*10c80*/  LOP3.LUT R25, R173, 0x38, R26, 0xf8, !PT ;  /* 0x00000038ad197812 */ /* 0x000fe200078ef81a */
[----:B------:R-:W-:Y:S01]  /*10c90*/  HADD2.F32 R40, -RZ, R40.H0_H0 ;  /* 0x20000028ff287230 */ /* 0x000fe20000004100 */
[----:B------:R-:W-:-:S02]  /*10ca0*/  SHF.L.U32 R24, R24, 0xa, RZ ;  /* 0x0000000a18187819 */ /* 0x000fc400000006ff */
[----:B------:R-:W-:Y:S02]  /*10cb0*/  LOP3.LUT R29, R25, R208, RZ, 0x3c, !PT ;  /* 0x000000d0191d7212 */ /* 0x000fe400078e3cff */
[----:B------:R-:W-:Y:S02]  /*10cc0*/  LOP3.LUT R28, R24, 0x7fffe000, RZ, 0xc0, !PT ;  /* 0x7fffe000181c7812 */ /* 0x000fe400078ec0ff */
[----:B------:R-:W0:Y:S01]  /*10cd0*/  LDS.128 R24, [R206] ;  /* 0x00000000ce187984 */ /* 0x000e220000000c00 */
[----:B------:R-:W-:Y:S02]  /*10ce0*/  SHF.R.U64 R60, R48, 0x10, R49 ;  /* 0x00000010303c7819 */ /* 0x000fe40000001231 */
[----:B------:R-:W-:Y:S02]  /*10cf0*/  IADD3 R29, R29, R28, R178 ;  /* 0x0000001c1d1d7210 */ /* 0x000fe40007ffe0b2 */
[----:B------:R-:W-:Y:S02]  /*10d00*/  SHF.R.U64 R48, R4, 0x10, R5 ;  /* 0x0000001004307819 */ /* 0x000fe40000001205 */
[----:B------:R-:W-:Y:S01]  /*10d10*/  SHF.R.U64 R49, R50, 0x10, R51 ;  /* 0x0000001032317819 */ /* 0x000fe20000001233 */
[----:B------:R-:W-:Y:S01]  /*10d20*/  IMAD R33, R29, 0x2, R16 ;  /* 0x000000021d217824 */ /* 0x000fe200078e0210 */
[----:B------:R-:W-:-:S02]  /*10d30*/  SHF.R.U64 R47, R6, 0x10, R7 ;  /* 0x00000010062f7819 */ /* 0x000fc40000001207 */
[----:B------:R-:W-:Y:S02]  /*10d40*/  SHF.R.U32.HI R50, RZ, 0x10, R51 ;  /* 0x00000010ff327819 */ /* 0x000fe40000011633 */
[----:B------:R-:W1:Y:S01]  /*10d50*/  LDS.128 R28, [R33+0xc400] ;  /* 0x00c40000211c7984 */ /* 0x000e620000000c00 */
[----:B------:R-:W-:Y:S01]  /*10d60*/  SHF.R.U32.HI R43, RZ, 0x10, R7 ;  /* 0x00000010ff2b7819 */ /* 0x000fe20000011607 */
[--C-:B0-----:R-:W-:Y:S02]  /*10d70*/  HADD2.F32 R5, -RZ, R25.reuse.H0_H0 ;  /* 0x20000019ff057230 */ /* 0x101fe40000004100 */
[----:B------:R-:W-:Y:S02]  /*10d80*/  HADD2.F32 R4, -RZ, R24.H0_H0 ;  /* 0x20000018ff047230 */ /* 0x000fe40000004100 */
[----:B------:R-:W-:Y:S02]  /*10d90*/  HADD2.F32 R25, -RZ, R25.H1_H1 ;  /* 0x30000019ff197230 */ /* 0x000fe40000004100 */
[----:B------:R-:W-:-:S02]  /*10da0*/  HADD2.F32 R6, -RZ, R26.H0_H0 ;  /* 0x2000001aff067230 */ /* 0x000fc40000004100 */
[--C-:B------:R-:W-:Y:S02]  /*10db0*/  HADD2.F32 R7, -RZ, R27.reuse.H0_H0 ;  /* 0x2000001bff077230 */ /* 0x100fe40000004100 */
[----:B------:R-:W-:Y:S02]  /*10dc0*/  HADD2.F32 R27, -RZ, R27.H1_H1 ;  /* 0x3000001bff1b7230 */ /* 0x000fe40000004100 */
[----:B------:R-:W-:Y:S02]  /*10dd0*/  HADD2.F32 R24, -RZ, R24.H1_H1 ;  /* 0x30000018ff187230 */ /* 0x000fe40000004100 */
[--C-:B-1----:R-:W-:Y:S02]  /*10de0*/  HADD2.F32 R34, -RZ, R29.reuse.H0_H0 ;  /* 0x2000001dff227230 */ /* 0x102fe40000004100 */
[----:B------:R-:W-:Y:S02]  /*10df0*/  HADD2.F32 R35, -RZ, R29.H1_H1 ;  /* 0x3000001dff237230 */ /* 0x000fe40000004100 */
[----:B------:R-:W-:-:S02]  /*10e00*/  HADD2.F32 R29, -RZ, R28.H0_H0 ;  /* 0x2000001cff1d7230 */ /* 0x000fc40000004100 */
[CC--:B------:R-:W-:Y:S01]  /*10e10*/  FMUL.FTZ R42, R34.reuse, R39.reuse ;  /* 0x00000027222a7220 */ /* 0x0c0fe20000410000 */
[-C--:B------:R-:W-:Y:S01]  /*10e20*/  FMUL.FTZ R44, R34, R38.reuse ;  /* 0x00000026222c7220 */ /* 0x080fe20000410000 */
[----:B------:R-:W-:Y:S02]  /*10e30*/  HADD2.F32 R34, -RZ, R41.H0_H0 ;  /* 0x20000029ff227230 */ /* 0x000fe40000004100 */
[C---:B------:R-:W-:Y:S01]  /*10e40*/  FFMA.FTZ R42, R5.reuse, R38, -R42 ;  /* 0x00000026052a7223 */ /* 0x040fe2000001082a */
[----:B------:R-:W-:Y:S01]  /*10e50*/  FFMA.FTZ R44, R5, R39, R44 ;  /* 0x00000027052c7223 */ /* 0x000fe2000001002c */
[----:B------:R-:W-:Y:S01]  /*10e60*/  FMUL.FTZ R5, R29, R78 ;  /* 0x0000004e1d057220 */ /* 0x000fe20000410000 */
[C---:B------:R-:W-:Y:S01]  /*10e70*/  FMUL.FTZ R38, R35.reuse, R40 ;  /* 0x0000002823267220 */ /* 0x040fe20000410000 */
[----:B------:R-:W-:Y:S01]  /*10e80*/  FMUL.FTZ R46, R35, R34 ;  /* 0x00000022232e7220 */ /* 0x000fe20000410000 */
[----:B------:R-:W-:Y:S02]  /*10e90*/  HADD2.F32 R36, -RZ, R30.H0_H0 ;  /* 0x2000001eff247230 */ /* 0x000fe40000004100 */
[----:B------:R-:W-:Y:S01]  /*10ea0*/  FMUL.FTZ R29, R29, R80 ;  /* 0x000000501d1d7220 */ /* 0x000fe20000410000 */
[----:B------:R-:W-:-:S02]  /*10eb0*/  HADD2.F32 R35, -RZ, R79.H0_H0 ;  /* 0x2000004fff237230 */ /* 0x000fc40000004100 */
[C---:B------:R-:W-:Y:S01]  /*10ec0*/  FFMA.FTZ R80, R4.reuse, R80, -R5 ;  /* 0x0000005004507223 */ /* 0x040fe20000010805 */
[C---:B------:R-:W-:Y:S01]  /*10ed0*/  FFMA.FTZ R39, R25.reuse, R34, -R38 ;  /* 0x0000002219277223 */ /* 0x040fe20000010826 */
[----:B------:R-:W-:Y:S02]  /*10ee0*/  HADD2.F32 R5, -RZ, R81.H0_H0 ;  /* 0x20000051ff057230 */ /* 0x000fe40000004100 */
[----:B------:R-:W-:Y:S01]  /*10ef0*/  FFMA.FTZ R41, R25, R40, R46 ;  /* 0x0000002819297223 */ /* 0x000fe2000001002e */
[----:B------:R-:W-:Y:S02]  /*10f00*/  HADD2.F32 R37, -RZ, R31.H0_H0 ;  /* 0x2000001fff257230 */ /* 0x000fe40000004100 */
[----:B------:R-:W-:Y:S01]  /*10f10*/  FFMA.FTZ R78, R4, R78, R29 ;  /* 0x0000004e044e7223 */ /* 0x000fe2000001001d */
[----:B------:R-:W-:Y:S02]  /*10f20*/  HADD2.F32 R38, -RZ, R79.H1_H1 ;  /* 0x3000004fff267230 */ /* 0x000fe40000004100 */
[----:B------:R-:W-:Y:S01]  /*10f30*/  FMUL.FTZ R25, R36, R35 ;  /* 0x0000002324197220 */ /* 0x000fe20000410000 */
[----:B------:R-:W-:-:S02]  /*10f40*/  HADD2.F32 R4, -RZ, R81.H1_H1 ;  /* 0x30000051ff047230 */ /* 0x000fc40000004100 */
[-C--:B------:R-:W-:Y:S01]  /*10f50*/  FMUL.FTZ R29, R36, R5.reuse ;  /* 0x00000005241d7220 */ /* 0x080fe20000410000 */
[----:B------:R-:W-:Y:S02]  /*10f60*/  HADD2.F32 R31, -RZ, R31.H1_H1 ;  /* 0x3000001fff1f7230 */ /* 0x000fe40000004100 */
[C---:B------:R-:W-:Y:S01]  /*10f70*/  FFMA.FTZ R40, R6.reuse, R5, -R25 ;  /* 0x0000000506287223 */ /* 0x040fe20000010819 */
[----:B------:R-:W-:Y:S02]  /*10f80*/  HADD2.F32 R36, -RZ, R43.H0_H0 ;  /* 0x2000002bff247230 */ /* 0x000fe40000004100 */
[C---:B------:R-:W-:Y:S01]  /*10f90*/  FMUL.FTZ R46, R37.reuse, R38 ;  /* 0x00000026252e7220 */ /* 0x040fe20000410000 */
[----:B------:R-:W-:Y:S02]  /*10fa0*/  HADD2.F32 R34, -RZ, R50.H0_H0 ;  /* 0x20000032ff227230 */ /* 0x000fe40000004100 */
[-C--:B------:R-:W-:Y:S01]  /*10fb0*/  FMUL.FTZ R5, R37, R4.reuse ;  /* 0x0000000425057220 */ /* 0x080fe20000410000 */
[----:B------:R-:W-:Y:S01]  /*10fc0*/  FFMA.FTZ R37, R6, R35, R29 ;  /* 0x0000002306257223 */ /* 0x000fe2000001001d */
[----:B------:R-:W-:Y:S01]  /*10fd0*/  FFMA.FTZ R46, R7, R4, -R46 ;  /* 0x00000004072e7223 */ /* 0x000fe2000001082e */
[----:B------:R-:W-:-:S02]  /*10fe0*/  HADD2.F32 R28, -RZ, R28.H1_H1 ;  /* 0x3000001cff1c7230 */ /* 0x000fc40000004100 */
[----:B------:R-:W-:Y:S01]  /*10ff0*/  FMUL.FTZ R6, R31, R36 ;  /* 0x000000241f067220 */ /* 0x000fe20000410000 */
[----:B------:R-:W-:Y:S02]  /*11000*/  HADD2.F32 R30, -RZ, R30.H1_H1 ;  /* 0x3000001eff1e7230 */ /* 0x000fe40000004100 */
[----:B------:R-:W-:Y:S01]  /*11010*/  FFMA.FTZ R38, R7, R38, R5 ;  /* 0x0000002607267223 */ /* 0x000fe20000010005 */
[-C--:B------:R-:W-:Y:S01]  /*11020*/  FMUL.FTZ R4, R31, R34.reuse ;  /* 0x000000221f047220 */ /* 0x080fe20000410000 */
[----:B------:R-:W-:Y:S02]  /*11030*/  HADD2.F32 R25, -RZ, R48.H0_H0 ;  /* 0x20000030ff197230 */ /* 0x000fe40000004100 */
[C---:B------:R-:W-:Y:S01]  /*11040*/  FFMA.FTZ R45, R27.reuse, R34, -R6 ;  /* 0x000000221b2d7223 */ /* 0x040fe20000010806 */
[----:B------:R-:W-:Y:S02]  /*11050*/  HADD2.F32 R29, -RZ, R47.H0_H0 ;  /* 0x2000002fff1d7230 */ /* 0x000fe40000004100 */
[----:B------:R-:W-:Y:S01]  /*11060*/  FFMA.FTZ R47, R27, R36, R4 ;  /* 0x000000241b2f7223 */ /* 0x000fe20000010004 */
[----:B------:R-:W-:-:S02]  /*11070*/  HADD2.F32 R5, -RZ, R60.H0_H0 ;  /* 0x2000003cff057230 */ /* 0x000fc40000004100 */
[----:B------:R-:W-:Y:S01]  /*11080*/  FMUL.FTZ R27, R28, R25 ;  /* 0x000000191c1b7220 */ /* 0x000fe20000410000 */
[----:B------:R-:W-:Y:S02]  /*11090*/  HADD2.F32 R7, -RZ, R49.H0_H0 ;  /* 0x20000031ff077230 */ /* 0x000fe40000004100 */
        /* <DEDUP_REMOVED lines=18> */
.L_x_1837:
[----:B------:R-:W-:Y:S05]  /*111c0*/  BSYNC B1 ;  /* 0x0000000000017941 */ /* 0x000fea0003800000 */
.L_x_1836:
[----:B------:R-:W-:Y:S04]  /*111d0*/  BSSY B1, `(.L_x_1838) ;  /* 0x0000060000017945 */ /* 0x000fe80003800000 */
[----:B------:R-:W-:Y:S05]  /*111e0*/  @P1 BRA `(.L_x_1839) ;  /* 0x0000000400781947 */ /* 0x000fea0003800000 */
[----:B0-----:R-:W-:Y:S01]  /*111f0*/  LEA.HI R4, R32, R191, RZ, 0x1d ;  /* 0x000000bf20047211 */ /* 0x001fe200078fe8ff */
[----:B------:R-:W-:Y:S01]  /*11200*/  HADD2.F32 R35, -RZ, R69.H1_H1 ;  /* 0x30000045ff237230 */ /* 0x000fe20000004100 */
[----:B------:R-:W-:Y:S01]  /*11210*/  SHF.R.U32.HI R36, RZ, 0x10, R9 ;  /* 0x00000010ff247819 */ /* 0x000fe20000011609 */
[----:B------:R-:W-:Y:S01]  /*11220*/  HADD2.F32 R34, -RZ, R71.H1_H1 ;  /* 0x30000047ff227230 */ /* 0x000fe20000004100 */
[----:B------:R-:W-:Y:S01]  /*11230*/  SHF.R.S32.HI R5, RZ, 0x1f, R4 ;  /* 0x0000001fff057819 */ /* 0x000fe20000011404 */
[----:B------:R-:W-:Y:S01]  /*11240*/  IMAD.SHL.U32 R6, R4, 0x8, RZ ;  /* 0x0000000804067824 */ /* 0x000fe200078e00ff */
[----:B------:R-:W-:Y:S01]  /*11250*/  SHF.R.U64 R47, R52, 0x10, R53 ;  /* 0x00000010342f7819 */ /* 0x000fe20000001235 */
[----:B------:R-:W-:Y:S01]  /*11260*/  HADD2.F32 R36, -RZ, R36.H0_H0 ;  /* 0x20000024ff247230 */ /* 0x000fe20000004100 */
[----:B------:R-:W-:Y:S02]  /*11270*/  LEA.HI R4, R5, R4, RZ, 0x3 ;  /* 0x0000000405047211 */ /* 0x000fe400078f18ff */
[----:B------:R-:W-:-:S02]  /*11280*/  LOP3.LUT R5, R173, 0x38, R6, 0xf8, !PT ;  /* 0x00000038ad057812 */ /* 0x000fc400078ef806 */
[----:B------:R-:W-:Y:S01]  /*11290*/  SHF.R.U64 R45, R8, 0x10, R9 ;  /* 0x00000010082d7819 */ /* 0x000fe20000001209 */
[----:B------:R-:W-:Y:S01]  /*112a0*/  IMAD.SHL.U32 R4, R4, 0x400, RZ ;  /* 0x0000040004047824 */ /* 0x000fe200078e00ff */
[----:B--2---:R-:W-:Y:S02]  /*112b0*/  LOP3.LUT R25, R5, R208, RZ, 0x3c, !PT ;  /* 0x000000d005197212 */ /* 0x004fe400078e3cff */
[----:B------:R-:W-:Y:S02]  /*112c0*/  SHF.R.U32.HI R52, RZ, 0x10, R53 ;  /* 0x00000010ff347819 */ /* 0x000fe40000011635 */
[----:B------:R-:W-:Y:S02]  /*112d0*/  LOP3.LUT R24, R4, 0x7fffe000, RZ, 0xc0, !PT ;  /* 0x7fffe00004187812 */ /* 0x000fe400078ec0ff */
[----:B------:R-:W0:Y:S01]  /*112e0*/  LDS.128 R4, [R204] ;  /* 0x00000000cc047984 */ /* 0x000e220000000c00 */
[----:B------:R-:W-:Y:S02]  /*112f0*/  SHF.R.U64 R43, R10, 0x10, R11 ;  /* 0x000000100a2b7819 */ /* 0x000fe4000000120b */
[----:B------:R-:W-:-:S02]  /*11300*/  IADD3 R25, R25, R24, R178 ;  /* 0x0000001819197210 */ /* 0x000fc40007ffe0b2 */
[--C-:B------:R-:W-:Y:S02]  /*11310*/  SHF.R.U64 R46, R54, 0x10, R55.reuse ;  /* 0x00000010362e7819 */ /* 0x100fe40000001237 */
[----:B------:R-:W-:Y:S01]  /*11320*/  SHF.R.U32.HI R54, RZ, 0x10, R55 ;  /* 0x00000010ff367819 */ /* 0x000fe20000011637 */
[----:B------:R-:W-:Y:S01]  /*11330*/  IMAD R28, R25, 0x2, R16 ;  /* 0x00000002191c7824 */ /* 0x000fe200078e0210 */
[----:B------:R-:W-:-:S04]  /*11340*/  SHF.R.U32.HI R41, RZ, 0x10, R11 ;  /* 0x00000010ff297819 */ /* 0x000fc8000001160b */
[----:B------:R-:W1:Y:S01]  /*11350*/  LDS.128 R24, [R28+0xc400] ;  /* 0x00c400001c187984 */ /* 0x000e620000000c00 */
[--C-:B0-----:R-:W-:Y:S02]  /*11360*/  HADD2.F32 R8, -RZ, R5.reuse.H0_H0 ;  /* 0x20000005ff087230 */ /* 0x101fe40000004100 */
[----:B------:R-:W-:Y:S02]  /*11370*/  HADD2.F32 R9, -RZ, R5.H1_H1 ;  /* 0x30000005ff097230 */ /* 0x000fe40000004100 */
[----:B------:R-:W-:Y:S02]  /*11380*/  HADD2.F32 R5, -RZ, R4.H0_H0 ;  /* 0x20000004ff057230 */ /* 0x000fe40000004100 */
        /* <DEDUP_REMOVED lines=12> */
[----:B------:R-:W-:Y:S02]  /*11450*/  HADD2.F32 R34, -RZ, R69.H0_H0 ;  /* 0x20000045ff227230 */ /* 0x000fe40000004100 */
[----:B------:R-:W-:Y:S01]  /*11460*/  FFMA.FTZ R39, R8, R35, R39 ;  /* 0x0000002308277223 */ /* 0x000fe20000010027 */
[----:B------:R-:W-:Y:S02]  /*11470*/  HADD2.F32 R8, -RZ, R71.H0_H0 ;  /* 0x20000047ff087230 */ /* 0x000fe40000004100 */
[-C--:B------:R-:W-:Y:S01]  /*11480*/  FMUL.FTZ R40, R30, R29.reuse ;  /* 0x0000001d1e287220 */ /* 0x080fe20000410000 */
[----:B------:R-:W-:Y:S01]  /*11490*/  FFMA.FTZ R38, R9, R29, -R38 ;  /* 0x0000001d09267223 */ /* 0x000fe20000010826 */
[----:B------:R-:W-:Y:S01]  /*114a0*/  FMUL.FTZ R30, R25, R34 ;  /* 0x00000022191e7220 */ /* 0x000fe20000410000 */
[----:B------:R-:W-:-:S02]  /*114b0*/  HADD2.F32 R31, -RZ, R26.H0_H0 ;  /* 0x2000001aff1f7230 */ /* 0x000fc40000004100 */
[-C--:B------:R-:W-:Y:S01]  /*114c0*/  FMUL.FTZ R25, R25, R8.reuse ;  /* 0x0000000819197220 */ /* 0x080fe20000410000 */
[----:B------:R-:W-:Y:S02]  /*114d0*/  HADD2.F32 R29, -RZ, R70.H0_H0 ;  /* 0x20000046ff1d7230 */ /* 0x000fe40000004100 */
[C---:B------:R-:W-:Y:S01]  /*114e0*/  FFMA.FTZ R35, R5.reuse, R8, -R30 ;  /* 0x0000000805237223 */ /* 0x040fe2000001081e */
[----:B------:R-:W-:Y:S02]  /*114f0*/  HADD2.F32 R8, -RZ, R72.H0_H0 ;  /* 0x20000048ff087230 */ /* 0x000fe40000004100 */
[----:B------:R-:W-:Y:S01]  /*11500*/  FFMA.FTZ R34, R5, R34, R25 ;  /* 0x0000002205227223 */ /* 0x000fe20000010019 */
[----:B------:R-:W-:Y:S02]  /*11510*/  HADD2.F32 R33, -RZ, R27.H0_H0 ;  /* 0x2000001bff217230 */ /* 0x000fe40000004100 */
[----:B------:R-:W-:Y:S01]  /*11520*/  FMUL.FTZ R5, R31, R29 ;  /* 0x0000001d1f057220 */ /* 0x000fe20000410000 */
[----:B------:R-:W-:-:S02]  /*11530*/  HADD2.F32 R70, -RZ, R70.H1_H1 ;  /* 0x30000046ff467230 */ /* 0x000fc40000004100 */
[----:B------:R-:W-:Y:S01]  /*11540*/  FFMA.FTZ R40, R9, R36, R40 ;  /* 0x0000002409287223 */ /* 0x000fe20000010028 */
[----:B------:R-:W-:Y:S02]  /*11550*/  HADD2.F32 R72, -RZ, R72.H1_H1 ;  /* 0x30000048ff487230 */ /* 0x000fe40000004100 */
[-C--:B------:R-:W-:Y:S01]  /*11560*/  FMUL.FTZ R9, R31, R8.reuse ;  /* 0x000000081f097220 */ /* 0x080fe20000410000 */
[----:B------:R-:W-:Y:S01]  /*11570*/  FFMA.FTZ R31, R10, R8, -R5 ;  /* 0x000000080a1f7223 */ /* 0x000fe20000010805 */
[C---:B------:R-:W-:Y:S01]  /*11580*/  FMUL.FTZ R36, R33.reuse, R70 ;  /* 0x0000004621247220 */ /* 0x040fe20000410000 */
[----:B------:R-:W-:Y:S02]  /*11590*/  HADD2.F32 R27, -RZ, R27.H1_H1 ;  /* 0x3000001bff1b7230 */ /* 0x000fe40000004100 */
[-C--:B------:R-:W-:Y:S01]  /*115a0*/  FMUL.FTZ R33, R33, R72.reuse ;  /* 0x0000004821217220 */ /* 0x080fe20000410000 */
[----:B------:R-:W-:Y:S02]  /*115b0*/  HADD2.F32 R30, -RZ, R41.H0_H0 ;  /* 0x20000029ff1e7230 */ /* 0x000fe40000004100 */
[----:B------:R-:W-:Y:S01]  /*115c0*/  FFMA.FTZ R36, R11, R72, -R36 ;  /* 0x000000480b247223 */ /* 0x000fe20000010824 */
[----:B------:R-:W-:-:S02]  /*115d0*/  HADD2.F32 R8, -RZ, R54.H0_H0 ;  /* 0x20000036ff087230 */ /* 0x000fc40000004100 */
[----:B------:R-:W-:Y:S01]  /*115e0*/  FFMA.FTZ R33, R11, R70, R33 ;  /* 0x000000460b217223 */ /* 0x000fe20000010021 */
[----:B------:R-:W-:Y:S02]  /*115f0*/  HADD2.F32 R24, -RZ, R24.H1_H1 ;  /* 0x30000018ff187230 */ /* 0x000fe40000004100 */
[C---:B------:R-:W-:Y:S01]  /*11600*/  FMUL.FTZ R42, R27.reuse, R30 ;  /* 0x0000001e1b2a7220 */ /* 0x040fe20000410000 */
[----:B------:R-:W-:Y:S02]  /*11610*/  HADD2.F32 R11, -RZ, R45.H0_H0 ;  /* 0x2000002dff0b7230 */ /* 0x000fe40000004100 */
[----:B------:R-:W-:Y:S01]  /*11620*/  FMUL.FTZ R44, R27, R8 ;  /* 0x000000081b2c7220 */ /* 0x000fe20000410000 */
[----:B------:R-:W-:Y:S02]  /*11630*/  HADD2.F32 R5, -RZ, R47.H0_H0 ;  /* 0x2000002fff057230 */ /* 0x000fe40000004100 */
[----:B------:R-:W-:Y:S01]  /*11640*/  FFMA.FTZ R10, R10, R29, R9 ;  /* 0x0000001d0a0a7223 */ /* 0x000fe20000010009 */
[----:B------:R-:W-:-:S02]  /*11650*/  HADD2.F32 R26, -RZ, R26.H1_H1 ;  /* 0x3000001aff1a7230 */ /* 0x000fc40000004100 */
[C---:B------:R-:W-:Y:S01]  /*11660*/  FFMA.FTZ R41, R7.reuse, R8, -R42 ;  /* 0x0000000807297223 */ /* 0x040fe2000001082a */
[----:B------:R-:W-:Y:S02]  /*11670*/  HADD2.F32 R25, -RZ, R43.H0_H0 ;  /* 0x2000002bff197230 */ /* 0x000fe40000004100 */
[----:B------:R-:W-:Y:S01]  /*11680*/  FFMA.FTZ R44, R7, R30, R44 ;  /* 0x0000001e072c7223 */ /* 0x000fe2000001002c */
[----:B------:R-:W-:Y:S02]  /*11690*/  HADD2.F32 R9, -RZ, R46.H0_H0 ;  /* 0x2000002eff097230 */ /* 0x000fe40000004100 */
[C---:B------:R-:W-:Y:S01]  /*116a0*/  FMUL.FTZ R7, R24.reuse, R11 ;  /* 0x0000000b18077220 */ /* 0x040fe20000410000 */
[----:B------:R-:W-:Y:S02]  /*116b0*/  HADD2.F32 R6, -RZ, R6.H1_H1 ;  /* 0x30000006ff067230 */ /* 0x000fe40000004100 */
        /* <DEDUP_REMOVED lines=17> */
.L_x_1839:
[----:B------:R-:W-:Y:S05]  /*117d0*/  BSYNC B1 ;  /* 0x0000000000017941 */ /* 0x000fea0003800000 */
.L_x_1838:
[----:B------:R-:W-:Y:S05]  /*117e0*/  @P2 BRA `(.L_x_1811) ;  /* 0x0000000400782947 */ /* 0x000fea0003800000 */
[----:B------:R-:W-:Y:S01]  /*117f0*/  LEA.HI R32, R32, R192, RZ, 0x1d ;  /* 0x000000c020207211 */ /* 0x000fe200078fe8ff */
[----:B--2---:R-:W-:Y:S01]  /*11800*/  HADD2.F32 R29, -RZ, R20.H1_H1 ;  /* 0x30000014ff1d7230 */ /* 0x004fe20000004100 */
[--C-:B------:R-:W-:Y:S01]  /*11810*/  SHF.R.U64 R40, R56, 0x10, R57.reuse ;  /* 0x0000001038287819 */ /* 0x100fe20000001239 */
[--C-:B------:R-:W-:Y:S01]  /*11820*/  HADD2.F32 R31, -RZ, R0.reuse.H1_H1 ;  /* 0x30000000ff1f7230 */ /* 0x100fe20000004100 */
[----:B01----:R-:W-:Y:S01]  /*11830*/  SHF.R.S32.HI R5, RZ, 0x1f, R32 ;  /* 0x0000001fff057819 */ /* 0x003fe20000011420 */
[----:B------:R-:W-:Y:S01]  /*11840*/  IMAD.SHL.U32 R4, R32, 0x8, RZ ;  /* 0x0000000820047824 */ /* 0x000fe200078e00ff */
[----:B------:R-:W-:Y:S01]  /*11850*/  SHF.R.U32.HI R56, RZ, 0x10, R57 ;  /* 0x00000010ff387819 */ /* 0x000fe20000011639 */
[----:B------:R-:W-:Y:S01]  /*11860*/  HADD2.F32 R30, -RZ, R0.H0_H0 ;  /* 0x20000000ff1e7230 */ /* 0x000fe20000004100 */
[----:B------:R-:W-:Y:S01]  /*11870*/  LEA.HI R32, R5, R32, RZ, 0x3 ;  /* 0x0000002005207211 */ /* 0x000fe200078f18ff */
[----:B------:R-:W-:Y:S01]  /*11880*/  HADD2.F32 R20, -RZ, R20.H0_H0 ;  /* 0x20000014ff147230 */ /* 0x000fe20000004100 */
[----:B------:R-:W-:-:S02]  /*11890*/  LOP3.LUT R5, R173, 0x38, R4, 0xf8, !PT ;  /* 0x00000038ad057812 */ /* 0x000fc400078ef804 */
[----:B------:R-:W-:Y:S01]  /*118a0*/  SHF.R.U64 R38, R12, 0x10, R13 ;  /* 0x000000100c267819 */ /* 0x000fe2000000120d */
[----:B------:R-:W-:Y:S01]  /*118b0*/  IMAD.SHL.U32 R32, R32, 0x400, RZ ;  /* 0x0000040020207824 */ /* 0x000fe200078e00ff */
[----:B------:R-:W-:Y:S02]  /*118c0*/  LOP3.LUT R9, R5, R208, RZ, 0x3c, !PT ;  /* 0x000000d005097212 */ /* 0x000fe400078e3cff */
[----:B------:R-:W0:Y:S01]  /*118d0*/  LDS.128 R4, [R202] ;  /* 0x00000000ca047984 */ /* 0x000e220000000c00 */
[----:B------:R-:W-:Y:S02]  /*118e0*/  SHF.R.U64 R37, R14, 0x10, R15 ;  /* 0x000000100e257819 */ /* 0x000fe4000000120f */
[----:B------:R-:W-:Y:S02]  /*118f0*/  LOP3.LUT R32, R32, 0x7fffe000, RZ, 0xc0, !PT ;  /* 0x7fffe00020207812 */ /* 0x000fe400078ec0ff */
[----:B------:R-:W-:Y:S02]  /*11900*/  SHF.R.U64 R39, R58, 0x10, R59 ;  /* 0x000000103a277819 */ /* 0x000fe4000000123b */
[----:B------:R-:W-:-:S02]  /*11910*/  IADD3 R9, R9, R32, R178 ;  /* 0x0000002009097210 */ /* 0x000fc40007ffe0b2 */
[----:B------:R-:W-:Y:S02]  /*11920*/  SHF.R.U32.HI R32, RZ, 0x10, R13 ;  /* 0x00000010ff207819 */ /* 0x000fe4000001160d */
[----:B------:R-:W-:Y:S02]  /*11930*/  LEA R24, R9, R16, 0x1 ;  /* 0x0000001009187211 */ /* 0x000fe400078e08ff */
[----:B------:R-:W-:Y:S01]  /*11940*/  SHF.R.U32.HI R58, RZ, 0x10, R59 ;  /* 0x00000010ff3a7819 */ /* 0x000fe2000001163b */
[----:B------:R-:W-:Y:S01]  /*11950*/  HADD2.F32 R32, -RZ, R32.H0_H0 ;  /* 0x20000020ff207230 */ /* 0x000fe20000004100 */
[----:B------:R-:W-:Y:S01]  /*11960*/  SHF.R.U32.HI R36, RZ, 0x10, R15 ;  /* 0x00000010ff247819 */ /* 0x000fe2000001160f */
[----:B------:R-:W1:Y:S01]  /*11970*/  LDS.128 R8, [R24+0xc400] ;  /* 0x00c4000018087984 */ /* 0x000e620000000c00 */
[--C-:B0-----:R-:W-:Y:S02]  /*11980*/  HADD2.F32 R13, -RZ, R5.reuse.H1_H1 ;  /* 0x30000005ff0d7230 */ /* 0x101fe40000004100 */
[----:B------:R-:W-:-:S02]  /*11990*/  HADD2.F32 R12, -RZ, R5.H0_H0 ;  /* 0x20000005ff0c7230 */ /* 0x000fc40000004100 */
[----:B------:R-:W-:Y:S02]  /*119a0*/  HADD2.F32 R5, -RZ, R4.H0_H0 ;  /* 0x20000004ff057230 */ /* 0x000fe40000004100 */
[----:B------:R-:W-:Y:S02]  /*119b0*/  HADD2.F32 R14, -RZ, R6.H0_H0 ;  /* 0x20000006ff0e7230 */ /* 0x000fe40000004100 */
[--C-:B------:R-:W-:Y:S02]  /*119c0*/  HADD2.F32 R15, -RZ, R7.reuse.H0_H0 ;  /* 0x20000007ff0f7230 */ /* 0x100fe40000004100 */
[----:B------:R-:W-:Y:S02]  /*119d0*/  HADD2.F32 R7, -RZ, R7.H1_H1 ;  /* 0x30000007ff077230 */ /* 0x000fe40000004100 */
        /* <DEDUP_REMOVED lines=11> */
[----:B------:R-:W-:-:S02]  /*11a90*/  HADD2.F32 R27, -RZ, R10.H0_H0 ;  /* 0x2000000aff1b7230 */ /* 0x000fc40000004100 */
[-C--:B------:R-:W-:Y:S01]  /*11aa0*/  FMUL.FTZ R34, R26, R25.reuse ;  /* 0x000000191a227220 */ /* 0x080fe20000410000 */
[----:B------:R-:W-:Y:S01]  /*11ab0*/  FFMA.FTZ R26, R13, R25, -R0 ;  /* 0x000000190d1a7223 */ /* 0x000fe20000010800 */
[C---:B------:R-:W-:Y:S01]  /*11ac0*/  FMUL.FTZ R0, R9.reuse, R30 ;  /* 0x0000001e09007220 */ /* 0x040fe20000410000 */
[----:B------:R-:W-:Y:S02]  /*11ad0*/  HADD2.F32 R12, -RZ, R3.H0_H0 ;  /* 0x20000003ff0c7230 */ /* 0x000fe40000004100 */
[----:B------:R-:W-:Y:S01]  /*11ae0*/  FMUL.FTZ R9, R9, R20 ;  /* 0x0000001409097220 */ /* 0x000fe20000410000 */
[----:B------:R-:W-:Y:S01]  /*11af0*/  FFMA.FTZ R34, R13, R32, R34 ;  /* 0x000000200d227223 */ /* 0x000fe20000010022 */
[C---:B------:R-:W-:Y:S01]  /*11b00*/  FFMA.FTZ R13, R5.reuse, R20, -R0 ;  /* 0x00000014050d7223 */ /* 0x040fe20000010800 */
[----:B------:R-:W-:Y:S02]  /*11b10*/  HADD2.F32 R0, -RZ, R21.H0_H0 ;  /* 0x20000015ff007230 */ /* 0x000fe40000004100 */
[----:B------:R-:W-:Y:S01]  /*11b20*/  FFMA.FTZ R30, R5, R30, R9 ;  /* 0x0000001e051e7223 */ /* 0x000fe20000010009 */
[----:B------:R-:W-:Y:S01]  /*11b30*/  FMUL.FTZ R5, R27, R12 ;  /* 0x0000000c1b057220 */ /* 0x000fe20000410000 */
[----:B------:R-:W-:-:S02]  /*11b40*/  HADD2.F32 R28, -RZ, R11.H0_H0 ;  /* 0x2000000bff1c7230 */ /* 0x000fc40000004100 */
[----:B------:R-:W-:Y:S02]  /*11b50*/  HADD2.F32 R3, -RZ, R3.H1_H1 ;  /* 0x30000003ff037230 */ /* 0x000fe40000004100 */
[-C--:B------:R-:W-:Y:S01]  /*11b60*/  FMUL.FTZ R27, R27, R0.reuse ;  /* 0x000000001b1b7220 */ /* 0x080fe20000410000 */
[----:B------:R-:W-:Y:S02]  /*11b70*/  HADD2.F32 R21, -RZ, R21.H1_H1 ;  /* 0x30000015ff157230 */ /* 0x000fe40000004100 */
[----:B------:R-:W-:Y:S01]  /*11b80*/  FFMA.FTZ R25, R14, R0, -R5 ;  /* 0x000000000e197223 */ /* 0x000fe20000010805 */
[----:B------:R-:W-:Y:S02]  /*11b90*/  HADD2.F32 R11, -RZ, R11.H1_H1 ;  /* 0x3000000bff0b7230 */ /* 0x000fe40000004100 */
[C---:B------:R-:W-:Y:S01]  /*11ba0*/  FMUL.FTZ R32, R28.reuse, R3 ;  /* 0x000000031c207220 */ /* 0x040fe20000410000 */
[----:B------:R-:W-:Y:S02]  /*11bb0*/  HADD2.F32 R20, -RZ, R36.H0_H0 ;  /* 0x20000024ff147230 */ /* 0x000fe40000004100 */
[----:B------:R-:W-:Y:S01]  /*11bc0*/  FMUL.FTZ R28, R28, R21 ;  /* 0x000000151c1c7220 */ /* 0x000fe20000410000 */
[----:B------:R-:W-:-:S02]  /*11bd0*/  HADD2.F32 R0, -RZ, R58.H0_H0 ;  /* 0x2000003aff007230 */ /* 0x000fc40000004100 */
[----:B------:R-:W-:Y:S01]  /*11be0*/  FFMA.FTZ R27, R14, R12, R27 ;  /* 0x0000000c0e1b7223 */ /* 0x000fe2000001001b */
[----:B------:R-:W-:Y:S02]  /*11bf0*/  HADD2.F32 R8, -RZ, R8.H1_H1 ;  /* 0x30000008ff087230 */ /* 0x000fe40000004100 */
[C---:B------:R-:W-:Y:S01]  /*11c00*/  FMUL.FTZ R12, R11.reuse, R20 ;  /* 0x000000140b0c7220 */ /* 0x040fe20000410000 */
[----:B------:R-:W-:Y:S02]  /*11c10*/  HADD2.F32 R10, -RZ, R10.H1_H1 ;  /* 0x3000000aff0a7230 */ /* 0x000fe40000004100 */
[----:B------:R-:W-:Y:S01]  /*11c20*/  FMUL.FTZ R14, R11, R0 ;  /* 0x000000000b0e7220 */ /* 0x000fe20000410000 */
[C---:B------:R-:W-:Y:S01]  /*11c30*/  FFMA.FTZ R28, R15.reuse, R3, R28 ;  /* 0x000000030f1c7223 */ /* 0x040fe2000001001c */
[----:B------:R-:W-:Y:S02]  /*11c40*/  HADD2.F32 R9, -RZ, R38.H0_H0 ;  /* 0x20000026ff097230 */ /* 0x000fe40000004100 */
[----:B------:R-:W-:Y:S01]  /*11c50*/  FFMA.FTZ R32, R15, R21, -R32 ;  /* 0x000000150f207223 */ /* 0x000fe20000010820 */
[----:B------:R-:W-:-:S02]  /*11c60*/  HADD2.F32 R11, -RZ, R37.H0_H0 ;  /* 0x20000025ff0b7230 */ /* 0x000fc40000004100 */
[C---:B------:R-:W-:Y:S01]  /*11c70*/  FFMA.FTZ R21, R7.reuse, R0, -R12 ;  /* 0x0000000007157223 */ /* 0x040fe2000001080c */
[----:B------:R-:W-:Y:S02]  /*11c80*/  HADD2.F32 R3, -RZ, R40.H0_H0 ;  /* 0x20000028ff037230 */ /* 0x000fe40000004100 */
[----:B------:R-:W-:Y:S01]  /*11c90*/  FFMA.FTZ R29, R7, R20, R14 ;  /* 0x00000014071d7223 */ /* 0x000fe2000001000e */
[----:B------:R-:W-:Y:S02]  /*11ca0*/  HADD2.F32 R5, -RZ, R39.H0_H0 ;  /* 0x20000027ff057230 */ /* 0x000fe40000004100 */
        /* <DEDUP_REMOVED lines=18> */
.L_x_1811:
[----:B------:R-:W-:Y:S05]  /*11dd0*/  BSYNC B0 ;  /* 0x0000000000007941 */ /* 0x000fea0003800000 */
.L_x_1789:
        /* <DEDUP_REMOVED lines=8> */
.L_x_1787:
[----:B------:R-:W-:-:S06]  /*11e60*/  ULOP3.LUT UR4, UR60, 0x1, URZ, 0xfc, !UPT ;  /* 0x000000013c047892 */ /* 0x000fcc000f8efc3f */
[----:B01-3--:R-:W-:-:S05]  /*11e70*/  IMAD.U32 R0, RZ, RZ, UR4 ;  /* 0x00000004ff007e24 */ /* 0x00bfca000f8e00ff */
[----:B------:R-:W-:-:S13]  /*11e80*/  ISETP.NE.AND P0, PT, R0, 0x3, PT ;  /* 0x000000030000780c */ /* 0x000fda0003f05270 */
[----:B------:R-:W-:Y:S05]  /*11e90*/  @!P0 BRA `(.L_x_1840) ;  /* 0x0000000000048947 */ /* 0x000fea0003800000 */
[----:B------:R-:W-:Y:S01]  /*11ea0*/  BPT.TRAP 0x1 ;  /* 0x000000040000795c */ /* 0x000fe20000300000 */
.L_x_1840:
[----:B--2-4-:R-:W-:Y:S01]  /*11eb0*/  IMAD R7, R22, 0x8, R16 ;  /* 0x0000000816077824 */ /* 0x014fe200078e0210 */
[----:B------:R-:W-:-:S04]  /*11ec0*/  SHF.L.U32 R0, R23, 0x1f, RZ ;  /* 0x0000001f17007819 */ /* 0x000fc800000006ff */
[----:B------:R0:W1:Y:S01]  /*11ed0*/  SYNCS.PHASECHK.TRANS64.TRYWAIT P2, [R7+URZ+0x2a830], R0 ;  /* 0x02a83000070075a7 */ /* 0x000062000804017f */
[----:B------:R-:W-:Y:S05]  /*11ee0*/  @!P0 BRA `(.L_x_1841) ;  /* 0x0000000000048947 */ /* 0x000fea0003800000 */
[----:B------:R-:W-:Y:S01]  /*11ef0*/  BPT.TRAP 0x1 ;  /* 0x000000040000795c */ /* 0x000fe20000300000 */
.L_x_1841:
[----:B------:R-:W2:Y:S02]  /*11f00*/  S2R R3, SR_TID.X ;  /* 0x0000000000037919 */ /* 0x000ea40000002100 */
[----:B--2---:R-:W-:-:S04]  /*11f10*/  LOP3.LUT R3, R3, 0x7f, RZ, 0xc0, !PT ;  /* 0x0000007f03037812 */ /* 0x004fc800078ec0ff */
[----:B------:R-:W-:Y:S01]  /*11f20*/  ISETP.NE.AND P1, PT, R3, RZ, PT ;  /* 0x000000ff0300720c */ /* 0x000fe20003f25270 */
[----:B-1----:R-:W-:-:S12]  /*11f30*/  @P2 BRA `(.L_x_1842) ;  /* 0x0000000000082947 */ /* 0x002fd80003800000 */
[----:B------:R-:W1:Y:S02]  /*11f40*/  SYNCS.PHASECHK.TRANS64.TRYWAIT P2, [R7+URZ+0x2a830], R0 ;  /* 0x02a83000070075a7 */ /* 0x000e64000804017f */
[----:B-1----:R-:W-:Y:S05]  /*11f50*/  @!P2 BRA `(.L_x_1843) ;  /* 0x0000016c0088a947 */ /* 0x002fea0003800000 */
.L_x_1842:
[----:B------:R-:W-:Y:S05]  /*11f60*/  WARPSYNC.ALL ;  /* 0x0000000000007948 */ /* 0x000fea0003800000 */
[----:B01----:R-:W-:Y:S01]  /*11f70*/  VIADD R0, R16, 0x18400 ;  /* 0x0001840010007836 */ /* 0x003fe20000000000 */
[----:B------:R-:W-:Y:S01]  /*11f80*/  R2UR UR4, R68 ;  /* 0x00000000440472ca */ /* 0x000fe200000e0000 */
[----:B------:R-:W-:Y:S01]  /*11f90*/  IMAD.MOV.U32 R5, RZ, RZ, 0x40000040 ;  /* 0x40000040ff057424 */ /* 0x000fe200078e00ff */
[----:B------:R-:W-:Y:S01]  /*11fa0*/  WARPGROUP.ARRIVE ;  /* 0x00000000000079c5 */ /* 0x000fe20000000000 */
[----:B------:R-:W-:Y:S01]  /*11fb0*/  UMOV UR9, 0x40000040 ;  /* 0x4000004000097882 */ /* 0x000fe20000000000 */
[----:B------:R-:W-:Y:S01]  /*11fc0*/  SHF.R.U32.HI R0, RZ, 0x4, R0 ;  /* 0x00000004ff007819 */ /* 0x000fe20000011600 */
[----:B------:R-:W-:Y:S01]  /*11fd0*/  IMAD.MOV.U32 R11, RZ, RZ, 0x40000040 ;  /* 0x40000040ff0b7424 */ /* 0x000fe200078e00ff */
[----:B------:R-:W-:Y:S01]  /*11fe0*/  R2UR UR11, R5 ;  /* 0x00000000050b72ca */ /* 0x000fe200000e0000 */
[----:B------:R-:W-:Y:S01]  /*11ff0*/  IMAD.U32 R13, RZ, RZ, UR9 ;  /* 0x00000009ff0d7e24 */ /* 0x000fe2000f8e00ff */
[----:B------:R-:W-:Y:S01]  /*12000*/  LOP3.LUT R0, R0, 0x3fff, RZ, 0xc0, !PT ;  /* 0x00003fff00007812 */ /* 0x000fe200078ec0ff */
[----:B------:R-:W-:Y:S01]  /*12010*/  UMOV UR53, 0x40000040 ;  /* 0x4000004000357882 */ /* 0x000fe20000000000 */
[----:B------:R-:W-:Y:S01]  /*12020*/  UMOV UR49, 0x40000040 ;  /* 0x4000004000317882 */ /* 0x000fe20000000000 */
[----:B------:R-:W-:Y:S01]  /*12030*/  UMOV UR45, 0x40000040 ;  /* 0x40000040002d7882 */ /* 0x000fe20000000000 */
[----:B------:R-:W-:Y:S01]  /*12040*/  LOP3.LUT R8, R0, 0x10000, RZ, 0xfc, !PT ;  /* 0x0001000000087812 */ /* 0x000fe200078efcff */
[----:B------:R-:W-:Y:S01]  /*12050*/  ULOP3.LUT UR4, UR4, 0x10000, URZ, 0xfc, !UPT ;  /* 0x0001000004047892 */ /* 0x000fe2000f8efc3f */
[----:B------:R-:W0:Y:S03]  /*12060*/  LDC R198, c[0x0][0x448] ;  /* 0x00011200ffc67b82 */ /* 0x000e260000000800 */
[----:B------:R-:W-:Y:S01]  /*12070*/  IMAD R4, R22, 0x900, R8 ;  /* 0x0000090016047824 */ /* 0x000fe200078e0208 */
[----:B------:R-:W-:-:S02]  /*12080*/  UIADD3 UR5, UR4, 0x2, URZ ;  /* 0x0000000204057890 */ /* 0x000fc4000fffe03f */
[----:B------:R-:W-:Y:S02]  /*12090*/  UMOV UR8, UR4 ;  /* 0x0000000400087c82 */ /* 0x000fe40008000000 */
[C---:B------:R-:W-:Y:S01]  /*120a0*/  R2UR UR10, R4.reuse ;  /* 0x00000000040a72ca */ /* 0x040fe200000e0000 */
[----:B------:R-:W-:Y:S01]  /*120b0*/  IMAD.U32 R12, RZ, RZ, UR8 ;  /* 0x00000008ff0c7e24 */ /* 0x000fe2000f8e00ff */
[----:B------:R-:W-:-:S04]  /*120c0*/  IADD3 R10, R4, 0x2, RZ ;  /* 0x00000002040a7810 */ /* 0x000fc80007ffe0ff */
[----:B------:R1:W-:Y:S07]  /*120d0*/  STL.64 [R1+0x38], R12 ;  /* 0x0000380c01007387 */ /* 0x0003ee0000100a00 */
[----:B------:R-:W-:Y:S01]  /*120e0*/  HGMMA.64x96x16.F32 R24, gdesc[UR8], RZ, !UPT, gsb0 ;  /* 0x01600000081879f0 */ /* 0x000fe2000c0008ff */
[----:B------:R-:W-:Y:S01]  /*120f0*/  R2UR UR10, R10 ;  /* 0x000000000a0a72ca */ /* 0x000fe200000e0000 */
[----:B------:R-:W-:Y:S01]  /*12100*/  UMOV UR8, UR5 ;  /* 0x0000000500087c82 */ /* 0x000fe20008000000 */
[----:B------:R-:W-:Y:S01]  /*12110*/  R2UR UR11, R11 ;  /* 0x000000000b0b72ca */ /* 0x000fe200000e0000 */
[----:B------:R-:W-:Y:S01]  /*12120*/  UMOV UR9, 0x40000040 ;  /* 0x4000004000097882 */ /* 0x000fe20000000000 */
[----:B------:R-:W-:Y:S01]  /*12130*/  VIADD R10, R4, 0x4 ;  /* 0x00000004040a7836 */ /* 0x000fe20000000000 */
[----:B------:R-:W-:Y:S01]  /*12140*/  UIADD3 UR5, UR4, 0x4, URZ ;  /* 0x0000000404057890 */ /* 0x000fe2000fffe03f */
[----:B------:R-:W-:-:S02]  /*12150*/  IMAD.MOV.U32 R11, RZ, RZ, 0x40000040 ;  /* 0x40000040ff0b7424 */ /* 0x000fc400078e00ff */
[----:B-1----:R-:W-:Y:S02]  /*12160*/  IMAD.U32 R12, RZ, RZ, UR8 ;  /* 0x00000008ff0c7e24 */ /* 0x002fe4000f8e00ff */
[----:B------:R-:W-:-:S05]  /*12170*/  IMAD.U32 R13, RZ, RZ, UR9 ;  /* 0x00000009ff0d7e24 */ /* 0x000fca000f8e00ff */
[----:B------:R1:W-:Y:S01]  /*12180*/  STL.64 [R1+0x30], R12 ;  /* 0x0000300c01007387 */ /* 0x0003e20000100a00 */
[----:B------:R-:W-:Y:S02]  /*12190*/  WARPGROUP.DEPBAR.LE gsb0, 0x0 ;  /* 0x00008000000079c5 */ /* 0x000fe40000010000 */
[----:B------:R-:W-:-:S06]  /*121a0*/  WARPGROUP.ARRIVE ;  /* 0x00000000000079c5 */ /* 0x000fcc0000000000 */
[----:B------:R-:W-:Y:S01]  /*121b0*/  HGMMA.64x96x16.F32 R24, gdesc[UR8], R24, gsb0 ;  /* 0x01600000081879f0 */ /* 0x000fe20008000818 */
[----:B------:R-:W-:Y:S01]  /*121c0*/  R2UR UR10, R10 ;  /* 0x000000000a0a72ca */ /* 0x000fe200000e0000 */
[----:B------:R-:W-:Y:S01]  /*121d0*/  UMOV UR8, UR5 ;  /* 0x0000000500087c82 */ /* 0x000fe20008000000 */
[----:B------:R-:W-:Y:S01]  /*121e0*/  R2UR UR11, R11 ;  /* 0x000000000b0b72ca */ /* 0x000fe200000e0000 */
[----:B------:R-:W-:Y:S01]  /*121f0*/  UMOV UR9, 0x40000040 ;  /* 0x4000004000097882 */ /* 0x000fe20000000000 */
[----:B------:R-:W-:Y:S01]  /*12200*/  VIADD R10, R4, 0x6 ;  /* 0x00000006040a7836 */ /* 0x000fe20000000000 */
[----:B------:R-:W-:Y:S01]  /*12210*/  UIADD3 UR5, UR4, 0x6, URZ ;  /* 0x0000000604057890 */ /* 0x000fe2000fffe03f */
[----:B------:R-:W-:Y:S01]  /*12220*/  IMAD.MOV.U32 R11, RZ, RZ, 0x40000040 ;  /* 0x40000040ff0b7424 */ /* 0x000fe200078e00ff */
[----:B-1----:R-:W-:Y:S01]  /*12230*/  MOV R13, UR9 ;  /* 0x00000009000d7c02 */ /* 0x002fe20008000f00 */
        /* <DEDUP_REMOVED lines=11> */
[----:B------:R-:W-:Y:S02]  /*122f0*/  IMAD.MOV.U32 R11, RZ, RZ, 0x40000040 ;  /* 0x40000040ff0b7424 */ /* 0x000fe400078e00ff */
        /* <DEDUP_REMOVED lines=24> */
[----:B------:R-:W-:Y:S01]  /*12480*/  MOV R11, 0x40000040 ;  /* 0x40000040000b7802 */ /* 0x000fe20000000f00 */
[----:B------:R-:W-:Y:S01]  /*12490*/  UIADD3 UR5, UR4, 0x404, URZ ;  /* 0x0000040404057890 */ /* 0x000fe2000fffe03f */
[----:B-1----:R-:W-:Y:S02]  /*124a0*/  IMAD.U32 R12, RZ, RZ, UR8 ;  /* 0x00000008ff0c7e24 */ /* 0x002fe4000f8e00ff */
[----:B------:R-:W-:Y:S01]  /*124b0*/  IMAD.U32 R13, RZ, RZ, UR9 ;  /* 0x00000009ff0d7e24 */ /* 0x000fe2000f8e00ff */
[----:B------:R-:W-:-:S02]  /*124c0*/  UIADD3 UR52, UR4, 0x406, URZ ;  /* 0x0000040604347890 */ /* 0x000fc4000fffe03f */
[----:B------:R-:W-:Y:S02]  /*124d0*/  UIADD3 UR48, UR4, 0x800, URZ ;  /* 0x0000080004307890 */ /* 0x000fe4000fffe03f */
[----:B------:R1:W-:Y:S04]  /*124e0*/  STL.64 [R1+0x10], R12 ;  /* 0x0000100c01007387 */ /* 0x0003e80000100a00 */
[----:B------:R-:W2:Y:S01]  /*124f0*/  LDL.LU R14, [R1+0xc] ;  /* 0x00000c00010e7983 */ /* 0x000ea20000300800 */
[----:B------:R-:W-:Y:S02]  /*12500*/  WARPGROUP.DEPBAR.LE gsb0, 0x0 ;  /* 0x00008000000079c5 */ /* 0x000fe40000010000 */
[----:B------:R-:W-:-:S06]  /*12510*/  WARPGROUP.ARRIVE ;  /* 0x00000000000079c5 */ /* 0x000fcc0000000000 */
[----:B------:R-:W-:Y:S01]  /*12520*/  HGMMA.64x96x16.F32 R24, gdesc[UR8], R24, gsb0 ;  /* 0x01600000081879f0 */ /* 0x000fe20008000818 */
[----:B------:R-:W-:Y:S01]  /*12530*/  R2UR UR10, R10 ;  /* 0x000000000a0a72ca */ /* 0x000fe200000e0000 */
[----:B------:R-:W-:Y:S01]  /*12540*/  UMOV UR8, UR5 ;  /* 0x0000000500087c82 */ /* 0x000fe20008000000 */
[----:B------:R-:W-:Y:S01]  /*12550*/  R2UR UR11, R11 ;  /* 0x000000000b0b72ca */ /* 0x000fe200000e0000 */
[----:B------:R-:W-:Y:S01]  /*12560*/  UMOV UR9, 0x40000040 ;  /* 0x4000004000097882 */ /* 0x000fe20000000000 */
[----:B------:R-:W-:Y:S02]  /*12570*/  VIADD R10, R4, 0x306 ;  /* 0x00000306040a7836 */ /* 0x000fe40000000000 */
[----:B------:R-:W-:Y:S01]  /*12580*/  IMAD.MOV.U32 R11, RZ, RZ, 0x40000040 ;  /* 0x40000040ff0b7424 */ /* 0x000fe200078e00ff */
[----:B------:R-:W-:Y:S02]  /*12590*/  UIADD3 UR44, UR4, 0x802, URZ ;  /* 0x00000802042c7890 */ /* 0x000fe4000fffe03f */
[----:B------:R-:W-:Y:S01]  /*125a0*/  UIADD3 UR40, UR4, 0x804, URZ ;  /* 0x0000080404287890 */ /* 0x000fe2000fffe03f */
[----:B------:R-:W-:-:S02]  /*125b0*/  WARPGROUP.DEPBAR.LE gsb0, 0x0 ;  /* 0x00008000000079c5 */ /* 0x000fc40000010000 */
[----:B------:R-:W-:Y:S01]  /*125c0*/  WARPGROUP.ARRIVE ;  /* 0x00000000000079c5 */ /* 0x000fe20000000000 */
[----:B------:R-:W-:Y:S01]  /*125d0*/  UMOV UR41, 0x40000040 ;  /* 0x4000004000297882 */ /* 0x000fe20000000000 */
[----:B------:R-:W-:Y:S01]  /*125e0*/  IMAD.MOV.U32 R5, RZ, RZ, 0x40000040 ;  /* 0x40000040ff057424 */ /* 0x000fe200078e00ff */
[----:B------:R-:W-:Y:S01]  /*125f0*/  UIADD3 UR36, UR4, 0x806, URZ ;  /* 0x0000080604247890 */ /* 0x000fe2000fffe03f */
[----:B------:R-:W-:Y:S02]  /*12600*/  UMOV UR37, 0x40000040 ;  /* 0x4000004000257882 */ /* 0x000fe40000000000 */
[----:B------:R-:W-:Y:S01]  /*12610*/  HGMMA.64x96x16.F32 R24, gdesc[UR8], R24, gsb0 ;  /* 0x01600000081879f0 */ /* 0x000fe20008000818 */
[----:B------:R-:W-:Y:S01]  /*12620*/  R2UR UR54, R10 ;  /* 0x000000000a3672ca */ /* 0x000fe200000e0000 */
[----:B-1----:R-:W-:Y:S01]  /*12630*/  IMAD.U32 R12, RZ, RZ, UR8 ;  /* 0x00000008ff0c7e24 */ /* 0x002fe2000f8e00ff */
[----:B------:R-:W-:Y:S01]  /*12640*/  R2UR UR55, R11 ;  /* 0x000000000b3772ca */ /* 0x000fe200000e0000 */
[----:B------:R-:W-:Y:S01]  /*12650*/  VIADD R10, R4, 0x600 ;  /* 0x00000600040a7836 */ /* 0x000fe20000000000 */
[----:B------:R-:W-:Y:S01]  /*12660*/  R2UR UR39, R5 ;  /* 0x00000000052772ca */ /* 0x000fe200000e0000 */
[----:B------:R-:W-:Y:S01]  /*12670*/  IMAD.MOV.U32 R11, RZ, RZ, 0x40000040 ;  /* 0x40000040ff0b7424 */ /* 0x000fe200078e00ff */
[----:B0-----:R-:W-:Y:S01]  /*12680*/  ISETP.NE.AND P2, PT, R198, 0x1, PT ;  /* 0x00000001c600780c */ /* 0x001fe20003f45270 */
[----:B------:R-:W-:Y:S01]  /*12690*/  IMAD.U32 R13, RZ, RZ, UR9 ;  /* 0x00000009ff0d7e24 */ /* 0x000fe2000f8e00ff */
[----:B------:R-:W-:Y:S01]  /*126a0*/  R2UR UR50, R10 ;  /* 0x000000000a3272ca */ /* 0x000fe200000e0000 */
[----:B------:R-:W-:Y:S01]  /*126b0*/  IMAD.IADD R0, R181, 0x1, R177 ;  /* 0x00000001b5007824 */ /* 0x000fe200078e02b1 */
[----:B------:R-:W-:Y:S01]  /*126c0*/  ULDC UR4, c[0x0][0x9dc] ;  /* 0x0002770000047ab9 */ /* 0x000fe20000000800 */
[----:B------:R-:W-:-:S02]  /*126d0*/  WARPGROUP.DEPBAR.LE gsb0, 0x0 ;  /* 0x00008000000079c5 */ /* 0x000fc40000010000 */
[----:B------:R-:W-:Y:S01]  /*126e0*/  WARPGROUP.ARRIVE ;  /* 0x00000000000079c5 */ /* 0x000fe20000000000 */
[----:B------:R-:W-:-:S05]  /*126f0*/  R2UR UR51, R11 ;  /* 0x000000000b3372ca */ /* 0x000fca00000e0000 */
[----:B------:R-:W0:Y:S01]  /*12700*/  @P2 LDC R3, c[0x0][0x44c] ;  /* 0x00011300ff032b82 */ /* 0x000e220000000800 */
[----:B------:R-:W-:Y:S01]  /*12710*/  HGMMA.64x96x16.F32 R24, gdesc[UR52], R24, gsb0 ;  /* 0x01600000341879f0 */ /* 0x000fe20008000818 */
[----:B------:R-:W-:Y:S01]  /*12720*/  IMAD.MOV.U32 R11, RZ, RZ, 0x40000040 ;  /* 0x40000040ff0b7424 */ /* 0x000fe200078e00ff */
[----:B------:R-:W-:-:S04]  /*12730*/  IADD3 R10, R4, 0x602, RZ ;  /* 0x00000602040a7810 */ /* 0x000fc80007ffe0ff */
[----:B------:R-:W-:Y:S02]  /*12740*/  R2UR UR46, R10 ;  /* 0x000000000a2e72ca */ /* 0x000fe400000e0000 */
[----:B------:R-:W-:Y:S01]  /*12750*/  R2UR UR47, R11 ;  /* 0x000000000b2f72ca */ /* 0x000fe200000e0000 */
[----:B------:R-:W-:Y:S02]  /*12760*/  WARPGROUP.DEPBAR.LE gsb0, 0x0 ;  /* 0x00008000000079c5 */ /* 0x000fe40000010000 */
[----:B------:R-:W-:-:S06]  /*12770*/  WARPGROUP.ARRIVE ;  /* 0x00000000000079c5 */ /* 0x000fcc0000000000 */
[----:B------:R-:W-:Y:S01]  /*12780*/  HGMMA.64x96x16.F32 R24, gdesc[UR48], R24, gsb0 ;  /* 0x01600000301879f0 */ /* 0x000fe20008000818 */
[----:B------:R-:W-:Y:S02]  /*12790*/  VIADD R10, R4, 0x604 ;  /* 0x00000604040a7836 */ /* 0x000fe40000000000 */
[----:B------:R-:W-:-:S03]  /*127a0*/  IMAD.MOV.U32 R11, RZ, RZ, 0x40000040 ;  /* 0x40000040ff0b7424 */ /* 0x000fc600078e00ff */
[----:B------:R-:W-:Y:S02]  /*127b0*/  R2UR UR42, R10 ;  /* 0x000000000a2a72ca */ /* 0x000fe400000e0000 */
[----:B------:R-:W-:Y:S01]  /*127c0*/  R2UR UR43, R11 ;  /* 0x000000000b2b72ca */ /* 0x000fe200000e0000 */
[----:B------:R-:W-:Y:S02]  /*127d0*/  WARPGROUP.DEPBAR.LE gsb0, 0x0 ;  /* 0x00008000000079c5 */ /* 0x000fe40000010000 */
[----:B------:R-:W-:-:S06]  /*127e0*/  WARPGROUP.ARRIVE ;  /* 0x00000000000079c5 */ /* 0x000fcc0000000000 */
[----:B------:R-:W-:Y:S01]  /*127f0*/  HGMMA.64x96x16.F32 R24, gdesc[UR44], R24, gsb0 ;  /* 0x016000002c1879f0 */ /* 0x000fe20008000818 */
[----:B------:R-:W-:-:S05]  /*12800*/  VIADD R4, R4, 0x606 ;  /* 0x0000060604047836 */ /* 0x000fca0000000000 */
[----:B------:R-:W-:Y:S01]  /*12810*/  R2UR UR38, R4 ;  /* 0x00000000042672ca */ /* 0x000fe200000e0000 */
[----:B------:R1:W-:Y:S01]  /*12820*/  STL.64 [R1], R12 ;  /* 0x0000000c01007387 */ /* 0x0003e20000100a00 */
[----:B------:R-:W3:Y:S08]  /*12830*/  @P2 LDC R4, c[0x0][0x450] ;  /* 0x00011400ff042b82 */ /* 0x000ef00000000800 */
[----:B-1----:R-:W1:Y:S01]  /*12840*/  LDC.64 R12, c[0x0][0x9e0] ;  /* 0x00027800ff0c7b82 */ /* 0x002e620000000a00 */
[----:B------:R-:W-:-:S02]  /*12850*/  WARPGROUP.DEPBAR.LE gsb0, 0x0 ;  /* 0x00008000000079c5 */ /* 0x000fc40000010000 */
[----:B------:R-:W-:-:S06]  /*12860*/  WARPGROUP.ARRIVE ;  /* 0x00000000000079c5 */ /* 0x000fcc0000000000 */
[----:B------:R-:W-:Y:S01]  /*12870*/  HGMMA.64x96x16.F32 R24, gdesc[UR40], R24, gsb0 ;  /* 0x01600000281879f0 */ /* 0x000fe20008000818 */
[----:B0-----:R-:W-:Y:S01]  /*12880*/  @P2 IMAD.HI.U32 R3, R0, R3, RZ ;  /* 0x0000000300032227 */ /* 0x001fe200078e00ff */
[----:B--2---:R-:W-:Y:S02]  /*12890*/  LOP3.LUT R14, R14, 0xffdfffff, RZ, 0xc0, !PT ;  /* 0xffdfffff0e0e7812 */ /* 0x004fe400078ec0ff */
[----:B------:R-:W-:Y:S02]  /*128a0*/  MOV R5, R0 ;  /* 0x0000000000057202 */ /* 0x000fe40000000f00 */
[----:B------:R-:W-:Y:S02]  /*128b0*/  @P2 LOP3.LUT R14, R14, 0x200000, RZ, 0xfc, !PT ;  /* 0x002000000e0e2812 */ /* 0x000fe400078efcff */
[----:B---3--:R-:W-:Y:S02]  /*128c0*/  @P2 SHF.R.U32.HI R5, RZ, R4, R3 ;  /* 0x00000004ff052219 */ /* 0x008fe40000011603 */
[----:B-1----:R-:W-:-:S02]  /*128d0*/  ISETP.GE.AND P2, PT, R13, 0x1, PT ;  /* 0x000000010d00780c */ /* 0x002fc40003f46270 */
[----:B------:R-:W-:Y:S01]  /*128e0*/  LOP3.LUT R14, R14, 0xffefffff, RZ, 0xc0, !PT ;  /* 0xffefffff0e0e7812 */ /* 0x000fe200078ec0ff */
[----:B------:R-:W-:Y:S02]  /*128f0*/  WARPGROUP.DEPBAR.LE gsb0, 0x0 ;  /* 0x00008000000079c5 */ /* 0x000fe40000010000 */
[----:B------:R-:W-:-:S06]  /*12900*/  WARPGROUP.ARRIVE ;  /* 0x00000000000079c5 */ /* 0x000fcc0000000000 */
[----:B------:R-:W-:Y:S01]  /*12910*/  HGMMA.64x96x16.F32 R24, gdesc[UR36], R24, gsb0 ;  /* 0x01600000241879f0 */ /* 0x000fe20008000818 */
[----:B------:R-:W-:Y:S01]  /*12920*/  @!P1 VIADD R0, R7, 0x2a840 ;  /* 0x0002a84007009836 */ /* 0x000fe20000000000 */
[----:B------:R-:W-:Y:S01]  /*12930*/  @P2 LOP3.LUT R14, R14, 0x100000, RZ, 0xfc, !PT ;  /* 0x001000000e0e2812 */ /* 0x000fe200078efcff */
[----:B------:R-:W0:Y:S01]  /*12940*/  SHFL.IDX PT, R6, R5, RZ, 0x1c1f ;  /* 0x001c1fff05067589 */ /* 0x000e2200000e0000 */
[----:B------:R-:W-:Y:S02]  /*12950*/  IMAD.MOV.U32 R7, RZ, RZ, -0x60 ;  /* 0xffffffa0ff077424 */ /* 0x000fe400078e00ff */
[----:B------:R-:W-:Y:S01]  /*12960*/  @!P1 PRMT R0, RZ, 0x654, R0 ;  /* 0x00000654ff009816 */ /* 0x000fe20000000000 */
[----:B------:R1:W-:Y:S01]  /*12970*/  STL [R1+0xc], R14 ;  /* 0x00000c0e01007387 */ /* 0x0003e20000100800 */
[----:B------:R-:W-:Y:S02]  /*12980*/  IMAD R7, R2, R7, 0x61 ;  /* 0x0000006102077424 */ /* 0x000fe400078e0207 */
[----:B------:R-:W-:-:S02]  /*12990*/  IMAD.U32 R9, RZ, RZ, UR4 ;  /* 0x00000004ff097e24 */ /* 0x000fc4000f8e00ff */
[----:B------:R-:W-:-:S05]  /*129a0*/  IMAD R4, R180, -0x2, R7 ;  /* 0xfffffffeb4047824 */ /* 0x000fca00078e0207 */
[--C-:B------:R-:W-:Y:S01]  /*129b0*/  IADD3 R11, -R163, R4, R164.reuse ;  /* 0x00000004a30b7210 */ /* 0x100fe20007ffe1a4 */
[----:B------:R-:W-:Y:S01]  /*129c0*/  VIADD R76, R4, 0xffffffff ;  /* 0xffffffff044c7836 */ /* 0x000fe20000000000 */
[----:B------:R-:W-:Y:S01]  /*129d0*/  IADD3 R21, R7, -0x1, RZ ;  /* 0xffffffff07157810 */ /* 0x000fe20007ffe0ff */
[----:B------:R-:W-:Y:S02]  /*129e0*/  WARPGROUP.DEPBAR.LE gsb0, 0x0 ;  /* 0x00008000000079c5 */ /* 0x000fe40000010000 */
[----:B------:R2:W-:Y:S02]  /*129f0*/  @!P1 SYNCS.ARRIVE.TRANS64.RED.A1T0 RZ, [R0+URZ], RZ ;  /* 0x000000ff00ff99a7 */ /* 0x0005e4000810043f */
[----:B--2---:R-:W-:-:S04]  /*12a00*/  IMAD R0, R2, -0x60, R164 ;  /* 0xffffffa002007824 */ /* 0x004fc800078e02a4 */
[----:B------:R-:W-:Y:S01]  /*12a10*/  VIADD R3, R0, 0x60 ;  /* 0x0000006000037836 */ /* 0x000fe20000000000 */
[----:B------:R-:W-:-:S03]  /*12a20*/  LOP3.LUT R0, RZ, R9, RZ, 0x33, !PT ;  /* 0x00000009ff007212 */ /* 0x000fc600078e33ff */
[----:B------:R-:W-:Y:S02]  /*12a30*/  IMAD R96, R180, -0x2, R3 ;  /* 0xfffffffeb4607824 */ /* 0x000fe400078e0203 */
[C---:B------:R-:W-:Y:S02]  /*12a40*/  IMAD.IADD R15, R11.reuse, 0x1, R0 ;  /* 0x000000010b0f7824 */ /* 0x040fe400078e0200 */
[----:B------:R-:W-:Y:S02]  /*12a50*/  IMAD.IADD R11, R11, 0x1, R12 ;  /* 0x000000010b0b7824 */ /* 0x000fe400078e020c */
[----:B0-----:R-:W-:-:S03]  /*12a60*/  IMAD.IADD R3, R15, 0x1, R6 ;  /* 0x000000010f037824 */ /* 0x001fc600078e0206 */
[----:B------:R-:W-:Y:S01]  /*12a70*/  VIADDMNMX R74, R6, R11, R96, PT ;  /* 0x0000000b064a7246 */ /* 0x000fe20003800160 */
[----:B-1----:R-:W-:Y:S06]  /*12a80*/  @!P2 BRA `(.L_x_1844) ;  /* 0x00000000004ca947 */ /* 0x002fec0003800000 */
        /* <DEDUP_REMOVED lines=11> */
.L_x_1846:
[----:B------:R-:W-:-:S13]  /*12b40*/  ISETP.NE.AND P2, PT, R13, 0x1, PT ;  /* 0x000000010d00780c */ /* 0x000fda0003f45270 */
[----:B------:R-:W0:Y:S02]  /*12b50*/  @P2 LDC.64 R6, c[0x0][0x9e8] ;  /* 0x00027a00ff062b82 */ /* 0x000e240000000a00 */
[----:B0-----:R-:W-:-:S05]  /*12b60*/  @P2 IMAD.HI.U32 R4, R0, R6, RZ ;  /* 0x0000000600042227 */ /* 0x001fca00078e00ff */
[----:B------:R-:W-:-:S07]  /*12b70*/  @P2 SHF.R.U32.HI R0, RZ, R7, R4 ;  /* 0x00000007ff002219 */ /* 0x000fce0000011604 */
.L_x_1847:
[----:B------:R-:W-:Y:S05]  /*12b80*/  BSYNC B0 ;  /* 0x0000000000007941 */ /* 0x000fea0003800000 */
.L_x_1845:
[----:B------:R-:W-:-:S05]  /*12b90*/  IMAD R0, R0, R13, R76 ;  /* 0x0000000d00007224 */ /* 0x000fca00078e024c */
[----:B------:R-:W-:Y:S02]  /*12ba0*/  VIMNMX R3, R3, R0, !PT ;  /* 0x0000000003037248 */ /* 0x000fe40007fe0100 */
[----:B------:R-:W-:-:S07]  /*12bb0*/  VIADDMNMX R74, R0, R13, R74, PT ;  /* 0x0000000d004a7246 */ /* 0x000fce000380014a */
.L_x_1844:
[C---:B------:R-:W-:Y:S02]  /*12bc0*/  ISETP.GE.AND P2, PT, R21.reuse, 0x2, PT ;  /* 0x000000021500780c */ /* 0x040fe40003f46270 */
[----:B------:R-:W-:Y:S02]  /*12bd0*/  ISETP.GE.AND P6, PT, R21, 0x9, PT ;  /* 0x000000091500780c */ /* 0x000fe40003fc6270 */
[----:B------:R-:W-:Y:S02]  /*12be0*/  ISETP.GT.AND P3, PT, R3, 0x1, !P2 ;  /* 0x000000010300780c */ /* 0x000fe40005764270 */
[----:B------:R-:W-:Y:S02]  /*12bf0*/  ISETP.GE.AND P4, PT, R21, 0xa, PT ;  /* 0x0000000a1500780c */ /* 0x000fe40003f86270 */
[----:B------:R-:W-:Y:S02]  /*12c00*/  ISETP.LT.OR P3, PT, R74, 0x2, P3 ;  /* 0x000000024a00780c */ /* 0x000fe40001f61670 */
[----:B------:R-:W-:-:S02]  /*12c10*/  P2R R7, PR, RZ, 0x10 ;  /* 0x00000010ff077803 */ /* 0x000fc40000000000 */
[----:B------:R-:W-:Y:S02]  /*12c20*/  FSEL R102, R25, -INF , !P3 ;  /* 0xff80000019667808 */ /* 0x000fe40005800000 */
[----:B------:R-:W-:-:S04]  /*12c30*/  ISETP.GT.AND P3, PT, R3, 0x8, !P6 ;  /* 0x000000080300780c */ /* 0x000fc80007764270 */
[----:B------:R-:W-:-:S04]  /*12c40*/  ISETP.LT.OR P3, PT, R74, 0x9, P3 ;  /* 0x000000094a00780c */ /* 0x000fc80001f61670 */
        /* <DEDUP_REMOVED lines=10> */
[----:B------:R-:W-:Y:S01]  /*12cf0*/  ISETP.GT.AND P3, PT, R3, 0x11, !P4 ;  /* 0x000000110300780c */ /* 0x000fe20006764270 */
[----:B------:R-:W0:Y:S01]  /*12d00*/  SHFL.IDX PT, R32, R5, 0x1, 0x1c1f ;  /* 0x003c1f0005207f89 */ /* 0x000e2200000e0000 */
        /* <DEDUP_REMOVED lines=11> */
[C---:B------:R-:W-:Y:S01]  /*12dc0*/  ISETP.LT.OR P3, PT, R74.reuse, 0x1a, P3 ;  /* 0x0000001a4a00780c */ /* 0x040fe20001f61670 */
[----:B0-----:R-:W-:Y:S01]  /*12dd0*/  IMAD.IADD R25, R15, 0x1, R32 ;  /* 0x000000010f197824 */ /* 0x001fe200078e0220 */
        /* <DEDUP_REMOVED lines=29> */
[C---:B------:R-:W-:Y:S02]  /*12fb0*/  ISETP.LT.OR P3, PT, R74.reuse, 0x32, P3 ;  /* 0x000000324a00780c */ /* 0x040fe40001f61670 */
        /* <DEDUP_REMOVED lines=40> */
[----:B------:R-:W-:-:S02]  /*13240*/  VIADDMNMX R96, R32, R11, R96, PT ;  /* 0x0000000b20607246 */ /* 0x000fc40003800160 */
        /* <DEDUP_REMOVED lines=27> */
.L_x_1850:
[----:B------:R-:W-:-:S13]  /*13400*/  ISETP.NE.AND P5, PT, R13, 0x1, PT ;  /* 0x000000010d00780c */ /* 0x000fda0003fa5270 */
[----:B------:R-:W0:Y:S02]  /*13410*/  @P5 LDC.64 R32, c[0x0][0x9e8] ;  /* 0x00027a00ff205b82 */ /* 0x000e240000000a00 */
[----:B0-----:R-:W-:-:S05]  /*13420*/  @P5 IMAD.HI.U32 R32, R3, R32, RZ ;  /* 0x0000002003205227 */ /* 0x001fca00078e00ff */
[----:B------:R-:W-:-:S07]  /*13430*/  @P5 SHF.R.U32.HI R3, RZ, R33, R32 ;  /* 0x00000021ff035219 */ /* 0x000fce0000011620 */
.L_x_1851:
[----:B------:R-:W-:Y:S05]  /*13440*/  BSYNC B0 ;  /* 0x0000000000007941 */ /* 0x000fea0003800000 */
.L_x_1849:
[----:B------:R-:W-:-:S05]  /*13450*/  IMAD R32, R3, R13, R76 ;  /* 0x0000000d03207224 */ /* 0x000fca00078e024c */
[----:B------:R-:W-:Y:S02]  /*13460*/  VIMNMX R25, R25, R32, !PT ;  /* 0x0000002019197248 */ /* 0x000fe40007fe0100 */
[----:B------:R-:W-:-:S07]  /*13470*/  VIADDMNMX R96, R32, R13, R96, PT ;  /* 0x0000000d20607246 */ /* 0x000fce0003800160 */
.L_x_1848:
[C---:B------:R-:W-:Y:S01]  /*13480*/  ISETP.GT.AND P2, PT, R25.reuse, 0x1, !P2 ;  /* 0x000000011900780c */ /* 0x040fe20005744270 */
[----:B------:R-:W-:Y:S01]  /*13490*/  ULDC UR4, c[0x0][0x988] ;  /* 0x0002620000047ab9 */ /* 0x000fe20000000800 */
[----:B------:R-:W-:Y:S02]  /*134a0*/  ISETP.GT.AND P6, PT, R25, 0x8, !P6 ;  /* 0x000000081900780c */ /* 0x000fe400077c4270 */
[C---:B------:R-:W-:Y:S02]  /*134b0*/  ISETP.LT.OR P2, PT, R96.reuse, 0x2, P2 ;  /* 0x000000026000780c */ /* 0x040fe40001741670 */
[----:B------:R-:W-:Y:S02]  /*134c0*/  ISETP.LT.OR P6, PT, R96, 0x9, P6 ;  /* 0x000000096000780c */ /* 0x000fe400037c1670 */
[----:B------:R-:W-:Y:S02]  /*134d0*/  FSEL R32, R27, -INF , !P2 ;  /* 0xff8000001b207808 */ /* 0x000fe40005000000 */
[----:B------:R-:W-:Y:S01]  /*134e0*/  ISETP.NE.AND P2, PT, R7, RZ, PT ;  /* 0x000000ff0700720c */ /* 0x000fe20003f45270 */
[----:B------:R-:W-:Y:S01]  /*134f0*/  IMAD.U32 R7, RZ, RZ, UR4 ;  /* 0x00000004ff077e24 */ /* 0x000fe2000f8e00ff */
[----:B------:R-:W-:-:S02]  /*13500*/  FSEL R30, R30, -INF , !P6 ;  /* 0xff8000001e1e7808 */ /* 0x000fc40007000000 */
[----:B------:R-:W-:Y:S02]  /*13510*/  ISETP.GT.AND P2, PT, R25, 0x9, !P2 ;  /* 0x000000091900780c */ /* 0x000fe40005744270 */
[----:B------:R-:W-:Y:S02]  /*13520*/  ISETP.NE.AND P6, PT, R36, RZ, PT ;  /* 0x000000ff2400720c */ /* 0x000fe40003fc5270 */
[----:B------:R-:W-:Y:S02]  /*13530*/  ISETP.LT.OR P2, PT, R96, 0xa, P2 ;  /* 0x0000000a6000780c */ /* 0x000fe40001741670 */
[----:B------:R-:W-:Y:S02]  /*13540*/  FMNMX.FTZ R3, R156, R102, !PT ;  /* 0x000000669c037209 */ /* 0x000fe40007810000 */
[----:B------:R-:W-:Y:S02]  /*13550*/  FSEL R36, R31, -INF , !P2 ;  /* 0xff8000001f247808 */ /* 0x000fe40005000000 */
[----:B------:R-:W-:-:S02]  /*13560*/  ISETP.NE.AND P2, PT, R29, RZ, PT ;  /* 0x000000ff1d00720c */ /* 0x000fc40003f45270 */
[----:B------:R-:W-:Y:S02]  /*13570*/  ISETP.NE.AND P5, PT, R37, RZ, PT ;  /* 0x000000ff2500720c */ /* 0x000fe40003fa5270 */
[----:B------:R-:W-:Y:S02]  /*13580*/  ISETP.GT.AND P2, PT, R25, 0x10, !P2 ;  /* 0x000000101900780c */ /* 0x000fe40005744270 */
[----:B------:R-:W-:Y:S02]  /*13590*/  FMNMX.FTZ R3, R100, R3, !PT ;  /* 0x0000000364037209 */ /* 0x000fe40007810000 */
[----:B------:R-:W-:Y:S02]  /*135a0*/  ISETP.LT.OR P2, PT, R96, 0x11, P2 ;  /* 0x000000116000780c */ /* 0x000fe40001741670 */
[----:B------:R-:W-:Y:S02]  /*135b0*/  FMNMX.FTZ R3, R98, R3, !PT ;  /* 0x0000000362037209 */ /* 0x000fe40007810000 */
        /* <DEDUP_REMOVED lines=20> */
[----:B------:R-:W-:Y:S02]  /*13700*/  ISETP.GT.AND P2, PT, R25, 0x20, !P5 ;  /* 0x000000201900780c */ /* 0x000fe40006f44270 */
[----:B------:R-:W-:Y:S02]  /*13710*/  ISETP.NE.AND P5, PT, R78, RZ, PT ;  /* 0x000000ff4e00720c */ /* 0x000fe40003fa5270 */
        /* <DEDUP_REMOVED lines=23> */
[----:B------:R-:W-:Y:S01]  /*13890*/  FSEL R80, R47, -INF , !P2 ;  /* 0xff8000002f507808 */ /* 0x000fe20005000000 */
[----:B------:R-:W-:Y:S01]  /*138a0*/  IMAD.MOV.U32 R47, RZ, RZ, R177 ;  /* 0x000000ffff2f7224 */ /* 0x000fe200078e00b1 */
[----:B------:R-:W-:Y:S02]  /*138b0*/  ISETP.NE.AND P2, PT, R45, RZ, PT ;  /* 0x000000ff2d00720c */ /* 0x000fe40003f45270 */
[----:B------:R-:W-:Y:S02]  /*138c0*/  FMNMX.FTZ R3, R68, R3, !PT ;  /* 0x0000000344037209 */ /* 0x000fe40007810000 */
[----:B------:R-:W-:-:S02]  /*138d0*/  ISETP.GT.AND P2, PT, R25, 0x30, !P2 ;  /* 0x000000301900780c */ /* 0x000fc40005744270 */
[----:B------:R-:W-:Y:S02]  /*138e0*/  FMNMX.FTZ R5, R24, R3, !PT ;  /* 0x0000000318057209 */ /* 0x000fe40007810000 */
[----:B------:R-:W-:Y:S02]  /*138f0*/  ISETP.LT.OR P2, PT, R96, 0x31, P2 ;  /* 0x000000316000780c */ /* 0x000fe40001741670 */
[----:B------:R-:W-:Y:S01]  /*13900*/  ISETP.NE.AND P6, PT, R57, RZ, PT ;  /* 0x000000ff3900720c */ /* 0x000fe20003fc5270 */
[----:B------:R-:W0:Y:S01]  /*13910*/  SHFL.BFLY PT, R104, R5, 0x2, 0x1f ;  /* 0x0c401f0005687f89 */ /* 0x000e2200000e0000 */
[----:B------:R-:W-:Y:S02]  /*13920*/  FSEL R50, R50, -INF , !P2 ;  /* 0xff80000032327808 */ /* 0x000fe40005000000 */
[----:B------:R-:W-:Y:S02]  /*13930*/  ISETP.NE.AND P2, PT, R81, RZ, PT ;  /* 0x000000ff5100720c */ /* 0x000fe40003f45270 */
[----:B------:R-:W-:-:S02]  /*13940*/  ISETP.GT.AND P4, PT, R25, RZ, !P4 ;  /* 0x000000ff1900720c */ /* 0x000fc40006784270 */
[----:B------:R-:W-:Y:S02]  /*13950*/  ISETP.GT.AND P2, PT, R25, 0x31, !P2 ;  /* 0x000000311900780c */ /* 0x000fe40005744270 */
[C---:B------:R-:W-:Y:S02]  /*13960*/  ISETP.LT.OR P4, PT, R96.reuse, 0x1, P4 ;  /* 0x000000016000780c */ /* 0x040fe40002781670 */
[----:B------:R-:W-:Y:S02]  /*13970*/  ISETP.LT.OR P2, PT, R96, 0x32, P2 ;  /* 0x000000326000780c */ /* 0x000fe40001741670 */
[----:B------:R-:W-:Y:S02]  /*13980*/  FSEL R26, R26, -INF , !P4 ;  /* 0xff8000001a1a7808 */ /* 0x000fe40006000000 */
[----:B------:R-:W-:Y:S02]  /*13990*/  FSEL R82, R51, -INF , !P2 ;  /* 0xff80000033527808 */ /* 0x000fe40005000000 */
[----:B------:R-:W-:-:S02]  /*139a0*/  ISETP.NE.AND P2, PT, R49, RZ, PT ;  /* 0x000000ff3100720c */ /* 0x000fc40003f45270 */
[C---:B------:R-:W-:Y:S02]  /*139b0*/  ISETP.GT.AND P3, PT, R25.reuse, 0x58, !P3 ;  /* 0x000000581900780c */ /* 0x040fe40005f64270 */
[----:B------:R-:W-:Y:S02]  /*139c0*/  ISETP.GT.AND P2, PT, R25, 0x38, !P2 ;  /* 0x000000381900780c */ /* 0x000fe40005744270 */
[C---:B------:R-:W-:Y:S02]  /*139d0*/  ISETP.LT.OR P3, PT, R96.reuse, 0x59, P3 ;  /* 0x000000596000780c */ /* 0x040fe40001f61670 */
[----:B------:R-:W-:Y:S02]  /*139e0*/  ISETP.LT.OR P2, PT, R96, 0x39, P2 ;  /* 0x000000396000780c */ /* 0x000fe40001741670 */
[----:B0-----:R-:W-:Y:S02]  /*139f0*/  FMNMX.FTZ R104, R5, R104, !PT ;  /* 0x0000006805687209 */ /* 0x001fe40007810000 */
[----:B------:R-:W-:-:S02]  /*13a00*/  FSEL R54, R54, -INF , !P2 ;  /* 0xff80000036367808 */ /* 0x000fc40005000000 */
[----:B------:R-:W-:Y:S01]  /*13a10*/  ISETP.NE.AND P2, PT, R83, RZ, PT ;  /* 0x000000ff5300720c */ /* 0x000fe20003f45270 */
[----:B------:R-:W0:Y:S01]  /*13a20*/  SHFL.BFLY PT, R3, R104, 0x1, 0x1f ;  /* 0x0c201f0068037f89 */ /* 0x000e2200000e0000 */
[----:B------:R-:W-:Y:S02]  /*13a30*/  FMNMX.FTZ R5, R26, R32, !PT ;  /* 0x000000201a057209 */ /* 0x000fe40007810000 */
[----:B------:R-:W-:Y:S02]  /*13a40*/  ISETP.GT.AND P2, PT, R25, 0x39, !P2 ;  /* 0x000000391900780c */ /* 0x000fe40005744270 */
[----:B------:R-:W-:Y:S02]  /*13a50*/  FMNMX.FTZ R5, R30, R5, !PT ;  /* 0x000000051e057209 */ /* 0x000fe40007810000 */
[----:B------:R-:W-:Y:S02]  /*13a60*/  ISETP.LT.OR P2, PT, R96, 0x3a, P2 ;  /* 0x0000003a6000780c */ /* 0x000fe40001741670 */
[----:B------:R-:W-:-:S02]  /*13a70*/  FMNMX.FTZ R5, R36, R5, !PT ;  /* 0x0000000524057209 */ /* 0x000fc40007810000 */
[----:B------:R-:W-:Y:S02]  /*13a80*/  FSEL R84, R55, -INF , !P2 ;  /* 0xff80000037547808 */ /* 0x000fe40005000000 */
[----:B------:R-:W-:Y:S02]  /*13a90*/  ISETP.NE.AND P2, PT, R53, RZ, PT ;  /* 0x000000ff3500720c */ /* 0x000fe40003f45270 */
[----:B------:R-:W-:Y:S02]  /*13aa0*/  FSEL R70, R70, -INF , !P3 ;  /* 0xff80000046467808 */ /* 0x000fe40005800000 */
[----:B------:R-:W-:-:S04]  /*13ab0*/  ISETP.GT.AND P2, PT, R25, 0x40, !P2 ;  /* 0x000000401900780c */ /* 0x000fc80005744270 */
[----:B------:R-:W-:Y:S02]  /*13ac0*/  ISETP.LT.OR P2, PT, R96, 0x41, P2 ;  /* 0x000000416000780c */ /* 0x000fe40001741670 */
[----:B0-----:R-:W-:Y:S02]  /*13ad0*/  FMNMX.FTZ R3, R104, R3, !PT ;  /* 0x0000000368037209 */ /* 0x001fe40007810000 */
[----:B------:R-:W-:Y:S02]  /*13ae0*/  FSEL R58, R58, -INF , !P2 ;  /* 0xff8000003a3a7808 */ /* 0x000fe40005000000 */
[----:B------:R-:W-:Y:S01]  /*13af0*/  ISETP.NE.AND P2, PT, R85, RZ, PT ;  /* 0x000000ff5500720c */ /* 0x000fe20003f45270 */
[----:B------:R-:W-:-:S03]  /*13b00*/  FMUL.FTZ R11, R3, R7 ;  /* 0x00000007030b7220 */ /* 0x000fc60000410000 */
[----:B------:R-:W-:-:S04]  /*13b10*/  ISETP.GT.AND P2, PT, R25, 0x41, !P2 ;  /* 0x000000411900780c */ /* 0x000fc80005744270 */
[----:B------:R-:W-:-:S04]  /*13b20*/  ISETP.LT.OR P2, PT, R96, 0x42, P2 ;  /* 0x000000426000780c */ /* 0x000fc80001741670 */
[----:B------:R-:W-:Y:S02]  /*13b30*/  FSEL R86, R59, -INF , !P2 ;  /* 0xff8000003b567808 */ /* 0x000fe40005000000 */
[----:B------:R-:W-:Y:S02]  /*13b40*/  ISETP.GT.AND P2, PT, R25, 0x48, !P6 ;  /* 0x000000481900780c */ /* 0x000fe40007744270 */
[----:B------:R-:W-:Y:S02]  /*13b50*/  ISETP.NE.AND P6, PT, R87, RZ, PT ;  /* 0x000000ff5700720c */ /* 0x000fe40003fc5270 */
[----:B------:R-:W-:-:S04]  /*13b60*/  ISETP.LT.OR P2, PT, R96, 0x49, P2 ;  /* 0x000000496000780c */ /* 0x000fc80001741670 */
[----:B------:R-:W-:Y:S02]  /*13b70*/  FSEL R62, R62, -INF , !P2 ;  /* 0xff8000003e3e7808 */ /* 0x000fe40005000000 */
[----:B------:R-:W-:Y:S02]  /*13b80*/  ISETP.GT.AND P2, PT, R25, 0x49, !P5 ;  /* 0x000000491900780c */ /* 0x000fe40006f44270 */
[----:B------:R-:W-:Y:S02]  /*13b90*/  ISETP.NE.AND P5, PT, R61, RZ, PT ;  /* 0x000000ff3d00720c */ /* 0x000fe40003fa5270 */
[----:B------:R-:W-:-:S04]  /*13ba0*/  ISETP.LT.OR P2, PT, R96, 0x4a, P2 ;  /* 0x0000004a6000780c */ /* 0x000fc80001741670 */
[----:B------:R-:W-:Y:S02]  /*13bb0*/  FSEL R88, R63, -INF , !P2 ;  /* 0xff8000003f587808 */ /* 0x000fe40005000000 */
[----:B------:R-:W-:-:S04]  /*13bc0*/  FSETP.NEU.FTZ.AND P2, PT, R3, -INF , PT ;  /* 0xff8000000300780b */ /* 0x000fc80003f5d000 */
[----:B------:R-:W-:Y:S02]  /*13bd0*/  FSEL R41, R11, RZ, P2 ;  /* 0x000000ff0b297208 */ /* 0x000fe40001000000 */
[----:B------:R-:W-:Y:S02]  /*13be0*/  FMNMX.FTZ R11, R34, R5, !PT ;  /* 0x00000005220b7209 */ /* 0x000fe40007810000 */
[----:B------:R-:W-:Y:S01]  /*13bf0*/  ISETP.GT.AND P2, PT, R25, 0x50, !P5 ;  /* 0x000000501900780c */ /* 0x000fe20006f44270 */
[--C-:B------:R-:W-:Y:S01]  /*13c00*/  FFMA.FTZ R29, R40, R7, -R41.reuse ;  /* 0x00000007281d7223 */ /* 0x100fe20000010829 */
[----:B------:R-:W-:Y:S01]  /*13c10*/  FMNMX.FTZ R11, R74, R11, !PT ;  /* 0x0000000b4a0b7209 */ /* 0x000fe20007810000 */
[-CC-:B------:R-:W-:Y:S01]  /*13c20*/  FFMA.FTZ R72, R72, R7.reuse, -R41.reuse ;  /* 0x0000000748487223 */ /* 0x180fe20000010829 */
[----:B------:R-:W-:Y:S01]  /*13c30*/  ISETP.NE.AND P5, PT, R21, RZ, PT ;  /* 0x000000ff1500720c */ /* 0x000fe20003fa5270 */
[--C-:B------:R-:W-:Y:S01]  /*13c40*/  FFMA.FTZ R37, R4, R7, -R41.reuse ;  /* 0x0000000704257223 */ /* 0x100fe20000010829 */
[----:B------:R-:W-:Y:S01]  /*13c50*/  FMNMX.FTZ R11, R38, R11, !PT ;  /* 0x0000000b260b7209 */ /* 0x000fe20007810000 */
[-CC-:B------:R-:W-:Y:S01]  /*13c60*/  FFMA.FTZ R156, R156, R7.reuse, -R41.reuse ;  /* 0x000000079c9c7223 */ /* 0x180fe20000010829 */
[----:B------:R-:W-:Y:S01]  /*13c70*/  ISETP.LT.OR P2, PT, R96, 0x51, P2 ;  /* 0x000000516000780c */ /* 0x000fe20001741670 */
[--C-:B------:R-:W-:Y:S01]  /*13c80*/  FFMA.FTZ R102, R102, R7, -R41.reuse ;  /* 0x0000000766667223 */ /* 0x100fe20000010829 */
[----:B------:R-:W-:Y:S01]  /*13c90*/  FMNMX.FTZ R11, R76, R11, !PT ;  /* 0x0000000b4c0b7209 */ /* 0x000fe20007810000 */
[--C-:B------:R-:W-:Y:S01]  /*13ca0*/  FFMA.FTZ R158, R100, R7, -R41.reuse ;  /* 0x00000007649e7223 */ /* 0x100fe20000010829 */
[----:B------:R-:W-:Y:S01]  /*13cb0*/  FSEL R66, R66, -INF , !P2 ;  /* 0xff80000042427808 */ /* 0x000fe20005000000 */
[----:B------:R-:W-:Y:S01]  /*13cc0*/  MUFU.EX2 R156, R156 ;  /* 0x0000009c009c7308 */ /* 0x000fe20000000800 */
[----:B------:R-:W-:Y:S01]  /*13cd0*/  FMNMX.FTZ R15, R42, R11, !PT ;  /* 0x0000000b2a0f7209 */ /* 0x000fe20007810000 */
[-CC-:B------:R-:W-:Y:S01]  /*13ce0*/  FFMA.FTZ R98, R98, R7.reuse, -R41.reuse ;  /* 0x0000000762627223 */ /* 0x180fe20000010829 */
[C---:B------:R-:W-:Y:S01]  /*13cf0*/  ISETP.GT.AND P2, PT, R25.reuse, 0x51, !P6 ;  /* 0x000000511900780c */ /* 0x040fe20007744270 */
[--C-:B------:R-:W-:Y:S01]  /*13d00*/  FFMA.FTZ R152, R94, R7, -R41.reuse ;  /* 0x000000075e987223 */ /* 0x100fe20000010829 */
[----:B------:R-:W-:Y:S01]  /*13d10*/  FMNMX.FTZ R15, R78, R15, !PT ;  /* 0x0000000f4e0f7209 */ /* 0x000fe20007810000 */
[--C-:B------:R-:W-:Y:S01]  /*13d20*/  FFMA.FTZ R92, R92, R7, -R41.reuse ;  /* 0x000000075c5c7223 */ /* 0x100fe20000010829 */
[----:B------:R-:W-:Y:S01]  /*13d30*/  ISETP.LT.OR P2, PT, R96, 0x52, P2 ;  /* 0x000000526000780c */ /* 0x000fe20001741670 */
[----:B------:R-:W0:Y:S01]  /*13d40*/  MUFU.EX2 R5, R102 ;  /* 0x0000006600057308 */ /* 0x000e220000000800 */
[----:B------:R-:W-:Y:S01]  /*13d50*/  FMNMX.FTZ R15, R46, R15, !PT ;  /* 0x0000000f2e0f7209 */ /* 0x000fe20007810000 */
[-CC-:B------:R-:W-:Y:S01]  /*13d60*/  FFMA.FTZ R154, R90, R7.reuse, -R41.reuse ;  /* 0x000000075a9a7223 */ /* 0x180fe20000010829 */
[----:B------:R-:W-:Y:S01]  /*13d70*/  ISETP.GT.AND P4, PT, R25, 0x59, !P5 ;  /* 0x000000591900780c */ /* 0x000fe20006f84270 */
[--C-:B------:R-:W-:Y:S01]  /*13d80*/  FFMA.FTZ R28, R28, R7, -R41.reuse ;  /* 0x000000071c1c7223 */ /* 0x100fe20000010829 */
[----:B------:R-:W-:Y:S01]  /*13d90*/  FMNMX.FTZ R15, R80, R15, !PT ;  /* 0x0000000f500f7209 */ /* 0x000fe20007810000 */
[--C-:B------:R-:W-:Y:S01]  /*13da0*/  FFMA.FTZ R150, R44, R7, -R41.reuse ;  /* 0x000000072c967223 */ /* 0x100fe20000010829 */
[----:B------:R-:W-:Y:S01]  /*13db0*/  FSEL R40, R67, -INF , !P2 ;  /* 0xff80000043287808 */ /* 0x000fe20005000000 */
[----:B------:R1:W-:Y:S01]  /*13dc0*/  MUFU.EX2 R25, R29 ;  /* 0x0000001d00197308 */ /* 0x0003e20000000800 */
[----:B------:R-:W-:Y:S01]  /*13dd0*/  FMNMX.FTZ R21, R50, R15, !PT ;  /* 0x0000000f32157209 */ /* 0x000fe20007810000 */
[-CC-:B------:R-:W-:Y:S01]  /*13de0*/  FFMA.FTZ R144, R48, R7.reuse, -R41.reuse ;  /* 0x0000000730907223 */ /* 0x180fe20000010829 */
[----:B------:R-:W-:Y:S01]  /*13df0*/  ISETP.LT.OR P4, PT, R96, 0x5a, P4 ;  /* 0x0000005a6000780c */ /* 0x000fe20002781670 */
[--C-:B------:R-:W-:Y:S01]  /*13e00*/  FFMA.FTZ R146, R52, R7, -R41.reuse ;  /* 0x0000000734927223 */ /* 0x100fe20000010829 */
[----:B------:R-:W-:Y:S01]  /*13e10*/  FMNMX.FTZ R21, R82, R21, !PT ;  /* 0x0000001552157209 */ /* 0x000fe20007810000 */
[-CC-:B------:R-:W-:Y:S01]  /*13e20*/  FFMA.FTZ R31, R14, R7.reuse, -R41.reuse ;  /* 0x000000070e1f7223 */ /* 0x180fe20000010829 */
[-CC-:B------:R-:W-:Y:S01]  /*13e30*/  FFMA.FTZ R140, R56, R7.reuse, -R41.reuse ;  /* 0x00000007388c7223 */ /* 0x180fe20000010829 */
[--C-:B------:R-:W-:Y:S01]  /*13e40*/  FFMA.FTZ R142, R60, R7, -R41.reuse ;  /* 0x000000073c8e7223 */ /* 0x100fe20000010829 */
[----:B------:R-:W-:Y:S01]  /*13e50*/  FMNMX.FTZ R21, R54, R21, !PT ;  /* 0x0000001536157209 */ /* 0x000fe20007810000 */
[-CC-:B-1----:R-:W-:Y:S01]  /*13e60*/  FFMA.FTZ R29, R20, R7.reuse, -R41.reuse ;  /* 0x00000007141d7223 */ /* 0x182fe20000010829 */
[-CC-:B------:R-:W-:Y:S01]  /*13e70*/  FFMA.FTZ R35, R6, R7.reuse, -R41.reuse ;  /* 0x0000000706237223 */ /* 0x180fe20000010829 */
[--C-:B------:R-:W-:Y:S01]  /*13e80*/  FFMA.FTZ R136, R64, R7, -R41.reuse ;  /* 0x0000000740887223 */ /* 0x100fe20000010829 */
[----:B------:R-:W-:Y:S01]  /*13e90*/  FMNMX.FTZ R21, R84, R21, !PT ;  /* 0x0000001554157209 */ /* 0x000fe20007810000 */
[----:B------:R-:W-:Y:S01]  /*13ea0*/  FFMA.FTZ R138, R68, R7, -R41 ;  /* 0x00000007448a7223 */ /* 0x000fe20000010829 */
[----:B------:R-:W1:Y:S01]  /*13eb0*/  MUFU.EX2 R158, R158 ;  /* 0x0000009e009e7308 */ /* 0x000e620000000800 */
[----:B0-----:R-:W-:Y:S01]  /*13ec0*/  FADD.FTZ R43, R156, R5 ;  /* 0x000000059c2b7221 */ /* 0x001fe20000010000 */
[----:B------:R-:W-:-:S02]  /*13ed0*/  FMNMX.FTZ R27, R58, R21, !PT ;  /* 0x000000153a1b7209 */ /* 0x000fc40007810000 */
[----:B------:R-:W-:Y:S02]  /*13ee0*/  ISETP.NE.AND P5, PT, R198, 0x1, PT ;  /* 0x00000001c600780c */ /* 0x000fe40003fa5270 */
[----:B------:R-:W-:Y:S02]  /*13ef0*/  FMNMX.FTZ R27, R86, R27, !PT ;  /* 0x0000001b561b7209 */ /* 0x000fe40007810000 */
[----:B------:R0:W-:Y:S01]  /*13f00*/  MUFU.EX2 R21, R72 ;  /* 0x0000004800157308 */ /* 0x0001e20000000800 */
[----:B------:R-:W-:Y:S02]  /*13f10*/  F2FP.F16.F32.PACK_AB R156, R5, R156 ;  /* 0x0000009c059c723e */ /* 0x000fe400000000ff */
[----:B------:R-:W-:-:S04]  /*13f20*/  FMNMX.FTZ R27, R62, R27, !PT ;  /* 0x0000001b3e1b7209 */ /* 0x000fc80007810000 */
[----:B------:R-:W-:Y:S01]  /*13f30*/  FMNMX.FTZ R27, R88, R27, !PT ;  /* 0x0000001b581b7209 */ /* 0x000fe20007810000 */
[----:B------:R-:W2:Y:S01]  /*13f40*/  MUFU.EX2 R11, R98 ;  /* 0x00000062000b7308 */ /* 0x000ea20000000800 */
[----:B0-----:R-:W-:Y:S01]  /*13f50*/  FSEL R72, R71, -INF , !P4 ;  /* 0xff80000047487808 */ /* 0x001fe20006000000 */
[----:B------:R-:W0:Y:S01]  /*13f60*/  @P5 LDC R49, c[0x0][0x450] ;  /* 0x00011400ff315b82 */ /* 0x000e220000000800 */
[----:B------:R-:W-:-:S04]  /*13f70*/  FMNMX.FTZ R27, R66, R27, !PT ;  /* 0x0000001b421b7209 */ /* 0x000fc80007810000 */
[----:B------:R-:W-:Y:S01]  /*13f80*/  FMNMX.FTZ R27, R40, R27, !PT ;  /* 0x0000001b281b7209 */ /* 0x000fe20007810000 */
[----:B------:R-:W3:Y:S03]  /*13f90*/  MUFU.EX2 R152, R152 ;  /* 0x0000009800987308 */ /* 0x000ee60000000800 */
[----:B------:R-:W-:-:S04]  /*13fa0*/  FMNMX.FTZ R27, R70, R27, !PT ;  /* 0x0000001b461b7209 */ /* 0x000fc80007810000 */
[----:B------:R-:W-:Y:S01]  /*13fb0*/  FMNMX.FTZ R33, R72, R27, !PT ;  /* 0x0000001b48217209 */ /* 0x000fe20007810000 */
[-CC-:B------:R-:W-:Y:S01]  /*13fc0*/  FFMA.FTZ R27, R0, R7.reuse, -R41.reuse ;  /* 0x00000007001b7223 */ /* 0x180fe20000010829 */
[----:B------:R-:W4:Y:S03]  /*13fd0*/  MUFU.EX2 R15, R92 ;  /* 0x0000005c000f7308 */ /* 0x000f260000000800 */
[----:B------:R-:W1:Y:S05]  /*13fe0*/  SHFL.BFLY PT, R0, R33, 0x2, 0x1f ;  /* 0x0c401f0021007f89 */ /* 0x000e6a00000e0000 */
[----:B------:R-:W4:Y:S08]  /*13ff0*/  MUFU.EX2 R154, R154 ;  /* 0x0000009a009a7308 */ /* 0x000f300000000800 */
[----:B------:R-:W-:Y:S08]  /*14000*/  MUFU.EX2 R28, R28 ;  /* 0x0000001c001c7308 */ /* 0x000ff00000000800 */
[----:B------:R-:W-:Y:S01]  /*14010*/  MUFU.EX2 R150, R150 ;  /* 0x0000009600967308 */ /* 0x000fe20000000800 */
[----:B-1----:R-:W-:Y:S01]  /*14020*/  FMNMX.FTZ R0, R33, R0, !PT ;  /* 0x0000000021007209 */ /* 0x002fe20007810000 */
[----:B------:R-:W-:-:S02]  /*14030*/  FFMA.FTZ R33, R10, R7, -R41 ;  /* 0x000000070a217223 */ /* 0x000fc40000010829 */
[----:B------:R-:W1:Y:S02]  /*14040*/  @P5 LDC R10, c[0x0][0x44c] ;  /* 0x00011300ff0a5b82 */ /* 0x000e640000000800 */
[----:B------:R-:W2:Y:S02]  /*14050*/  SHFL.BFLY PT, R39, R0, 0x1, 0x1f ;  /* 0x0c201f0000277f89 */ /* 0x000ea400000e0000 */
[----:B------:R-:W-:Y:S08]  /*14060*/  MUFU.EX2 R27, R27 ;  /* 0x0000001b001b7308 */ /* 0x000ff00000000800 */
[----:B------:R-:W-:Y:S08]  /*14070*/  MUFU.EX2 R144, R144 ;  /* 0x0000009000907308 */ /* 0x000ff00000000800 */
[----:B------:R-:W-:Y:S01]  /*14080*/  MUFU.EX2 R29, R29 ;  /* 0x0000001d001d7308 */ /* 0x000fe20000000800 */
[----:B-1----:R-:W-:Y:S01]  /*14090*/  @P5 IMAD.HI.U32 R10, R177, R10, RZ ;  /* 0x0000000ab10a5227 */ /* 0x002fe200078e00ff */
[----:B--2---:R-:W-:-:S03]  /*140a0*/  FMNMX.FTZ R4, R0, R39, !PT ;  /* 0x0000002700047209 */ /* 0x004fc60007810000 */
[----:B------:R-:W-:-:S03]  /*140b0*/  FFMA.FTZ R39, R24, R7, -R41 ;  /* 0x0000000718277223 */ /* 0x000fc60000010829 */
[----:B------:R-:W-:Y:S01]  /*140c0*/  MUFU.EX2 R146, R146 ;  /* 0x0000009200927308 */ /* 0x000fe20000000800 */
[----:B0-----:R-:W-:Y:S01]  /*140d0*/  @P5 SHF.R.U32.HI R47, RZ, R49, R10 ;  /* 0x00000031ff2f5219 */ /* 0x001fe2000001160a */
[C---:B------:R-:W-:Y:S01]  /*140e0*/  FMUL.FTZ R0, R4.reuse, R7 ;  /* 0x0000000704007220 */ /* 0x040fe20000410000 */
[----:B------:R-:W-:Y:S02]  /*140f0*/  FSETP.NEU.FTZ.AND P2, PT, R4, -INF , PT ;  /* 0xff8000000400780b */ /* 0x000fe40003f5d000 */
[----:B------:R-:W-:Y:S01]  /*14100*/  ISETP.GE.AND P5, PT, R13, 0x1, PT ;  /* 0x000000010d00780c */ /* 0x000fe20003fa6270 */
[----:B------:R-:W-:Y:S01]  /*14110*/  IMAD.IADD R47, R148, 0x1, R47 ;  /* 0x00000001942f7824 */ /* 0x000fe200078e022f */
[----:B------:R-:W-:Y:S01]  /*14120*/  FSEL R41, R0, RZ, P2 ;  /* 0x000000ff00297208 */ /* 0x000fe20001000000 */
[----:B------:R-:W-:Y:S01]  /*14130*/  FADD.FTZ R0, R158, R43 ;  /* 0x0000002b9e007221 */ /* 0x000fe20000010000 */
[----:B------:R-:W-:Y:S01]  /*14140*/  MUFU.EX2 R31, R31 ;  /* 0x0000001f001f7308 */ /* 0x000fe20000000800 */
[----:B------:R-:W-:Y:S01]  /*14150*/  F2FP.F16.F32.PACK_AB R158, R11, R158 ;  /* 0x0000009e0b9e723e */ /* 0x000fe200000000ff */
[----:B------:R-:W-:-:S02]  /*14160*/  IMAD.IADD R12, R47, 0x1, R12 ;  /* 0x000000012f0c7824 */ /* 0x000fc400078e020c */
[-CC-:B------:R-:W-:Y:S01]  /*14170*/  FFMA.FTZ R157, R26, R7.reuse, -R41.reuse ;  /* 0x000000071a9d7223 */ /* 0x180fe20000010829 */
[-CC-:B------:R-:W-:Y:S01]  /*14180*/  FFMA.FTZ R32, R32, R7.reuse, -R41.reuse ;  /* 0x0000000720207223 */ /* 0x180fe20000010829 */
[-CC-:B------:R-:W-:Y:S01]  /*14190*/  FFMA.FTZ R30, R30, R7.reuse, -R41.reuse ;  /* 0x000000071e1e7223 */ /* 0x180fe20000010829 */
        /* <DEDUP_REMOVED lines=8> */
[----:B---3--:R-:W-:Y:S01]  /*14220*/  FADD.FTZ R0, R152, R43 ;  /* 0x0000002b98007221 */ /* 0x008fe20000010000 */
[-CC-:B------:R-:W-:Y:S01]  /*14230*/  FFMA.FTZ R78, R78, R7.reuse, -R41.reuse ;  /* 0x000000074e4e7223 */ /* 0x180fe20000010829 */
[-CC-:B------:R-:W-:Y:S01]  /*14240*/  FFMA.FTZ R46, R46, R7.reuse, -R41.reuse ;  /* 0x000000072e2e7223 */ /* 0x180fe20000010829 */
[----:B------:R-:W0:Y:S01]  /*14250*/  MUFU.EX2 R32, R32 ;  /* 0x0000002000207308 */ /* 0x000e220000000800 */
[----:B----4-:R-:W-:Y:S01]  /*14260*/  FADD.FTZ R45, R15, R0 ;  /* 0x000000000f2d7221 */ /* 0x010fe20000010000 */
[-CC-:B------:R-:W-:Y:S01]  /*14270*/  FFMA.FTZ R80, R80, R7.reuse, -R41.reuse ;  /* 0x0000000750507223 */ /* 0x180fe20000010829 */
[-CC-:B------:R-:W-:Y:S01]  /*14280*/  FFMA.FTZ R50, R50, R7.reuse, -R41.reuse ;  /* 0x0000000732327223 */ /* 0x180fe20000010829 */
[-C--:B------:R-:W-:Y:S01]  /*14290*/  FFMA.FTZ R82, R82, R7.reuse, -R41 ;  /* 0x0000000752527223 */ /* 0x080fe20000010829 */
[----:B------:R-:W-:Y:S01]  /*142a0*/  FADD.FTZ R6, R154, R45 ;  /* 0x0000002d9a067221 */ /* 0x000fe20000010000 */
[-CC-:B------:R-:W-:Y:S01]  /*142b0*/  FFMA.FTZ R54, R54, R7.reuse, -R41.reuse ;  /* 0x0000000736367223 */ /* 0x180fe20000010829 */
[-CC-:B------:R-:W-:Y:S01]  /*142c0*/  FFMA.FTZ R84, R84, R7.reuse, -R41.reuse ;  /* 0x0000000754547223 */ /* 0x180fe20000010829 */
[----:B------:R-:W1:Y:S01]  /*142d0*/  MUFU.EX2 R30, R30 ;  /* 0x0000001e001e7308 */ /* 0x000e620000000800 */
[----:B------:R-:W-:Y:S01]  /*142e0*/  FADD.FTZ R6, R21, R6 ;  /* 0x0000000615067221 */ /* 0x000fe20000010000 */
        /* <DEDUP_REMOVED lines=11> */
[----:B------:R-:W-:Y:S01]  /*143a0*/  FFMA.FTZ R41, R72, R7, -R41 ;  /* 0x0000000748297223 */ /* 0x000fe20000010829 */
[----:B------:R-:W-:Y:S01]  /*143b0*/  FADD.FTZ R6, R150, R45 ;  /* 0x0000002d96067221 */ /* 0x000fe20000010000 */
[----:B------:R-:W-:Y:S01]  /*143c0*/  F2FP.F16.F32.PACK_AB R152, R15, R152 ;  /* 0x000000980f98723e */ /* 0x000fe200000000ff */
[----:B------:R-:W0:Y:S01]  /*143d0*/  MUFU.EX2 R34, R34 ;  /* 0x0000002200227308 */ /* 0x000e220000000800 */
[----:B-1----:R-:W-:Y:S01]  /*143e0*/  FADD.FTZ R0, R30, R43 ;  /* 0x0000002b1e007221 */ /* 0x002fe20000010000 */
[----:B------:R-:W-:Y:S01]  /*143f0*/  FADD.FTZ R45, R27, R6 ;  /* 0x000000061b2d7221 */ /* 0x000fe20000010000 */
[----:B------:R-:W-:-:S02]  /*14400*/  F2FP.F16.F32.PACK_AB R154, R21, R154 ;  /* 0x0000009a159a723e */ /* 0x000fc400000000ff */
[----:B------:R-:W-:Y:S01]  /*14410*/  F2FP.F16.F32.PACK_AB R148, R28, R25 ;  /* 0x000000191c94723e */ /* 0x000fe200000000ff */
[----:B------:R-:W-:Y:S01]  /*14420*/  FADD.FTZ R6, R144, R45 ;  /* 0x0000002d90067221 */ /* 0x000fe20000010000 */
[----:B------:R-:W-:Y:S01]  /*14430*/  F2FP.F16.F32.PACK_AB R150, R27, R150 ;  /* 0x000000961b96723e */ /* 0x000fe200000000ff */
[----:B------:R-:W1:Y:S01]  /*14440*/  MUFU.EX2 R153, R74 ;  /* 0x0000004a00997308 */ /* 0x000e620000000800 */
[----:B--2---:R-:W-:Y:S01]  /*14450*/  FADD.FTZ R43, R159, R0 ;  /* 0x000000009f2b7221 */ /* 0x004fe20000010000 */
[C---:B------:R-:W-:Y:S01]  /*14460*/  FADD.FTZ R45, R29.reuse, R6 ;  /* 0x000000061d2d7221 */ /* 0x040fe20000010000 */
[----:B------:R-:W-:Y:S02]  /*14470*/  F2FP.F16.F32.PACK_AB R144, R29, R144 ;  /* 0x000000901d90723e */ /* 0x000fe400000000ff */
[----:B------:R-:W-:Y:S01]  /*14480*/  F2FP.F16.F32.PACK_AB R157, R32, R157 ;  /* 0x0000009d209d723e */ /* 0x000fe200000000ff */
[----:B------:R-:W-:Y:S01]  /*14490*/  FADD.FTZ R6, R146, R45 ;  /* 0x0000002d92067221 */ /* 0x000fe20000010000 */
[C---:B------:R-:W-:Y:S01]  /*144a0*/  F2FP.F16.F32.PACK_AB R146, R31.reuse, R146 ;  /* 0x000000921f92723e */ /* 0x040fe200000000ff */
[----:B------:R-:W2:Y:S01]  /*144b0*/  MUFU.EX2 R38, R38 ;  /* 0x0000002600267308 */ /* 0x000ea20000000800 */
[----:B0-----:R-:W-:Y:S01]  /*144c0*/  FADD.FTZ R0, R34, R43 ;  /* 0x0000002b22007221 */ /* 0x001fe20000010000 */
[----:B------:R-:W-:Y:S01]  /*144d0*/  FADD.FTZ R45, R31, R6 ;  /* 0x000000061f2d7221 */ /* 0x000fe20000010000 */
[----:B------:R-:W-:-:S02]  /*144e0*/  F2FP.F16.F32.PACK_AB R159, R159, R30 ;  /* 0x0000001e9f9f723e */ /* 0x000fc400000000ff */
[----:B------:R-:W-:-:S03]  /*144f0*/  IADD3 R10, R2, -0x2, RZ ;  /* 0xfffffffe020a7810 */ /* 0x000fc60007ffe0ff */
        /* <DEDUP_REMOVED lines=38> */
[----:B------:R-:W0:Y:S01]  /*14760*/  MUFU.EX2 R35, R35 ;  /* 0x0000002300237308 */ /* 0x000e220000000800 */
[----:B-1----:R-:W-:-:S07]  /*14770*/  FADD.FTZ R6, R142, R11 ;  /* 0x0000000b8e067221 */ /* 0x002fce0000010000 */
[----:B-----5:R-:W1:Y:S01]  /*14780*/  MUFU.EX2 R143, R88 ;  /* 0x00000058008f7308 */ /* 0x020e620000000800 */
        /* <DEDUP_REMOVED lines=20> */
[----:B-1----:R-:W-:Y:S01]  /*148d0*/  FADD.FTZ R0, R70, R5 ;  /* 0x0000000546007221 */ /* 0x002fe20000010000 */
[C---:B--2---:R-:W-:Y:S01]  /*148e0*/  FADD.FTZ R6, R39.reuse, R6 ;  /* 0x0000000627067221 */ /* 0x044fe20000010000 */
[----:B------:R-:W-:Y:S02]  /*148f0*/  F2FP.F16.F32.PACK_AB R138, R39, R138 ;  /* 0x0000008a278a723e */ /* 0x000fe400000000ff */
[C---:B0-----:R-:W-:Y:S01]  /*14900*/  FADD.FTZ R5, R41.reuse, R0 ;  /* 0x0000000029057221 */ /* 0x041fe20000010000 */
[----:B------:R-:W-:Y:S01]  /*14910*/  F2FP.F16.F32.PACK_AB R139, R41, R70 ;  /* 0x00000046298b723e */ /* 0x000fe200000000ff */
[----:B------:R-:W-:Y:S06]  /*14920*/  @!P5 BRA `(.L_x_1852) ;  /* 0x000000000048d947 */ /* 0x000fec0003800000 */
        /* <DEDUP_REMOVED lines=11> */
.L_x_1854:
[----:B------:R-:W-:-:S13]  /*149e0*/  ISETP.NE.AND P2, PT, R13, 0x1, PT ;  /* 0x000000010d00780c */ /* 0x000fda0003f45270 */
[----:B------:R-:W0:Y:S02]  /*149f0*/  @P2 LDC.64 R14, c[0x0][0x9e8] ;  /* 0x00027a00ff0e2b82 */ /* 0x000e240000000a00 */
[----:B0-----:R-:W-:-:S05]  /*14a00*/  @P2 IMAD.HI.U32 R2, R0, R14, RZ ;  /* 0x0000000e00022227 */ /* 0x001fca00078e00ff */
[----:B------:R-:W-:-:S07]  /*14a10*/  @P2 SHF.R.U32.HI R0, RZ, R15, R2 ;  /* 0x0000000fff002219 */ /* 0x000fce0000011602 */
.L_x_1855:
[----:B------:R-:W-:Y:S05]  /*14a20*/  BSYNC B0 ;  /* 0x0000000000007941 */ /* 0x000fea0003800000 */
.L_x_1853:
[----:B------:R-:W-:-:S05]  /*14a30*/  IMAD R13, R0, R13, R13 ;  /* 0x0000000d000d7224 */ /* 0x000fca00078e020d */
[----:B------:R-:W-:-:S07]  /*14a40*/  VIMNMX R12, R12, R13, PT ;  /* 0x0000000d0c0c7248 */ /* 0x000fce0003fe0100 */
.L_x_1852:
[----:B------:R-:W-:Y:S01]  /*14a50*/  IMAD.HI R12, R12, 0x2aaaaaab, RZ ;  /* 0x2aaaaaab0c0c7827 */ /* 0x000fe200078e02ff */
[----:B------:R-:W-:Y:S01]  /*14a60*/  ULDC UR46, c[0x0][0x9e4] ;  /* 0x00027900002e7ab9 */ /* 0x000fe20000000800 */
[----:B------:R-:W-:Y:S01]  /*14a70*/  ULDC UR39, c[0x0][0x9e4] ;  /* 0x0002790000277ab9 */ /* 0x000fe20000000800 */
[----:B------:R-:W-:Y:S01]  /*14a80*/  ULDC UR47, c[0x0][0x9dc] ;  /* 0x00027700002f7ab9 */ /* 0x000fe20000000800 */
[----:B------:R-:W-:Y:S01]  /*14a90*/  ULDC UR51, c[0x0][0x9dc] ;  /* 0x0002770000337ab9 */ /* 0x000fe20000000800 */
[----:B------:R-:W-:Y:S01]  /*14aa0*/  SHF.R.U32.HI R11, RZ, 0x1f, R12 ;  /* 0x0000001fff0b7819 */ /* 0x000fe2000001160c */
[----:B------:R-:W-:Y:S01]  /*14ab0*/  ULDC UR38, c[0x0][0x988] ;  /* 0x0002620000267ab9 */ /* 0x000fe20000000800 */
[----:B------:R-:W-:Y:S01]  /*14ac0*/  ULDC UR43, c[0x0][0x988] ;  /* 0x00026200002b7ab9 */ /* 0x000fe20000000800 */
[----:B------:R-:W-:Y:S01]  /*14ad0*/  ULDC UR42, c[0x0][0x988] ;  /* 0x00026200002a7ab9 */ /* 0x000fe20000000800 */
[----:B------:R-:W-:Y:S01]  /*14ae0*/  LEA.HI.SX32 R12, R12, R11, 0x1c ;  /* 0x0000000b0c0c7211 */ /* 0x000fe200078fe2ff */
[----:B------:R-:W-:Y:S01]  /*14af0*/  ULDC UR54, c[0x0][0x9e0] ;  /* 0x0002780000367ab9 */ /* 0x000fe20000000800 */
[----:B------:R-:W-:Y:S01]  /*14b00*/  ULDC UR50, c[0x0][0x9e0] ;  /* 0x0002780000327ab9 */ /* 0x000fe20000000800 */
[----:B------:R-:W-:Y:S01]  /*14b10*/  BSSY B0, `(.L_x_1856) ;  /* 0x000033d000007945 */ /* 0x000fe20003800000 */
[----:B------:R-:W-:Y:S01]  /*14b20*/  VIMNMX R11, R179, R12, !PT ;  /* 0x0000000cb30b7248 */ /* 0x000fe20007fe0100 */
[----:B------:R-:W-:Y:S01]  /*14b30*/  IMAD.MOV.U32 R2, RZ, RZ, 0x3f800000 ;  /* 0x3f800000ff027424 */ /* 0x000fe200078e00ff */
[----:B------:R-:W-:Y:S01]  /*14b40*/  CS2R R86, SRZ ;  /* 0x0000000000567805 */ /* 0x000fe2000001ff00 */
[----:B------:R-:W-:Y:S01]  /*14b50*/  IMAD.MOV.U32 R0, RZ, RZ, 0x3f800000 ;  /* 0x3f800000ff007424 */ /* 0x000fe200078e00ff */
[----:B------:R-:W-:-:S02]  /*14b60*/  ISETP.GE.AND P2, PT, R10, R11, PT ;  /* 0x0000000b0a00720c */ /* 0x000fc40003f46270 */
        /* <DEDUP_REMOVED lines=31> */
[----:B------:R-:W-:Y:S06]  /*14d60*/  @!P2 BRA `(.L_x_1857) ;  /* 0x00000030005ca947 */ /* 0x000fec0003800000 */
[----:B------:R-:W-:Y:S01]  /*14d70*/  BSSY B1, `(.L_x_1858) ;  /* 0x0000312000017945 */ /* 0x000fe20003800000 */
[----:B------:R-:W-:Y:S01]  /*14d80*/  IMAD.MOV.U32 R2, RZ, RZ, 0x3f800000 ;  /* 0x3f800000ff027424 */ /* 0x000fe200078e00ff */
[----:B------:R-:W-:-:S07]  /*14d90*/  MOV R87, RZ ;  /* 0x000000ff00577202 */ /* 0x000fce0000000f00 */
.L_x_1877:
[----:B------:R-:W-:-:S05]  /*14da0*/  VIADD R20, R22, 0x1 ;  /* 0x0000000116147836 */ /* 0x000fca0000000000 */
[----:B------:R-:W-:-:S04]  /*14db0*/  ISETP.NE.AND P2, PT, R20, 0x2, PT ;  /* 0x000000021400780c */ /* 0x000fc80003f45270 */
[----:B------:R-:W-:Y:S02]  /*14dc0*/  SEL R12, RZ, 0x1, P2 ;  /* 0x00000001ff0c7807 */ /* 0x000fe40001000000 */
[----:B------:R-:W-:Y:S02]  /*14dd0*/  SEL R20, R20, RZ, P2 ;  /* 0x000000ff14147207 */ /* 0x000fe40001000000 */
[----:B------:R-:W-:Y:S01]  /*14de0*/  LOP3.LUT R21, R23, R12, RZ, 0x3c, !PT ;  /* 0x0000000c17157212 */ /* 0x000fe200078e3cff */
[----:B------:R-:W-:Y:S06]  /*14df0*/  @!P0 BRA `(.L_x_1859) ;  /* 0x0000000000048947 */ /* 0x000fec0003800000 */
[----:B------:R-:W-:Y:S01]  /*14e00*/  BPT.TRAP 0x1 ;  /* 0x000000040000795c */ /* 0x000fe20000300000 */
.L_x_1859:
[----:B------:R-:W-:Y:S01]  /*14e10*/  IMAD R7, R20, 0x8, R16 ;  /* 0x0000000814077824 */ /* 0x000fe200078e0210 */
[----:B------:R-:W-:-:S04]  /*14e20*/  SHF.L.U32 R14, R21, 0x1f, RZ ;  /* 0x0000001f150e7819 */ /* 0x000fc800000006ff */
[----:B------:R0:W1:Y:S01]  /*14e30*/  SYNCS.PHASECHK.TRANS64.TRYWAIT P2, [R7+URZ+0x2a830], R14 ;  /* 0x02a8300e070075a7 */ /* 0x000062000804017f */
[----:B------:R-:W-:Y:S05]  /*14e40*/  @!P0 BRA `(.L_x_1860) ;  /* 0x0000000000048947 */ /* 0x000fea0003800000 */
[----:B------:R-:W-:Y:S01]  /*14e50*/  BPT.TRAP 0x1 ;  /* 0x000000040000795c */ /* 0x000fe20000300000 */
.L_x_1860:
[----:B------:R-:W-:Y:S01]  /*14e60*/  BSSY B2, `(.L_x_1861) ;  /* 0x0000006000027945 */ /* 0x000fe20003800000 */
[----:B------:R-:W-:Y:S02]  /*14e70*/  IMAD R12, R20, 0x900, R8 ;  /* 0x00000900140c7824 */ /* 0x000fe400078e0208 */
[----:B------:R-:W-:Y:S01]  /*14e80*/  IMAD.MOV.U32 R13, RZ, RZ, 0x40000040 ;  /* 0x40000040ff0d7424 */ /* 0x000fe200078e00ff */
[----:B-1----:R-:W-:Y:S06]  /*14e90*/  @P2 BRA `(.L_x_1862) ;  /* 0x0000000000082947 */ /* 0x002fec0003800000 */
[----:B------:R-:W1:Y:S02]  /*14ea0*/  SYNCS.PHASECHK.TRANS64.TRYWAIT P2, [R7+URZ+0x2a830], R14 ;  /* 0x02a8300e070075a7 */ /* 0x000e64000804017f */
[----:B-1----:R-:W-:Y:S05]  /*14eb0*/  @!P2 BRA `(.L_x_1863) ;  /* 0x0000013c00c4a947 */ /* 0x002fea0003800000 */
.L_x_1862:
[----:B------:R-:W-:Y:S05]  /*14ec0*/  BSYNC B2 ;  /* 0x0000000000027941 */ /* 0x000fea0003800000 */
.L_x_1861:
[----:B------:R-:W2:Y:S04]  /*14ed0*/  LDL.64 R88, [R1+0x38] ;  /* 0x0000380001587983 */ /* 0x000ea80000100a00 */
[----:B------:R-:W3:Y:S04]  /*14ee0*/  LDL.64 R220, [R1+0x30] ;  /* 0x0000300001dc7983 */ /* 0x000ee80000100a00 */
[----:B------:R-:W4:Y:S01]  /*14ef0*/  LDL.64 R218, [R1+0x28] ;  /* 0x0000280001da7983 */ /* 0x000f220000100a00 */
[----:B------:R-:W-:-:S03]  /*14f00*/  R2UR UR6, R12 ;  /* 0x000000000c0672ca */ /* 0x000fc600000e0000 */
[----:B------:R-:W5:Y:S01]  /*14f10*/  LDL.64 R216, [R1+0x20] ;  /* 0x0000200001d87983 */ /* 0x000f620000100a00 */
[----:B------:R-:W-:Y:S01]  /*14f20*/  R2UR UR7, R13 ;  /* 0x000000000d0772ca */ /* 0x000fe200000e0000 */
[----:B01----:R-:W-:Y:S02]  /*14f30*/  VIADD R14, R12, 0x2 ;  /* 0x000000020c0e7836 */ /* 0x003fe40000000000 */
[----:B------:R-:W-:Y:S01]  /*14f40*/  IMAD.MOV.U32 R15, RZ, RZ, 0x40000040 ;  /* 0x40000040ff0f7424 */ /* 0x000fe200078e00ff */
[----:B------:R-:W5:Y:S04]  /*14f50*/  LDL.64 R214, [R1+0x18] ;  /* 0x0000180001d67983 */ /* 0x000f680000100a00 */
[----:B------:R-:W5:Y:S04]  /*14f60*/  LDL.64 R212, [R1+0x10] ;  /* 0x0000100001d47983 */ /* 0x000f680000100a00 */
[----:B------:R-:W5:Y:S01]  /*14f70*/  LDL.64 R210, [R1] ;  /* 0x0000000001d27983 */ /* 0x000f620000100a00 */
[----:B--2---:R-:W-:-:S02]  /*14f80*/  R2UR UR4, R88 ;  /* 0x00000000580472ca */ /* 0x004fc400000e0000 */
[----:B------:R-:W-:Y:S02]  /*14f90*/  R2UR UR5, R89 ;  /* 0x00000000590572ca */ /* 0x000fe400000e0000 */
[----:B------:R-:W-:-:S11]  /*14fa0*/  WARPGROUP.ARRIVE ;  /* 0x00000000000079c5 */ /* 0x000fd60000000000 */
[----:B------:R-:W-:Y:S01]  /*14fb0*/  HGMMA.64x96x16.F32 R88, gdesc[UR4], RZ, !UPT, gsb0 ;  /* 0x01600000045879f0 */ /* 0x000fe2000c0008ff */
[----:B------:R-:W-:Y:S02]  /*14fc0*/  R2UR UR6, R14 ;  /* 0x000000000e0672ca */ /* 0x000fe400000e0000 */
[----:B------:R-:W-:Y:S02]  /*14fd0*/  R2UR UR7, R15 ;  /* 0x000000000f0772ca */ /* 0x000fe400000e0000 */
[----:B---3--:R-:W-:Y:S02]  /*14fe0*/  R2UR UR4, R220 ;  /* 0x00000000dc0472ca */ /* 0x008fe400000e0000 */
[----:B------:R-:W-:Y:S01]  /*14ff0*/  R2UR UR5, R221 ;  /* 0x00000000dd0572ca */ /* 0x000fe200000e0000 */
[----:B------:R-:W-:Y:S01]  /*15000*/  VIADD R14, R12, 0x4 ;  /* 0x000000040c0e7836 */ /* 0x000fe20000000000 */
[----:B------:R-:W-:Y:S01]  /*15010*/  MOV R15, 0x40000040 ;  /* 0x40000040000f7802 */ /* 0x000fe20000000f00 */
[----:B------:R-:W-:-:S02]  /*15020*/  WARPGROUP.DEPBAR.LE gsb0, 0x0 ;  /* 0x00008000000079c5 */ /* 0x000fc40000010000 */
[----:B------:R-:W-:-:S08]  /*15030*/  WARPGROUP.ARRIVE ;  /* 0x00000000000079c5 */ /* 0x000fd00000000000 */
[----:B------:R-:W-:Y:S01]  /*15040*/  HGMMA.64x96x16.F32 R88, gdesc[UR4], R88, gsb0 ;  /* 0x01600000045879f0 */ /* 0x000fe20008000858 */
[----:B------:R-:W-:Y:S02]  /*15050*/  R2UR UR6, R14 ;  /* 0x000000000e0672ca */ /* 0x000fe400000e0000 */
[----:B------:R-:W-:Y:S02]  /*15060*/  R2UR UR7, R15 ;  /* 0x000000000f0772ca */ /* 0x000fe400000e0000 */
[----:B----4-:R-:W-:Y:S02]  /*15070*/  R2UR UR4, R218 ;  /* 0x00000000da0472ca */ /* 0x010fe400000e0000 */
[----:B------:R-:W-:Y:S01]  /*15080*/  R2UR UR5, R219 ;  /* 0x00000000db0572ca */ /* 0x000fe200000e0000 */
[----:B------:R-:W-:Y:S02]  /*15090*/  VIADD R14, R12, 0x6 ;  /* 0x000000060c0e7836 */ /* 0x000fe40000000000 */
[----:B------:R-:W-:Y:S01]  /*150a0*/  IMAD.MOV.U32 R15, RZ, RZ, 0x40000040 ;  /* 0x40000040ff0f7424 */ /* 0x000fe200078e00ff */
[----:B------:R-:W-:-:S02]  /*150b0*/  WARPGROUP.DEPBAR.LE gsb0, 0x0 ;  /* 0x00008000000079c5 */ /* 0x000fc40000010000 */
[----:B------:R-:W-:-:S07]  /*150c0*/  WARPGROUP.ARRIVE ;  /* 0x00000000000079c5 */ /* 0x000fce0000000000 */
[----:B------:R-:W-:Y:S01]  /*150d0*/  HGMMA.64x96x16.F32 R88, gdesc[UR4], R88, gsb0 ;  /* 0x01600000045879f0 */ /* 0x000fe20008000858 */
[----:B------:R-:W-:Y:S02]  /*150e0*/  R2UR UR6, R14 ;  /* 0x000000000e0672ca */ /* 0x000fe400000e0000 */
[----:B------:R-:W-:Y:S02]  /*150f0*/  R2UR UR7, R15 ;  /* 0x000000000f0772ca */ /* 0x000fe400000e0000 */
[----:B-----5:R-:W-:Y:S02]  /*15100*/  R2UR UR4, R216 ;  /* 0x00000000d80472ca */ /* 0x020fe400000e0000 */
        /* <DEDUP_REMOVED lines=8> */
[----:B------:R-:W-:Y:S02]  /*15190*/  R2UR UR4, R214 ;  /* 0x00000000d60472ca */ /* 0x000fe400000e0000 */
        /* <DEDUP_REMOVED lines=10> */
[----:B------:R-:W-:Y:S01]  /*15240*/  IMAD.MOV.U32 R15, RZ, RZ, 0x40000040 ;  /* 0x40000040ff0f7424 */ /* 0x000fe200078e00ff */
[----:B------:R-:W-:Y:S01]  /*15250*/  IADD3 R14, R12, 0x304, RZ ;  /* 0x000003040c0e7810 */ /* 0x000fe20007ffe0ff */
[----:B------:R-:W-:-:S02]  /*15260*/  WARPGROUP.DEPBAR.LE gsb0, 0x0 ;  /* 0x00008000000079c5 */ /* 0x000fc40000010000 */
[----:B------:R-:W-:-:S08]  /*15270*/  WARPGROUP.ARRIVE ;  /* 0x00000000000079c5 */ /* 0x000fd00000000000 */
        /* <DEDUP_REMOVED lines=11> */
[----:B------:R-:W-:Y:S01]  /*15330*/  R2UR UR7, R15 ;  /* 0x000000000f0772ca */ /* 0x000fe200000e0000 */
[----:B------:R-:W-:Y:S01]  /*15340*/  UMOV UR4, UR52 ;  /* 0x0000003400047c82 */ /* 0x000fe20008000000 */
[----:B------:R-:W-:Y:S01]  /*15350*/  UMOV UR5, UR53 ;  /* 0x0000003500057c82 */ /* 0x000fe20008000000 */
[----:B------:R-:W-:Y:S02]  /*15360*/  VIADD R14, R12, 0x600 ;  /* 0x000006000c0e7836 */ /* 0x000fe40000000000 */
[----:B------:R-:W-:Y:S01]  /*15370*/  IMAD.MOV.U32 R15, RZ, RZ, 0x40000040 ;  /* 0x40000040ff0f7424 */ /* 0x000fe200078e00ff */
[----:B------:R-:W-:Y:S02]  /*15380*/  WARPGROUP.DEPBAR.LE gsb0, 0x0 ;  /* 0x00008000000079c5 */ /* 0x000fe40000010000 */
[----:B------:R-:W-:-:S06]  /*15390*/  WARPGROUP.ARRIVE ;  /* 0x00000000000079c5 */ /* 0x000fcc0000000000 */
[----:B------:R-:W-:Y:S01]  /*153a0*/  HGMMA.64x96x16.F32 R88, gdesc[UR4], R88, gsb0 ;  /* 0x01600000045879f0 */ /* 0x000fe20008000858 */
[----:B------:R-:W-:Y:S02]  /*153b0*/  R2UR UR6, R14 ;  /* 0x000000000e0672ca */ /* 0x000fe400000e0000 */
[----:B------:R-:W-:Y:S01]  /*153c0*/  R2UR UR7, R15 ;  /* 0x000000000f0772ca */ /* 0x000fe200000e0000 */
[----:B------:R-:W-:Y:S01]  /*153d0*/  UMOV UR4, UR48 ;  /* 0x0000003000047c82 */ /* 0x000fe20008000000 */
[----:B------:R-:W-:Y:S01]  /*153e0*/  UMOV UR5, UR49 ;  /* 0x0000003100057c82 */ /* 0x000fe20008000000 */
[----:B------:R-:W-:Y:S01]  /*153f0*/  VIADD R14, R12, 0x602 ;  /* 0x000006020c0e7836 */ /* 0x000fe20000000000 */
[----:B------:R-:W-:Y:S01]  /*15400*/  MOV R15, 0x40000040 ;  /* 0x40000040000f7802 */ /* 0x000fe20000000f00 */
[----:B------:R-:W-:Y:S02]  /*15410*/  WARPGROUP.DEPBAR.LE gsb0, 0x0 ;  /* 0x00008000000079c5 */ /* 0x000fe40000010000 */
[----:B------:R-:W-:-:S06]  /*15420*/  WARPGROUP.ARRIVE ;  /* 0x00000000000079c5 */ /* 0x000fcc0000000000 */
        /* <DEDUP_REMOVED lines=23> */
[----:B------:R-:W-:Y:S02]  /*155a0*/  WARPGROUP.DEPBAR.LE gsb0, 0x0 ;  /* 0x00008000000079c5 */ /* 0x000fe40000010000 */
[----:B------:R-:W-:-:S08]  /*155b0*/  WARPGROUP.ARRIVE ;  /* 0x00000000000079c5 */ /* 0x000fd00000000000 */
[----:B------:R-:W-:Y:S01]  /*155c0*/  HGMMA.64x96x16.F32 R88, gdesc[UR4], R88, gsb0 ;  /* 0x01600000045879f0 */ /* 0x000fe20008000858 */
        /* <DEDUP_REMOVED lines=65> */
[----:B------:R-:W-:Y:S05]  /*159e0*/  @!P0 BRA `(.L_x_1864) ;  /* 0x0000000000048947 */ /* 0x000fea0003800000 */
[----:B------:R-:W-:Y:S01]  /*159f0*/  BPT.TRAP 0x1 ;  /* 0x000000040000795c */ /* 0x000fe20000300000 */
.L_x_1864:
[----:B------:R-:W-:Y:S01]  /*15a00*/  SHF.L.U32 R9, R23, 0x1f, RZ ;  /* 0x0000001f17097819 */ /* 0x000fe200000006ff */
[----:B------:R-:W-:-:S04]  /*15a10*/  IMAD R14, R22, 0x8, R16 ;  /* 0x00000008160e7824 */ /* 0x000fc800078e0210 */
[----:B------:R0:W1:Y:S01]  /*15a20*/  SYNCS.PHASECHK.TRANS64.TRYWAIT P2, [R14+URZ+0x2a850], R9 ;  /* 0x02a850090e0075a7 */ /* 0x000062000804017f */
[----:B------:R-:W-:Y:S05]  /*15a30*/  @!P0 BRA `(.L_x_1865) ;  /* 0x0000000000048947 */ /* 0x000fea0003800000 */
[----:B------:R-:W-:Y:S01]  /*15a40*/  BPT.TRAP 0x1 ;  /* 0x000000040000795c */ /* 0x000fe20000300000 */
.L_x_1865:
[----:B------:R-:W-:Y:S01]  /*15a50*/  VIADD R0, R16, 0x400 ;  /* 0x0000040010007836 */ /* 0x000fe20000000000 */
[----:B------:R-:W-:Y:S04]  /*15a60*/  BSSY B2, `(.L_x_1866) ;  /* 0x0000008000027945 */ /* 0x000fe80003800000 */
[----:B------:R-:W-:-:S04]  /*15a70*/  SHF.R.U32.HI R0, RZ, 0x4, R0 ;  /* 0x00000004ff007819 */ /* 0x000fc80000011600 */
[----:B------:R-:W-:-:S04]  /*15a80*/  LOP3.LUT R0, R0, 0x3fff, RZ, 0xc0, !PT ;  /* 0x00003fff00007812 */ /* 0x000fc800078ec0ff */
[----:B------:R-:W-:-:S05]  /*15a90*/  LOP3.LUT R13, R0, 0x3000000, RZ, 0xfc, !PT ;  /* 0x03000000000d7812 */ /* 0x000fca00078efcff */
[----:B------:R-:W-:Y:S01]  /*15aa0*/  IMAD R0, R22, 0x600, R13 ;  /* 0x0000060016007824 */ /* 0x000fe200078e020d */
[----:B-1----:R-:W-:Y:S06]  /*15ab0*/  @P2 BRA `(.L_x_1867) ;  /* 0x0000000000082947 */ /* 0x002fec0003800000 */
[----:B------:R-:W1:Y:S02]  /*15ac0*/  SYNCS.PHASECHK.TRANS64.TRYWAIT P2, [R14+URZ+0x2a850], R9 ;  /* 0x02a850090e0075a7 */ /* 0x000e64000804017f */
[----:B-1----:R-:W-:Y:S05]  /*15ad0*/  @!P2 BRA `(.L_x_1868) ;  /* 0x0000013000d0a947 */ /* 0x002fea0003800000 */
.L_x_1867:
[----:B------:R-:W-:Y:S05]  /*15ae0*/  BSYNC B2 ;  /* 0x0000000000027941 */ /* 0x000fea0003800000 */
.L_x_1866:
[----:B------:R-:W-:Y:S01]  /*15af0*/  IMAD.MOV.U32 R13, RZ, RZ, 0x40000040 ;  /* 0x40000040ff0d7424 */ /* 0x000fe200078e00ff */
[----:B------:R-:W-:Y:S01]  /*15b00*/  MOV R12, R0 ;  /* 0x00000000000c7202 */ /* 0x000fe20000000f00 */
[----:B------:R-:W2:Y:S01]  /*15b10*/  LDL R200, [R1+0xc] ;  /* 0x00000c0001c87983 */ /* 0x000ea20000100800 */
[----:B------:R-:W-:Y:S01]  /*15b20*/  WARPGROUP.ARRIVE ;  /* 0x00000000000079c5 */ /* 0x000fe20000000000 */
[----:B------:R-:W-:Y:S01]  /*15b30*/  ISETP.NE.AND P3, PT, R198, 0x1, PT ;  /* 0x00000001c600780c */ /* 0x000fe20003f65270 */
[----:B------:R-:W-:Y:S01]  /*15b40*/  IMAD.IADD R15, R181, 0x1, R177 ;  /* 0x00000001b50f7824 */ /* 0x000fe200078e02b1 */
[----:B------:R-:W-:Y:S01]  /*15b50*/  R2UR UR6, R12 ;  /* 0x000000000c0672ca */ /* 0x000fe200000e0000 */
[----:B------:R-:W-:Y:S01]  /*15b60*/  VIADD R12, R0, 0x80 ;  /* 0x00000080000c7836 */ /* 0x000fe20000000000 */
[----:B------:R-:W-:Y:S01]  /*15b70*/  R2UR UR7, R13 ;  /* 0x000000000d0772ca */ /* 0x000fe200000e0000 */
[----:B------:R-:W-:Y:S02]  /*15b80*/  IMAD.MOV.U32 R13, RZ, RZ, 0x40000040 ;  /* 0x40000040ff0d7424 */ /* 0x000fe400078e00ff */
[----:B------:R-:W-:-:S05]  /*15b90*/  @!P1 VIADD R7, R7, 0x2a840 ;  /* 0x0002a84007079836 */ /* 0x000fca0000000000 */
[----:B------:R-:W-:Y:S01]  /*15ba0*/  @!P1 PRMT R7, RZ, 0x654, R7 ;  /* 0x00000654ff079816 */ /* 0x000fe20000000007 */
[----:B01----:R-:W0:Y:S04]  /*15bb0*/  @P3 LDC R9, c[0x0][0x450] ;  /* 0x00011400ff093b82 */ /* 0x003e280000000800 */
[----:B------:R-:W-:Y:S01]  /*15bc0*/  HGMMA.64x128x16.F32 R24, R156, gdesc[UR4].tnspB, R24, gsb0 ;  /* 0x41e000049c187df0 */ /* 0x000fe20008000818 */
[----:B------:R-:W-:Y:S01]  /*15bd0*/  R2UR UR6, R12 ;  /* 0x000000000c0672ca */ /* 0x000fe200000e0000 */
[----:B------:R-:W-:Y:S01]  /*15be0*/  VIADD R12, R0, 0x100 ;  /* 0x00000100000c7836 */ /* 0x000fe20000000000 */
[----:B------:R-:W-:Y:S01]  /*15bf0*/  R2UR UR7, R13 ;  /* 0x000000000d0772ca */ /* 0x000fe200000e0000 */
[----:B------:R-:W-:Y:S01]  /*15c00*/  IMAD.MOV.U32 R13, RZ, RZ, 0x40000040 ;  /* 0x40000040ff0d7424 */ /* 0x000fe200078e00ff */
[----:B------:R-:W-:-:S02]  /*15c10*/  WARPGROUP.DEPBAR.LE gsb0, 0x0 ;  /* 0x00008000000079c5 */ /* 0x000fc40000010000 */
[----:B------:R-:W-:-:S09]  /*15c20*/  WARPGROUP.ARRIVE ;  /* 0x00000000000079c5 */ /* 0x000fd20000000000 */
[----:B------:R-:W-:Y:S01]  /*15c30*/  HGMMA.64x128x16.F32 R24, R152, gdesc[UR4].tnspB, R24, gsb0 ;  /* 0x41e0000498187df0 */ /* 0x000fe20008000818 */
[----:B------:R-:W-:Y:S01]  /*15c40*/  R2UR UR6, R12 ;  /* 0x000000000c0672ca */ /* 0x000fe200000e0000 */
[----:B------:R-:W-:Y:S01]  /*15c50*/  VIADD R12, R0, 0x180 ;  /* 0x00000180000c7836 */ /* 0x000fe20000000000 */
[----:B------:R-:W-:Y:S02]  /*15c60*/  R2UR UR7, R13 ;  /* 0x000000000d0772ca */ /* 0x000fe400000e0000 */
[----:B------:R-:W-:Y:S02]  /*15c70*/  MOV R13, 0x40000040 ;  /* 0x40000040000d7802 */ /* 0x000fe40000000f00 */
[----:B--2---:R-:W-:Y:S01]  /*15c80*/  LOP3.LUT P2, RZ, R200, 0x100000, RZ, 0xc0, !PT ;  /* 0x00100000c8ff7812 */ /* 0x004fe2000784c0ff */
        /* <DEDUP_REMOVED lines=14> */
[----:B------:R-:W1:Y:S02]  /*15d70*/  @P3 LDC R0, c[0x0][0x44c] ;  /* 0x00011300ff003b82 */ /* 0x000e640000000800 */
[----:B-1----:R-:W-:-:S05]  /*15d80*/  @P3 IMAD.HI.U32 R0, R15, R0, RZ ;  /* 0x000000000f003227 */ /* 0x002fca00078e00ff */
[----:B0-----:R-:W-:-:S05]  /*15d90*/  @P3 SHF.R.U32.HI R15, RZ, R9, R0 ;  /* 0x00000009ff0f3219 */ /* 0x001fca0000011600 */
[----:B------:R-:W0:Y:S01]  /*15da0*/  SHFL.IDX PT, R2, R15, RZ, 0x1c1f ;  /* 0x001c1fff0f027589 */ /* 0x000e2200000e0000 */
[----:B------:R-:W-:Y:S02]  /*15db0*/  WARPGROUP.DEPBAR.LE gsb0, 0x0 ;  /* 0x00008000000079c5 */ /* 0x000fe40000010000 */
[----:B------:R-:W-:-:S06]  /*15dc0*/  WARPGROUP.ARRIVE ;  /* 0x00000000000079c5 */ /* 0x000fcc0000000000 */
[----:B------:R-:W-:Y:S01]  /*15dd0*/  HGMMA.64x128x16.F32 R24, R140, gdesc[UR4].tnspB, R24, gsb0 ;  /* 0x41e000048c187df0 */ /* 0x000fe20008000818 */
[----:B------:R-:W-:Y:S02]  /*15de0*/  R2UR UR6, R12 ;  /* 0x000000000c0672ca */ /* 0x000fe400000e0000 */
[----:B------:R-:W-:Y:S01]  /*15df0*/  R2UR UR7, R13 ;  /* 0x000000000d0772ca */ /* 0x000fe200000e0000 */
[----:B------:R-:W-:Y:S02]  /*15e00*/  WARPGROUP.DEPBAR.LE gsb0, 0x0 ;  /* 0x00008000000079c5 */ /* 0x000fe40000010000 */
[----:B------:R-:W-:Y:S01]  /*15e10*/  WARPGROUP.ARRIVE ;  /* 0x00000000000079c5 */ /* 0x000fe20000000000 */
[----:B------:R-:W-:-:S09]  /*15e20*/  IMAD R140, R10, -0x60, RZ ;  /* 0xffffffa00a8c7824 */ /* 0x000fd200078e02ff */
[----:B------:R-:W-:Y:S01]  /*15e30*/  HGMMA.64x128x16.F32 R24, R136, gdesc[UR4].tnspB, R24, gsb0 ;  /* 0x41e0000488187df0 */ /* 0x000fe20008000818 */
[----:B------:R-:W-:-:S05]  /*15e40*/  IADD3 R9, R140, 0x1, RZ ;  /* 0x000000018c097810 */ /* 0x000fca0007ffe0ff */
[----:B------:R-:W-:Y:S02]  /*15e50*/  IMAD R0, R180, -0x2, R9 ;  /* 0xfffffffeb4007824 */ /* 0x000fe400078e0209 */
[----:B------:R-:W-:-:S05]  /*15e60*/  IMAD.U32 R9, RZ, RZ, UR47 ;  /* 0x0000002fff097e24 */ /* 0x000fca000f8e00ff */
[----:B------:R-:W-:Y:S01]  /*15e70*/  LOP3.LUT R12, RZ, R9, RZ, 0x33, !PT ;  /* 0x00000009ff0c7212 */ /* 0x000fe200078e33ff */
[----:B------:R-:W-:Y:S02]  /*15e80*/  WARPGROUP.DEPBAR.LE gsb0, 0x0 ;  /* 0x00008000000079c5 */ /* 0x000fe40000010000 */
[----:B------:R1:W-:Y:S02]  /*15e90*/  @!P1 SYNCS.ARRIVE.TRANS64.RED.A1T0 RZ, [R7+URZ], RZ ;  /* 0x000000ff07ff99a7 */ /* 0x0003e4000810043f */
[----:B-1----:R-:W-:Y:S01]  /*15ea0*/  IADD3 R7, -R163, R0, R164 ;  /* 0x00000000a3077210 */ /* 0x002fe20007ffe1a4 */
[----:B------:R-:W-:-:S04]  /*15eb0*/  VIADD R0, R0, 0xffffffff ;  /* 0xffffffff00007836 */ /* 0x000fc80000000000 */
[----:B------:R-:W-:Y:S02]  /*15ec0*/  VIADD R23, R7, UR54 ;  /* 0x0000003607177c36 */ /* 0x000fe40008000000 */
[----:B------:R-:W-:Y:S02]  /*15ed0*/  IMAD.IADD R7, R12, 0x1, R7 ;  /* 0x000000010c077824 */ /* 0x000fe400078e0207 */
[--C-:B0-----:R-:W-:Y:S02]  /*15ee0*/  IMAD.IADD R139, R23, 0x1, R2.reuse ;  /* 0x00000001178b7824 */ /* 0x101fe400078e0202 */
[----:B------:R-:W-:Y:S01]  /*15ef0*/  IMAD.IADD R137, R7, 0x1, R2 ;  /* 0x0000000107897824 */ /* 0x000fe200078e0202 */
[----:B------:R-:W-:Y:S06]  /*15f00*/  @!P2 BRA `(.L_x_1869) ;  /* 0x000000000054a947 */ /* 0x000fec0003800000 */
[----:B------:R-:W-:Y:S01]  /*15f10*/  IADD3 R141, -R163, R164, R2 ;  /* 0x000000a4a38d7210 */ /* 0x000fe20007ffe102 */
[----:B------:R-:W-:Y:S03]  /*15f20*/  BSSY B2, `(.L_x_1870) ;  /* 0x0000010000027945 */ /* 0x000fe60003800000 */
[----:B------:R-:W-:-:S13]  /*15f30*/  ISETP.GT.AND P2, PT, R141, -0x1, PT ;  /* 0xffffffff8d00780c */ /* 0x000fda0003f44270 */
[----:B------:R-:W-:Y:S05]  /*15f40*/  @P2 BRA `(.L_x_1871) ;  /* 0x0000000000202947 */ /* 0x000fea0003800000 */
[----:B------:R-:W-:Y:S02]  /*15f50*/  MOV R22, UR46 ;  /* 0x0000002e00167c02 */ /* 0x000fe40008000f00 */
[----:B------:R-:W-:Y:S02]  /*15f60*/  LOP3.LUT R141, RZ, R141, RZ, 0x33, !PT ;  /* 0x0000008dff8d7212 */ /* 0x000fe400078e33ff */
[----:B------:R-:W-:-:S13]  /*15f70*/  ISETP.NE.AND P2, PT, R22, 0x1, PT ;  /* 0x000000011600780c */ /* 0x000fda0003f45270 */
[----:B------:R-:W0:Y:S02]  /*15f80*/  @P2 LDC.64 R12, c[0x0][0x9e8] ;  /* 0x00027a00ff0c2b82 */ /* 0x000e240000000a00 */
[----:B0-----:R-:W-:-:S05]  /*15f90*/  @P2 IMAD.HI.U32 R12, R141, R12, RZ ;  /* 0x0000000c8d0c2227 */ /* 0x001fca00078e00ff */
[----:B------:R-:W-:-:S04]  /*15fa0*/  @P2 SHF.R.U32.HI R141, RZ, R13, R12 ;  /* 0x0000000dff8d2219 */ /* 0x000fc8000001160c */
[----:B------:R-:W-:Y:S01]  /*15fb0*/  LOP3.LUT R141, RZ, R141, RZ, 0x33, !PT ;  /* 0x0000008dff8d7212 */ /* 0x000fe200078e33ff */
[----:B------:R-:W-:Y:S06]  /*15fc0*/  BRA `(.L_x_1872) ;  /* 0x0000000000147947 */ /* 0x000fec0003800000 */
.L_x_1871:
[----:B------:R-:W-:-:S05]  /*15fd0*/  IMAD.U32 R22, RZ, RZ, UR46 ;  /* 0x0000002eff167e24 */ /* 0x000fca000f8e00ff */
[----:B------:R-:W-:-:S13]  /*15fe0*/  ISETP.NE.AND P2, PT, R22, 0x1, PT ;  /* 0x000000011600780c */ /* 0x000fda0003f45270 */
[----:B------:R-:W0:Y:S02]  /*15ff0*/  @P2 LDC.64 R12, c[0x0][0x9e8] ;  /* 0x00027a00ff0c2b82 */ /* 0x000e240000000a00 */
[----:B0-----:R-:W-:-:S05]  /*16000*/  @P2 IMAD.HI.U32 R12, R141, R12, RZ ;  /* 0x0000000c8d0c2227 */ /* 0x001fca00078e00ff */
[----:B------:R-:W-:-:S07]  /*16010*/  @P2 SHF.R.U32.HI R141, RZ, R13, R12 ;  /* 0x0000000dff8d2219 */ /* 0x000fce000001160c */
.L_x_1872:
[----:B------:R-:W-:Y:S05]  /*16020*/  BSYNC B2 ;  /* 0x0000000000027941 */ /* 0x000fea0003800000 */
.L_x_1870:
[----:B------:R-:W-:-:S05]  /*16030*/  IMAD R2, R141, R22, R0 ;  /* 0x000000168d027224 */ /* 0x000fca00078e0200 */
[----:B------:R-:W-:Y:S02]  /*16040*/  VIADDMNMX R139, R2, R22, R139, PT ;  /* 0x00000016028b7246 */ /* 0x000fe4000380018b */
[----:B------:R-:W-:-:S07]  /*16050*/  VIMNMX R137, R137, R2, !PT ;  /* 0x0000000289897248 */ /* 0x000fce0007fe0100 */
.L_x_1869:
        /* <DEDUP_REMOVED lines=12> */
[--C-:B0-----:R-:W-:Y:S01]  /*16120*/  IMAD.IADD R23, R23, 0x1, R12.reuse ;  /* 0x0000000117177824 */ /* 0x101fe200078e020c */
[----:B------:R-:W-:Y:S01]  /*16130*/  ISETP.GE.AND P5, PT, R140, 0x11, PT ;  /* 0x000000118c00780c */ /* 0x000fe20003fa6270 */
[----:B------:R-:W-:Y:S01]  /*16140*/  IMAD.IADD R89, R7, 0x1, R12 ;  /* 0x0000000107597824 */ /* 0x000fe200078e020c */
        /* <DEDUP_REMOVED lines=104> */
[----:B------:R-:W-:-:S13]  /*167d0*/  LOP3.LUT P6, RZ, R200, 0x100000, RZ, 0xc0, !PT ;  /* 0x00100000c8ff7812 */ /* 0x000fda00078cc0ff */
        /* <DEDUP_REMOVED lines=13> */
.L_x_1875:
[----:B------:R-:W-:-:S05]  /*168b0*/  IMAD.U32 R15, RZ, RZ, UR46 ;  /* 0x0000002eff0f7e24 */ /* 0x000fca000f8e00ff */
[----:B------:R-:W-:-:S13]  /*168c0*/  ISETP.NE.AND P6, PT, R15, 0x1, PT ;  /* 0x000000010f00780c */ /* 0x000fda0003fc5270 */
[----:B------:R-:W0:Y:S02]  /*168d0*/  @P6 LDC.64 R12, c[0x0][0x9e8] ;  /* 0x00027a00ff0c6b82 */ /* 0x000e240000000a00 */
[----:B0-----:R-:W-:-:S05]  /*168e0*/  @P6 IMAD.HI.U32 R12, R7, R12, RZ ;  /* 0x0000000c070c6227 */ /* 0x001fca00078e00ff */
[----:B------:R-:W-:-:S07]  /*168f0*/  @P6 SHF.R.U32.HI R7, RZ, R13, R12 ;  /* 0x0000000dff076219 */ /* 0x000fce000001160c */
.L_x_1876:
[----:B------:R-:W-:Y:S05]  /*16900*/  BSYNC B2 ;  /* 0x0000000000027941 */ /* 0x000fea0003800000 */
.L_x_1874:
[----:B------:R-:W-:-:S05]  /*16910*/  IMAD R0, R7, R15, R0 ;  /* 0x0000000f07007224 */ /* 0x000fca00078e0200 */
[----:B------:R-:W-:Y:S02]  /*16920*/  VIADDMNMX R23, R0, R15, R23, PT ;  /* 0x0000000f00177246 */ /* 0x000fe40003800117 */
[----:B------:R-:W-:-:S07]  /*16930*/  VIMNMX R89, R89, R0, !PT ;  /* 0x0000000059597248 */ /* 0x000fce0007fe0100 */
.L_x_1873:
[C---:B------:R-:W-:Y:S02]  /*16940*/  ISETP.GT.AND P2, PT, R89.reuse, 0x1, !P2 ;  /* 0x000000015900780c */ /* 0x040fe40005744270 */
[----:B------:R-:W-:Y:S02]  /*16950*/  ISETP.GT.AND P3, PT, R89, 0x8, !P3 ;  /* 0x000000085900780c */ /* 0x000fe40005f64270 */
        /* <DEDUP_REMOVED lines=66> */
[----:B------:R-:W-:Y:S02]  /*16d80*/  ISETP.LT.OR P2, PT, R23, 0x31, P2 ;  /* 0x000000311700780c */ /* 0x000fe40001741670 */
[----:B------:R-:W-:Y:S01]  /*16d90*/  ISETP.NE.AND P3, PT, R157, RZ, PT ;  /* 0x000000ff9d00720c */ /* 0x000fe20003f65270 */
[----:B------:R-:W0:Y:S01]  /*16da0*/  SHFL.BFLY PT, R7, R0, 0x2, 0x1f ;  /* 0x0c401f0000077f89 */ /* 0x000e2200000e0000 */
        /* <DEDUP_REMOVED lines=13> */
[----:B0-----:R-:W-:Y:S01]  /*16e80*/  FMNMX.FTZ R15, R0, R7, !PT ;  /* 0x00000007000f7209 */ /* 0x001fe20007810000 */
[----:B------:R-:W-:Y:S01]  /*16e90*/  IMAD.U32 R7, RZ, RZ, UR43 ;  /* 0x0000002bff077e24 */ /* 0x000fe2000f8e00ff */
[----:B------:R-:W-:-:S02]  /*16ea0*/  FSEL R118, R118, -INF , !P2 ;  /* 0xff80000076767808 */ /* 0x000fc40005000000 */
[----:B------:R-:W-:Y:S01]  /*16eb0*/  ISETP.NE.AND P2, PT, R153, RZ, PT ;  /* 0x000000ff9900720c */ /* 0x000fe20003f45270 */
[----:B------:R-:W0:Y:S01]  /*16ec0*/  SHFL.BFLY PT, R106, R15, 0x1, 0x1f ;  /* 0x0c201f000f6a7f89 */ /* 0x000e2200000e0000 */
[----:B------:R-:W-:Y:S02]  /*16ed0*/  ISETP.LT.OR P5, PT, R23, 0x59, P5 ;  /* 0x000000591700780c */ /* 0x000fe40002fa1670 */
[----:B------:R-:W-:Y:S02]  /*16ee0*/  ISETP.GT.AND P2, PT, R89, 0x39, !P2 ;  /* 0x000000395900780c */ /* 0x000fe40005744270 */
[----:B------:R-:W-:Y:S02]  /*16ef0*/  FSEL R134, R134, -INF , !P5 ;  /* 0xff80000086867808 */ /* 0x000fe40006800000 */
[----:B------:R-:W-:Y:S02]  /*16f00*/  ISETP.LT.OR P2, PT, R23, 0x3a, P2 ;  /* 0x0000003a1700780c */ /* 0x000fe40001741670 */
[----:B------:R-:W-:-:S02]  /*16f10*/  @!P1 IADD3 R14, R14, 0x2a860, RZ ;  /* 0x0002a8600e0e9810 */ /* 0x000fc40007ffe0ff */
[----:B------:R-:W-:Y:S02]  /*16f20*/  FSEL R218, R119, -INF , !P2 ;  /* 0xff80000077da7808 */ /* 0x000fe40005000000 */
[----:B------:R-:W-:-:S04]  /*16f30*/  ISETP.NE.AND P2, PT, R117, RZ, PT ;  /* 0x000000ff7500720c */ /* 0x000fc80003f45270 */
        /* <DEDUP_REMOVED lines=24> */
[----:B------:R-:W-:-:S02]  /*170c0*/  FSEL R101, R90, -INF , !P2 ;  /* 0xff8000005a657808 */ /* 0x000fc40005000000 */
[----:B------:R-:W-:Y:S02]  /*170d0*/  FSETP.NEU.FTZ.AND P2, PT, R106, -INF , PT ;  /* 0xff8000006a00780b */ /* 0x000fe40003f5d000 */
        /* <DEDUP_REMOVED lines=11> */
[----:B------:R-:W-:Y:S01]  /*17190*/  MUFU.EX2 R15, R92 ;  /* 0x0000005c000f7308 */ /* 0x000fe20000000800 */
[--C-:B------:R-:W-:Y:S01]  /*171a0*/  FFMA.FTZ R138, R138, R7, -R103.reuse ;  /* 0x000000078a8a7223 */ /* 0x100fe20000010867 */
[----:B------:R-:W-:Y:S01]  /*171b0*/  FMNMX.FTZ R91, R98, R91, !PT ;  /* 0x0000005b625b7209 */ /* 0x000fe20007810000 */
[-CC-:B------:R-:W-:Y:S01]  /*171c0*/  FFMA.FTZ R142, R142, R7.reuse, -R103.reuse ;  /* 0x000000078e8e7223 */ /* 0x180fe20000010867 */
[-CC-:B------:R-:W-:Y:S01]  /*171d0*/  FFMA.FTZ R108, R108, R7.reuse, -R103.reuse ;  /* 0x000000076c6c7223 */ /* 0x180fe20000010867 */
[--C-:B------:R-:W-:Y:S01]  /*171e0*/  FFMA.FTZ R13, R88, R7, -R103.reuse ;  /* 0x00000007580d7223 */ /* 0x100fe20000010867 */
[----:B------:R-:W-:Y:S01]  /*171f0*/  FMNMX.FTZ R91, R158, R91, !PT ;  /* 0x0000005b9e5b7209 */ /* 0x000fe20007810000 */
[-CC-:B------:R-:W-:Y:S01]  /*17200*/  FFMA.FTZ R23, R146, R7.reuse, -R103.reuse ;  /* 0x0000000792177223 */ /* 0x180fe20000010867 */
[----:B------:R0:W-:Y:S01]  /*17210*/  MUFU.EX2 R92, R136 ;  /* 0x00000088005c7308 */ /* 0x0001e20000000800 */
        /* <DEDUP_REMOVED lines=8> */
[----:B0-----:R-:W-:Y:S01]  /*172a0*/  FSEL R136, R135, -INF , !P3 ;  /* 0xff80000087887808 */ /* 0x001fe20005800000 */
[----:B------:R-:W-:Y:S01]  /*172b0*/  FFMA.FTZ R140, R140, R7, -R103 ;  /* 0x000000078c8c7223 */ /* 0x000fe20000010867 */
[----:B------:R-:W-:-:S04]  /*172c0*/  FMNMX.FTZ R93, R210, R93, !PT ;  /* 0x0000005dd25d7209 */ /* 0x000fc80007810000 */
[----:B------:R-:W-:Y:S01]  /*172d0*/  FMNMX.FTZ R93, R212, R93, !PT ;  /* 0x0000005dd45d7209 */ /* 0x000fe20007810000 */
[----:B------:R0:W-:Y:S03]  /*172e0*/  MUFU.EX2 R96, R138 ;  /* 0x0000008a00607308 */ /* 0x0001e60000000800 */
[----:B------:R-:W-:-:S04]  /*172f0*/  FMNMX.FTZ R93, R110, R93, !PT ;  /* 0x0000005d6e5d7209 */ /* 0x000fc80007810000 */
[----:B------:R-:W-:Y:S01]  /*17300*/  FMNMX.FTZ R95, R214, R93, !PT ;  /* 0x0000005dd65f7209 */ /* 0x000fe20007810000 */
[----:B------:R1:W-:Y:S01]  /*17310*/  MUFU.EX2 R89, R108 ;  /* 0x0000006c00597308 */ /* 0x0003e20000000800 */
[----:B0-----:R-:W-:Y:S02]  /*17320*/  FFMA.FTZ R138, R132, R7, -R103 ;  /* 0x00000007848a7223 */ /* 0x001fe40000010867 */
[----:B------:R-:W-:-:S04]  /*17330*/  FMNMX.FTZ R95, R114, R95, !PT ;  /* 0x0000005f725f7209 */ /* 0x000fc80007810000 */
[----:B------:R-:W-:Y:S01]  /*17340*/  FMNMX.FTZ R95, R216, R95, !PT ;  /* 0x0000005fd85f7209 */ /* 0x000fe20007810000 */
[----:B------:R-:W0:Y:S01]  /*17350*/  MUFU.EX2 R93, R100 ;  /* 0x00000064005d7308 */ /* 0x000e220000000800 */
[----:B-1----:R-:W-:Y:S02]  /*17360*/  FFMA.FTZ R108, R150, R7, -R103 ;  /* 0x00000007966c7223 */ /* 0x002fe40000010867 */
[----:B------:R-:W-:-:S04]  /*17370*/  FMNMX.FTZ R95, R118, R95, !PT ;  /* 0x0000005f765f7209 */ /* 0x000fc80007810000 */
[----:B------:R-:W-:Y:S01]  /*17380*/  FMNMX.FTZ R97, R218, R95, !PT ;  /* 0x0000005fda617209 */ /* 0x000fe20007810000 */
[----:B------:R1:W-:Y:S03]  /*17390*/  MUFU.EX2 R100, R142 ;  /* 0x0000008e00647308 */ /* 0x0003e60000000800 */
[----:B------:R-:W-:-:S04]  /*173a0*/  FMNMX.FTZ R97, R122, R97, !PT ;  /* 0x000000617a617209 */ /* 0x000fc80007810000 */
[----:B------:R-:W-:Y:S01]  /*173b0*/  FMNMX.FTZ R97, R220, R97, !PT ;  /* 0x00000061dc617209 */ /* 0x000fe20007810000 */
[----:B------:R2:W3:Y:S01]  /*173c0*/  MUFU.EX2 R95, R104 ;  /* 0x00000068005f7308 */ /* 0x0004e20000000800 */
[----:B-1----:R-:W-:Y:S02]  /*173d0*/  FFMA.FTZ R142, R124, R7, -R103 ;  /* 0x000000077c8e7223 */ /* 0x002fe40000010867 */
[----:B------:R-:W-:-:S04]  /*173e0*/  FMNMX.FTZ R97, R126, R97, !PT ;  /* 0x000000617e617209 */ /* 0x000fc80007810000 */
[----:B------:R-:W-:Y:S01]  /*173f0*/  FMNMX.FTZ R97, R222, R97, !PT ;  /* 0x00000061de617209 */ /* 0x000fe20007810000 */
[----:B------:R-:W-:Y:S01]  /*17400*/  MUFU.EX2 R13, R13 ;  /* 0x0000000d000d7308 */ /* 0x000fe20000000800 */
[-CC-:B--2---:R-:W-:Y:S01]  /*17410*/  FFMA.FTZ R104, R144, R7.reuse, -R103.reuse ;  /* 0x0000000790687223 */ /* 0x184fe20000010867 */
[--C-:B------:R-:W-:Y:S01]  /*17420*/  FFMA.FTZ R144, R112, R7, -R103.reuse ;  /* 0x0000000770907223 */ /* 0x100fe20000010867 */
[----:B------:R-:W-:Y:S01]  /*17430*/  FMNMX.FTZ R97, R130, R97, !PT ;  /* 0x0000006182617209 */ /* 0x000fe20007810000 */
[----:B------:R-:W-:Y:S01]  /*17440*/  FFMA.FTZ R112, R154, R7, -R103 ;  /* 0x000000079a707223 */ /* 0x000fe20000010867 */
[----:B0-----:R-:W-:Y:S02]  /*17450*/  F2FP.F16.F32.PACK_AB R154, R96, R93 ;  /* 0x0000005d609a723e */ /* 0x001fe400000000ff */
[----:B------:R-:W-:Y:S01]  /*17460*/  FMNMX.FTZ R97, R228, R97, !PT ;  /* 0x00000061e4617209 */ /* 0x000fe20007810000 */
[----:B------:R-:W-:Y:S03]  /*17470*/  MUFU.EX2 R88, R88 ;  /* 0x0000005800587308 */ /* 0x000fe60000000800 */
[----:B------:R-:W-:-:S04]  /*17480*/  FMNMX.FTZ R97, R134, R97, !PT ;  /* 0x0000006186617209 */ /* 0x000fc80007810000 */
[----:B------:R-:W-:Y:S01]  /*17490*/  FMNMX.FTZ R0, R136, R97, !PT ;  /* 0x0000006188007209 */ /* 0x000fe20007810000 */
[----:B------:R-:W-:Y:S01]  /*174a0*/  FFMA.FTZ R97, R148, R7, -R103 ;  /* 0x0000000794617223 */ /* 0x000fe20000010867 */
[----:B------:R-:W-:Y:S01]  /*174b0*/  MUFU.EX2 R22, R22 ;  /* 0x0000001600167308 */ /* 0x000fe20000000800 */
[----:B---3--:R-:W-:Y:S02]  /*174c0*/  F2FP.F16.F32.PACK_AB R148, R100, R95 ;  /* 0x0000005f6494723e */ /* 0x008fe400000000ff */
[----:B------:R-:W0:Y:S05]  /*174d0*/  SHFL.BFLY PT, R105, R0, 0x2, 0x1f ;  /* 0x0c401f0000697f89 */ /* 0x000e2a00000e0000 */
[----:B------:R-:W1:Y:S08]  /*174e0*/  MUFU.EX2 R104, R104 ;  /* 0x0000006800687308 */ /* 0x000e700000000800 */
[----:B------:R-:W-:Y:S08]  /*174f0*/  MUFU.EX2 R144, R144 ;  /* 0x0000009000907308 */ /* 0x000ff00000000800 */
[----:B------:R-:W-:Y:S01]  /*17500*/  MUFU.EX2 R23, R23 ;  /* 0x0000001700177308 */ /* 0x000fe20000000800 */
[----:B-1----:R-:W-:-:S02]  /*17510*/  F2FP.F16.F32.PACK_AB R150, R104, R89 ;  /* 0x000000596896723e */ /* 0x002fc400000000ff */
[----:B0-----:R-:W-:Y:S01]  /*17520*/  FMNMX.FTZ R90, R0, R105, !PT ;  /* 0x00000069005a7209 */ /* 0x001fe20007810000 */
[----:B------:R-:W-:Y:S01]  /*17530*/  FFMA.FTZ R105, R152, R7, -R103 ;  /* 0x0000000798697223 */ /* 0x000fe20000010867 */
[----:B------:R-:W-:Y:S02]  /*17540*/  FSEL R0, R106, RZ, P2 ;  /* 0x000000ff6a007208 */ /* 0x000fe40001000000 */
[----:B------:R-:W-:Y:S01]  /*17550*/  F2FP.F16.F32.PACK_AB R152, R92, R91 ;  /* 0x0000005b5c98723e */ /* 0x000fe200000000ff */
[----:B------:R-:W0:Y:S01]  /*17560*/  SHFL.BFLY PT, R109, R90, 0x1, 0x1f ;  /* 0x0c201f005a6d7f89 */ /* 0x000e2200000e0000 */
[----:B------:R-:W-:Y:S01]  /*17570*/  MUFU.EX2 R146, R146 ;  /* 0x0000009200927308 */ /* 0x000fe20000000800 */
[----:B------:R-:W-:-:S04]  /*17580*/  FADD.FTZ R0, -R0, R3 ;  /* 0x0000000300007221 */ /* 0x000fc80000010100 */
[----:B------:R-:W-:-:S03]  /*17590*/  FMUL.FTZ R0, R0, R7 ;  /* 0x0000000700007220 */ /* 0x000fc60000410000 */
[----:B------:R-:W-:Y:S08]  /*175a0*/  MUFU.EX2 R97, R97 ;  /* 0x0000006100617308 */ /* 0x000ff00000000800 */
[----:B------:R-:W1:Y:S01]  /*175b0*/  MUFU.EX2 R0, R0 ;  /* 0x0000000000007308 */ /* 0x000e620000000800 */
[----:B0-----:R-:W-:-:S07]  /*175c0*/  FMNMX.FTZ R90, R90, R109, !PT ;  /* 0x0000006d5a5a7209 */ /* 0x001fce0007810000 */
[----:B------:R-:W-:Y:S01]  /*175d0*/  MUFU.EX2 R99, R99 ;  /* 0x0000006300637308 */ /* 0x000fe20000000800 */
[----:B------:R-:W-:Y:S02]  /*175e0*/  @!P1 PRMT R109, RZ, 0x654, R14 ;  /* 0x00000654ff6d9816 */ /* 0x000fe4000000000e */
[C---:B------:R-:W-:Y:S01]  /*175f0*/  FSETP.NEU.FTZ.AND P2, PT, R90.reuse, -INF , PT ;  /* 0xff8000005a00780b */ /* 0x040fe20003f5d000 */
[----:B------:R-:W-:Y:S01]  /*17600*/  FMUL.FTZ R103, R90, R7 ;  /* 0x000000075a677220 */ /* 0x000fe20000410000 */
[----:B------:R0:W-:Y:S03]  /*17610*/  @!P1 SYNCS.ARRIVE.TRANS64.RED.A1T0 RZ, [R109+URZ], RZ ;  /* 0x000000ff6dff99a7 */ /* 0x0001e6000810043f */
[----:B------:R-:W-:Y:S01]  /*17620*/  MUFU.EX2 R108, R108 ;  /* 0x0000006c006c7308 */ /* 0x000fe20000000800 */
[----:B------:R-:W-:-:S05]  /*17630*/  FSEL R103, R103, RZ, P2 ;  /* 0x000000ff67677208 */ /* 0x000fca0001000000 */
[-CC-:B------:R-:W-:Y:S01]  /*17640*/  FFMA.FTZ R157, R101, R7.reuse, -R103.reuse ;  /* 0x00000007659d7223 */ /* 0x180fe20000010867 */
[----:B------:R-:W-:Y:S01]  /*17650*/  FSEL R101, R90, RZ, P2 ;  /* 0x000000ff5a657208 */ /* 0x000fe20001000000 */
[-CC-:B------:R-:W-:Y:S01]  /*17660*/  FFMA.FTZ R12, R12, R7.reuse, -R103.reuse ;  /* 0x000000070c0c7223 */ /* 0x180fe20000010867 */
[-CC-:B------:R-:W-:Y:S01]  /*17670*/  FFMA.FTZ R159, R94, R7.reuse, -R103.reuse ;  /* 0x000000075e9f7223 */ /* 0x180fe20000010867 */
[-CC-:B------:R-:W-:Y:S01]  /*17680*/  FFMA.FTZ R94, R156, R7.reuse, -R103.reuse ;  /* 0x000000079c5e7223 */ /* 0x180fe20000010867 */
[-C--:B------:R-:W-:Y:S01]  /*17690*/  FFMA.FTZ R153, R98, R7.reuse, -R103 ;  /* 0x0000000762997223 */ /* 0x080fe20000010867 */
[----:B------:R-:W-:Y:S01]  /*176a0*/  FADD.FTZ R2, -R101, R4 ;  /* 0x0000000465027221 */ /* 0x000fe20000010100 */
[----:B------:R-:W-:Y:S01]  /*176b0*/  MUFU.EX2 R157, R157 ;  /* 0x0000009d009d7308 */ /* 0x000fe20000000800 */
[----:B-1----:R-:W-:Y:S01]  /*176c0*/  FFMA.FTZ R101, R0, R6, R13 ;  /* 0x0000000600657223 */ /* 0x002fe2000001000d */
[-CC-:B------:R-:W-:Y:S01]  /*176d0*/  FFMA.FTZ R98, R158, R7.reuse, -R103.reuse ;  /* 0x000000079e627223 */ /* 0x180fe20000010867 */
[-C--:B------:R-:W-:Y:S01]  /*176e0*/  FMUL.FTZ R2, R2, R7.reuse ;  /* 0x0000000702027220 */ /* 0x080fe20000410000 */
[-C--:B------:R-:W-:Y:S01]  /*176f0*/  FFMA.FTZ R155, R102, R7.reuse, -R103 ;  /* 0x00000007669b7223 */ /* 0x080fe20000010867 */
[----:B------:R-:W-:Y:S01]  /*17700*/  FADD.FTZ R6, R88, R101 ;  /* 0x0000006558067221 */ /* 0x000fe20000010000 */
[-CC-:B------:R-:W-:Y:S01]  /*17710*/  FFMA.FTZ R102, R200, R7.reuse, -R103.reuse ;  /* 0x00000007c8667223 */ /* 0x180fe20000010867 */
[-CC-:B------:R-:W-:Y:S01]  /*17720*/  FFMA.FTZ R149, R210, R7.reuse, -R103.reuse ;  /* 0x00000007d2957223 */ /* 0x180fe20000010867 */
[----:B------:R-:W-:Y:S01]  /*17730*/  MUFU.EX2 R12, R12 ;  /* 0x0000000c000c7308 */ /* 0x000fe20000000800 */
[----:B------:R-:W-:Y:S01]  /*17740*/  FADD.FTZ R101, R15, R6 ;  /* 0x000000060f657221 */ /* 0x000fe20000010000 */
        /* <DEDUP_REMOVED lines=22> */
[----:B-1----:R-:W-:Y:S01]  /*178b0*/  FFMA.FTZ R5, R2, R5, R157 ;  /* 0x0000000502057223 */ /* 0x002fe2000001009d */
[----:B------:R-:W-:Y:S01]  /*178c0*/  FADD.FTZ R101, R95, R118 ;  /* 0x000000765f657221 */ /* 0x000fe20000010000 */
[C---:B------:R-:W-:Y:S01]  /*178d0*/  ISETP.GT.AND P2, PT, R10.reuse, R11, PT ;  /* 0x0000000b0a00720c */ /* 0x040fe20003f44270 */
[----:B------:R-:W-:Y:S02]  /*178e0*/  VIADD R10, R10, 0xffffffff ;  /* 0xffffffff0a0a7836 */ /* 0x000fe40000000000 */
[----:B------:R-:W-:Y:S01]  /*178f0*/  FADD.FTZ R6, R12, R5 ;  /* 0x000000050c067221 */ /* 0x000fe20000010000 */
[----:B------:R-:W-:Y:S01]  /*17900*/  FADD.FTZ R118, R100, R101 ;  /* 0x0000006564767221 */ /* 0x000fe20000010000 */
[----:B------:R-:W-:Y:S01]  /*17910*/  F2FP.F16.F32.PACK_AB R156, R88, R13 ;  /* 0x0000000d589c723e */ /* 0x000fe200000000ff */
[----:B------:R-:W1:Y:S01]  /*17920*/  MUFU.EX2 R153, R153 ;  /* 0x0000009900997308 */ /* 0x000e620000000800 */
[----:B--2---:R-:W-:Y:S01]  /*17930*/  FADD.FTZ R5, R159, R6 ;  /* 0x000000069f057221 */ /* 0x004fe20000010000 */
[----:B------:R-:W-:Y:S01]  /*17940*/  FADD.FTZ R101, R89, R118 ;  /* 0x0000007659657221 */ /* 0x000fe20000010000 */
[-CC-:B------:R-:W-:Y:S01]  /*17950*/  FFMA.FTZ R118, R222, R7.reuse, -R103.reuse ;  /* 0x00000007de767223 */ /* 0x180fe20000010867 */
[----:B------:R-:W-:Y:S01]  /*17960*/  FFMA.FTZ R103, R136, R7, -R103 ;  /* 0x0000000788677223 */ /* 0x000fe20000010867 */
[----:B------:R-:W-:Y:S01]  /*17970*/  F2FP.F16.F32.PACK_AB R157, R12, R157 ;  /* 0x0000009d0c9d723e */ /* 0x000fe200000000ff */
[----:B------:R-:W-:-:S02]  /*17980*/  FADD.FTZ R101, R104, R101 ;  /* 0x0000006568657221 */ /* 0x000fc40000010000 */
[----:B------:R-:W2:Y:S01]  /*17990*/  MUFU.EX2 R98, R98 ;  /* 0x0000006200627308 */ /* 0x000ea20000000800 */
[----:B---3--:R-:W-:Y:S01]  /*179a0*/  FADD.FTZ R6, R94, R5 ;  /* 0x000000055e067221 */ /* 0x008fe20000010000 */
[----:B------:R-:W-:Y:S01]  /*179b0*/  FADD.FTZ R120, R144, R101 ;  /* 0x0000006590787221 */ /* 0x000fe20000010000 */
[C---:B------:R-:W-:Y:S02]  /*179c0*/  F2FP.F16.F32.PACK_AB R144, R23.reuse, R144 ;  /* 0x000000901790723e */ /* 0x040fe400000000ff */
[----:B------:R-:W-:Y:S01]  /*179d0*/  F2FP.F16.F32.PACK_AB R159, R94, R159 ;  /* 0x0000009f5e9f723e */ /* 0x000fe200000000ff */
[----:B------:R-:W-:Y:S01]  /*179e0*/  FADD.FTZ R101, R23, R120 ;  /* 0x0000007817657221 */ /* 0x000fe20000010000 */
[----:B------:R-:W-:Y:S01]  /*179f0*/  IMAD.MOV.U32 R23, RZ, RZ, R21 ;  /* 0x000000ffff177224 */ /* 0x000fe200078e0015 */
[----:B------:R-:W3:Y:S01]  /*17a00*/  MUFU.EX2 R155, R155 ;  /* 0x0000009b009b7308 */ /* 0x000ee20000000800 */
[----:B-1----:R-:W-:Y:S01]  /*17a10*/  FADD.FTZ R5, R153, R6 ;  /* 0x0000000699057221 */ /* 0x002fe20000010000 */
[----:B------:R-:W-:Y:S01]  /*17a20*/  FADD.FTZ R120, R146, R101 ;  /* 0x0000006592787221 */ /* 0x000fe20000010000 */
[----:B------:R-:W-:-:S03]  /*17a30*/  F2FP.F16.F32.PACK_AB R146, R97, R146 ;  /* 0x000000926192723e */ /* 0x000fc600000000ff */
[----:B------:R-:W-:Y:S02]  /*17a40*/  FADD.FTZ R120, R97, R120 ;  /* 0x0000007861787221 */ /* 0x000fe40000010000 */
[----:B------:R-:W1:Y:S01]  /*17a50*/  MUFU.EX2 R102, R102 ;  /* 0x0000006600667308 */ /* 0x000e620000000800 */
[C---:B--2---:R-:W-:Y:S01]  /*17a60*/  FADD.FTZ R6, R98.reuse, R5 ;  /* 0x0000000562067221 */ /* 0x044fe20000010000 */
[----:B------:R-:W-:Y:S01]  /*17a70*/  FADD.FTZ R101, R99, R120 ;  /* 0x0000007863657221 */ /* 0x000fe20000010000 */
[----:B------:R-:W-:-:S03]  /*17a80*/  F2FP.F16.F32.PACK_AB R153, R98, R153 ;  /* 0x000000996299723e */ /* 0x000fc600000000ff */
[----:B------:R-:W-:Y:S02]  /*17a90*/  FADD.FTZ R101, R108, R101 ;  /* 0x000000656c657221 */ /* 0x000fe40000010000 */
        /* <DEDUP_REMOVED lines=14> */
[----:B------:R-:W-:Y:S01]  /*17b80*/  F2FP.F16.F32.PACK_AB R151, R4, R151 ;  /* 0x000000970497723e */ /* 0x000fe200000000ff */
[----:B------:R-:W-:-:S05]  /*17b90*/  IMAD.MOV.U32 R4, RZ, RZ, R90 ;  /* 0x000000ffff047224 */ /* 0x000fca00078e005a */
        /* <DEDUP_REMOVED lines=15> */
[----:B------:R-:W2:Y:S01]  /*17c90*/  MUFU.EX2 R105, R105 ;  /* 0x0000006900697308 */ /* 0x000ea20000000800 */
[----:B---3--:R-:W-:-:S07]  /*17ca0*/  FADD.FTZ R22, R142, R101 ;  /* 0x000000658e167221 */ /* 0x008fce0000010000 */
[----:B------:R-:W3:Y:S01]  /*17cb0*/  MUFU.EX2 R118, R118 ;  /* 0x0000007600767308 */ /* 0x000ee20000000800 */
[----:B-1----:R-:W-:-:S07]  /*17cc0*/  FADD.FTZ R5, R143, R6 ;  /* 0x000000068f057221 */ /* 0x002fce0000010000 */
[----:B------:R-:W1:Y:S01]  /*17cd0*/  MUFU.EX2 R107, R107 ;  /* 0x0000006b006b7308 */ /* 0x000e620000000800 */
[C---:B--2---:R-:W-:Y:S01]  /*17ce0*/  FADD.FTZ R22, R105.reuse, R22 ;  /* 0x0000001669167221 */ /* 0x044fe20000010000 */
[----:B------:R-:W-:-:S06]  /*17cf0*/  F2FP.F16.F32.PACK_AB R142, R105, R142 ;  /* 0x0000008e698e723e */ /* 0x000fcc00000000ff */
[----:B------:R-:W2:Y:S01]  /*17d00*/  MUFU.EX2 R130, R130 ;  /* 0x0000008200827308 */ /* 0x000ea20000000800 */
[C---:B---3--:R-:W-:Y:S01]  /*17d10*/  FADD.FTZ R5, R118.reuse, R5 ;  /* 0x0000000576057221 */ /* 0x048fe20000010000 */
        /* <DEDUP_REMOVED lines=11> */
[----:B------:R1:W4:Y:S01]  /*17dd0*/  MUFU.EX2 R3, R140 ;  /* 0x0000008c00037308 */ /* 0x0003220000000800 */
[----:B--2---:R-:W-:-:S07]  /*17de0*/  FADD.FTZ R22, R138, R13 ;  /* 0x0000000d8a167221 */ /* 0x004fce0000010000 */
[----:B------:R-:W2:Y:S01]  /*17df0*/  MUFU.EX2 R103, R103 ;  /* 0x0000006700677308 */ /* 0x000ea20000000800 */
[----:B---3--:R-:W-:Y:S01]  /*17e00*/  FADD.FTZ R5, R134, R5 ;  /* 0x0000000586057221 */ /* 0x008fe20000010000 */
[----:B-1----:R-:W-:Y:S01]  /*17e10*/  F2FP.F16.F32.PACK_AB R140, R108, R99 ;  /* 0x000000636c8c723e */ /* 0x002fe200000000ff */
[C---:B----4-:R-:W-:Y:S01]  /*17e20*/  FADD.FTZ R6, R3.reuse, R22 ;  /* 0x0000001603067221 */ /* 0x050fe20000010000 */
[----:B------:R-:W-:Y:S01]  /*17e30*/  F2FP.F16.F32.PACK_AB R138, R3, R138 ;  /* 0x0000008a038a723e */ /* 0x000fe200000000ff */
[----:B------:R-:W-:Y:S02]  /*17e40*/  IMAD.MOV.U32 R22, RZ, RZ, R20 ;  /* 0x000000ffff167224 */ /* 0x000fe400078e0014 */
[----:B------:R-:W-:Y:S02]  /*17e50*/  IMAD.MOV.U32 R3, RZ, RZ, R106 ;  /* 0x000000ffff037224 */ /* 0x000fe400078e006a */
[C---:B--2---:R-:W-:Y:S01]  /*17e60*/  FADD.FTZ R5, R103.reuse, R5 ;  /* 0x0000000567057221 */ /* 0x044fe20000010000 */
[----:B------:R-:W-:Y:S01]  /*17e70*/  F2FP.F16.F32.PACK_AB R139, R103, R134 ;  /* 0x00000086678b723e */ /* 0x000fe200000000ff */
[----:B0-----:R-:W-:Y:S06]  /*17e80*/  @P2 BRA `(.L_x_1877) ;  /* 0xffffffcc00c42947 */ /* 0x001fec000383ffff */
[----:B------:R-:W-:Y:S05]  /*17e90*/  BSYNC B1 ;  /* 0x0000000000017941 */ /* 0x000fea0003800000 */
.L_x_1858:
[----:B------:R-:W-:Y:S01]  /*17ea0*/  IMAD.MOV.U32 R4, RZ, RZ, R90 ;  /* 0x000000ffff047224 */ /* 0x000fe200078e005a */
[----:B------:R-:W-:Y:S01]  /*17eb0*/  MOV R3, R106 ;  /* 0x0000006a00037202 */ /* 0x000fe20000000f00 */
[----:B------:R-:W-:Y:S02]  /*17ec0*/  IMAD.MOV.U32 R22, RZ, RZ, R20 ;  /* 0x000000ffff167224 */ /* 0x000fe400078e0014 */
[----:B------:R-:W-:-:S07]  /*17ed0*/  IMAD.MOV.U32 R23, RZ, RZ, R21 ;  /* 0x000000ffff177224 */ /* 0x000fce00078e0015 */
.L_x_1857:
[----:B------:R-:W-:Y:S05]  /*17ee0*/  BSYNC B0 ;  /* 0x0000000000007941 */ /* 0x000fea0003800000 */
.L_x_1856:
        /* <DEDUP_REMOVED lines=11> */
[----:B------:R-:W-:-:S06]  /*17fa0*/  IMAD.IADD R11, R12, 0x1, -R9 ;  /* 0x000000010c0b7824 */ /* 0x000fcc00078e0a09 */
[----:B------:R-:W-:Y:S05]  /*17fb0*/  @!P2 BRA `(.L_x_1878) ;  /* 0x000000000048a947 */ /* 0x000fea0003800000 */
[----:B------:R-:W-:Y:S01]  /*17fc0*/  IMAD.MOV.U32 R9, RZ, RZ, R12 ;  /* 0x000000ffff097224 */ /* 0x000fe200078e000c */
[----:B------:R-:W-:Y:S04]  /*17fd0*/  BSSY B0, `(.L_x_1879) ;  /* 0x000000e000007945 */ /* 0x000fe80003800000 */
        /* <DEDUP_REMOVED lines=9> */
.L_x_1880:
[----:B------:R-:W-:-:S13]  /*18070*/  ISETP.NE.AND P2, PT, R20, 0x1, PT ;  /* 0x000000011400780c */ /* 0x000fda0003f45270 */
[----:B------:R-:W0:Y:S02]  /*18080*/  @P2 LDC.64 R12, c[0x0][0x9e8] ;  /* 0x00027a00ff0c2b82 */ /* 0x000e240000000a00 */
[----:B0-----:R-:W-:-:S05]  /*18090*/  @P2 IMAD.HI.U32 R12, R9, R12, RZ ;  /* 0x0000000c090c2227 */ /* 0x001fca00078e00ff */
[----:B------:R-:W-:-:S07]  /*180a0*/  @P2 SHF.R.U32.HI R9, RZ, R13, R12 ;  /* 0x0000000dff092219 */ /* 0x000fce000001160c */
.L_x_1881:
[----:B------:R-:W-:Y:S05]  /*180b0*/  BSYNC B0 ;  /* 0x0000000000007941 */ /* 0x000fea0003800000 */
.L_x_1879:
[----:B------:R-:W-:-:S05]  /*180c0*/  IMAD R12, R9, R20, RZ ;  /* 0x00000014090c7224 */ /* 0x000fca00078e02ff */
[----:B------:R-:W-:-:S07]  /*180d0*/  VIMNMX R11, R11, R12, !PT ;  /* 0x0000000c0b0b7248 */ /* 0x000fce0007fe0100 */
.L_x_1878:
[----:B------:R-:W-:Y:S01]  /*180e0*/  IADD3 R11, R11, 0x5f, RZ ;  /* 0x0000005f0b0b7810 */ /* 0x000fe20007ffe0ff */
[----:B------:R-:W-:Y:S04]  /*180f0*/  BSSY B0, `(.L_x_1882) ;  /* 0x0000204000007945 */ /* 0x000fe80003800000 */
[----:B------:R-:W-:-:S05]  /*18100*/  IMAD.HI R11, R11, 0x2aaaaaab, RZ ;  /* 0x2aaaaaab0b0b7827 */ /* 0x000fca00078e02ff */
[----:B------:R-:W-:-:S04]  /*18110*/  SHF.R.U32.HI R12, RZ, 0x1f, R11 ;  /* 0x0000001fff0c7819 */ /* 0x000fc8000001160b */
[----:B------:R-:W-:-:S04]  /*18120*/  LEA.HI.SX32 R12, R11, R12, 0x1c ;  /* 0x0000000c0b0c7211 */ /* 0x000fc800078fe2ff */
[----:B------:R-:W-:-:S04]  /*18130*/  VIMNMX R14, R179, R12, !PT ;  /* 0x0000000cb30e7248 */ /* 0x000fc80007fe0100 */
[----:B------:R-:W-:-:S13]  /*18140*/  ISETP.GE.AND P2, PT, R10, R14, PT ;  /* 0x0000000e0a00720c */ /* 0x000fda0003f46270 */
[----:B------:R-:W-:Y:S05]  /*18150*/  @!P2 BRA `(.L_x_1883) ;  /* 0x0000001c00f4a947 */ /* 0x000fea0003800000 */
[----:B------:R-:W-:Y:S01]  /*18160*/  BSSY B1, `(.L_x_1883) ;  /* 0x00001fc000017945 */ /* 0x000fe20003800000 */
[----:B------:R-:W-:Y:S02]  /*18170*/  IMAD.MOV.U32 R9, RZ, RZ, R4 ;  /* 0x000000ffff097224 */ /* 0x000fe400078e0004 */
[----:B------:R-:W-:Y:S02]  /*18180*/  IMAD.MOV.U32 R21, RZ, RZ, R3 ;  /* 0x000000ffff157224 */ /* 0x000fe400078e0003 */
[----:B------:R-:W-:Y:S02]  /*18190*/  IMAD.MOV.U32 R15, RZ, RZ, R10 ;  /* 0x000000ffff0f7224 */ /* 0x000fe400078e000a */
[----:B------:R-:W-:Y:S02]  /*181a0*/  IMAD.MOV.U32 R198, RZ, RZ, R23 ;  /* 0x000000ffffc67224 */ /* 0x000fe400078e0017 */
[----:B------:R-:W-:-:S07]  /*181b0*/  IMAD.MOV.U32 R200, RZ, RZ, R22 ;  /* 0x000000ffffc87224 */ /* 0x000fce00078e0016 */
.L_x_1894:
[----:B------:R-:W-:-:S05]  /*181c0*/  VIADD R22, R200, 0x1 ;  /* 0x00000001c8167836 */ /* 0x000fca0000000000 */
[----:B------:R-:W-:-:S04]  /*181d0*/  ISETP.NE.AND P2, PT, R22, 0x2, PT ;  /* 0x000000021600780c */ /* 0x000fc80003f45270 */
[----:B------:R-:W-:Y:S02]  /*181e0*/  SEL R23, RZ, 0x1, P2 ;  /* 0x00000001ff177807 */ /* 0x000fe40001000000 */
[----:B------:R-:W-:Y:S02]  /*181f0*/  SEL R22, R22, RZ, P2 ;  /* 0x000000ff16167207 */ /* 0x000fe40001000000 */
[----:B------:R-:W-:Y:S01]  /*18200*/  LOP3.LUT R23, R198, R23, RZ, 0x3c, !PT ;  /* 0x00000017c6177212 */ /* 0x000fe200078e3cff */
[----:B------:R-:W-:Y:S06]  /*18210*/  @!P0 BRA `(.L_x_1884) ;  /* 0x0000000000048947 */ /* 0x000fec0003800000 */
[----:B------:R-:W-:Y:S01]  /*18220*/  BPT.TRAP 0x1 ;  /* 0x000000040000795c */ /* 0x000fe20000300000 */
.L_x_1884:
[----:B------:R-:W-:Y:S02]  /*18230*/  LEA R3, R22, R16, 0x3 ;  /* 0x0000001016037211 */ /* 0x000fe400078e18ff */
[----:B------:R-:W-:-:S04]  /*18240*/  SHF.L.U32 R4, R23, 0x1f, RZ ;  /* 0x0000001f17047819 */ /* 0x000fc800000006ff */
[----:B------:R0:W1:Y:S01]  /*18250*/  SYNCS.PHASECHK.TRANS64.TRYWAIT P2, [R3+URZ+0x2a830], R4 ;  /* 0x02a83004030075a7 */ /* 0x000062000804017f */
[----:B------:R-:W-:Y:S05]  /*18260*/  @!P0 BRA `(.L_x_1885) ;  /* 0x0000000000048947 */ /* 0x000fea0003800000 */
[----:B------:R-:W-:Y:S01]  /*18270*/  BPT.TRAP 0x1 ;  /* 0x000000040000795c */ /* 0x000fe20000300000 */
.L_x_1885:
[----:B------:R-:W-:Y:S01]  /*18280*/  BSSY B2, `(.L_x_1886) ;  /* 0x0000006000027945 */ /* 0x000fe20003800000 */
[----:B------:R-:W-:Y:S02]  /*18290*/  IMAD R10, R22, 0x900, R8 ;  /* 0x00000900160a7824 */ /* 0x000fe400078e0208 */
[----:B------:R-:W-:Y:S01]  /*182a0*/  IMAD.MOV.U32 R11, RZ, RZ, 0x40000040 ;  /* 0x40000040ff0b7424 */ /* 0x000fe200078e00ff */
[----:B-1----:R-:W-:Y:S06]  /*182b0*/  @P2 BRA `(.L_x_1887) ;  /* 0x0000000000082947 */ /* 0x002fec0003800000 */
[----:B------:R-:W1:Y:S02]  /*182c0*/  SYNCS.PHASECHK.TRANS64.TRYWAIT P2, [R3+URZ+0x2a830], R4 ;  /* 0x02a83004030075a7 */ /* 0x000e64000804017f */
[----:B-1----:R-:W-:Y:S05]  /*182d0*/  @!P2 BRA `(.L_x_1888) ;  /* 0x0000010800e4a947 */ /* 0x002fea0003800000 */
.L_x_1887:
[----:B------:R-:W-:Y:S05]  /*182e0*/  BSYNC B2 ;  /* 0x0000000000027941 */ /* 0x000fea0003800000 */
.L_x_1886:
[----:B------:R-:W2:Y:S04]  /*182f0*/  LDL.64 R88, [R1+0x38] ;  /* 0x0000380001587983 */ /* 0x000ea80000100a00 */
[----:B------:R-:W3:Y:S04]  /*18300*/  LDL.64 R220, [R1+0x30] ;  /* 0x0000300001dc7983 */ /* 0x000ee80000100a00 */
[----:B------:R-:W4:Y:S01]  /*18310*/  LDL.64 R218, [R1+0x28] ;  /* 0x0000280001da7983 */ /* 0x000f220000100a00 */
[----:B------:R-:W-:-:S03]  /*18320*/  R2UR UR6, R10 ;  /* 0x000000000a0672ca */ /* 0x000fc600000e0000 */
[----:B------:R-:W5:Y:S01]  /*18330*/  LDL.64 R216, [R1+0x20] ;  /* 0x0000200001d87983 */ /* 0x000f620000100a00 */
[----:B------:R-:W-:Y:S01]  /*18340*/  R2UR UR7, R11 ;  /* 0x000000000b0772ca */ /* 0x000fe200000e0000 */
[----:B------:R-:W-:Y:S02]  /*18350*/  VIADD R12, R10, 0x2 ;  /* 0x000000020a0c7836 */ /* 0x000fe40000000000 */
        /* <DEDUP_REMOVED lines=19> */
[----:B----4-:R-:W-:Y:S02]  /*18490*/  R2UR UR4, R218 ;  /* 0x00000000da0472ca */ /* 0x010fe400000e0000 */
        /* <DEDUP_REMOVED lines=152> */
.L_x_1889:
[----:B01----:R-:W-:Y:S01]  /*18e20*/  SHF.L.U32 R3, R198, 0x1f, RZ ;  /* 0x0000001fc6037819 */ /* 0x003fe200000006ff */
[----:B------:R-:W-:-:S04]  /*18e30*/  IMAD R198, R200, 0x8, R16 ;  /* 0x00000008c8c67824 */ /* 0x000fc800078e0210 */
[----:B------:R0:W1:Y:S01]  /*18e40*/  SYNCS.PHASECHK.TRANS64.TRYWAIT P2, [R198+URZ+0x2a850], R3 ;  /* 0x02a85003c60075a7 */ /* 0x000062000804017f */
[----:B------:R-:W-:Y:S05]  /*18e50*/  @!P0 BRA `(.L_x_1890) ;  /* 0x0000000000048947 */ /* 0x000fea0003800000 */
[----:B------:R-:W-:Y:S01]  /*18e60*/  BPT.TRAP 0x1 ;  /* 0x000000040000795c */ /* 0x000fe20000300000 */
.L_x_1890:
[----:B------:R-:W-:Y:S04]  /*18e70*/  BSSY B2, `(.L_x_1891) ;  /* 0x0000004000027945 */ /* 0x000fe80003800000 */
[----:B-1----:R-:W-:Y:S05]  /*18e80*/  @P2 BRA `(.L_x_1892) ;  /* 0x0000000000082947 */ /* 0x002fea0003800000 */
[----:B------:R-:W1:Y:S02]  /*18e90*/  SYNCS.PHASECHK.TRANS64.TRYWAIT P2, [R198+URZ+0x2a850], R3 ;  /* 0x02a85003c60075a7 */ /* 0x000e64000804017f */
[----:B-1----:R-:W-:Y:S05]  /*18ea0*/  @!P2 BRA `(.L_x_1893) ;  /* 0x000001000004a947 */ /* 0x002fea0003800000 */
.L_x_1892:
[----:B------:R-:W-:Y:S05]  /*18eb0*/  BSYNC B2 ;  /* 0x0000000000027941 */ /* 0x000fea0003800000 */
.L_x_1891:
[----:B------:R-:W-:Y:S01]  /*18ec0*/  VIADD R0, R16, 0x400 ;  /* 0x0000040010007836 */ /* 0x000fe20000000000 */
[----:B------:R-:W-:Y:S01]  /*18ed0*/  WARPGROUP.ARRIVE ;  /* 0x00000000000079c5 */ /* 0x000fe20000000000 */
[----:B01----:R-:W-:Y:S01]  /*18ee0*/  MOV R3, 0x40000040 ;  /* 0x4000004000037802 */ /* 0x003fe20000000f00 */
[----:B------:R-:W-:Y:S01]  /*18ef0*/  IMAD.MOV.U32 R13, RZ, RZ, 0x40000040 ;  /* 0x40000040ff0d7424 */ /* 0x000fe200078e00ff */
[----:B------:R-:W-:Y:S01]  /*18f00*/  FMNMX.FTZ R4, R90, R9, !PT ;  /* 0x000000095a047209 */ /* 0x000fe20007810000 */
[----:B------:R-:W-:Y:S01]  /*18f10*/  @!P1 VIADD R198, R198, 0x2a860 ;  /* 0x0002a860c6c69836 */ /* 0x000fe20000000000 */
[----:B------:R-:W-:Y:S02]  /*18f20*/  SHF.R.U32.HI R0, RZ, 0x4, R0 ;  /* 0x00000004ff007819 */ /* 0x000fe40000011600 */
[----:B------:R-:W-:Y:S02]  /*18f30*/  ISETP.GT.AND P2, PT, R15, R14, PT ;  /* 0x0000000e0f00720c */ /* 0x000fe40003f44270 */
[----:B------:R-:W-:-:S02]  /*18f40*/  LOP3.LUT R0, R0, 0x3fff, RZ, 0xc0, !PT ;  /* 0x00003fff00007812 */ /* 0x000fc400078ec0ff */
[----:B------:R-:W-:Y:S02]  /*18f50*/  @!P1 PRMT R198, RZ, 0x654, R198 ;  /* 0x00000654ffc69816 */ /* 0x000fe400000000c6 */
[----:B------:R-:W-:Y:S02]  /*18f60*/  LOP3.LUT R11, R0, 0x3000000, RZ, 0xfc, !PT ;  /* 0x03000000000b7812 */ /* 0x000fe400078efcff */
[----:B------:R-:W-:-:S03]  /*18f70*/  FMNMX.FTZ R0, R88, R21, !PT ;  /* 0x0000001558007209 */ /* 0x000fc60007810000 */
[----:B------:R-:W-:Y:S01]  /*18f80*/  IMAD R10, R200, 0x600, R11 ;  /* 0x00000600c80a7824 */ /* 0x000fe200078e020b */
[----:B------:R-:W-:Y:S01]  /*18f90*/  FMNMX.FTZ R7, R89, R0, !PT ;  /* 0x0000000059077209 */ /* 0x000fe20007810000 */
[----:B------:R-:W-:Y:S02]  /*18fa0*/  IMAD.MOV.U32 R11, RZ, RZ, 0x40000040 ;  /* 0x40000040ff0b7424 */ /* 0x000fe400078e00ff */
[C---:B------:R-:W-:Y:S01]  /*18fb0*/  VIADD R2, R10.reuse, 0x80 ;  /* 0x000000800a027836 */ /* 0x040fe20000000000 */
[----:B------:R-:W-:Y:S01]  /*18fc0*/  R2UR UR6, R10 ;  /* 0x000000000a0672ca */ /* 0x000fe200000e0000 */
[----:B------:R-:W-:Y:S01]  /*18fd0*/  IMAD.MOV.U32 R200, RZ, RZ, R22 ;  /* 0x000000ffffc87224 */ /* 0x000fe200078e0016 */
[----:B------:R-:W-:Y:S02]  /*18fe0*/  R2UR UR7, R11 ;  /* 0x000000000b0772ca */ /* 0x000fe400000e0000 */
[----:B------:R-:W-:-:S11]  /*18ff0*/  FMNMX.FTZ R0, R92, R7, !PT ;  /* 0x000000075c007209 */ /* 0x000fd60007810000 */
[----:B------:R-:W-:Y:S01]  /*19000*/  HGMMA.64x128x16.F32 R24, R156, gdesc[UR4].tnspB, R24, gsb0 ;  /* 0x41e000049c187df0 */ /* 0x000fe20008000818 */
[----:B------:R-:W-:Y:S01]  /*19010*/  R2UR UR6, R2 ;  /* 0x00000000020672ca */ /* 0x000fe200000e0000 */
[----:B------:R-:W-:Y:S01]  /*19020*/  VIADD R2, R10, 0x100 ;  /* 0x000001000a027836 */ /* 0x000fe20000000000 */
[----:B------:R-:W-:Y:S02]  /*19030*/  R2UR UR7, R3 ;  /* 0x00000000030772ca */ /* 0x000fe400000e0000 */
        /* <DEDUP_REMOVED lines=19> */
[----:B------:R-:W-:Y:S01]  /*19170*/  FMNMX.FTZ R0, R132, R3, !PT ;  /* 0x0000000384007209 */ /* 0x000fe20007810000 */
[----:B------:R-:W-:-:S03]  /*19180*/  IMAD.MOV.U32 R3, RZ, RZ, 0x40000040 ;  /* 0x40000040ff037424 */ /* 0x000fc600078e00ff */
[----:B------:R-:W-:-:S05]  /*19190*/  FMNMX.FTZ R0, R133, R0, !PT ;  /* 0x0000000085007209 */ /* 0x000fca0007810000 */
[----:B------:R-:W0:Y:S02]  /*191a0*/  SHFL.BFLY PT, R7, R0, 0x2, 0x1f ;  /* 0x0c401f0000077f89 */ /* 0x000e2400000e0000 */
[----:B0-----:R-:W-:Y:S01]  /*191b0*/  FMNMX.FTZ R11, R0, R7, !PT ;  /* 0x00000007000b7209 */ /* 0x001fe20007810000 */
[----:B------:R-:W-:Y:S01]  /*191c0*/  IMAD.U32 R7, RZ, RZ, UR42 ;  /* 0x0000002aff077e24 */ /* 0x000fe2000f8e00ff */
[----:B------:R-:W-:Y:S02]  /*191d0*/  WARPGROUP.DEPBAR.LE gsb0, 0x0 ;  /* 0x00008000000079c5 */ /* 0x000fe40000010000 */
[----:B------:R-:W-:-:S06]  /*191e0*/  WARPGROUP.ARRIVE ;  /* 0x00000000000079c5 */ /* 0x000fcc0000000000 */
[----:B------:R-:W-:Y:S01]  /*191f0*/  HGMMA.64x128x16.F32 R24, R152, gdesc[UR4].tnspB, R24, gsb0 ;  /* 0x41e0000498187df0 */ /* 0x000fe20008000818 */
[----:B------:R-:W-:Y:S02]  /*19200*/  R2UR UR6, R2 ;  /* 0x00000000020672ca */ /* 0x000fe400000e0000 */
[----:B------:R-:W-:Y:S01]  /*19210*/  R2UR UR7, R3 ;  /* 0x00000000030772ca */ /* 0x000fe200000e0000 */
[----:B------:R-:W0:Y:S02]  /*19220*/  SHFL.BFLY PT, R2, R11, 0x1, 0x1f ;  /* 0x0c201f000b027f89 */ /* 0x000e2400000e0000 */
[----:B0-----:R-:W-:Y:S02]  /*19230*/  FMNMX.FTZ R3, R11, R2, !PT ;  /* 0x000000020b037209 */ /* 0x001fe40007810000 */
[----:B------:R-:W-:-:S03]  /*19240*/  FMNMX.FTZ R11, R91, R4, !PT ;  /* 0x000000045b0b7209 */ /* 0x000fc60007810000 */
[----:B------:R-:W-:Y:S01]  /*19250*/  FADD.FTZ R2, -R3, R21 ;  /* 0x0000001503027221 */ /* 0x000fe20000010100 */
[----:B------:R-:W-:-:S03]  /*19260*/  FMNMX.FTZ R4, R94, R11, !PT ;  /* 0x0000000b5e047209 */ /* 0x000fc60007810000 */
[-C--:B------:R-:W-:Y:S01]  /*19270*/  FMUL.FTZ R12, R2, R7.reuse ;  /* 0x00000007020c7220 */ /* 0x080fe20000410000 */
[----:B------:R-:W-:Y:S01]  /*19280*/  FMNMX.FTZ R11, R95, R4, !PT ;  /* 0x000000045f0b7209 */ /* 0x000fe20007810000 */
[----:B------:R-:W-:Y:S02]  /*19290*/  FMUL.FTZ R2, R3, R7 ;  /* 0x0000000703027220 */ /* 0x000fe40000410000 */
[----:B------:R0:W-:Y:S01]  /*192a0*/  MUFU.EX2 R0, R12 ;  /* 0x0000000c00007308 */ /* 0x0001e20000000800 */
        /* <DEDUP_REMOVED lines=8> */
[----:B0-----:R-:W-:Y:S01]  /*19330*/  VIADD R12, R10, 0x180 ;  /* 0x000001800a0c7836 */ /* 0x001fe20000000000 */
[----:B------:R-:W-:Y:S01]  /*19340*/  FMNMX.FTZ R4, R102, R11, !PT ;  /* 0x0000000b66047209 */ /* 0x000fe20007810000 */
[-CC-:B------:R-:W-:Y:S01]  /*19350*/  FFMA.FTZ R101, R113, R7.reuse, -R2.reuse ;  /* 0x0000000771657223 */ /* 0x180fe20000010802 */
[-CC-:B------:R-:W-:Y:S01]  /*19360*/  FFMA.FTZ R105, R105, R7.reuse, -R2.reuse ;  /* 0x0000000769697223 */ /* 0x180fe20000010802 */
[-CC-:B------:R-:W-:Y:S01]  /*19370*/  FFMA.FTZ R88, R120, R7.reuse, -R2.reuse ;  /* 0x0000000778587223 */ /* 0x180fe20000010802 */
[----:B------:R-:W-:Y:S01]  /*19380*/  FMNMX.FTZ R11, R103, R4, !PT ;  /* 0x00000004670b7209 */ /* 0x000fe20007810000 */
[-CC-:B------:R-:W-:Y:S01]  /*19390*/  FFMA.FTZ R113, R121, R7.reuse, -R2.reuse ;  /* 0x0000000779717223 */ /* 0x180fe20000010802 */
[-CC-:B------:R-:W-:Y:S01]  /*193a0*/  FFMA.FTZ R92, R124, R7.reuse, -R2.reuse ;  /* 0x000000077c5c7223 */ /* 0x180fe20000010802 */
[----:B------:R-:W-:Y:S01]  /*193b0*/  FFMA.FTZ R133, R133, R7, -R2 ;  /* 0x0000000785857223 */ /* 0x000fe20000010802 */
[----:B------:R-:W-:Y:S01]  /*193c0*/  FMNMX.FTZ R4, R106, R11, !PT ;  /* 0x0000000b6a047209 */ /* 0x000fe20007810000 */
[----:B------:R-:W0:Y:S03]  /*193d0*/  MUFU.EX2 R21, R21 ;  /* 0x0000001500157308 */ /* 0x000e260000000800 */
[----:B------:R-:W-:-:S04]  /*193e0*/  FMNMX.FTZ R11, R107, R4, !PT ;  /* 0x000000046b0b7209 */ /* 0x000fc80007810000 */
[----:B------:R-:W-:Y:S01]  /*193f0*/  FMNMX.FTZ R4, R110, R11, !PT ;  /* 0x0000000b6e047209 */ /* 0x000fe20007810000 */
[----:B------:R-:W1:Y:S03]  /*19400*/  MUFU.EX2 R156, R156 ;  /* 0x0000009c009c7308 */ /* 0x000e660000000800 */
[----:B------:R-:W-:-:S04]  /*19410*/  FMNMX.FTZ R11, R111, R4, !PT ;  /* 0x000000046f0b7209 */ /* 0x000fc80007810000 */
[----:B------:R-:W-:Y:S01]  /*19420*/  FMNMX.FTZ R4, R114, R11, !PT ;  /* 0x0000000b72047209 */ /* 0x000fe20007810000 */
[----:B------:R-:W2:Y:S03]  /*19430*/  MUFU.EX2 R158, R158 ;  /* 0x0000009e009e7308 */ /* 0x000ea60000000800 */
[----:B------:R-:W-:-:S04]  /*19440*/  FMNMX.FTZ R11, R115, R4, !PT ;  /* 0x00000004730b7209 */ /* 0x000fc80007810000 */
[----:B------:R-:W-:Y:S01]  /*19450*/  FMNMX.FTZ R4, R118, R11, !PT ;  /* 0x0000000b76047209 */ /* 0x000fe20007810000 */
[----:B------:R-:W3:Y:S03]  /*19460*/  MUFU.EX2 R89, R89 ;  /* 0x0000005900597308 */ /* 0x000ee60000000800 */
        /* <DEDUP_REMOVED lines=12> */
[----:B------:R-:W-:-:S05]  /*19530*/  FMNMX.FTZ R4, R135, R4, !PT ;  /* 0x0000000487047209 */ /* 0x000fca0007810000 */
[----:B------:R-:W4:Y:S01]  /*19540*/  SHFL.BFLY PT, R11, R4, 0x2, 0x1f ;  /* 0x0c401f00040b7f89 */ /* 0x000f2200000e0000 */
[----:B------:R-:W-:Y:S08]  /*19550*/  MUFU.EX2 R88, R88 ;  /* 0x0000005800587308 */ /* 0x000ff00000000800 */
[----:B------:R-:W-:Y:S08]  /*19560*/  MUFU.EX2 R113, R113 ;  /* 0x0000007100717308 */ /* 0x000ff00000000800 */
[----:B------:R-:W-:Y:S01]  /*19570*/  MUFU.EX2 R92, R92 ;  /* 0x0000005c005c7308 */ /* 0x000fe20000000800 */
[----:B------:R-:W-:-:S02]  /*19580*/  WARPGROUP.DEPBAR.LE gsb0, 0x0 ;  /* 0x00008000000079c5 */ /* 0x000fc40000010000 */
[----:B------:R-:W-:Y:S01]  /*19590*/  WARPGROUP.ARRIVE ;  /* 0x00000000000079c5 */ /* 0x000fe20000000000 */
[-CC-:B------:R-:W-:Y:S01]  /*195a0*/  FFMA.FTZ R152, R96, R7.reuse, -R2.reuse ;  /* 0x0000000760987223 */ /* 0x180fe20000010802 */
[-CC-:B------:R-:W-:Y:S01]  /*195b0*/  FFMA.FTZ R154, R100, R7.reuse, -R2.reuse ;  /* 0x00000007649a7223 */ /* 0x180fe20000010802 */
[----:B------:R-:W-:Y:S01]  /*195c0*/  FFMA.FTZ R96, R132, R7, -R2 ;  /* 0x0000000784607223 */ /* 0x000fe20000010802 */
[----:B----4-:R-:W-:Y:S02]  /*195d0*/  FMNMX.FTZ R11, R4, R11, !PT ;  /* 0x0000000b040b7209 */ /* 0x010fe40007810000 */
[----:B------:R-:W-:Y:S01]  /*195e0*/  HGMMA.64x128x16.F32 R24, R148, gdesc[UR4].tnspB, R24, gsb0 ;  /* 0x41e0000494187df0 */ /* 0x000fe20008000818 */
[----:B------:R-:W-:Y:S01]  /*195f0*/  R2UR UR6, R12 ;  /* 0x000000000c0672ca */ /* 0x000fe200000e0000 */
[C---:B------:R-:W-:Y:S01]  /*19600*/  VIADD R12, R10.reuse, 0x200 ;  /* 0x000002000a0c7836 */ /* 0x040fe20000000000 */
[----:B------:R-:W-:Y:S01]  /*19610*/  R2UR UR7, R13 ;  /* 0x000000000d0772ca */ /* 0x000fe200000e0000 */
[----:B------:R-:W4:Y:S01]  /*19620*/  SHFL.BFLY PT, R4, R11, 0x1, 0x1f ;  /* 0x0c201f000b047f89 */ /* 0x000f2200000e0000 */
[----:B------:R-:W-:Y:S01]  /*19630*/  MOV R13, 0x40000040 ;  /* 0x40000040000d7802 */ /* 0x000fe20000000f00 */
[----:B------:R-:W-:Y:S01]  /*19640*/  VIADD R10, R10, 0x280 ;  /* 0x000002800a0a7836 */ /* 0x000fe20000000000 */
[----:B------:R-:W-:Y:S08]  /*19650*/  MUFU.EX2 R152, R152 ;  /* 0x0000009800987308 */ /* 0x000ff00000000800 */
[----:B------:R-:W-:Y:S08]  /*19660*/  MUFU.EX2 R154, R154 ;  /* 0x0000009a009a7308 */ /* 0x000ff00000000800 */
[----:B------:R-:W-:Y:S01]  /*19670*/  MUFU.EX2 R96, R96 ;  /* 0x0000006000607308 */ /* 0x000fe20000000800 */
[----:B----4-:R-:W-:Y:S01]  /*19680*/  FMNMX.FTZ R4, R11, R4, !PT ;  /* 0x000000040b047209 */ /* 0x010fe20007810000 */
[----:B------:R-:W-:-:S04]  /*19690*/  IMAD.MOV.U32 R11, RZ, RZ, 0x40000040 ;  /* 0x40000040ff0b7424 */ /* 0x000fc800078e00ff */
[----:B------:R-:W-:-:S04]  /*196a0*/  FMUL.FTZ R100, R4, R7 ;  /* 0x0000000704647220 */ /* 0x000fc80000410000 */
[-CC-:B------:R-:W-:Y:S01]  /*196b0*/  FFMA.FTZ R157, R90, R7.reuse, -R100.reuse ;  /* 0x000000075a9d7223 */ /* 0x180fe20000010864 */
[-CC-:B------:R-:W-:Y:S01]  /*196c0*/  FFMA.FTZ R90, R91, R7.reuse, -R100.reuse ;  /* 0x000000075b5a7223 */ /* 0x180fe20000010864 */
[-CC-:B------:R-:W-:Y:S01]  /*196d0*/  FFMA.FTZ R159, R94, R7.reuse, -R100.reuse ;  /* 0x000000075e9f7223 */ /* 0x180fe20000010864 */
[-CC-:B------:R-:W-:Y:S01]  /*196e0*/  FFMA.FTZ R94, R95, R7.reuse, -R100.reuse ;  /* 0x000000075f5e7223 */ /* 0x180fe20000010864 */
[-CC-:B------:R-:W-:Y:S01]  /*196f0*/  FFMA.FTZ R153, R98, R7.reuse, -R100.reuse ;  /* 0x0000000762997223 */ /* 0x180fe20000010864 */
[-CC-:B------:R-:W-:Y:S01]  /*19700*/  FFMA.FTZ R98, R99, R7.reuse, -R100.reuse ;  /* 0x0000000763627223 */ /* 0x180fe20000010864 */
[----:B------:R-:W-:Y:S01]  /*19710*/  MUFU.EX2 R157, R157 ;  /* 0x0000009d009d7308 */ /* 0x000fe20000000800 */
[----:B0-----:R-:W-:Y:S01]  /*19720*/  FFMA.FTZ R95, R0, R6, R21 ;  /* 0x00000006005f7223 */ /* 0x001fe20000010015 */
[-CC-:B------:R-:W-:Y:S01]  /*19730*/  FFMA.FTZ R155, R102, R7.reuse, -R100.reuse ;  /* 0x00000007669b7223 */ /* 0x180fe20000010864 */
[-CC-:B------:R-:W-:Y:S01]  /*19740*/  FFMA.FTZ R102, R103, R7.reuse, -R100.reuse ;  /* 0x0000000767667223 */ /* 0x180fe20000010864 */
[-CC-:B------:R-:W-:Y:S01]  /*19750*/  FFMA.FTZ R115, R115, R7.reuse, -R100.reuse ;  /* 0x0000000773737223 */ /* 0x180fe20000010864 */
[C---:B-1----:R-:W-:Y:S01]  /*19760*/  FADD.FTZ R95, R156.reuse, R95 ;  /* 0x0000005f9c5f7221 */ /* 0x042fe20000010000 */
[--C-:B------:R-:W-:Y:S01]  /*19770*/  FFMA.FTZ R6, R119, R7, -R100.reuse ;  /* 0x0000000777067223 */ /* 0x100fe20000010864 */
[----:B------:R-:W-:Y:S01]  /*19780*/  F2FP.F16.F32.PACK_AB R156, R156, R21 ;  /* 0x000000159c9c723e */ /* 0x000fe200000000ff */
        /* <DEDUP_REMOVED lines=18> */
[-CC-:B------:R-:W-:Y:S01]  /*198b0*/  FFMA.FTZ R151, R110, R7.reuse, -R100.reuse ;  /* 0x000000076e977223 */ /* 0x180fe20000010864 */
[----:B--2---:R-:W-:Y:S01]  /*198c0*/  FADD.FTZ R110, R158, R95 ;  /* 0x0000005f9e6e7221 */ /* 0x004fe20000010000 */
[-C--:B------:R-:W-:Y:S01]  /*198d0*/  FFMA.FTZ R149, R106, R7.reuse, -R100 ;  /* 0x000000076a957223 */ /* 0x080fe20000010864 */
[----:B------:R-:W-:Y:S01]  /*198e0*/  HGMMA.64x128x16.F32 R24, R144, gdesc[UR4].tnspB, R24, gsb0 ;  /* 0x41e0000490187df0 */ /* 0x000fe20008000818 */
[----:B------:R-:W-:Y:S01]  /*198f0*/  R2UR UR6, R12 ;  /* 0x000000000c0672ca */ /* 0x000fe200000e0000 */
[-CC-:B------:R-:W-:Y:S01]  /*19900*/  FFMA.FTZ R12, R128, R7.reuse, -R2.reuse ;  /* 0x00000007800c7223 */ /* 0x180fe20000010802 */
[----:B------:R-:W-:Y:S01]  /*19910*/  R2UR UR7, R13 ;  /* 0x000000000d0772ca */ /* 0x000fe200000e0000 */
[-C--:B------:R-:W-:Y:S01]  /*19920*/  FFMA.FTZ R13, R125, R7.reuse, -R2 ;  /* 0x000000077d0d7223 */ /* 0x080fe20000010802 */
[-CC-:B------:R-:W-:Y:S01]  /*19930*/  FFMA.FTZ R104, R107, R7.reuse, -R100.reuse ;  /* 0x000000076b687223 */ /* 0x180fe20000010864 */
[----:B------:R-:W-:Y:S01]  /*19940*/  MUFU.EX2 R148, R148 ;  /* 0x0000009400947308 */ /* 0x000fe20000000800 */
[----:B------:R-:W-:Y:S01]  /*19950*/  FFMA.FTZ R106, R111, R7, -R100 ;  /* 0x000000076f6a7223 */ /* 0x000fe20000010864 */
[----:B---3--:R-:W-:-:S06]  /*19960*/  F2FP.F16.F32.PACK_AB R158, R89, R158 ;  /* 0x0000009e599e723e */ /* 0x008fcc00000000ff */
        /* <DEDUP_REMOVED lines=12> */
[-CC-:B------:R-:W-:Y:S01]  /*19a30*/  FFMA.FTZ R146, R116, R7.reuse, -R2.reuse ;  /* 0x0000000774927223 */ /* 0x180fe20000010802 */
[----:B------:R-:W-:Y:S01]  /*19a40*/  FFMA.FTZ R117, R129, R7, -R2 ;  /* 0x0000000781757223 */ /* 0x000fe20000010802 */
[----:B------:R-:W-:Y:S01]  /*19a50*/  HGMMA.64x128x16.F32 R24, R140, gdesc[UR4].tnspB, R24, gsb0 ;  /* 0x41e000048c187df0 */ /* 0x000fe20008000818 */
[----:B------:R-:W-:Y:S01]  /*19a60*/  R2UR UR6, R10 ;  /* 0x000000000a0672ca */ /* 0x000fe200000e0000 */
[----:B------:R-:W-:Y:S01]  /*19a70*/  FADD.FTZ R2, -R4, R9 ;  /* 0x0000000904027221 */ /* 0x000fe20000010100 */
[----:B------:R-:W-:Y:S01]  /*19a80*/  R2UR UR7, R11 ;  /* 0x000000000b0772ca */ /* 0x000fe200000e0000 */
[----:B------:R-:W-:-:S02]  /*19a90*/  @!P1 IMAD R11, R22, 0x8, R16 ;  /* 0x00000008160b9824 */ /* 0x000fc400078e0210 */
[-CC-:B------:R-:W-:Y:S01]  /*19aa0*/  FFMA.FTZ R10, R114, R7.reuse, -R100.reuse ;  /* 0x00000007720a7223 */ /* 0x180fe20000010864 */
[-C--:B------:R-:W-:Y:S01]  /*19ab0*/  FMUL.FTZ R2, R2, R7.reuse ;  /* 0x0000000702027220 */ /* 0x080fe20000410000 */
[----:B------:R-:W-:Y:S01]  /*19ac0*/  MUFU.EX2 R145, R145 ;  /* 0x0000009100917308 */ /* 0x000fe20000000800 */
[----:B------:R-:W-:Y:S02]  /*19ad0*/  @!P1 VIADD R11, R11, 0x2a840 ;  /* 0x0002a8400b0b9836 */ /* 0x000fe40000000000 */
[----:B------:R-:W-:-:S03]  /*19ae0*/  FFMA.FTZ R147, R118, R7, -R100 ;  /* 0x0000000776937223 */ /* 0x000fc60000010864 */
[----:B------:R-:W-:Y:S02]  /*19af0*/  @!P1 PRMT R91, RZ, 0x654, R11 ;  /* 0x00000654ff5b9816 */ /* 0x000fe4000000000b */
[----:B------:R-:W0:Y:S08]  /*19b00*/  MUFU.EX2 R2, R2 ;  /* 0x0000000200027308 */ /* 0x000e300000000800 */
[----:B------:R-:W-:Y:S08]  /*19b10*/  MUFU.EX2 R144, R144 ;  /* 0x0000009000907308 */ /* 0x000ff00000000800 */
[----:B------:R-:W-:Y:S01]  /*19b20*/  MUFU.EX2 R10, R10 ;  /* 0x0000000a000a7308 */ /* 0x000fe20000000800 */
[----:B0-----:R-:W-:Y:S01]  /*19b30*/  FFMA.FTZ R5, R2, R5, R157 ;  /* 0x0000000502057223 */ /* 0x001fe2000001009d */
[----:B------:R-:W-:-:S03]  /*19b40*/  F2FP.F16.F32.PACK_AB R157, R90, R157 ;  /* 0x0000009d5a9d723e */ /* 0x000fc600000000ff */
[----:B------:R-:W-:-:S03]  /*19b50*/  FADD.FTZ R108, R90, R5 ;  /* 0x000000055a6c7221 */ /* 0x000fc60000010000 */
[----:B------:R-:W-:Y:S01]  /*19b60*/  MUFU.EX2 R11, R115 ;  /* 0x00000073000b7308 */ /* 0x000fe20000000800 */
[----:B------:R-:W-:Y:S01]  /*19b70*/  FADD.FTZ R5, R159, R108 ;  /* 0x0000006c9f057221 */ /* 0x000fe20000010000 */
[----:B------:R-:W-:Y:S01]  /*19b80*/  FFMA.FTZ R108, R123, R7, -R100 ;  /* 0x000000077b6c7223 */ /* 0x000fe20000010864 */
[----:B------:R-:W-:-:S05]  /*19b90*/  F2FP.F16.F32.PACK_AB R159, R94, R159 ;  /* 0x0000009f5e9f723e */ /* 0x000fca00000000ff */
        /* <DEDUP_REMOVED lines=9> */
[-CC-:B------:R-:W-:Y:S01]  /*19c30*/  FFMA.FTZ R143, R126, R7.reuse, -R100.reuse ;  /* 0x000000077e8f7223 */ /* 0x180fe20000010864 */
[----:B------:R-:W-:Y:S01]  /*19c40*/  FFMA.FTZ R100, R135, R7, -R100 ;  /* 0x0000000787647223 */ /* 0x000fe20000010864 */
[----:B------:R-:W-:Y:S02]  /*19c50*/  F2FP.F16.F32.PACK_AB R140, R113, R88 ;  /* 0x00000058718c723e */ /* 0x000fe400000000ff */
[----:B------:R-:W-:Y:S01]  /*19c60*/  HGMMA.64x128x16.F32 R24, R136, gdesc[UR4].tnspB, R24, gsb0 ;  /* 0x41e0000488187df0 */ /* 0x000fe20008000818 */
[----:B------:R-:W1:Y:S01]  /*19c70*/  MUFU.EX2 R141, R141 ;  /* 0x0000008d008d7308 */ /* 0x000e620000000800 */
[----:B------:R-:W-:-:S07]  /*19c80*/  F2FP.F16.F32.PACK_AB R142, R13, R92 ;  /* 0x0000005c0d8e723e */ /* 0x000fce00000000ff */
[----:B------:R-:W2:Y:S08]  /*19c90*/  MUFU.EX2 R143, R143 ;  /* 0x0000008f008f7308 */ /* 0x000eb00000000800 */
[----:B------:R-:W-:Y:S01]  /*19ca0*/  MUFU.EX2 R100, R100 ;  /* 0x0000006400647308 */ /* 0x000fe20000000800 */
[----:B------:R-:W-:Y:S02]  /*19cb0*/  WARPGROUP.DEPBAR.LE gsb0, 0x0 ;  /* 0x00008000000079c5 */ /* 0x000fe40000010000 */
[----:B------:R3:W-:Y:S05]  /*19cc0*/  @!P1 SYNCS.ARRIVE.TRANS64.RED.A1T0 RZ, [R91+URZ], RZ ;  /* 0x000000ff5bff99a7 */ /* 0x0007ea000810043f */
[----:B------:R-:W4:Y:S01]  /*19cd0*/  MUFU.EX2 R137, R130 ;  /* 0x0000008200897308 */ /* 0x000f220000000800 */
[----:B0-----:R-:W-:-:S02]  /*19ce0*/  F2FP.F16.F32.PACK_AB R138, R9, R96 ;  /* 0x00000060098a723e */ /* 0x001fc400000000ff */
[----:B------:R-:W-:Y:S01]  /*19cf0*/  F2FP.F16.F32.PACK_AB R136, R117, R12 ;  /* 0x0000000c7588723e */ /* 0x000fe200000000ff */
[----:B---3--:R-:W-:Y:S01]  /*19d00*/  FADD.FTZ R91, R89, R110 ;  /* 0x0000006e595b7221 */ /* 0x008fe20000010000 */
[----:B------:R-:W-:-:S03]  /*19d10*/  FADD.FTZ R110, R94, R5 ;  /* 0x000000055e6e7221 */ /* 0x000fc60000010000 */
[----:B------:R-:W0:Y:S01]  /*19d20*/  MUFU.EX2 R139, R134 ;  /* 0x00000086008b7308 */ /* 0x000e220000000800 */
[----:B------:R3:W-:Y:S01]  /*19d30*/  @!P1 SYNCS.ARRIVE.TRANS64.RED.A1T0 RZ, [R198+URZ], RZ ;  /* 0x000000ffc6ff99a7 */ /* 0x0007e2000810043f */
        /* <DEDUP_REMOVED lines=26> */
[----:B------:R-:W-:Y:S01]  /*19ee0*/  VIADD R10, R15, 0xffffffff ;  /* 0xffffffff0f0a7836 */ /* 0x000fe20000000000 */
[----:B------:R-:W-:Y:S01]  /*19ef0*/  F2FP.F16.F32.PACK_AB R151, R106, R151 ;  /* 0x000000976a97723e */ /* 0x000fe200000000ff */
[----:B------:R-:W-:Y:S01]  /*19f00*/  FADD.FTZ R5, R101, R90 ;  /* 0x0000005a65057221 */ /* 0x000fe20000010000 */
[----:B------:R-:W-:Y:S01]  /*19f10*/  FADD.FTZ R94, R11, R94 ;  /* 0x0000005e0b5e7221 */ /* 0x000fe20000010000 */
[----:B------:R-:W-:Y:S01]  /*19f20*/  F2FP.F16.F32.PACK_AB R144, R101, R144 ;  /* 0x000000906590723e */ /* 0x000fe200000000ff */
[----:B------:R-:W-:-:S02]  /*19f30*/  IMAD.MOV.U32 R15, RZ, RZ, R10 ;  /* 0x000000ffff0f7224 */ /* 0x000fc400078e000a */
[----:B------:R-:W-:Y:S01]  /*19f40*/  FADD.FTZ R90, R146, R5 ;  /* 0x00000005925a7221 */ /* 0x000fe20000010000 */
[----:B------:R-:W-:Y:S01]  /*19f50*/  FADD.FTZ R5, R147, R94 ;  /* 0x0000005e93057221 */ /* 0x000fe20000010000 */
[C---:B------:R-:W-:Y:S02]  /*19f60*/  F2FP.F16.F32.PACK_AB R147, R6.reuse, R147 ;  /* 0x000000930693723e */ /* 0x040fe400000000ff */
[C---:B------:R-:W-:Y:S01]  /*19f70*/  FADD.FTZ R21, R109.reuse, R90 ;  /* 0x0000005a6d157221 */ /* 0x040fe20000010000 */
[----:B------:R-:W-:Y:S01]  /*19f80*/  FADD.FTZ R90, R6, R5 ;  /* 0x00000005065a7221 */ /* 0x000fe20000010000 */
[----:B------:R-:W-:Y:S02]  /*19f90*/  F2FP.F16.F32.PACK_AB R146, R109, R146 ;  /* 0x000000926d92723e */ /* 0x000fe400000000ff */
[----:B------:R-:W-:Y:S01]  /*19fa0*/  FADD.FTZ R94, R88, R21 ;  /* 0x00000015585e7221 */ /* 0x000fe20000010000 */
[----:B-1----:R-:W-:Y:S01]  /*19fb0*/  FADD.FTZ R5, R141, R90 ;  /* 0x0000005a8d057221 */ /* 0x002fe20000010000 */
[----:B------:R-:W-:-:S02]  /*19fc0*/  F2FP.F16.F32.PACK_AB R141, R108, R141 ;  /* 0x0000008d6c8d723e */ /* 0x000fc400000000ff */
[----:B------:R-:W-:Y:S01]  /*19fd0*/  FADD.FTZ R21, R113, R94 ;  /* 0x0000005e71157221 */ /* 0x000fe20000010000 */
[----:B------:R-:W-:Y:S01]  /*19fe0*/  FADD.FTZ R90, R108, R5 ;  /* 0x000000056c5a7221 */ /* 0x000fe20000010000 */
[----:B---3--:R-:W-:Y:S02]  /*19ff0*/  MOV R198, R23 ;  /* 0x0000001700c67202 */ /* 0x008fe40000000f00 */
[----:B------:R-:W-:Y:S01]  /*1a000*/  FADD.FTZ R94, R92, R21 ;  /* 0x000000155c5e7221 */ /* 0x000fe20000010000 */
[----:B--2---:R-:W-:Y:S01]  /*1a010*/  FADD.FTZ R90, R143, R90 ;  /* 0x0000005a8f5a7221 */ /* 0x004fe20000010000 */
[----:B------:R-:W-:Y:S01]  /*1a020*/  F2FP.F16.F32.PACK_AB R143, R127, R143 ;  /* 0x0000008f7f8f723e */ /* 0x000fe200000000ff */
[----:B------:R-:W-:Y:S02]  /*1a030*/  IMAD.MOV.U32 R21, RZ, RZ, R3 ;  /* 0x000000ffff157224 */ /* 0x000fe400078e0003 */
[----:B------:R-:W-:Y:S01]  /*1a040*/  FADD.FTZ R5, R13, R94 ;  /* 0x0000005e0d057221 */ /* 0x000fe20000010000 */
[----:B------:R-:W-:-:S03]  /*1a050*/  FADD.FTZ R90, R127, R90 ;  /* 0x0000005a7f5a7221 */ /* 0x000fc60000010000 */
[----:B------:R-:W-:Y:S01]  /*1a060*/  FADD.FTZ R6, R12, R5 ;  /* 0x000000050c067221 */ /* 0x000fe20000010000 */
[----:B----4-:R-:W-:Y:S01]  /*1a070*/  FADD.FTZ R90, R137, R90 ;  /* 0x0000005a895a7221 */ /* 0x010fe20000010000 */
[----:B------:R-:W-:Y:S02]  /*1a080*/  F2FP.F16.F32.PACK_AB R137, R131, R137 ;  /* 0x000000898389723e */ /* 0x000fe400000000ff */
[----:B------:R-:W-:Y:S01]  /*1a090*/  FADD.FTZ R5, R117, R6 ;  /* 0x0000000675057221 */ /* 0x000fe20000010000 */
[----:B------:R-:W-:-:S03]  /*1a0a0*/  FADD.FTZ R90, R131, R90 ;  /* 0x0000005a835a7221 */ /* 0x000fc60000010000 */
[----:B------:R-:W-:Y:S01]  /*1a0b0*/  FADD.FTZ R6, R96, R5 ;  /* 0x0000000560067221 */ /* 0x000fe20000010000 */
[----:B0-----:R-:W-:Y:S01]  /*1a0c0*/  FADD.FTZ R90, R139, R90 ;  /* 0x0000005a8b5a7221 */ /* 0x001fe20000010000 */
[C---:B------:R-:W-:Y:S02]  /*1a0d0*/  F2FP.F16.F32.PACK_AB R139, R100.reuse, R139 ;  /* 0x0000008b648b723e */ /* 0x040fe400000000ff */
[----:B------:R-:W-:Y:S01]  /*1a0e0*/  FADD.FTZ R6, R9, R6 ;  /* 0x0000000609067221 */ /* 0x000fe20000010000 */
[----:B------:R-:W-:Y:S01]  /*1a0f0*/  FADD.FTZ R5, R100, R90 ;  /* 0x0000005a64057221 */ /* 0x000fe20000010000 */
[----:B------:R-:W-:Y:S01]  /*1a100*/  IMAD.MOV.U32 R9, RZ, RZ, R4 ;  /* 0x000000ffff097224 */ /* 0x000fe200078e0004 */
[----:B------:R-:W-:Y:S06]  /*1a110*/  @P2 BRA `(.L_x_1894) ;  /* 0xffffffe000282947 */ /* 0x000fec000383ffff */
[----:B------:R-:W-:Y:S05]  /*1a120*/  BSYNC B1 ;  /* 0x0000000000017941 */ /* 0x000fea0003800000 */
.L_x_1883:
[----:B------:R-:W-:Y:S05]  /*1a130*/  BSYNC B0 ;  /* 0x0000000000007941 */ /* 0x000fea0003800000 */
.L_x_1882:
[----:B------:R-:W-:Y:S01]  /*1a140*/  ISETP.GE.AND P2, PT, R10, R179, PT ;  /* 0x000000b30a00720c */ /* 0x000fe20003f46270 */
[----:B------:R-:W-:-:S12]  /*1a150*/  BSSY B0, `(.L_x_1895) ;  /* 0x0000315000007945 */ /* 0x000fd80003800000 */
[----:B------:R-:W-:Y:S05]  /*1a160*/  @!P2 BRA `(.L_x_1896) ;  /* 0x00000030004ca947 */ /* 0x000fea0003800000 */
[----:B------:R-:W-:Y:S01]  /*1a170*/  IMAD.MOV.U32 R9, RZ, RZ, R4 ;  /* 0x000000ffff097224 */ /* 0x000fe200078e0004 */
[----:B------:R-:W-:Y:S01]  /*1a180*/  MOV R21, R23 ;  /* 0x0000001700157202 */ /* 0x000fe20000000f00 */
[----:B------:R-:W-:Y:S02]  /*1a190*/  IMAD.MOV.U32 R11, RZ, RZ, R3 ;  /* 0x000000ffff0b7224 */ /* 0x000fe400078e0003 */
[----:B------:R-:W-:-:S07]  /*1a1a0*/  IMAD.MOV.U32 R198, RZ, RZ, R22 ;  /* 0x000000ffffc67224 */ /* 0x000fce00078e0016 */
.L_x_1915:
[----:B------:R-:W-:-:S05]  /*1a1b0*/  VIADD R4, R198, 0x1 ;  /* 0x00000001c6047836 */ /* 0x000fca0000000000 */
[----:B------:R-:W-:-:S04]  /*1a1c0*/  ISETP.NE.AND P2, PT, R4, 0x2, PT ;  /* 0x000000020400780c */ /* 0x000fc80003f45270 */
[----:B------:R-:W-:Y:S02]  /*1a1d0*/  SEL R4, R4, RZ, P2 ;  /* 0x000000ff04047207 */ /* 0x000fe40001000000 */
[----:B------:R-:W-:-:S03]  /*1a1e0*/  SEL R12, RZ, 0x1, P2 ;  /* 0x00000001ff0c7807 */ /* 0x000fc60001000000 */
[----:B------:R-:W-:Y:S01]  /*1a1f0*/  IMAD.MOV.U32 R22, RZ, RZ, R4 ;  /* 0x000000ffff167224 */ /* 0x000fe200078e0004 */
[----:B------:R-:W-:Y:S01]  /*1a200*/  LOP3.LUT R23, R21, R12, RZ, 0x3c, !PT ;  /* 0x0000000c15177212 */ /* 0x000fe200078e3cff */
[----:B------:R-:W-:Y:S06]  /*1a210*/  @!P0 BRA `(.L_x_1897) ;  /* 0x0000000000048947 */ /* 0x000fec0003800000 */
[----:B------:R-:W-:Y:S01]  /*1a220*/  BPT.TRAP 0x1 ;  /* 0x000000040000795c */ /* 0x000fe20000300000 */
.L_x_1897:
[----:B------:R-:W-:Y:S01]  /*1a230*/  IMAD R3, R22, 0x8, R16 ;  /* 0x0000000816037824 */ /* 0x000fe200078e0210 */
[----:B------:R-:W-:-:S04]  /*1a240*/  SHF.L.U32 R14, R23, 0x1f, RZ ;  /* 0x0000001f170e7819 */ /* 0x000fc800000006ff */
[----:B------:R0:W1:Y:S01]  /*1a250*/  SYNCS.PHASECHK.TRANS64.TRYWAIT P2, [R3+URZ+0x2a830], R14 ;  /* 0x02a8300e030075a7 */ /* 0x000062000804017f */
[----:B------:R-:W-:Y:S05]  /*1a260*/  @!P0 BRA `(.L_x_1898) ;  /* 0x0000000000048947 */ /* 0x000fea0003800000 */
[----:B------:R-:W-:Y:S01]  /*1a270*/  BPT.TRAP 0x1 ;  /* 0x000000040000795c */ /* 0x000fe20000300000 */
.L_x_1898:
[----:B------:R-:W-:Y:S01]  /*1a280*/  BSSY B1, `(.L_x_1899) ;  /* 0x0000006000017945 */ /* 0x000fe20003800000 */
[----:B------:R-:W-:Y:S02]  /*1a290*/  IMAD R12, R22, 0x900, R8 ;  /* 0x00000900160c7824 */ /* 0x000fe400078e0208 */
[----:B------:R-:W-:Y:S01]  /*1a2a0*/  IMAD.MOV.U32 R13, RZ, RZ, 0x40000040 ;  /* 0x40000040ff0d7424 */ /* 0x000fe200078e00ff */
[----:B-1----:R-:W-:Y:S06]  /*1a2b0*/  @P2 BRA `(.L_x_1900) ;  /* 0x0000000000082947 */ /* 0x002fec0003800000 */
[----:B------:R-:W1:Y:S02]  /*1a2c0*/  SYNCS.PHASECHK.TRANS64.TRYWAIT P2, [R3+URZ+0x2a830], R14 ;  /* 0x02a8300e030075a7 */ /* 0x000e64000804017f */
[----:B-1----:R-:W-:Y:S05]  /*1a2d0*/  @!P2 BRA `(.L_x_1901) ;  /* 0x000000ec000ca947 */ /* 0x002fea0003800000 */
.L_x_1900:
[----:B------:R-:W-:Y:S05]  /*1a2e0*/  BSYNC B1 ;  /* 0x0000000000017941 */ /* 0x000fea0003800000 */
.L_x_1899:
[----:B------:R-:W2:Y:S04]  /*1a2f0*/  LDL.64 R88, [R1+0x38] ;  /* 0x0000380001587983 */ /* 0x000ea80000100a00 */
[----:B------:R-:W3:Y:S04]  /*1a300*/  LDL.64 R220, [R1+0x30] ;  /* 0x0000300001dc7983 */ /* 0x000ee80000100a00 */
[----:B------:R-:W4:Y:S01]  /*1a310*/  LDL.64 R218, [R1+0x28] ;  /* 0x0000280001da7983 */ /* 0x000f220000100a00 */
[----:B------:R-:W-:-:S03]  /*1a320*/  R2UR UR6, R12 ;  /* 0x000000000c0672ca */ /* 0x000fc600000e0000 */
[----:B------:R-:W5:Y:S01]  /*1a330*/  LDL.64 R216, [R1+0x20] ;  /* 0x0000200001d87983 */ /* 0x000f620000100a00 */
[----:B------:R-:W-:Y:S01]  /*1a340*/  R2UR UR7, R13 ;  /* 0x000000000d0772ca */ /* 0x000fe200000e0000 */
[----:B01----:R-:W-:Y:S01]  /*1a350*/  VIADD R14, R12, 0x2 ;  /* 0x000000020c0e7836 */ /* 0x003fe20000000000 */
[----:B------:R-:W-:Y:S01]  /*1a360*/  MOV R15, 0x40000040 ;  /* 0x40000040000f7802 */ /* 0x000fe20000000f00 */
        /* <DEDUP_REMOVED lines=171> */
.L_x_1902:
[----:B------:R-:W-:Y:S02]  /*1ae20*/  SHF.L.U32 R3, R21, 0x1f, RZ ;  /* 0x0000001f15037819 */ /* 0x000fe400000006ff */
[----:B------:R-:W-:-:S04]  /*1ae30*/  LEA R12, R198, R16, 0x3 ;  /* 0x00000010c60c7211 */ /* 0x000fc800078e18ff */
[----:B------:R0:W1:Y:S01]  /*1ae40*/  SYNCS.PHASECHK.TRANS64.TRYWAIT P2, [R12+URZ+0x2a850], R3 ;  /* 0x02a850030c0075a7 */ /* 0x000062000804017f */
[----:B------:R-:W-:Y:S05]  /*1ae50*/  @!P0 BRA `(.L_x_1903) ;  /* 0x0000000000048947 */ /* 0x000fea0003800000 */
[----:B------:R-:W-:Y:S01]  /*1ae60*/  BPT.TRAP 0x1 ;  /* 0x000000040000795c */ /* 0x000fe20000300000 */
.L_x_1903:
        /* <DEDUP_REMOVED lines=9> */
.L_x_1905:
[----:B------:R-:W-:Y:S05]  /*1af00*/  BSYNC B1 ;  /* 0x0000000000017941 */ /* 0x000fea0003800000 */
.L_x_1904:
[----:B------:R-:W-:Y:S01]  /*1af10*/  IMAD.MOV.U32 R2, RZ, RZ, R0 ;  /* 0x000000ffff027224 */ /* 0x000fe200078e0000 */
[----:B------:R-:W-:Y:S01]  /*1af20*/  WARPGROUP.ARRIVE ;  /* 0x00000000000079c5 */ /* 0x000fe20000000000 */
[----:B01----:R-:W-:Y:S01]  /*1af30*/  IMAD.MOV.U32 R3, RZ, RZ, 0x40000040 ;  /* 0x40000040ff037424 */ /* 0x003fe200078e00ff */
[----:B------:R-:W-:Y:S01]  /*1af40*/  ISETP.NE.AND P2, PT, R203, 0x1, PT ;  /* 0x00000001cb00780c */ /* 0x000fe20003f45270 */
[----:B------:R-:W-:Y:S01]  /*1af50*/  ULOP3.LUT UR4, URZ, UR51, URZ, 0x33, !UPT ;  /* 0x000000333f047292 */ /* 0x000fe2000f8e333f */
[----:B------:R-:W-:Y:S01]  /*1af60*/  R2UR UR6, R2 ;  /* 0x00000000020672ca */ /* 0x000fe200000e0000 */
[----:B------:R-:W-:Y:S01]  /*1af70*/  VIADD R2, R0, 0x80 ;  /* 0x0000008000027836 */ /* 0x000fe20000000000 */
[----:B------:R-:W-:Y:S01]  /*1af80*/  R2UR UR7, R3 ;  /* 0x00000000030772ca */ /* 0x000fe200000e0000 */
[----:B------:R-:W-:Y:S01]  /*1af90*/  IMAD.MOV.U32 R3, RZ, RZ, 0x40000040 ;  /* 0x40000040ff037424 */ /* 0x000fe200078e00ff */
[----:B------:R-:W-:-:S11]  /*1afa0*/  IADD3 R15, R181, R177, RZ ;  /* 0x000000b1b50f7210 */ /* 0x000fd60007ffe0ff */
        /* <DEDUP_REMOVED lines=26> */
[----:B------:R-:W0:Y:S01]  /*1b150*/  @P2 LDC R0, c[0x0][0x44c] ;  /* 0x00011300ff002b82 */ /* 0x000e220000000800 */
[----:B------:R-:W-:Y:S02]  /*1b160*/  WARPGROUP.DEPBAR.LE gsb0, 0x0 ;  /* 0x00008000000079c5 */ /* 0x000fe40000010000 */
[----:B------:R-:W-:-:S08]  /*1b170*/  WARPGROUP.ARRIVE ;  /* 0x00000000000079c5 */ /* 0x000fd00000000000 */
[----:B------:R-:W-:Y:S01]  /*1b180*/  HGMMA.64x128x16.F32 R24, R140, gdesc[UR4].tnspB, R24, gsb0 ;  /* 0x41e000048c187df0 */ /* 0x000fe20008000818 */
[----:B------:R-:W-:Y:S01]  /*1b190*/  R2UR UR6, R2 ;  /* 0x00000000020672ca */ /* 0x000fe200000e0000 */
[----:B0-----:R-:W-:Y:S01]  /*1b1a0*/  @P2 IMAD.HI.U32 R2, R15, R0, RZ ;  /* 0x000000000f022227 */ /* 0x001fe200078e00ff */
[----:B------:R-:W-:Y:S02]  /*1b1b0*/  R2UR UR7, R3 ;  /* 0x00000000030772ca */ /* 0x000fe400000e0000 */
[----:B------:R-:W0:Y:S01]  /*1b1c0*/  @P2 LDC R3, c[0x0][0x450] ;  /* 0x00011400ff032b82 */ /* 0x000e220000000800 */
[----:B------:R-:W-:-:S04]  /*1b1d0*/  @!P1 IMAD R0, R4, 0x8, R16 ;  /* 0x0000000804009824 */ /* 0x000fc800078e0210 */
[----:B------:R-:W-:-:S05]  /*1b1e0*/  @!P1 VIADD R0, R0, 0x2a840 ;  /* 0x0002a84000009836 */ /* 0x000fca0000000000 */
[----:B------:R-:W-:Y:S02]  /*1b1f0*/  @!P1 PRMT R0, RZ, 0x654, R0 ;  /* 0x00000654ff009816 */ /* 0x000fe40000000000 */
[----:B0-----:R-:W-:Y:S02]  /*1b200*/  @P2 SHF.R.U32.HI R15, RZ, R3, R2 ;  /* 0x00000003ff0f2219 */ /* 0x001fe40000011602 */
[----:B------:R-:W-:-:S03]  /*1b210*/  ISETP.GE.AND P2, PT, R20, 0x1, PT ;  /* 0x000000011400780c */ /* 0x000fc60003f46270 */
[----:B------:R-:W0:Y:S01]  /*1b220*/  SHFL.IDX PT, R2, R15, RZ, 0x1c1f ;  /* 0x001c1fff0f027589 */ /* 0x000e2200000e0000 */
[----:B------:R-:W-:Y:S02]  /*1b230*/  WARPGROUP.DEPBAR.LE gsb0, 0x0 ;  /* 0x00008000000079c5 */ /* 0x000fe40000010000 */
[----:B------:R-:W-:Y:S01]  /*1b240*/  WARPGROUP.ARRIVE ;  /* 0x00000000000079c5 */ /* 0x000fe20000000000 */
[----:B------:R-:W-:-:S04]  /*1b250*/  IMAD R140, R10, -0x60, RZ ;  /* 0xffffffa00a8c7824 */ /* 0x000fc800078e02ff */
[----:B------:R-:W-:Y:S01]  /*1b260*/  VIADD R3, R140, 0x1 ;  /* 0x000000018c037836 */ /* 0x000fe20000000000 */
[----:B------:R-:W-:Y:S03]  /*1b270*/  HGMMA.64x128x16.F32 R24, R136, gdesc[UR4].tnspB, R24, gsb0 ;  /* 0x41e0000488187df0 */ /* 0x000fe60008000818 */
[----:B------:R-:W-:-:S04]  /*1b280*/  IMAD R3, R180, -0x2, R3 ;  /* 0xfffffffeb4037824 */ /* 0x000fc800078e0203 */
[----:B------:R-:W-:Y:S01]  /*1b290*/  VIADD R7, R3, 0xffffffff ;  /* 0xffffffff03077836 */ /* 0x000fe20000000000 */
[----:B------:R-:W-:-:S05]  /*1b2a0*/  IADD3 R13, -R163, R3, R164 ;  /* 0x00000003a30d7210 */ /* 0x000fca0007ffe1a4 */
[C---:B------:R-:W-:Y:S02]  /*1b2b0*/  VIADD R21, R13.reuse, UR50 ;  /* 0x000000320d157c36 */ /* 0x040fe40008000000 */
[----:B------:R-:W-:Y:S01]  /*1b2c0*/  VIADD R13, R13, UR4 ;  /* 0x000000040d0d7c36 */ /* 0x000fe20008000000 */
[----:B------:R-:W-:Y:S02]  /*1b2d0*/  WARPGROUP.DEPBAR.LE gsb0, 0x0 ;  /* 0x00008000000079c5 */ /* 0x000fe40000010000 */
[----:B------:R1:W-:Y:S01]  /*1b2e0*/  @!P1 SYNCS.ARRIVE.TRANS64.RED.A1T0 RZ, [R0+URZ], RZ ;  /* 0x000000ff00ff99a7 */ /* 0x0003e2000810043f */
[----:B0-----:R-:W-:Y:S01]  /*1b2f0*/  IADD3 R139, R21, R2, RZ ;  /* 0x00000002158b7210 */ /* 0x001fe20007ffe0ff */
[----:B------:R-:W-:Y:S01]  /*1b300*/  IMAD.IADD R137, R13, 0x1, R2 ;  /* 0x000000010d897824 */ /* 0x000fe200078e0202 */
[----:B------:R-:W-:Y:S06]  /*1b310*/  @!P2 BRA `(.L_x_1907) ;  /* 0x000000000054a947 */ /* 0x000fec0003800000 */
[----:B-1----:R-:W-:Y:S01]  /*1b320*/  IADD3 R0, -R163, R164, R2 ;  /* 0x000000a4a3007210 */ /* 0x002fe20007ffe102 */
        /* <DEDUP_REMOVED lines=11> */
.L_x_1909:
[----:B------:R-:W-:-:S05]  /*1b3e0*/  IMAD.U32 R4, RZ, RZ, UR39 ;  /* 0x00000027ff047e24 */ /* 0x000fca000f8e00ff */
[----:B------:R-:W-:-:S13]  /*1b3f0*/  ISETP.NE.AND P2, PT, R4, 0x1, PT ;  /* 0x000000010400780c */ /* 0x000fda0003f45270 */
[----:B------:R-:W0:Y:S02]  /*1b400*/  @P2 LDC.64 R2, c[0x0][0x9e8] ;  /* 0x00027a00ff022b82 */ /* 0x000e240000000a00 */
[----:B0-----:R-:W-:-:S05]  /*1b410*/  @P2 IMAD.HI.U32 R2, R0, R2, RZ ;  /* 0x0000000200022227 */ /* 0x001fca00078e00ff */
[----:B------:R-:W-:-:S07]  /*1b420*/  @P2 SHF.R.U32.HI R0, RZ, R3, R2 ;  /* 0x00000003ff002219 */ /* 0x000fce0000011602 */
.L_x_1910:
[----:B------:R-:W-:Y:S05]  /*1b430*/  BSYNC B1 ;  /* 0x0000000000017941 */ /* 0x000fea0003800000 */
.L_x_1908:
[----:B------:R-:W-:-:S05]  /*1b440*/  IMAD R0, R0, R4, R7 ;  /* 0x0000000400007224 */ /* 0x000fca00078e0207 */
[----:B------:R-:W-:Y:S02]  /*1b450*/  VIADDMNMX R139, R0, R4, R139, PT ;  /* 0x00000004008b7246 */ /* 0x000fe4000380018b */
[----:B------:R-:W-:-:S07]  /*1b460*/  VIMNMX R137, R137, R0, !PT ;  /* 0x0000000089897248 */ /* 0x000fce0007fe0100 */
.L_x_1907:
[C---:B------:R-:W-:Y:S01]  /*1b470*/  ISETP.GE.AND P2, PT, R140.reuse, 0x2, PT ;  /* 0x000000028c00780c */ /* 0x040fe20003f46270 */
[----:B------:R-:W0:Y:S01]  /*1b480*/  SHFL.IDX PT, R2, R15, 0x1, 0x1c1f ;  /* 0x003c1f000f027f89 */ /* 0x000e2200000e0000 */
[C---:B------:R-:W-:Y:S02]  /*1b490*/  ISETP.GE.AND P5, PT, R140.reuse, 0xa, PT ;  /* 0x0000000a8c00780c */ /* 0x040fe40003fa6270 */
[----:B------:R-:W-:Y:S02]  /*1b4a0*/  ISETP.GT.AND P3, PT, R137, 0x1, !P2 ;  /* 0x000000018900780c */ /* 0x000fe40005764270 */
[----:B------:R-:W-:Y:S02]  /*1b4b0*/  P2R R143, PR, RZ, 0x20 ;  /* 0x00000020ff8f7803 */ /* 0x000fe40000000000 */
[----:B------:R-:W-:Y:S02]  /*1b4c0*/  ISETP.LT.OR P4, PT, R139, 0x2, P3 ;  /* 0x000000028b00780c */ /* 0x000fe40001f81670 */
[----:B------:R-:W-:-:S02]  /*1b4d0*/  ISETP.GE.AND P3, PT, R140, 0x9, PT ;  /* 0x000000098c00780c */ /* 0x000fc40003f66270 */
[----:B-1----:R-:W-:Y:S02]  /*1b4e0*/  FSEL R0, R89, -INF , !P4 ;  /* 0xff80000059007808 */ /* 0x002fe40006000000 */
[----:B------:R-:W-:-:S04]  /*1b4f0*/  ISETP.GT.AND P4, PT, R137, 0x8, !P3 ;  /* 0x000000088900780c */ /* 0x000fc80005f84270 */
[----:B------:R-:W-:-:S04]  /*1b500*/  ISETP.LT.OR P4, PT, R139, 0x9, P4 ;  /* 0x000000098b00780c */ /* 0x000fc80002781670 */
[----:B------:R-:W-:Y:S02]  /*1b510*/  FSEL R92, R92, -INF , !P4 ;  /* 0xff8000005c5c7808 */ /* 0x000fe40006000000 */
[----:B------:R-:W-:Y:S01]  /*1b520*/  ISETP.GT.AND P4, PT, R137, 0x9, !P5 ;  /* 0x000000098900780c */ /* 0x000fe20006f84270 */
[--C-:B0-----:R-:W-:Y:S01]  /*1b530*/  IMAD.IADD R21, R21, 0x1, R2.reuse ;  /* 0x0000000115157824 */ /* 0x101fe200078e0202 */
[----:B------:R-:W-:Y:S01]  /*1b540*/  ISETP.GE.AND P5, PT, R140, 0x11, PT ;  /* 0x000000118c00780c */ /* 0x000fe20003fa6270 */
[----:B------:R-:W-:Y:S01]  /*1b550*/  IMAD.IADD R13, R13, 0x1, R2 ;  /* 0x000000010d0d7824 */ /* 0x000fe200078e0202 */
        /* <DEDUP_REMOVED lines=118> */
.L_x_1913:
[----:B------:R-:W-:-:S04]  /*1bcc0*/  MOV R154, UR39 ;  /* 0x00000027009a7c02 */ /* 0x000fc80008000f00 */
[----:B------:R-:W-:-:S13]  /*1bcd0*/  ISETP.NE.AND P6, PT, R154, 0x1, PT ;  /* 0x000000019a00780c */ /* 0x000fda0003fc5270 */
[----:B------:R-:W0:Y:S02]  /*1bce0*/  @P6 LDC.64 R2, c[0x0][0x9e8] ;  /* 0x00027a00ff026b82 */ /* 0x000e240000000a00 */
[----:B0-----:R-:W-:-:S05]  /*1bcf0*/  @P6 IMAD.HI.U32 R2, R15, R2, RZ ;  /* 0x000000020f026227 */ /* 0x001fca00078e00ff */
[----:B------:R-:W-:-:S07]  /*1bd00*/  @P6 SHF.R.U32.HI R15, RZ, R3, R2 ;  /* 0x00000003ff0f6219 */ /* 0x000fce0000011602 */
.L_x_1914:
[----:B------:R-:W-:Y:S05]  /*1bd10*/  BSYNC B1 ;  /* 0x0000000000017941 */ /* 0x000fea0003800000 */
.L_x_1912:
[----:B------:R-:W-:-:S05]  /*1bd20*/  IMAD R2, R15, R154, R7 ;  /* 0x0000009a0f027224 */ /* 0x000fca00078e0207 */
[----:B------:R-:W-:Y:S02]  /*1bd30*/  VIADDMNMX R21, R2, R154, R21, PT ;  /* 0x0000009a02157246 */ /* 0x000fe40003800115 */
[----:B------:R-:W-:-:S07]  /*1bd40*/  VIMNMX R13, R13, R2, !PT ;  /* 0x000000020d0d7248 */ /* 0x000fce0007fe0100 */
.L_x_1911:
[C---:B------:R-:W-:Y:S01]  /*1bd50*/  ISETP.GT.AND P2, PT, R13.reuse, 0x1, !P2 ;  /* 0x000000010d00780c */ /* 0x040fe20005744270 */
[----:B------:R-:W-:Y:S01]  /*1bd60*/  IMAD.U32 R7, RZ, RZ, UR38 ;  /* 0x00000026ff077e24 */ /* 0x000fe2000f8e00ff */
[----:B------:R-:W-:Y:S01]  /*1bd70*/  ISETP.GT.AND P3, PT, R13, 0x8, !P3 ;  /* 0x000000080d00780c */ /* 0x000fe20005f64270 */
[----:B------:R-:W-:Y:S01]  /*1bd80*/  @!P1 VIADD R12, R12, 0x2a860 ;  /* 0x0002a8600c0c9836 */ /* 0x000fe20000000000 */
        /* <DEDUP_REMOVED lines=82> */
[----:B0-----:R-:W-:-:S02]  /*1c2b0*/  FMNMX.FTZ R89, R15, R220, !PT ;  /* 0x000000dc0f597209 */ /* 0x001fc40007810000 */
[----:B------:R-:W-:Y:S02]  /*1c2c0*/  FSEL R118, R118, -INF , !P2 ;  /* 0xff80000076767808 */ /* 0x000fe40005000000 */
[----:B------:R-:W-:Y:S01]  /*1c2d0*/  ISETP.NE.AND P2, PT, R151, RZ, PT ;  /* 0x000000ff9700720c */ /* 0x000fe20003f45270 */
        /* <DEDUP_REMOVED lines=40> */
[----:B------:R-:W-:Y:S01]  /*1c560*/  FSEL R108, R135, -INF , !P3 ;  /* 0xff800000876c7808 */ /* 0x000fe20005800000 */
        /* <DEDUP_REMOVED lines=20> */
[--C-:B0-----:R-:W-:Y:S01]  /*1c6b0*/  FFMA.FTZ R92, R100, R7, -R101.reuse ;  /* 0x00000007645c7223 */ /* 0x101fe20000010865 */
[----:B------:R-:W-:Y:S01]  /*1c6c0*/  FMNMX.FTZ R93, R106, R93, !PT ;  /* 0x0000005d6a5d7209 */ /* 0x000fe20007810000 */
[-CC-:B------:R-:W-:Y:S01]  /*1c6d0*/  FFMA.FTZ R100, R142, R7.reuse, -R101.reuse ;  /* 0x000000078e647223 */ /* 0x180fe20000010865 */
[-CC-:B------:R-:W-:Y:S01]  /*1c6e0*/  FFMA.FTZ R142, R124, R7.reuse, -R101.reuse ;  /* 0x000000077c8e7223 */ /* 0x180fe20000010865 */
[----:B------:R-:W-:Y:S01]  /*1c6f0*/  FFMA.FTZ R140, R140, R7, -R101 ;  /* 0x000000078c8c7223 */ /* 0x000fe20000010865 */
[----:B------:R-:W-:-:S02]  /*1c700*/  FMNMX.FTZ R93, R198, R93, !PT ;  /* 0x0000005dc65d7209 */ /* 0x000fc40007810000 */
[----:B------:R-:W-:Y:S01]  /*1c710*/  MUFU.EX2 R15, R15 ;  /* 0x0000000f000f7308 */ /* 0x000fe20000000800 */
[--C-:B-1----:R-:W-:Y:S01]  /*1c720*/  FFMA.FTZ R96, R138, R7, -R101.reuse ;  /* 0x000000078a607223 */ /* 0x102fe20000010865 */
[----:B------:R-:W-:Y:S01]  /*1c730*/  FMNMX.FTZ R93, R110, R93, !PT ;  /* 0x0000005d6e5d7209 */ /* 0x000fe20007810000 */
[----:B------:R-:W-:-:S03]  /*1c740*/  FFMA.FTZ R138, R132, R7, -R101 ;  /* 0x00000007848a7223 */ /* 0x000fc60000010865 */
[----:B------:R-:W-:Y:S02]  /*1c750*/  FMNMX.FTZ R93, R200, R93, !PT ;  /* 0x0000005dc85d7209 */ /* 0x000fe40007810000 */
[----:B------:R-:W-:Y:S02]  /*1c760*/  MUFU.EX2 R88, R88 ;  /* 0x0000005800587308 */ /* 0x000fe40000000800 */
[----:B------:R-:W-:-:S04]  /*1c770*/  FMNMX.FTZ R93, R114, R93, !PT ;  /* 0x0000005d725d7209 */ /* 0x000fc80007810000 */
[----:B------:R-:W-:Y:S02]  /*1c780*/  FMNMX.FTZ R95, R210, R93, !PT ;  /* 0x0000005dd25f7209 */ /* 0x000fe40007810000 */
[----:B------:R0:W-:Y:S02]  /*1c790*/  MUFU.EX2 R93, R136 ;  /* 0x00000088005d7308 */ /* 0x0001e40000000800 */
[----:B------:R-:W-:-:S04]  /*1c7a0*/  FMNMX.FTZ R95, R118, R95, !PT ;  /* 0x0000005f765f7209 */ /* 0x000fc80007810000 */
[----:B------:R-:W-:Y:S02]  /*1c7b0*/  FMNMX.FTZ R97, R212, R95, !PT ;  /* 0x0000005fd4617209 */ /* 0x000fe40007810000 */
[----:B------:R1:W-:Y:S01]  /*1c7c0*/  MUFU.EX2 R95, R104 ;  /* 0x00000068005f7308 */ /* 0x0003e20000000800 */
[----:B0-----:R-:W-:Y:S01]  /*1c7d0*/  FFMA.FTZ R136, R128, R7, -R101 ;  /* 0x0000000780887223 */ /* 0x001fe20000010865 */
[----:B------:R-:W-:-:S04]  /*1c7e0*/  FMNMX.FTZ R97, R122, R97, !PT ;  /* 0x000000617a617209 */ /* 0x000fc80007810000 */
[----:B------:R-:W-:Y:S02]  /*1c7f0*/  FMNMX.FTZ R97, R214, R97, !PT ;  /* 0x00000061d6617209 */ /* 0x000fe40007810000 */
[----:B------:R-:W-:Y:S01]  /*1c800*/  MUFU.EX2 R90, R90 ;  /* 0x0000005a005a7308 */ /* 0x000fe20000000800 */
[----:B-1----:R-:W-:Y:S01]  /*1c810*/  FFMA.FTZ R104, R148, R7, -R101 ;  /* 0x0000000794687223 */ /* 0x002fe20000010865 */
[----:B------:R-:W-:-:S04]  /*1c820*/  FMNMX.FTZ R97, R126, R97, !PT ;  /* 0x000000617e617209 */ /* 0x000fc80007810000 */
[----:B------:R-:W-:Y:S02]  /*1c830*/  FMNMX.FTZ R97, R216, R97, !PT ;  /* 0x00000061d8617209 */ /* 0x000fe40007810000 */
[----:B------:R-:W0:Y:S02]  /*1c840*/  MUFU.EX2 R14, R14 ;  /* 0x0000000e000e7308 */ /* 0x000e240000000800 */
[----:B------:R-:W-:-:S04]  /*1c850*/  FMNMX.FTZ R97, R130, R97, !PT ;  /* 0x0000006182617209 */ /* 0x000fc80007810000 */
[----:B------:R-:W-:Y:S02]  /*1c860*/  FMNMX.FTZ R97, R218, R97, !PT ;  /* 0x00000061da617209 */ /* 0x000fe40007810000 */
[----:B------:R-:W-:Y:S02]  /*1c870*/  MUFU.EX2 R92, R92 ;  /* 0x0000005c005c7308 */ /* 0x000fe40000000800 */
[----:B------:R-:W-:-:S04]  /*1c880*/  FMNMX.FTZ R97, R134, R97, !PT ;  /* 0x0000006186617209 */ /* 0x000fc80007810000 */
[----:B------:R-:W-:Y:S01]  /*1c890*/  FMNMX.FTZ R0, R108, R97, !PT ;  /* 0x000000616c007209 */ /* 0x000fe20007810000 */
[----:B------:R-:W-:Y:S01]  /*1c8a0*/  FFMA.FTZ R97, R116, R7, -R101 ;  /* 0x0000000774617223 */ /* 0x000fe20000010865 */
[----:B------:R-:W1:Y:S01]  /*1c8b0*/  MUFU.EX2 R96, R96 ;  /* 0x0000006000607308 */ /* 0x000e620000000800 */
[----:B0-----:R-:W-:Y:S02]  /*1c8c0*/  F2FP.F16.F32.PACK_AB R152, R14, R91 ;  /* 0x0000005b0e98723e */ /* 0x001fe400000000ff */
[----:B------:R-:W0:Y:S05]  /*1c8d0*/  SHFL.BFLY PT, R103, R0, 0x2, 0x1f ;  /* 0x0c401f0000677f89 */ /* 0x000e2a00000e0000 */
[----:B------:R-:W2:Y:S08]  /*1c8e0*/  MUFU.EX2 R100, R100 ;  /* 0x0000006400647308 */ /* 0x000eb00000000800 */
[----:B------:R-:W-:Y:S01]  /*1c8f0*/  MUFU.EX2 R21, R21 ;  /* 0x0000001500157308 */ /* 0x000fe20000000800 */
[----:B-1----:R-:W-:-:S07]  /*1c900*/  F2FP.F16.F32.PACK_AB R148, R96, R95 ;  /* 0x0000005f6094723e */ /* 0x002fce00000000ff */
[----:B------:R-:W-:Y:S01]  /*1c910*/  MUFU.EX2 R144, R144 ;  /* 0x0000009000907308 */ /* 0x000fe20000000800 */
[----:B0-----:R-:W-:Y:S01]  /*1c920*/  FMNMX.FTZ R4, R0, R103, !PT ;  /* 0x0000006700047209 */ /* 0x001fe20007810000 */
[----:B------:R-:W-:Y:S01]  /*1c930*/  FFMA.FTZ R103, R150, R7, -R101 ;  /* 0x0000000796677223 */ /* 0x000fe20000010865 */
[----:B------:R-:W-:Y:S02]  /*1c940*/  FSEL R0, R3, RZ, P2 ;  /* 0x000000ff03007208 */ /* 0x000fe40001000000 */
[----:B--2---:R-:W-:Y:S01]  /*1c950*/  F2FP.F16.F32.PACK_AB R150, R100, R13 ;  /* 0x0000000d6496723e */ /* 0x004fe200000000ff */
[----:B------:R-:W0:Y:S02]  /*1c960*/  SHFL.BFLY PT, R107, R4, 0x1, 0x1f ;  /* 0x0c201f00046b7f89 */ /* 0x000e2400000e0000 */
        /* <DEDUP_REMOVED lines=45> */
[----:B------:R-:W-:Y:S01]  /*1cc40*/  FADD.FTZ R118, R92, R9 ;  /* 0x000000095c767221 */ /* 0x000fe20000010000 */
[-CC-:B------:R-:W-:Y:S01]  /*1cc50*/  FFMA.FTZ R216, R216, R7.reuse, -R101.reuse ;  /* 0x00000007d8d87223 */ /* 0x180fe20000010865 */
[-CC-:B------:R-:W-:Y:S01]  /*1cc60*/  FFMA.FTZ R130, R130, R7.reuse, -R101.reuse ;  /* 0x0000000782827223 */ /* 0x180fe20000010865 */
[-CC-:B------:R-:W-:Y:S01]  /*1cc70*/  FFMA.FTZ R218, R218, R7.reuse, -R101.reuse ;  /* 0x00000007dada7223 */ /* 0x180fe20000010865 */
[----:B------:R-:W-:Y:S01]  /*1cc80*/  FADD.FTZ R118, R93, R118 ;  /* 0x000000765d767221 */ /* 0x000fe20000010000 */
[-CC-:B------:R-:W-:Y:S01]  /*1cc90*/  FFMA.FTZ R134, R134, R7.reuse, -R101.reuse ;  /* 0x0000000786867223 */ /* 0x180fe20000010865 */
[----:B------:R-:W-:Y:S01]  /*1cca0*/  FFMA.FTZ R101, R108, R7, -R101 ;  /* 0x000000076c657223 */ /* 0x000fe20000010865 */
[----:B------:R-:W3:Y:S01]  /*1ccb0*/  MUFU.EX2 R94, R94 ;  /* 0x0000005e005e7308 */ /* 0x000ee20000000800 */
[----:B-1----:R-:W-:Y:S01]  /*1ccc0*/  FFMA.FTZ R5, R2, R5, R157 ;  /* 0x0000000502057223 */ /* 0x002fe2000001009d */
[----:B------:R-:W-:Y:S01]  /*1ccd0*/  FADD.FTZ R9, R95, R118 ;  /* 0x000000765f097221 */ /* 0x000fe20000010000 */
[C---:B------:R-:W-:Y:S01]  /*1cce0*/  ISETP.GT.AND P2, PT, R10.reuse, R179, PT ;  /* 0x000000b30a00720c */ /* 0x040fe20003f44270 */
[----:B------:R-:W-:-:S02]  /*1ccf0*/  VIADD R10, R10, 0xffffffff ;  /* 0xffffffff0a0a7836 */ /* 0x000fc40000000000 */
[----:B------:R-:W-:Y:S01]  /*1cd00*/  FADD.FTZ R6, R112, R5 ;  /* 0x0000000570067221 */ /* 0x000fe20000010000 */
[----:B------:R-:W-:Y:S01]  /*1cd10*/  FADD.FTZ R118, R96, R9 ;  /* 0x0000000960767221 */ /* 0x000fe20000010000 */
[----:B------:R-:W-:Y:S01]  /*1cd20*/  F2FP.F16.F32.PACK_AB R156, R88, R15 ;  /* 0x0000000f589c723e */ /* 0x000fe200000000ff */
[----:B------:R-:W1:Y:S01]  /*1cd30*/  MUFU.EX2 R153, R153 ;  /* 0x0000009900997308 */ /* 0x000e620000000800 */
[----:B--2---:R-:W-:Y:S01]  /*1cd40*/  FADD.FTZ R5, R159, R6 ;  /* 0x000000069f057221 */ /* 0x004fe20000010000 */
[----:B------:R-:W-:Y:S01]  /*1cd50*/  FADD.FTZ R9, R13, R118 ;  /* 0x000000760d097221 */ /* 0x000fe20000010000 */
[----:B------:R-:W-:Y:S01]  /*1cd60*/  F2FP.F16.F32.PACK_AB R158, R90, R89 ;  /* 0x000000595a9e723e */ /* 0x000fe200000000ff */
[----:B------:R-:W-:Y:S01]  /*1cd70*/  IMAD.MOV.U32 R198, RZ, RZ, R22 ;  /* 0x000000ffffc67224 */ /* 0x000fe200078e0016 */
[----:B------:R-:W-:Y:S01]  /*1cd80*/  F2FP.F16.F32.PACK_AB R154, R93, R92 ;  /* 0x0000005c5d9a723e */ /* 0x000fe200000000ff */
[----:B------:R-:W-:Y:S01]  /*1cd90*/  FADD.FTZ R118, R100, R9 ;  /* 0x0000000964767221 */ /* 0x000fe20000010000 */
[----:B------:R-:W-:Y:S01]  /*1cda0*/  F2FP.F16.F32.PACK_AB R157, R112, R157 ;  /* 0x0000009d709d723e */ /* 0x000fe200000000ff */
[----:B------:R-:W2:Y:S01]  /*1cdb0*/  MUFU.EX2 R98, R98 ;  /* 0x0000006200627308 */ /* 0x000ea20000000800 */
[C---:B---3--:R-:W-:Y:S01]  /*1cdc0*/  FADD.FTZ R6, R94.reuse, R5 ;  /* 0x000000055e067221 */ /* 0x048fe20000010000 */
[----:B------:R-:W-:Y:S01]  /*1cdd0*/  FADD.FTZ R9, R21, R118 ;  /* 0x0000007615097221 */ /* 0x000fe20000010000 */
[----:B------:R-:W-:-:S03]  /*1cde0*/  F2FP.F16.F32.PACK_AB R159, R94, R159 ;  /* 0x0000009f5e9f723e */ /* 0x000fc600000000ff */
[C---:B------:R-:W-:Y:S01]  /*1cdf0*/  FADD.FTZ R118, R144.reuse, R9 ;  /* 0x0000000990767221 */ /* 0x040fe20000010000 */
[----:B------:R-:W-:Y:S01]  /*1ce00*/  F2FP.F16.F32.PACK_AB R144, R144, R21 ;  /* 0x000000159090723e */ /* 0x000fe200000000ff */
[----:B------:R-:W3:Y:S01]  /*1ce10*/  MUFU.EX2 R155, R155 ;  /* 0x0000009b009b7308 */ /* 0x000ee20000000800 */
[----:B-1----:R-:W-:Y:S01]  /*1ce20*/  FADD.FTZ R5, R153, R6 ;  /* 0x0000000699057221 */ /* 0x002fe20000010000 */
[----:B------:R-:W-:Y:S01]  /*1ce30*/  FADD.FTZ R9, R97, R118 ;  /* 0x0000007661097221 */ /* 0x000fe20000010000 */
[----:B------:R-:W-:-:S03]  /*1ce40*/  IMAD.MOV.U32 R21, RZ, RZ, R23 ;  /* 0x000000ffff157224 */ /* 0x000fc600078e0017 */
[C---:B------:R-:W-:Y:S01]  /*1ce50*/  FADD.FTZ R118, R146.reuse, R9 ;  /* 0x0000000992767221 */ /* 0x040fe20000010000 */
[----:B------:R-:W-:Y:S01]  /*1ce60*/  F2FP.F16.F32.PACK_AB R146, R146, R97 ;  /* 0x000000619292723e */ /* 0x000fe200000000ff */
        /* <DEDUP_REMOVED lines=56> */
[----:B--2---:R-:W-:Y:S01]  /*1d1f0*/  FADD.FTZ R14, R138, R9 ;  /* 0x000000098a0e7221 */ /* 0x004fe20000010000 */
[----:B------:R-:W-:-:S06]  /*1d200*/  MOV R9, R4 ;  /* 0x0000000400097202 */ /* 0x000fcc0000000f00 */
[----:B------:R-:W2:Y:S01]  /*1d210*/  MUFU.EX2 R101, R101 ;  /* 0x0000006500657308 */ /* 0x000ea20000000800 */
[----:B---3--:R-:W-:Y:S01]  /*1d220*/  FADD.FTZ R5, R134, R5 ;  /* 0x0000000586057221 */ /* 0x008fe20000010000 */
[----:B-1----:R-:W-:Y:S01]  /*1d230*/  F2FP.F16.F32.PACK_AB R140, R104, R99 ;  /* 0x00000063688c723e */ /* 0x002fe200000000ff */
[C---:B----4-:R-:W-:Y:S01]  /*1d240*/  FADD.FTZ R6, R11.reuse, R14 ;  /* 0x0000000e0b067221 */ /* 0x050fe20000010000 */
[----:B------:R-:W-:Y:S01]  /*1d250*/  F2FP.F16.F32.PACK_AB R138, R11, R138 ;  /* 0x0000008a0b8a723e */ /* 0x000fe200000000ff */
[----:B------:R-:W-:Y:S02]  /*1d260*/  IMAD.MOV.U32 R11, RZ, RZ, R3 ;  /* 0x000000ffff0b7224 */ /* 0x000fe400078e0003 */
[C---:B--2---:R-:W-:Y:S01]  /*1d270*/  FADD.FTZ R5, R101.reuse, R5 ;  /* 0x0000000565057221 */ /* 0x044fe20000010000 */
[----:B------:R-:W-:Y:S01]  /*1d280*/  F2FP.F16.F32.PACK_AB R139, R101, R134 ;  /* 0x00000086658b723e */ /* 0x000fe200000000ff */
[----:B0-----:R-:W-:Y:S06]  /*1d290*/  @P2 BRA `(.L_x_1915) ;  /* 0xffffffcc00c42947 */ /* 0x001fec000383ffff */
.L_x_1896:
[----:B------:R-:W-:Y:S05]  /*1d2a0*/  BSYNC B0 ;  /* 0x0000000000007941 */ /* 0x000fea0003800000 */
.L_x_1895:
        /* <DEDUP_REMOVED lines=67> */
.L_x_1916:
[----:B------:R-:W-:Y:S01]  /*1d6e0*/  IMAD R13, R22, 0x8, R16 ;  /* 0x00000008160d7824 */ /* 0x000fe200078e0210 */
[----:B------:R-:W-:-:S04]  /*1d6f0*/  SHF.L.U32 R0, R23, 0x1f, RZ ;  /* 0x0000001f17007819 */ /* 0x000fc800000006ff */
[----:B------:R0:W1:Y:S01]  /*1d700*/  SYNCS.PHASECHK.TRANS64.TRYWAIT P2, [R13+URZ+0x2a850], R0 ;  /* 0x02a850000d0075a7 */ /* 0x000062000804017f */
[----:B------:R-:W-:Y:S05]  /*1d710*/  @!P0 BRA `(.L_x_1917) ;  /* 0x0000000000048947 */ /* 0x000fea0003800000 */
[----:B------:R-:W-:Y:S01]  /*1d720*/  BPT.TRAP 0x1 ;  /* 0x000000040000795c */ /* 0x000fe20000300000 */
.L_x_1917:
        /* <DEDUP_REMOVED lines=9> */
.L_x_1919:
[----:B------:R-:W-:Y:S05]  /*1d7c0*/  BSYNC B0 ;  /* 0x0000000000007941 */ /* 0x000fea0003800000 */
.L_x_1918:
[----:B------:R-:W-:Y:S01]  /*1d7d0*/  IMAD.MOV.U32 R9, RZ, RZ, 0x40000040 ;  /* 0x40000040ff097424 */ /* 0x000fe200078e00ff */
[C---:B------:R-:W-:Y:S01]  /*1d7e0*/  R2UR UR6, R8.reuse ;  /* 0x00000000080672ca */ /* 0x040fe200000e0000 */
[----:B------:R-:W-:Y:S01]  /*1d7f0*/  WARPGROUP.ARRIVE ;  /* 0x00000000000079c5 */ /* 0x000fe20000000000 */
[----:B------:R-:W-:Y:S01]  /*1d800*/  VIADD R10, R8, 0x80 ;  /* 0x00000080080a7836 */ /* 0x000fe20000000000 */
[----:B01----:R-:W0:Y:S01]  /*1d810*/  SHFL.BFLY PT, R0, R5, 0x2, 0x1f ;  /* 0x0c401f0005007f89 */ /* 0x003e2200000e0000 */
[----:B------:R-:W-:Y:S01]  /*1d820*/  R2UR UR7, R9 ;  /* 0x00000000090772ca */ /* 0x000fe200000e0000 */
[----:B------:R-:W-:Y:S01]  /*1d830*/  IMAD.MOV.U32 R11, RZ, RZ, 0x40000040 ;  /* 0x40000040ff0b7424 */ /* 0x000fe200078e00ff */
[----:B------:R-:W-:Y:S01]  /*1d840*/  IADD3 R22, R22, 0x1, RZ ;  /* 0x0000000116167810 */ /* 0x000fe20007ffe0ff */
[----:B------:R-:W-:Y:S02]  /*1d850*/  IMAD.MOV.U32 R9, RZ, RZ, 0x40000040 ;  /* 0x40000040ff097424 */ /* 0x000fe400078e00ff */
[----:B------:R-:W-:Y:S01]  /*1d860*/  IMAD.MOV.U32 R20, RZ, RZ, -0x800000 ;  /* 0xff800000ff147424 */ /* 0x000fe200078e00ff */
[----:B------:R-:W-:Y:S01]  /*1d870*/  ISETP.NE.AND P2, PT, R22, 0x2, PT ;  /* 0x000000021600780c */ /* 0x000fe20003f45270 */
[----:B------:R-:W-:-:S03]  /*1d880*/  VIADD R187, R187, 0x1 ;  /* 0x00000001bbbb7836 */ /* 0x000fc60000000000 */
[----:B------:R-:W-:-:S03]  /*1d890*/  SEL R22, R22, RZ, P2 ;  /* 0x000000ff16167207 */ /* 0x000fc60001000000 */
[----:B------:R-:W-:Y:S01]  /*1d8a0*/  HGMMA.64x128x16.F32 R24, R156, gdesc[UR4].tnspB, R24, gsb0 ;  /* 0x41e000049c187df0 */ /* 0x000fe20008000818 */
[----:B------:R-:W-:Y:S01]  /*1d8b0*/  R2UR UR6, R10 ;  /* 0x000000000a0672ca */ /* 0x000fe200000e0000 */
[----:B------:R-:W-:Y:S01]  /*1d8c0*/  VIADD R10, R8, 0x100 ;  /* 0x00000100080a7836 */ /* 0x000fe20000000000 */
[----:B------:R-:W-:Y:S02]  /*1d8d0*/  R2UR UR7, R11 ;  /* 0x000000000b0772ca */ /* 0x000fe400000e0000 */
[----:B------:R-:W-:Y:S01]  /*1d8e0*/  MOV R11, 0x40000040 ;  /* 0x40000040000b7802 */ /* 0x000fe20000000f00 */
[----:B0-----:R-:W-:Y:S01]  /*1d8f0*/  FADD.FTZ R2, R0, R5 ;  /* 0x0000000500027221 */ /* 0x001fe20000010000 */
[----:B------:R-:W-:Y:S01]  /*1d900*/  IMAD.MOV.U32 R5, RZ, RZ, RZ ;  /* 0x000000ffff057224 */ /* 0x000fe200078e00ff */
        /* <DEDUP_REMOVED lines=19> */
[----:B------:R-:W-:Y:S02]  /*1da40*/  R2UR UR7, R11 ;  /* 0x000000000b0772ca */ /* 0x000fe400000e0000 */
[----:B------:R-:W0:Y:S02]  /*1da50*/  SHFL.BFLY PT, R11, R2, 0x1, 0x1f ;  /* 0x0c201f00020b7f89 */ /* 0x000e2400000e0000 */
[----:B0-----:R-:W-:Y:S01]  /*1da60*/  FADD.FTZ R14, R2, R11 ;  /* 0x0000000b020e7221 */ /* 0x001fe20000010000 */
[----:B------:R-:W-:-:S04]  /*1da70*/  @!P1 VIADD R11, R13, 0x2a860 ;  /* 0x0002a8600d0b9836 */ /* 0x000fc80000000000 */
[----:B------:R-:W-:Y:S02]  /*1da80*/  FSETP.NE.FTZ.AND P3, PT, R14, RZ, PT ;  /* 0x000000ff0e00720b */ /* 0x000fe40003f75000 */
[----:B------:R-:W-:-:S11]  /*1da90*/  @!P1 PRMT R11, RZ, 0x654, R11 ;  /* 0x00000654ff0b9816 */ /* 0x000fd6000000000b */
[----:B------:R-:W0:Y:S01]  /*1daa0*/  @P3 MUFU.LG2 R10, R14 ;  /* 0x0000000e000a3308 */ /* 0x000e220000000c00 */
[----:B------:R-:W-:Y:S01]  /*1dab0*/  @P3 FMUL.FTZ R16, R7, 0.69314718246459960938 ;  /* 0x3f31721807103820 */ /* 0x000fe20000410000 */
[----:B------:R-:W-:Y:S02]  /*1dac0*/  WARPGROUP.DEPBAR.LE gsb0, 0x0 ;  /* 0x00008000000079c5 */ /* 0x000fe40000010000 */
[----:B------:R-:W-:-:S06]  /*1dad0*/  WARPGROUP.ARRIVE ;  /* 0x00000000000079c5 */ /* 0x000fcc0000000000 */
[----:B------:R-:W-:Y:S01]  /*1dae0*/  HGMMA.64x128x16.F32 R24, R140, gdesc[UR4].tnspB, R24, gsb0 ;  /* 0x41e000048c187df0 */ /* 0x000fe20008000818 */
[----:B------:R-:W-:Y:S01]  /*1daf0*/  R2UR UR6, R8 ;  /* 0x00000000080672ca */ /* 0x000fe200000e0000 */
[----:B------:R-:W-:Y:S01]  /*1db00*/  IMAD.MOV.U32 R8, RZ, RZ, RZ ;  /* 0x000000ffff087224 */ /* 0x000fe200078e00ff */
[----:B------:R-:W-:Y:S02]  /*1db10*/  R2UR UR7, R9 ;  /* 0x00000000090772ca */ /* 0x000fe400000e0000 */
[----:B------:R-:W1:Y:S03]  /*1db20*/  SHFL.BFLY PT, R9, R6, 0x2, 0x1f ;  /* 0x0c401f0006097f89 */ /* 0x000e6600000e0000 */
[----:B------:R-:W-:Y:S01]  /*1db30*/  @P3 MUFU.RCP R8, R14 ;  /* 0x0000000e00083308 */ /* 0x000fe20000001000 */
[----:B-1----:R-:W-:-:S05]  /*1db40*/  FADD.FTZ R9, R9, R6 ;  /* 0x0000000609097221 */ /* 0x002fca0000010000 */
[----:B------:R-:W1:Y:S02]  /*1db50*/  SHFL.BFLY PT, R0, R9, 0x1, 0x1f ;  /* 0x0c201f0009007f89 */ /* 0x000e6400000e0000 */
[----:B-1----:R-:W-:Y:S01]  /*1db60*/  FADD.FTZ R12, R9, R0 ;  /* 0x00000000090c7221 */ /* 0x002fe20000010000 */
[----:B------:R-:W-:Y:S01]  /*1db70*/  SEL R0, RZ, 0x1, P2 ;  /* 0x00000001ff007807 */ /* 0x000fe20001000000 */
[----:B0-----:R-:W-:-:S03]  /*1db80*/  @P3 FMUL.FTZ R9, R10, 0.69314718246459960938 ;  /* 0x3f3172180a093820 */ /* 0x001fc60000410000 */
[----:B------:R-:W-:Y:S01]  /*1db90*/  FSETP.NE.FTZ.AND P0, PT, R12, RZ, PT ;  /* 0x000000ff0c00720b */ /* 0x000fe20003f15000 */
[----:B------:R-:W-:Y:S01]  /*1dba0*/  @P3 FFMA.FTZ R20, R16, R4, R9 ;  /* 0x0000000410143223 */ /* 0x000fe20000010009 */
[----:B------:R-:W-:Y:S01]  /*1dbb0*/  LOP3.LUT R23, R23, R0, RZ, 0x3c, !PT ;  /* 0x0000000017177212 */ /* 0x000fe200078e3cff */
[----:B------:R-:W-:-:S10]  /*1dbc0*/  IMAD.MOV.U32 R0, RZ, RZ, -0x800000 ;  /* 0xff800000ff007424 */ /* 0x000fd400078e00ff */
[----:B------:R-:W0:Y:S01]  /*1dbd0*/  @P0 MUFU.LG2 R6, R12 ;  /* 0x0000000c00060308 */ /* 0x000e220000000c00 */
[----:B------:R-:W-:-:S07]  /*1dbe0*/  @P0 FMUL.FTZ R2, R7, 0.69314718246459960938 ;  /* 0x3f31721807020820 */ /* 0x000fce0000410000 */
        /* <DEDUP_REMOVED lines=8> */
[----:B------:R0:W-:Y:S01]  /*1dc70*/  @!P1 SYNCS.ARRIVE.TRANS64.RED.A1T0 RZ, [R11+URZ], RZ ;  /* 0x000000ff0bff99a7 */ /* 0x0001e2000810043f */
[-C--:B-1----:R-:W-:Y:S01]  /*1dc80*/  FMUL.FTZ R21, R36, R5.reuse ;  /* 0x0000000524157220 */ /* 0x082fe20000410000 */
        /* <DEDUP_REMOVED lines=62> */
[----:B0-----:R-:W-:-:S07]  /*1e070*/  FMUL.FTZ R87, R87, R8 ;  /* 0x0000000857577220 */ /* 0x001fce0000410000 */
.L_x_1781:
        /* <DEDUP_REMOVED lines=10> */
[----:B------:R-:W-:Y:S01]  /*1e120*/  ULDC.64 UR4, c[0x0][0xc00] ;  /* 0x0003000000047ab9 */ /* 0x000fe20000000a00 */
[----:B------:R-:W-:Y:S01]  /*1e130*/  F2FP.F16.F32.PACK_AB R35, R35, R70 ;  /* 0x000000462323723e */ /* 0x000fe200000000ff */
[----:B------:R-:W-:Y:S01]  /*1e140*/  ULDC.64 UR6, c[0x0][0x208] ;  /* 0x0000820000067ab9 */ /* 0x000fe20000000a00 */
[----:B------:R-:W-:Y:S02]  /*1e150*/  F2FP.F16.F32.PACK_AB R36, R73, R36 ;  /* 0x000000244924723e */ /* 0x000fe400000000ff */
[----:B------:R-:W-:Y:S02]  /*1e160*/  F2FP.F16.F32.PACK_AB R37, R37, R74 ;  /* 0x0000004a2525723e */ /* 0x000fe400000000ff */
[----:B------:R-:W-:Y:S02]  /*1e170*/  F2FP.F16.F32.PACK_AB R39, R39, R78 ;  /* 0x0000004e2727723e */ /* 0x000fe400000000ff */
[----:B------:R-:W-:-:S02]  /*1e180*/  MOV R2, R16 ;  /* 0x0000001000027202 */ /* 0x000fc40000000f00 */
[----:B--2---:R-:W-:-:S03]  /*1e190*/  MOV R3, R5 ;  /* 0x0000000500037202 */ /* 0x004fc60000000f00 */
[----:B------:R-:W-:-:S03]  /*1e1a0*/  IMAD.WIDE R4, R225, 0x2, R2 ;  /* 0x00000002e1047825 */ /* 0x000fc600078e0202 */
[C---:B------:R-:W-:Y:S02]  /*1e1b0*/  IADD3 R101, P3, R4.reuse, 0x4000, RZ ;  /* 0x0000400004657810 */ /* 0x040fe40007f7e0ff */
[C---:B------:R-:W-:Y:S02]  /*1e1c0*/  LOP3.LUT R15, R4.reuse, 0x380, RZ, 0xc0, !PT ;  /* 0x00000380040f7812 */ /* 0x040fe400078ec0ff */
[----:B------:R-:W-:Y:S02]  /*1e1d0*/  IADD3 R79, P4, R4, 0x60, RZ ;  /* 0x00000060044f7810 */ /* 0x000fe40007f9e0ff */
[----:B------:R-:W-:Y:S02]  /*1e1e0*/  LOP3.LUT R14, R101, 0x380, RZ, 0xc0, !PT ;  /* 0x00000380650e7812 */ /* 0x000fe400078ec0ff */
[----:B------:R-:W-:Y:S01]  /*1e1f0*/  SHF.R.U64 R15, R15, 0x3, RZ ;  /* 0x000000030f0f7819 */ /* 0x000fe200000012ff */
[----:B------:R-:W-:Y:S01]  /*1e200*/  IMAD.X R13, RZ, RZ, R5, P4 ;  /* 0x000000ffff0d7224 */ /* 0x000fe200020e0605 */
[----:B------:R-:W-:-:S02]  /*1e210*/  LOP3.LUT R12, R79, 0x380, RZ, 0xc0, !PT ;  /* 0x000003804f0c7812 */ /* 0x000fc400078ec0ff */
[----:B------:R-:W-:Y:S01]  /*1e220*/  SHF.R.U64 R14, R14, 0x3, RZ ;  /* 0x000000030e0e7819 */ /* 0x000fe200000012ff */
[----:B------:R-:W-:Y:S01]  /*1e230*/  BAR.SYNC.DEFER_BLOCKING 0x1, 0x100 ;  /* 0x0044000000007b1d */ /* 0x000fe20000010000 */
[C---:B------:R-:W-:Y:S02]  /*1e240*/  IADD3 R71, P6, R4.reuse, 0x20, RZ ;  /* 0x0000002004477810 */ /* 0x040fe40007fde0ff */
[C---:B------:R-:W-:Y:S02]  /*1e250*/  IADD3 R75, P5, R4.reuse, 0x40, RZ ;  /* 0x00000040044b7810 */ /* 0x040fe40007fbe0ff */
[C---:B------:R-:W-:Y:S01]  /*1e260*/  IADD3 R103, P2, R4.reuse, 0x4020, RZ ;  /* 0x0000402004677810 */ /* 0x040fe20007f5e0ff */
[--C-:B------:R-:W-:Y:S01]  /*1e270*/  IMAD.X R9, RZ, RZ, R5.reuse, P6 ;  /* 0x000000ffff097224 */ /* 0x100fe200030e0605 */
        /* <DEDUP_REMOVED lines=8> */
[----:B------:R-:W-:-:S02]  /*1e300*/  LOP3.LUT R14, R14, R101, RZ, 0x3c, !PT ;  /* 0x000000650e0e7212 */ /* 0x000fc400078e3cff */
[----:B------:R-:W-:Y:S02]  /*1e310*/  LOP3.LUT R12, R12, R79, RZ, 0x3c, !PT ;  /* 0x0000004f0c0c7212 */ /* 0x000fe400078e3cff */
[----:B------:R-:W-:Y:S02]  /*1e320*/  MOV R79, R14 ;  /* 0x0000000e004f7202 */ /* 0x000fe40000000f00 */
[----:B------:R-:W-:Y:S02]  /*1e330*/  F2FP.F16.F32.PACK_AB R15, R55, R54 ;  /* 0x00000036370f723e */ /* 0x000fe400000000ff */
[----:B------:R-:W-:Y:S01]  /*1e340*/  IADD3.X R33, RZ, R5, RZ, P0, !PT ;  /* 0x00000005ff217210 */ /* 0x000fe200007fe4ff */
[----:B------:R-:W2:Y:S01]  /*1e350*/  LDC R55, c[0x0][0xbe8] ;  /* 0x0002fa00ff377b82 */ /* 0x000ea20000000800 */
[----:B------:R-:W-:Y:S02]  /*1e360*/  ISETP.NE.U32.AND P0, PT, RZ, UR4, PT ;  /* 0x00000004ff007c0c */ /* 0x000fe4000bf05070 */
[----:B------:R-:W-:-:S02]  /*1e370*/  LOP3.LUT R8, R71, 0x380, RZ, 0xc0, !PT ;  /* 0x0000038047087812 */ /* 0x000fc400078ec0ff */
[----:B------:R-:W-:Y:S02]  /*1e380*/  MOV R94, R4 ;  /* 0x00000004005e7202 */ /* 0x000fe40000000f00 */
[----:B------:R-:W-:Y:S01]  /*1e390*/  ISETP.NE.AND.EX P0, PT, RZ, UR5, PT, P0 ;  /* 0x00000005ff007c0c */ /* 0x000fe2000bf05300 */
[----:B------:R-:W-:Y:S01]  /*1e3a0*/  ULDC.64 UR4, c[0x0][0xc08] ;  /* 0x0003020000047ab9 */ /* 0x000fe20000000a00 */
[----:B------:R-:W-:Y:S02]  /*1e3b0*/  LOP3.LUT R10, R75, 0x380, RZ, 0xc0, !PT ;  /* 0x000003804b0a7812 */ /* 0x000fe400078ec0ff */
[----:B------:R-:W-:Y:S02]  /*1e3c0*/  F2FP.F16.F32.PACK_AB R5, R32, R99 ;  /* 0x000000632005723e */ /* 0x000fe400000000ff */
[----:B------:R-:W-:Y:S02]  /*1e3d0*/  LOP3.LUT R32, R105, 0x380, RZ, 0xc0, !PT ;  /* 0x0000038069207812 */ /* 0x000fe400078ec0ff */
[----:B-1----:R-:W-:-:S02]  /*1e3e0*/  LOP3.LUT R24, R103, 0x380, RZ, 0xc0, !PT ;  /* 0x0000038067187812 */ /* 0x002fc400078ec0ff */
[----:B------:R-:W-:Y:S02]  /*1e3f0*/  LOP3.LUT R38, R107, 0x380, RZ, 0xc0, !PT ;  /* 0x000003806b267812 */ /* 0x000fe400078ec0ff */
[----:B------:R-:W-:Y:S02]  /*1e400*/  ISETP.NE.U32.AND P2, PT, RZ, UR4, PT ;  /* 0x00000004ff007c0c */ /* 0x000fe4000bf45070 */
[----:B------:R-:W-:Y:S02]  /*1e410*/  SHF.R.U64 R8, R8, 0x3, RZ ;  /* 0x0000000308087819 */ /* 0x000fe400000012ff */
[----:B------:R-:W-:Y:S02]  /*1e420*/  SHF.R.U64 R10, R10, 0x3, RZ ;  /* 0x000000030a0a7819 */ /* 0x000fe400000012ff */
[----:B------:R-:W-:Y:S02]  /*1e430*/  F2FP.F16.F32.PACK_AB R4, R7, R6 ;  /* 0x000000060704723e */ /* 0x000fe400000000ff */
[----:B------:R-:W-:-:S02]  /*1e440*/  F2FP.F16.F32.PACK_AB R6, R91, R28 ;  /* 0x0000001c5b06723e */ /* 0x000fc400000000ff */
[----:B------:R-:W-:Y:S02]  /*1e450*/  SHF.R.U64 R32, R32, 0x3, RZ ;  /* 0x0000000320207819 */ /* 0x000fe400000012ff */
[----:B------:R-:W-:Y:S02]  /*1e460*/  F2FP.F16.F32.PACK_AB R7, R30, R97 ;  /* 0x000000611e07723e */ /* 0x000fe400000000ff */
[----:B------:R-:W-:Y:S02]  /*1e470*/  SHF.R.U64 R24, R24, 0x3, RZ ;  /* 0x0000000318187819 */ /* 0x000fe400000012ff */
[----:B------:R-:W-:Y:S01]  /*1e480*/  SHF.R.U64 R38, R38, 0x3, RZ ;  /* 0x0000000326267819 */ /* 0x000fe200000012ff */
[----:B------:R1:W-:Y:S01]  /*1e490*/  STSM.16.M88.4 [R94], R4 ;  /* 0x000000045e007844 */ /* 0x0003e20000000200 */
[----:B------:R-:W-:Y:S02]  /*1e4a0*/  ISETP.NE.AND.EX P2, PT, RZ, UR5, PT, P2 ;  /* 0x00000005ff007c0c */ /* 0x000fe4000bf45320 */
[----:B------:R-:W-:-:S02]  /*1e4b0*/  LOP3.LUT R8, R8, R71, RZ, 0x3c, !PT ;  /* 0x0000004708087212 */ /* 0x000fc400078e3cff */
[----:B------:R-:W-:Y:S02]  /*1e4c0*/  LOP3.LUT R10, R10, R75, RZ, 0x3c, !PT ;  /* 0x0000004b0a0a7212 */ /* 0x000fe400078e3cff */
[----:B------:R-:W-:Y:S02]  /*1e4d0*/  LOP3.LUT R30, R32, R105, RZ, 0x3c, !PT ;  /* 0x00000069201e7212 */ /* 0x000fe400078e3cff */
[----:B------:R-:W-:Y:S02]  /*1e4e0*/  LOP3.LUT R28, R24, R103, RZ, 0x3c, !PT ;  /* 0x00000067181c7212 */ /* 0x000fe400078e3cff */
[----:B------:R-:W-:Y:S02]  /*1e4f0*/  LOP3.LUT R32, R38, R107, RZ, 0x3c, !PT ;  /* 0x0000006b26207212 */ /* 0x000fe400078e3cff */
[----:B------:R-:W-:Y:S02]  /*1e500*/  MOV R38, R8 ;  /* 0x0000000800267202 */ /* 0x000fe40000000f00 */
[----:B------:R-:W-:-:S02]  /*1e510*/  MOV R92, R10 ;  /* 0x0000000a005c7202 */ /* 0x000fc40000000f00 */
[----:B-1----:R-:W-:Y:S02]  /*1e520*/  F2FP.F16.F32.PACK_AB R4, R88, R89 ;  /* 0x000000595804723e */ /* 0x002fe400000000ff */
[----:B------:R-:W-:Y:S02]  /*1e530*/  F2FP.F16.F32.PACK_AB R5, R72, R95 ;  /* 0x0000005f4805723e */ /* 0x000fe400000000ff */
[----:B------:R-:W-:Y:S02]  /*1e540*/  F2FP.F16.F32.PACK_AB R6, R90, R21 ;  /* 0x000000155a06723e */ /* 0x000fe400000000ff */
[----:B------:R-:W-:Y:S02]  /*1e550*/  F2FP.F16.F32.PACK_AB R7, R34, R93 ;  /* 0x0000005d2207723e */ /* 0x000fe400000000ff */
[----:B------:R-:W-:Y:S02]  /*1e560*/  MOV R91, R12 ;  /* 0x0000000c005b7202 */ /* 0x000fe40000000f00 */
[----:B------:R-:W-:Y:S01]  /*1e570*/  F2FP.F16.F32.PACK_AB R8, R41, R40 ;  /* 0x000000282908723e */ /* 0x000fe200000000ff */
[----:B------:R-:W-:Y:S01]  /*1e580*/  STSM.16.M88.4 [R38], R4 ;  /* 0x0000000426007844 */ /* 0x000fe20000000200 */
[----:B------:R-:W-:Y:S01]  /*1e590*/  F2FP.F16.F32.PACK_AB R9, R43, R42 ;  /* 0x0000002a2b09723e */ /* 0x000fe200000000ff */
[----:B------:R-:W1:Y:S01]  /*1e5a0*/  LDC.64 R40, c[0x0][0xc00] ;  /* 0x00030000ff287b82 */ /* 0x000e620000000a00 */
[----:B------:R-:W-:-:S02]  /*1e5b0*/  F2FP.F16.F32.PACK_AB R10, R45, R44 ;  /* 0x0000002c2d0a723e */ /* 0x000fc400000000ff */
[----:B------:R-:W-:Y:S02]  /*1e5c0*/  F2FP.F16.F32.PACK_AB R11, R47, R46 ;  /* 0x0000002e2f0b723e */ /* 0x000fe400000000ff */
[----:B------:R-:W-:Y:S02]  /*1e5d0*/  MOV R75, R28 ;  /* 0x0000001c004b7202 */ /* 0x000fe40000000f00 */
[----:B------:R-:W-:Y:S01]  /*1e5e0*/  MOV R71, R30 ;  /* 0x0000001e00477202 */ /* 0x000fe20000000f00 */
[----:B------:R3:W-:Y:S01]  /*1e5f0*/  STSM.16.M88.4 [R92], R8 ;  /* 0x000000085c007844 */ /* 0x0007e20000000200 */
[----:B------:R-:W-:Y:S02]  /*1e600*/  F2FP.F16.F32.PACK_AB R12, R49, R48 ;  /* 0x00000030310c723e */ /* 0x000fe400000000ff */
[----:B------:R-:W-:Y:S02]  /*1e610*/  F2FP.F16.F32.PACK_AB R14, R53, R52 ;  /* 0x00000034350e723e */ /* 0x000fe400000000ff */
[----:B--2---:R-:W-:Y:S01]  /*1e620*/  ISETP.NE.AND P1, PT, R55, 0x1, PT ;  /* 0x000000013700780c */ /* 0x004fe20003f25270 */
[----:B------:R-:W-:Y:S01]  /*1e630*/  ULDC UR4, c[0x0][0xa88] ;  /* 0x0002a20000047ab9 */ /* 0x000fe20000000800 */
[----:B------:R-:W-:Y:S01]  /*1e640*/  F2FP.F16.F32.PACK_AB R13, R51, R50 ;  /* 0x00000032330d723e */ /* 0x000fe200000000ff */
[----:B------:R-:W-:Y:S01]  /*1e650*/  IMAD.MOV.U32 R48, RZ, RZ, RZ ;  /* 0x000000ffff307224 */ /* 0x000fe200078e00ff */
[----:B------:R-:W-:-:S02]  /*1e660*/  MOV R24, R32 ;  /* 0x0000002000187202 */ /* 0x000fc40000000f00 */
[----:B------:R-:W-:Y:S01]  /*1e670*/  F2FP.F16.F32.PACK_AB R28, R57, R56 ;  /* 0x00000038391c723e */ /* 0x000fe200000000ff */
[----:B------:R2:W-:Y:S01]  /*1e680*/  STSM.16.M88.4 [R91], R12 ;  /* 0x0000000c5b007844 */ /* 0x0005e20000000200 */
[----:B------:R-:W-:Y:S02]  /*1e690*/  F2FP.F16.F32.PACK_AB R29, R59, R58 ;  /* 0x0000003a3b1d723e */ /* 0x000fe400000000ff */
[----:B------:R-:W-:Y:S01]  /*1e6a0*/  F2FP.F16.F32.PACK_AB R30, R61, R60 ;  /* 0x0000003c3d1e723e */ /* 0x000fe200000000ff */
[----:B---3--:R-:W3:Y:S01]  /*1e6b0*/  @P2 LDC.64 R8, c[0x0][0xc08] ;  /* 0x00030200ff082b82 */ /* 0x008ee20000000a00 */
[----:B------:R-:W-:Y:S01]  /*1e6c0*/  F2FP.F16.F32.PACK_AB R31, R63, R62 ;  /* 0x0000003e3f1f723e */ /* 0x000fe200000000ff */
[----:B-1----:R-:W-:Y:S01]  /*1e6d0*/  IMAD.WIDE R40, R186, 0x4, R40 ;  /* 0x00000004ba287825 */ /* 0x002fe200078e0228 */
[----:B------:R-:W-:Y:S02]  /*1e6e0*/  F2FP.F16.F32.PACK_AB R32, R65, R64 ;  /* 0x000000404120723e */ /* 0x000fe400000000ff */
[----:B------:R-:W-:Y:S01]  /*1e6f0*/  F2FP.F16.F32.PACK_AB R33, R67, R66 ;  /* 0x000000424321723e */ /* 0x000fe200000000ff */
[----:B------:R-:W-:Y:S01]  /*1e700*/  STSM.16.M88.4 [R79], R28 ;  /* 0x0000001c4f007844 */ /* 0x000fe20000000200 */
[----:B------:R-:W-:Y:S01]  /*1e710*/  F2FP.F16.F32.PACK_AB R34, R69, R68 ;  /* 0x000000444522723e */ /* 0x000fe200000000ff */
[----:B------:R-:W1:Y:S01]  /*1e720*/  @P1 LDC R10, c[0x0][0xbec] ;  /* 0x0002fb00ff0a1b82 */ /* 0x000e620000000800 */
[----:B------:R-:W-:-:S02]  /*1e730*/  F2FP.F16.F32.PACK_AB R38, R77, R76 ;  /* 0x0000004c4d26723e */ /* 0x000fc400000000ff */
[----:B------:R-:W-:Y:S01]  /*1e740*/  F2FP.F16.F32.PACK_AB R4, R81, R80 ;  /* 0x000000505104723e */ /* 0x000fe200000000ff */
[----:B------:R-:W-:Y:S01]  /*1e750*/  STSM.16.M88.4 [R75], R32 ;  /* 0x000000204b007844 */ /* 0x000fe20000000200 */
[----:B------:R-:W-:Y:S02]  /*1e760*/  F2FP.F16.F32.PACK_AB R5, R83, R82 ;  /* 0x000000525305723e */ /* 0x000fe400000000ff */
[----:B------:R-:W-:Y:S01]  /*1e770*/  F2FP.F16.F32.PACK_AB R6, R85, R84 ;  /* 0x000000545506723e */ /* 0x000fe200000000ff */
[----:B------:R-:W-:Y:S01]  /*1e780*/  STSM.16.M88.4 [R71], R36 ;  /* 0x0000002447007844 */ /* 0x000fe20000000200 */
[----:B------:R-:W-:Y:S01]  /*1e790*/  F2FP.F16.F32.PACK_AB R7, R87, R86 ;  /* 0x000000565707723e */ /* 0x000fe200000000ff */
[----:B--2---:R-:W2:Y:S04]  /*1e7a0*/  @P1 LDC R13, c[0x0][0xbf0] ;  /* 0x0002fc00ff0d1b82 */ /* 0x004ea80000000800 */
[----:B------:R4:W-:Y:S04]  /*1e7b0*/  STSM.16.M88.4 [R24], R4 ;  /* 0x0000000418007844 */ /* 0x0009e80000000200 */
[----:B------:R-:W-:Y:S01]  /*1e7c0*/  BAR.SYNC.DEFER_BLOCKING 0x1, 0x100 ;  /* 0x0044000000007b1d */ /* 0x000fe20000010000 */
[----:B----4-:R-:W-:-:S02]  /*1e7d0*/  IMAD.U32 R6, RZ, RZ, UR4 ;  /* 0x00000004ff067e24 */ /* 0x010fc4000f8e00ff */
[----:B---3--:R-:W-:-:S03]  /*1e7e0*/  @P2 IMAD.WIDE R4, R186, 0x4, R8 ;  /* 0x00000004ba042825 */ /* 0x008fc600078e0208 */
[----:B------:R3:W5:Y:S04]  /*1e7f0*/  @P0 LDG.E R48, desc[UR6][R40.64] ;  /* 0x0000000628300981 */ /* 0x000768000c1e1900 */
[----:B------:R3:W5:Y:S01]  /*1e800*/  @P2 LDG.E R6, desc[UR6][R4.64] ;  /* 0x0000000604062981 */ /* 0x000762000c1e1900 */
[----:B------:R-:W-:Y:S05]  /*1e810*/  @P2 BRA `(.L_x_1923) ;  /* 0x0000000000142947 */ /* 0x000fea0003800000 */
[----:B------:R-:W-:Y:S05]  /*1e820*/  @!P0 BRA `(.L_x_1923) ;  /* 0x0000000000108947 */ /* 0x000fea0003800000 */
[----:B------:R-:W-:Y:S02]  /*1e830*/  ULDC.64 UR4, c[0x0][0x208] ;  /* 0x0000820000047ab9 */ /* 0x000fe40000000a00 */
[----:B---3--:R-:W3:Y:S04]  /*1e840*/  LDG.E R5, desc[UR4][R40.64] ;  /* 0x0000000428057981 */ /* 0x008ee8000c1e1900 */
[----:B-----5:R-:W3:Y:S02]  /*1e850*/  LDG.E R6, desc[UR4][R40.64+0x4] ;  /* 0x0000040428067981 */ /* 0x020ee4000c1e1900 */
[----:B---3--:R-:W-:-:S07]  /*1e860*/  IMAD.IADD R6, R6, 0x1, -R5 ;  /* 0x0000000106067824 */ /* 0x008fce00078e0a05 */
.L_x_1923:
[----:B------:R-:W-:Y:S01]  /*1e870*/  SHF.R.S32.HI R54, RZ, 0x1f, R185 ;  /* 0x0000001fff367819 */ /* 0x000fe200000114b9 */
[----:B------:R-:W-:Y:S01]  /*1e880*/  IMAD.IADD R15, R181, 0x1, R177 ;  /* 0x00000001b50f7824 */ /* 0x000fe200078e02b1 */
[----:B------:R-:W-:Y:S01]  /*1e890*/  ULDC.64 UR4, c[0x0][0xb90] ;  /* 0x0002e40000047ab9 */ /* 0x000fe20000000a00 */
[----:B-----5:R-:W-:Y:S01]  /*1e8a0*/  SHF.R.S32.HI R49, RZ, 0x1f, R48 ;  /* 0x0000001fff317819 */ /* 0x020fe20000011430 */
[----:B------:R-:W-:Y:S01]  /*1e8b0*/  IMAD R9, R190, 0x40, R182 ;  /* 0x00000040be097824 */ /* 0x000fe200078e02b6 */
[----:B------:R-:W-:Y:S01]  /*1e8c0*/  SEL R57, R186, RZ, !P0 ;  /* 0x000000ffba397207 */ /* 0x000fe20004000000 */
[----:B---3--:R-:W-:Y:S01]  /*1e8d0*/  IMAD R4, R54, UR4, RZ ;  /* 0x0000000436047c24 */ /* 0x008fe2000f8e02ff */
[----:B------:R-:W-:Y:S01]  /*1e8e0*/  ULDC.64 UR6, c[0x0][0x208] ;  /* 0x0000820000067ab9 */ /* 0x000fe20000000a00 */
[----:B-1----:R-:W-:Y:S01]  /*1e8f0*/  @P1 IMAD.HI.U32 R8, R15, R10, RZ ;  /* 0x0000000a0f081227 */ /* 0x002fe200078e00ff */
[----:B------:R-:W-:-:S03]  /*1e900*/  SHF.R.S32.HI R10, RZ, 0x1f, R186 ;  /* 0x0000001fff0a7819 */ /* 0x000fc600000114ba */
[C---:B------:R-:W-:Y:S01]  /*1e910*/  IMAD R11, R185.reuse, UR5, R4 ;  /* 0x00000005b90b7c24 */ /* 0x040fe2000f8e0204 */
[----:B------:R-:W-:Y:S01]  /*1e920*/  SEL R24, R10, RZ, !P0 ;  /* 0x000000ff0a187207 */ /* 0x000fe20004000000 */
[----:B------:R-:W-:Y:S01]  /*1e930*/  IMAD.WIDE.U32 R4, R185, UR4, R48 ;  /* 0x00000004b9047c25 */ /* 0x000fe2000f8e0030 */
[----:B------:R-:W-:-:S03]  /*1e940*/  ULDC.64 UR4, c[0x0][0xb98] ;  /* 0x0002e60000047ab9 */ /* 0x000fc60000000a00 */
[----:B------:R-:W-:Y:S01]  /*1e950*/  IMAD.MOV.U32 R7, RZ, RZ, R15 ;  /* 0x000000ffff077224 */ /* 0x000fe200078e000f */
[----:B--2---:R-:W-:Y:S01]  /*1e960*/  @P1 SHF.R.U32.HI R7, RZ, R13, R8 ;  /* 0x0000000dff071219 */ /* 0x004fe20000011608 */
[----:B------:R-:W-:Y:S01]  /*1e970*/  IMAD.WIDE R2, R9, 0x2, R2 ;  /* 0x0000000209027825 */ /* 0x000fe200078e0202 */
[----:B------:R-:W-:Y:S02]  /*1e980*/  IADD3 R5, R5, R11, RZ ;  /* 0x0000000b05057210 */ /* 0x000fe40007ffe0ff */
[--C-:B------:R-:W-:Y:S01]  /*1e990*/  SHF.R.S32.HI R11, RZ, 0x1f, R7.reuse ;  /* 0x0000001fff0b7819 */ /* 0x100fe20000011407 */
[----:B------:R-:W-:Y:S01]  /*1e9a0*/  IMAD.MOV R10, RZ, RZ, -R7 ;  /* 0x000000ffff0a7224 */ /* 0x000fe200078e0a07 */
[C---:B------:R-:W-:Y:S01]  /*1e9b0*/  IADD3 R13, P3, R2.reuse, 0x2000, RZ ;  /* 0x00002000020d7810 */ /* 0x040fe20007f7e0ff */
[----:B------:R-:W-:Y:S01]  /*1e9c0*/  IMAD.WIDE.U32 R4, R57, UR4, R4 ;  /* 0x0000000439047c25 */ /* 0x000fe2000f8e0004 */
[----:B------:R-:W-:Y:S02]  /*1e9d0*/  IADD3 R33, P6, R2, 0x4000, RZ ;  /* 0x0000400002217810 */ /* 0x000fe40007fde0ff */
[----:B------:R-:W-:Y:S01]  /*1e9e0*/  LOP3.LUT R12, R13, 0x380, RZ, 0xc0, !PT ;  /* 0x000003800d0c7812 */ /* 0x000fe200078ec0ff */
[----:B------:R-:W-:Y:S01]  /*1e9f0*/  IMAD R8, R24, UR4, RZ ;  /* 0x0000000418087c24 */ /* 0x000fe2000f8e02ff */
[----:B------:R-:W-:Y:S01]  /*1ea00*/  IADD3 R4, P2, R7, R4, RZ ;  /* 0x0000000407047210 */ /* 0x000fe20007f5e0ff */
[----:B------:R-:W-:Y:S01]  /*1ea10*/  IMAD R9, R55, R10, R15 ;  /* 0x0000000a37097224 */ /* 0x000fe200078e020f */
[----:B------:R-:W-:Y:S01]  /*1ea20*/  IADD3 R15, P0, R2, 0x1000, RZ ;  /* 0x00001000020f7810 */ /* 0x000fe20007f1e0ff */
[----:B------:R-:W-:Y:S01]  /*1ea30*/  IMAD R8, R57, UR5, R8 ;  /* 0x0000000539087c24 */ /* 0x000fe2000f8e0208 */
[----:B------:R-:W-:Y:S01]  /*1ea40*/  ULDC.64 UR4, c[0x0][0xb88] ;  /* 0x0002e20000047ab9 */ /* 0x000fe20000000a00 */
[----:B------:R-:W-:Y:S01]  /*1ea50*/  IMAD.IADD R14, R224, 0x1, R177 ;  /* 0x00000001e00e7824 */ /* 0x000fe200078e02b1 */
[----:B------:R-:W-:Y:S01]  /*1ea60*/  SHF.R.S32.HI R7, RZ, 0x1f, R9 ;  /* 0x0000001fff077819 */ /* 0x000fe20000011409 */
[----:B------:R-:W-:Y:S01]  /*1ea70*/  IMAD R59, R6, R55, RZ ;  /* 0x00000037063b7224 */ /* 0x000fe200078e02ff */
[----:B------:R-:W-:-:S02]  /*1ea80*/  IADD3.X R5, R11, R5, R8, P2, !PT ;  /* 0x000000050b057210 */ /* 0x000fc400017fe408 */
[----:B------:R-:W-:Y:S01]  /*1ea90*/  IADD3 R29, P2, R2, 0x3000, RZ ;  /* 0x00003000021d7810 */ /* 0x000fe20007f5e0ff */
[----:B------:R-:W-:Y:S01]  /*1eaa0*/  IMAD R10, R7, UR4, RZ ;  /* 0x00000004070a7c24 */ /* 0x000fe2000f8e02ff */
[----:B------:R-:W-:Y:S01]  /*1eab0*/  SHF.R.U64 R12, R12, 0x3, RZ ;  /* 0x000000030c0c7819 */ /* 0x000fe200000012ff */
[----:B------:R-:W-:Y:S01]  /*1eac0*/  IMAD.WIDE.U32 R4, R9, UR4, R4 ;  /* 0x0000000409047c25 */ /* 0x000fe2000f8e0004 */
[----:B------:R-:W-:Y:S02]  /*1ead0*/  LOP3.LUT R28, R29, 0x380, RZ, 0xc0, !PT ;  /* 0x000003801d1c7812 */ /* 0x000fe400078ec0ff */
[----:B------:R-:W-:Y:S01]  /*1eae0*/  LOP3.LUT R12, R12, R13, RZ, 0x3c, !PT ;  /* 0x0000000d0c0c7212 */ /* 0x000fe200078e3cff */
[----:B------:R-:W-:Y:S01]  /*1eaf0*/  IMAD R7, R9, UR5, R10 ;  /* 0x0000000509077c24 */ /* 0x000fe2000f8e020a */
[----:B------:R-:W-:Y:S01]  /*1eb00*/  ULDC.64 UR4, c[0x0][0xb50] ;  /* 0x0002d40000047ab9 */ /* 0x000fe20000000a00 */
[----:B------:R-:W-:Y:S01]  /*1eb10*/  SHF.R.U64 R28, R28, 0x3, RZ ;  /* 0x000000031c1c7819 */ /* 0x000fe200000012ff */
[----:B------:R-:W-:Y:S01]  /*1eb20*/  IMAD.X R9, RZ, RZ, R3, P0 ;  /* 0x000000ffff097224 */ /* 0x000fe200000e0603 */
[----:B------:R-:W-:Y:S01]  /*1eb30*/  LEA R10, P4, R4, UR4, 0x2 ;  /* 0x00000004040a7c11 */ /* 0x000fe2000f8810ff */
[----:B------:R-:W-:Y:S01]  /*1eb40*/  IMAD.IADD R5, R5, 0x1, R7 ;  /* 0x0000000105057824 */ /* 0x000fe200078e0207 */
[----:B------:R-:W-:Y:S01]  /*1eb50*/  LOP3.LUT P0, RZ, R201, 0x3, RZ, 0xc0, !PT ;  /* 0x00000003c9ff7812 */ /* 0x000fe2000780c0ff */
[----:B------:R-:W-:Y:S01]  /*1eb60*/  IMAD.X R13, RZ, RZ, R3, P3 ;  /* 0x000000ffff0d7224 */ /* 0x000fe200018e0603 */
[----:B------:R-:W-:Y:S01]  /*1eb70*/  LOP3.LUT R28, R28, R29, RZ, 0x3c, !PT ;  /* 0x0000001d1c1c7212 */ /* 0x000fe200078e3cff */
[----:B------:R-:W-:Y:S01]  /*1eb80*/  SHFL.IDX PT, R50, R10, RZ, 0x1c1f ;  /* 0x001c1fff0a327589 */ /* 0x000fe200000e0000 */
[----:B------:R-:W-:Y:S01]  /*1eb90*/  LEA.HI.X R11, R4, UR5, R5, 0x2, P4 ;  /* 0x00000005040b7c11 */ /* 0x000fe2000a0f1405 */
[C---:B------:R-:W-:Y:S01]  /*1eba0*/  VIADD R4, R14.reuse, 0x8 ;  /* 0x000000080e047836 */ /* 0x040fe20000000000 */
[----:B------:R-:W-:Y:S01]  /*1ebb0*/  IADD3.X R29, RZ, R3, RZ, P2, !PT ;  /* 0x00000003ff1d7210 */ /* 0x000fe200017fe4ff */
[----:B------:R-:W-:Y:S01]  /*1ebc0*/  SHFL.IDX PT, R52, R10, 0x1, 0x1c1f ;  /* 0x003c1f000a347f89 */ /* 0x000fe200000e0000 */
[-C--:B------:R-:W-:Y:S01]  /*1ebd0*/  ISETP.GE.OR P2, PT, R14, R59.reuse, P0 ;  /* 0x0000003b0e00720c */ /* 0x080fe20000746670 */
[----:B------:R-:W-:Y:S01]  /*1ebe0*/  ULDC.64 UR4, c[0x0][0xaa0] ;  /* 0x0002a80000047ab9 */ /* 0x000fe20000000a00 */
[----:B------:R-:W-:Y:S01]  /*1ebf0*/  IADD3 R5, P3, R2, 0x7000, RZ ;  /* 0x0000700002057810 */ /* 0x000fe20007f7e0ff */
[----:B------:R-:W1:Y:S01]  /*1ec00*/  SHFL.IDX PT, R51, R11, RZ, 0x1c1f ;  /* 0x001c1fff0b337589 */ /* 0x000e6200000e0000 */
[----:B------:R-:W-:-:S02]  /*1ec10*/  ISETP.GE.OR P0, PT, R4, R59, P0 ;  /* 0x0000003b0400720c */ /* 0x000fc40000706670 */
[C---:B------:R-:W-:Y:S01]  /*1ec20*/  IADD3 R37, P5, R2.reuse, 0x5000, RZ ;  /* 0x0000500002257810 */ /* 0x040fe20007fbe0ff */
[----:B------:R-:W2:Y:S01]  /*1ec30*/  SHFL.IDX PT, R53, R11, 0x1, 0x1c1f ;  /* 0x003c1f000b357f89 */ /* 0x000ea200000e0000 */
[C---:B------:R-:W-:Y:S02]  /*1ec40*/  IADD3 R41, P4, R2.reuse, 0x6000, RZ ;  /* 0x0000600002297810 */ /* 0x040fe40007f9e0ff */
[----:B------:R-:W-:Y:S01]  /*1ec50*/  LOP3.LUT R7, R2, 0x380, RZ, 0xc0, !PT ;  /* 0x0000038002077812 */ /* 0x000fe200078ec0ff */
[----:B------:R-:W-:Y:S01]  /*1ec60*/  IMAD R21, R49, UR4, RZ ;  /* 0x0000000431157c24 */ /* 0x000fe2000f8e02ff */
[----:B------:R-:W-:Y:S01]  /*1ec70*/  LOP3.LUT R4, R5, 0x380, RZ, 0xc0, !PT ;  /* 0x0000038005047812 */ /* 0x000fe200078ec0ff */
[----:B------:R-:W3:Y:S01]  /*1ec80*/  @P1 LDC R49, c[0x0][0xbf0] ;  /* 0x0002fc00ff311b82 */ /* 0x000ee20000000800 */
[----:B------:R-:W-:Y:S01]  /*1ec90*/  LOP3.LUT R32, R33, 0x380, RZ, 0xc0, !PT ;  /* 0x0000038021207812 */ /* 0x000fe200078ec0ff */
[----:B------:R-:W-:Y:S01]  /*1eca0*/  IMAD.X R45, RZ, RZ, R3, P3 ;  /* 0x000000ffff2d7224 */ /* 0x000fe200018e0603 */
[----:B------:R-:W-:-:S02]  /*1ecb0*/  LOP3.LUT R36, R37, 0x380, RZ, 0xc0, !PT ;  /* 0x0000038025247812 */ /* 0x000fc400078ec0ff */
[----:B------:R-:W-:Y:S02]  /*1ecc0*/  LOP3.LUT R40, R41, 0x380, RZ, 0xc0, !PT ;  /* 0x0000038029287812 */ /* 0x000fe400078ec0ff */
[----:B------:R-:W-:Y:S02]  /*1ecd0*/  SHF.R.U64 R7, R7, 0x3, RZ ;  /* 0x0000000307077819 */ /* 0x000fe400000012ff */
[----:B------:R-:W-:Y:S02]  /*1ece0*/  SHF.R.U64 R4, R4, 0x3, RZ ;  /* 0x0000000304047819 */ /* 0x000fe400000012ff */
[----:B------:R-:W-:Y:S02]  /*1ecf0*/  SHF.R.U64 R32, R32, 0x3, RZ ;  /* 0x0000000320207819 */ /* 0x000fe400000012ff */
[----:B------:R-:W-:Y:S01]  /*1ed00*/  SHF.R.U64 R36, R36, 0x3, RZ ;  /* 0x0000000324247819 */ /* 0x000fe200000012ff */
[----:B-1----:R1:W-:Y:S01]  /*1ed10*/  @!P2 ST.E desc[UR6][R50.64], R0 ;  /* 0x000000003200a985 */ /* 0x0023e2000c101906 */
[----:B------:R-:W-:-:S02]  /*1ed20*/  SHF.R.U64 R40, R40, 0x3, RZ ;  /* 0x0000000328287819 */ /* 0x000fc400000012ff */
[----:B------:R-:W-:Y:S01]  /*1ed30*/  LOP3.LUT R2, R7, R2, RZ, 0x3c, !PT ;  /* 0x0000000207027212 */ /* 0x000fe200078e3cff */
[----:B--2---:R2:W-:Y:S01]  /*1ed40*/  @!P0 ST.E desc[UR6][R52.64], R20 ;  /* 0x0000001434008985 */ /* 0x0045e2000c101906 */
[----:B------:R-:W-:Y:S01]  /*1ed50*/  LOP3.LUT R32, R32, R33, RZ, 0x3c, !PT ;  /* 0x0000002120207212 */ /* 0x000fe200078e3cff */
[--C-:B------:R-:W-:Y:S01]  /*1ed60*/  IMAD.X R33, RZ, RZ, R3.reuse, P6 ;  /* 0x000000ffff217224 */ /* 0x100fe200030e0603 */
[----:B------:R-:W-:Y:S01]  /*1ed70*/  LOP3.LUT R36, R36, R37, RZ, 0x3c, !PT ;  /* 0x0000002524247212 */ /* 0x000fe200078e3cff */
[--C-:B------:R-:W-:Y:S01]  /*1ed80*/  IMAD.X R37, RZ, RZ, R3.reuse, P5 ;  /* 0x000000ffff257224 */ /* 0x100fe200028e0603 */
[----:B------:R-:W-:Y:S01]  /*1ed90*/  LOP3.LUT R40, R40, R41, RZ, 0x3c, !PT ;  /* 0x0000002928287212 */ /* 0x000fe200078e3cff */
[----:B------:R-:W-:Y:S01]  /*1eda0*/  IMAD.X R41, RZ, RZ, R3, P4 ;  /* 0x000000ffff297224 */ /* 0x000fe200020e0603 */
[----:B------:R-:W-:Y:S01]  /*1edb0*/  LOP3.LUT R44, R4, R5, RZ, 0x3c, !PT ;  /* 0x00000005042c7212 */ /* 0x000fe200078e3cff */
[----:B-1----:R-:W1:Y:S01]  /*1edc0*/  @P1 LDC R51, c[0x0][0xbec] ;  /* 0x0002fb00ff331b82 */ /* 0x002e620000000800 */
[----:B------:R4:W5:Y:S01]  /*1edd0*/  LD.E.128 R4, desc[UR6][R2.64] ;  /* 0x0000000602047980 */ /* 0x000962000c101d00 */
[----:B------:R-:W-:Y:S01]  /*1ede0*/  IMAD R0, R184, 0x20, R190 ;  /* 0x00000020b8007824 */ /* 0x000fe200078e02be */
[----:B------:R-:W-:Y:S01]  /*1edf0*/  LOP3.LUT R8, R15, 0x380, RZ, 0xc0, !PT ;  /* 0x000003800f087812 */ /* 0x000fe200078ec0ff */
[----:B------:R-:W-:Y:S01]  /*1ee00*/  IMAD R21, R48, UR5, R21 ;  /* 0x0000000530157c24 */ /* 0x000fe2000f8e0215 */
[----:B------:R-:W5:Y:S02]  /*1ee10*/  LD.E.128 R28, desc[UR6][R28.64] ;  /* 0x000000061c1c7980 */ /* 0x000f64000c101d00 */
[----:B------:R-:W-:-:S02]  /*1ee20*/  SHF.R.U64 R8, R8, 0x3, RZ ;  /* 0x0000000308087819 */ /* 0x000fc400000012ff */
[----:B------:R-:W5:Y:S01]  /*1ee30*/  LD.E.128 R32, desc[UR6][R32.64] ;  /* 0x0000000620207980 */ /* 0x000f62000c101d00 */
[----:B----4-:R-:W-:Y:S01]  /*1ee40*/  IMAD.WIDE.U32 R2, R48, UR4, RZ ;  /* 0x0000000430027c25 */ /* 0x010fe2000f8e00ff */
[----:B------:R-:W-:Y:S01]  /*1ee50*/  ULDC.64 UR4, c[0x0][0xae8] ;  /* 0x0002ba0000047ab9 */ /* 0x000fe20000000a00 */
[----:B------:R-:W-:Y:S01]  /*1ee60*/  IADD3 R48, R177, R0, RZ ;  /* 0x00000000b1307210 */ /* 0x000fe20007ffe0ff */
[----:B------:R-:W5:Y:S01]  /*1ee70*/  LD.E.128 R36, desc[UR6][R36.64] ;  /* 0x0000000624247980 */ /* 0x000f62000c101d00 */
[----:B------:R-:W-:Y:S01]  /*1ee80*/  IMAD.IADD R3, R3, 0x1, R21 ;  /* 0x0000000103037824 */ /* 0x000fe200078e0215 */
[----:B------:R-:W-:Y:S01]  /*1ee90*/  LOP3.LUT R8, R8, R15, RZ, 0x3c, !PT ;  /* 0x0000000f08087212 */ /* 0x000fe200078e3cff */
[----:B--2---:R-:W-:Y:S01]  /*1eea0*/  IMAD R20, R54, UR4, RZ ;  /* 0x0000000436147c24 */ /* 0x004fe2000f8e02ff */
[----:B------:R-:W5:Y:S01]  /*1eeb0*/  LD.E.128 R12, desc[UR6][R12.64] ;  /* 0x000000060c0c7980 */ /* 0x000f62000c101d00 */
[----:B------:R-:W-:-:S03]  /*1eec0*/  IMAD.WIDE.U32 R2, R185, UR4, R2 ;  /* 0x00000004b9027c25 */ /* 0x000fc6000f8e0002 */
[----:B------:R-:W5:Y:S01]  /*1eed0*/  LD.E.128 R8, desc[UR6][R8.64] ;  /* 0x0000000608087980 */ /* 0x000f62000c101d00 */
[----:B------:R-:W-:Y:S01]  /*1eee0*/  IMAD R21, R185, UR5, R20 ;  /* 0x00000005b9157c24 */ /* 0x000fe2000f8e0214 */
[----:B------:R-:W-:Y:S01]  /*1eef0*/  ULDC.64 UR4, c[0x0][0xaf0] ;  /* 0x0002bc0000047ab9 */ /* 0x000fe20000000a00 */
[----:B-1----:R-:W-:Y:S01]  /*1ef00*/  @P1 IMAD.HI.U32 R0, R48, R51, RZ ;  /* 0x0000003330001227 */ /* 0x002fe200078e00ff */
[----:B------:R-:W5:Y:S03]  /*1ef10*/  LD.E.128 R40, desc[UR6][R40.64] ;  /* 0x0000000628287980 */ /* 0x000f66000c101d00 */
[----:B------:R-:W-:Y:S01]  /*1ef20*/  IMAD.IADD R3, R3, 0x1, R21 ;  /* 0x0000000103037824 */ /* 0x000fe200078e0215 */
[----:B------:R-:W5:Y:S01]  /*1ef30*/  LD.E.128 R44, desc[UR6][R44.64] ;  /* 0x000000062c2c7980 */ /* 0x000f62000c101d00 */
[----:B------:R-:W-:Y:S01]  /*1ef40*/  IMAD.MOV.U32 R21, RZ, RZ, R48 ;  /* 0x000000ffff157224 */ /* 0x000fe200078e0030 */
[----:B---3--:R-:W-:Y:S01]  /*1ef50*/  @P1 SHF.R.U32.HI R21, RZ, R49, R0 ;  /* 0x00000031ff151219 */ /* 0x008fe20000011600 */
[----:B------:R-:W-:Y:S01]  /*1ef60*/  IMAD R20, R24, UR4, RZ ;  /* 0x0000000418147c24 */ /* 0x000fe2000f8e02ff */
[----:B------:R-:W-:Y:S01]  /*1ef70*/  @!PT LDS RZ, [RZ] ;  /* 0x00000000fffff984 */ /* 0x000fe20000000800 */
[----:B------:R-:W-:Y:S01]  /*1ef80*/  @!PT LDS RZ, [RZ] ;  /* 0x00000000fffff984 */ /* 0x000fe20000000800 */
[----:B------:R-:W-:Y:S01]  /*1ef90*/  @!PT LDS RZ, [RZ] ;  /* 0x00000000fffff984 */ /* 0x000fe20000000800 */
[----:B------:R-:W-:Y:S01]  /*1efa0*/  @!PT LDS RZ, [RZ] ;  /* 0x00000000fffff984 */ /* 0x000fe20000000800 */
[----:B------:R1:W-:Y:S06]  /*1efb0*/  MEMBAR.ALL.CTA ;  /* 0x0000000000007992 */ /* 0x0003ec0000008000 */
[----:B-1----:R-:W1:Y:S01]  /*1efc0*/  FENCE.VIEW.ASYNC.S ;  /* 0x00000000000073c6 */ /* 0x002e620000000000 */
        /* <DEDUP_REMOVED lines=13> */
[----:B------:R-:W-:Y:S02]  /*1f0a0*/  IMAD.IADD R3, R3, 0x1, R51 ;  /* 0x0000000103037824 */ /* 0x000fe400078e0233 */
[----:B------:R-:W-:Y:S01]  /*1f0b0*/  IMAD R20, R0, UR4, RZ ;  /* 0x0000000400147c24 */ /* 0x000fe2000f8e02ff */
[C---:B------:R-:W-:Y:S01]  /*1f0c0*/  IADD3 R0, R50.reuse, 0x20, RZ ;  /* 0x0000002032007810 */ /* 0x040fe20007ffe0ff */
[----:B------:R-:W-:Y:S01]  /*1f0d0*/  IMAD.WIDE.U32 R2, R49, UR4, R2 ;  /* 0x0000000431027c25 */ /* 0x000fe2000f8e0002 */
[----:B------:R-:W-:-:S03]  /*1f0e0*/  ISETP.GE.AND P2, PT, R50, R59, PT ;  /* 0x0000003b3200720c */ /* 0x000fc60003f46270 */
[----:B------:R-:W-:Y:S01]  /*1f0f0*/  IMAD R21, R49, UR5, R20 ;  /* 0x0000000531157c24 */ /* 0x000fe2000f8e0214 */
[-C--:B------:R-:W-:Y:S01]  /*1f100*/  ISETP.GE.AND P0, PT, R0, R59.reuse, PT ;  /* 0x0000003b0000720c */ /* 0x080fe20003f06270 */
[----:B------:R-:W-:Y:S01]  /*1f110*/  VIADD R0, R16, 0x2a820 ;  /* 0x0002a82010007836 */ /* 0x000fe20000000000 */
[----:B------:R-:W-:Y:S01]  /*1f120*/  ULDC.64 UR4, c[0x0][0xa80] ;  /* 0x0002a00000047ab9 */ /* 0x000fe20000000a00 */
[----:B------:R-:W-:Y:S01]  /*1f130*/  IMAD.IADD R3, R3, 0x1, R21 ;  /* 0x0000000103037824 */ /* 0x000fe200078e0215 */
[----:B------:R-:W-:Y:S01]  /*1f140*/  LEA R24, P3, R2, UR4, 0x1 ;  /* 0x0000000402187c11 */ /* 0x000fe2000f8608ff */
[----:B------:R-:W-:Y:S01]  /*1f150*/  VIADD R20, R50, 0x40 ;  /* 0x0000004032147836 */ /* 0x000fe20000000000 */
[----:B------:R-:W-:Y:S02]  /*1f160*/  PRMT R0, RZ, 0x654, R0 ;  /* 0x00000654ff007816 */ /* 0x000fe40000000000 */
[----:B------:R-:W-:Y:S01]  /*1f170*/  LEA.HI.X R48, R2, UR5, R3, 0x1, P3 ;  /* 0x0000000502307c11 */ /* 0x000fe200098f0c03 */
[----:B------:R-:W-:Y:S01]  /*1f180*/  BSSY B1, `(.L_x_1924) ;  /* 0x0000010000017945 */ /* 0x000fe20003800000 */
[----:B------:R-:W-:Y:S01]  /*1f190*/  ISETP.GE.AND P1, PT, R20, R59, PT ;  /* 0x0000003b1400720c */ /* 0x000fe20003f26270 */
[----:B-1----:R1:W-:Y:S01]  /*1f1a0*/  SYNCS.ARRIVE.TRANS64.RED.A1T0 RZ, [R0+URZ], RZ ;  /* 0x000000ff00ff79a7 */ /* 0x0023e2000810043f */
[----:B------:R2:W3:Y:S04]  /*1f1b0*/  SHFL.IDX PT, R20, R24, RZ, 0x181f ;  /* 0x00181fff18147589 */ /* 0x0004e800000e0000 */
[----:B-1----:R2:W1:Y:S01]  /*1f1c0*/  SHFL.IDX PT, R0, R48, RZ, 0x181f ;  /* 0x00181fff30007589 */ /* 0x00246200000e0000 */
[----:B------:R-:W-:Y:S06]  /*1f1d0*/  @P2 BRA `(.L_x_1925) ;  /* 0x0000000000282947 */ /* 0x000fec0003800000 */
[----:B------:R-:W-:Y:S01]  /*1f1e0*/  ULDC UR4, c[0x0][0xac8] ;  /* 0x0002b20000047ab9 */ /* 0x000fe20000000800 */
[----:B------:R-:W-:Y:S01]  /*1f1f0*/  ULDC.64 UR6, c[0x0][0x208] ;  /* 0x0000820000067ab9 */ /* 0x000fe20000000a00 */
[----:B------:R-:W-:Y:S02]  /*1f200*/  ISETP.GE.AND P2, PT, R182, UR4, PT ;  /* 0x00000004b6007c0c */ /* 0x000fe4000bf46270 */
[----:B------:R-:W-:-:S11]  /*1f210*/  ISETP.GE.AND P3, PT, R183, UR4, PT ;  /* 0x00000004b7007c0c */ /* 0x000fd6000bf66270 */
[CC--:B---3--:R-:W-:Y:S02]  /*1f220*/  @!P2 LEA R2, P4, R182.reuse, R20.reuse, 0x1 ;  /* 0x00000014b602a211 */ /* 0x0c8fe400078808ff */
[C---:B------:R-:W-:Y:S02]  /*1f230*/  @!P3 LEA R20, P5, R183.reuse, R20, 0x1 ;  /* 0x00000014b714b211 */ /* 0x040fe400078a08ff */
[-C--:B-1----:R-:W-:Y:S02]  /*1f240*/  @!P2 LEA.HI.X R3, R182, R0.reuse, R227, 0x1, P4 ;  /* 0x00000000b603a211 */ /* 0x082fe400020f0ce3 */
[----:B------:R-:W-:-:S03]  /*1f250*/  @!P3 LEA.HI.X R21, R183, R0, R226, 0x1, P5 ;  /* 0x00000000b715b211 */ /* 0x000fc600028f0ce2 */
[----:B-----5:R4:W-:Y:S04]  /*1f260*/  @!P2 ST.E.128 desc[UR6][R2.64], R4 ;  /* 0x000000040200a985 */ /* 0x0209e8000c101d06 */
[----:B------:R4:W-:Y:S02]  /*1f270*/  @!P3 ST.E.128 desc[UR6][R20.64], R32 ;  /* 0x000000201400b985 */ /* 0x0009e4000c101d06 */
.L_x_1925:
[----:B------:R-:W-:Y:S05]  /*1f280*/  BSYNC B1 ;  /* 0x0000000000017941 */ /* 0x000fea0003800000 */
.L_x_1924:
[----:B-1----:R1:W0:Y:S01]  /*1f290*/  SHFL.IDX PT, R0, R48, 0x1, 0x181f ;  /* 0x00381f0030007f89 */ /* 0x00222200000e0000 */
[----:B------:R-:W-:Y:S03]  /*1f2a0*/  BSSY B1, `(.L_x_1926) ;  /* 0x000000d000017945 */ /* 0x000fe60003800000 */
[----:B----45:R1:W4:Y:S01]  /*1f2b0*/  SHFL.IDX PT, R4, R24, 0x1, 0x181f ;  /* 0x00381f0018047f89 */ /* 0x03032200000e0000 */
[----:B------:R-:W-:Y:S05]  /*1f2c0*/  @P0 BRA `(.L_x_1927) ;  /* 0x0000000000280947 */ /* 0x000fea0003800000 */
[----:B------:R-:W-:Y:S01]  /*1f2d0*/  ULDC UR4, c[0x0][0xac8] ;  /* 0x0002b20000047ab9 */ /* 0x000fe20000000800 */
[----:B------:R-:W-:Y:S01]  /*1f2e0*/  ULDC.64 UR6, c[0x0][0x208] ;  /* 0x0000820000067ab9 */ /* 0x000fe20000000a00 */
[----:B------:R-:W-:Y:S02]  /*1f2f0*/  ISETP.GE.AND P3, PT, R182, UR4, PT ;  /* 0x00000004b6007c0c */ /* 0x000fe4000bf66270 */
[----:B------:R-:W-:-:S11]  /*1f300*/  ISETP.GE.AND P4, PT, R183, UR4, PT ;  /* 0x00000004b7007c0c */ /* 0x000fd6000bf86270 */
[CC--:B----4-:R-:W-:Y:S02]  /*1f310*/  @!P3 LEA R2, P0, R182.reuse, R4.reuse, 0x1 ;  /* 0x00000004b602b211 */ /* 0x0d0fe400078008ff */
[C---:B------:R-:W-:Y:S02]  /*1f320*/  @!P4 LEA R4, P2, R183.reuse, R4, 0x1 ;  /* 0x00000004b704c211 */ /* 0x040fe400078408ff */
[-C--:B0-----:R-:W-:Y:S02]  /*1f330*/  @!P3 LEA.HI.X R3, R182, R0.reuse, R227, 0x1, P0 ;  /* 0x00000000b603b211 */ /* 0x081fe400000f0ce3 */
[----:B------:R-:W-:-:S03]  /*1f340*/  @!P4 LEA.HI.X R5, R183, R0, R226, 0x1, P2 ;  /* 0x00000000b705c211 */ /* 0x000fc600010f0ce2 */
[----:B------:R0:W-:Y:S04]  /*1f350*/  @!P3 ST.E.128 desc[UR6][R2.64], R8 ;  /* 0x000000080200b985 */ /* 0x0001e8000c101d06 */
[----:B------:R0:W-:Y:S02]  /*1f360*/  @!P4 ST.E.128 desc[UR6][R4.64], R36 ;  /* 0x000000240400c985 */ /* 0x0001e4000c101d06 */
.L_x_1927:
[----:B------:R-:W-:Y:S05]  /*1f370*/  BSYNC B1 ;  /* 0x0000000000017941 */ /* 0x000fea0003800000 */
.L_x_1926:
[----:B0-----:R0:W0:Y:S01]  /*1f380*/  SHFL.IDX PT, R0, R48, 0x2, 0x181f ;  /* 0x00581f0030007f89 */ /* 0x00102200000e0000 */
[----:B------:R-:W-:Y:S03]  /*1f390*/  BSSY B1, `(.L_x_1928) ;  /* 0x000000d000017945 */ /* 0x000fe60003800000 */
[----:B----4-:R4:W0:Y:S01]  /*1f3a0*/  SHFL.IDX PT, R4, R24, 0x2, 0x181f ;  /* 0x00581f0018047f89 */ /* 0x01082200000e0000 */
[----:B------:R-:W-:Y:S05]  /*1f3b0*/  @P1 BRA `(.L_x_1929) ;  /* 0x0000000000281947 */ /* 0x000fea0003800000 */
[----:B------:R-:W-:Y:S01]  /*1f3c0*/  ULDC UR4, c[0x0][0xac8] ;  /* 0x0002b20000047ab9 */ /* 0x000fe20000000800 */
[----:B------:R-:W-:Y:S01]  /*1f3d0*/  ULDC.64 UR6, c[0x0][0x208] ;  /* 0x0000820000067ab9 */ /* 0x000fe20000000a00 */
        /* <DEDUP_REMOVED lines=8> */
.L_x_1929:
[----:B------:R-:W-:Y:S05]  /*1f460*/  BSYNC B1 ;  /* 0x0000000000017941 */ /* 0x000fea0003800000 */
.L_x_1928:
[----:B0-----:R-:W-:Y:S01]  /*1f470*/  VIADD R0, R50, 0x60 ;  /* 0x0000006032007836 */ /* 0x001fe20000000000 */
[----:B-12---:R-:W0:Y:S04]  /*1f480*/  SHFL.IDX PT, R48, R48, 0x3, 0x181f ;  /* 0x00781f0030307f89 */ /* 0x006e2800000e0000 */
[----:B------:R-:W-:Y:S01]  /*1f490*/  ISETP.GE.AND P0, PT, R0, R59, PT ;  /* 0x0000003b0000720c */ /* 0x000fe20003f06270 */
[----:B----4-:R-:W1:-:S12]  /*1f4a0*/  SHFL.IDX PT, R24, R24, 0x3, 0x181f ;  /* 0x00781f0018187f89 */ /* 0x010e5800000e0000 */
[----:B------:R-:W-:Y:S05]  /*1f4b0*/  @P0 BRA `(.L_x_1930) ;  /* 0x0000000c00040947 */ /* 0x000fea0003800000 */
[----:B------:R-:W-:Y:S01]  /*1f4c0*/  ULDC UR4, c[0x0][0xac8] ;  /* 0x0002b20000047ab9 */ /* 0x000fe20000000800 */
[----:B------:R-:W-:Y:S01]  /*1f4d0*/  ULDC.64 UR6, c[0x0][0x208] ;  /* 0x0000820000067ab9 */ /* 0x000fe20000000a00 */
[----:B------:R-:W-:-:S13]  /*1f4e0*/  ISETP.GE.AND P1, PT, R182, UR4, PT ;  /* 0x00000004b6007c0c */ /* 0x000fda000bf26270 */
[----:B-1----:R-:W-:-:S04]  /*1f4f0*/  @!P1 LEA R2, P0, R182, R24, 0x1 ;  /* 0x00000018b6029211 */ /* 0x002fc800078008ff */
[----:B0-----:R-:W-:Y:S02]  /*1f500*/  @!P1 LEA.HI.X R3, R182, R48, R227, 0x1, P0 ;  /* 0x00000030b6039211 */ /* 0x001fe400000f0ce3 */
[----:B------:R-:W-:-:S03]  /*1f510*/  ISETP.GE.AND P0, PT, R183, UR4, PT ;  /* 0x00000004b7007c0c */ /* 0x000fc6000bf06270 */
[----:B------:R0:W-:Y:S10]  /*1f520*/  @!P1 ST.E.128 desc[UR6][R2.64], R28 ;  /* 0x0000001c02009985 */ /* 0x0001f4000c101d06 */
[----:B------:R-:W-:Y:S05]  /*1f530*/  @P0 BRA `(.L_x_1930) ;  /* 0x0000000800e40947 */ /* 0x000fea0003800000 */
[----:B0-----:R-:W-:Y:S01]  /*1f540*/  LEA R2, P0, R183, R24, 0x1 ;  /* 0x00000018b7027211 */ /* 0x001fe200078008ff */
[----:B------:R-:W-:-:S03]  /*1f550*/  ULDC.64 UR4, c[0x0][0x208] ;  /* 0x0000820000047ab9 */ /* 0x000fc60000000a00 */
[----:B------:R-:W-:-:S05]  /*1f560*/  LEA.HI.X R3, R183, R48, R226, 0x1, P0 ;  /* 0x00000030b7037211 */ /* 0x000fca00000f0ce2 */
[----:B------:R0:W-:Y:S01]  /*1f570*/  ST.E.128 desc[UR4][R2.64], R44 ;  /* 0x0000002c02007985 */ /* 0x0001e2000c101d04 */
[----:B------:R-:W-:Y:S05]  /*1f580*/  BRA `(.L_x_1930) ;  /* 0x0000000800d07947 */ /* 0x000fea0003800000 */
.L_x_1922:
[----:B------:R-:W-:Y:S01]  /*1f590*/  ULDC.64 UR4, c[0x0][0xc00] ;  /* 0x0003000000047ab9 */ /* 0x000fe20000000a00 */
[----:B------:R-:W2:Y:S01]  /*1f5a0*/  LDC R21, c[0x0][0xbe8] ;  /* 0x0002fa00ff157b82 */ /* 0x000ea20000000800 */
[----:B------:R-:W-:Y:S01]  /*1f5b0*/  ISETP.NE.U32.AND P0, PT, RZ, UR4, PT ;  /* 0x00000004ff007c0c */ /* 0x000fe2000bf05070 */
[----:B------:R-:W-:Y:S01]  /*1f5c0*/  IMAD.MOV.U32 R6, RZ, RZ, RZ ;  /* 0x000000ffff067224 */ /* 0x000fe200078e00ff */
[----:B------:R-:W-:Y:S02]  /*1f5d0*/  ULDC.64 UR6, c[0x0][0x208] ;  /* 0x0000820000067ab9 */ /* 0x000fe40000000a00 */
[----:B------:R-:W-:Y:S01]  /*1f5e0*/  ISETP.NE.AND.EX P0, PT, RZ, UR5, PT, P0 ;  /* 0x00000005ff007c0c */ /* 0x000fe2000bf05300 */
[----:B------:R-:W-:Y:S02]  /*1f5f0*/  ULDC.64 UR4, c[0x0][0xc08] ;  /* 0x0003020000047ab9 */ /* 0x000fe40000000a00 */
[----:B------:R-:W-:Y:S01]  /*1f600*/  ISETP.NE.U32.AND P1, PT, RZ, UR4, PT ;  /* 0x00000004ff007c0c */ /* 0x000fe2000bf25070 */
[----:B------:R-:W3:Y:S03]  /*1f610*/  LDC.64 R2, c[0x0][0xc00] ;  /* 0x00030000ff027b82 */ /* 0x000ee60000000a00 */
[----:B------:R-:W-:Y:S01]  /*1f620*/  ISETP.NE.AND.EX P1, PT, RZ, UR5, PT, P1 ;  /* 0x00000005ff007c0c */ /* 0x000fe2000bf25310 */
[----:B------:R-:W4:Y:S01]  /*1f630*/  S2R R8, SR_TID.X ;  /* 0x0000000000087919 */ /* 0x000f220000002100 */
[----:B--2---:R-:W-:-:S11]  /*1f640*/  ISETP.NE.AND P2, PT, R21, 0x1, PT ;  /* 0x000000011500780c */ /* 0x004fd60003f45270 */
[----:B------:R-:W2:Y:S01]  /*1f650*/  @P1 LDC.64 R4, c[0x0][0xc08] ;  /* 0x00030200ff041b82 */ /* 0x000ea20000000a00 */
[----:B------:R-:W-:Y:S01]  /*1f660*/  ULDC UR4, c[0x0][0xa88] ;  /* 0x0002a20000047ab9 */ /* 0x000fe20000000800 */
[----:B---3--:R-:W-:-:S06]  /*1f670*/  IMAD.WIDE R2, R186, 0x4, R2 ;  /* 0x00000004ba027825 */ /* 0x008fcc00078e0202 */
[----:B------:R-:W3:Y:S08]  /*1f680*/  @P2 LDC R20, c[0x0][0xbec] ;  /* 0x0002fb00ff142b82 */ /* 0x000ef00000000800 */
[----:B------:R-:W0:Y:S01]  /*1f690*/  @P2 LDC R29, c[0x0][0xbf0] ;  /* 0x0002fc00ff1d2b82 */ /* 0x000e220000000800 */
[----:B------:R-:W-:Y:S01]  /*1f6a0*/  IMAD.U32 R0, RZ, RZ, UR4 ;  /* 0x00000004ff007e24 */ /* 0x000fe2000f8e00ff */
[----:B----4-:R-:W-:Y:S01]  /*1f6b0*/  IADD3 R7, R8, -0x80, RZ ;  /* 0xffffff8008077810 */ /* 0x010fe20007ffe0ff */
[----:B------:R4:W5:Y:S01]  /*1f6c0*/  @P0 LDG.E R6, desc[UR6][R2.64] ;  /* 0x0000000602060981 */ /* 0x000962000c1e1900 */
[----:B--2---:R-:W-:-:S02]  /*1f6d0*/  @P1 IMAD.WIDE R4, R186, 0x4, R4 ;  /* 0x00000004ba041825 */ /* 0x004fc400078e0204 */
[----:B------:R-:W-:-:S03]  /*1f6e0*/  ISETP.GE.AND P3, PT, R7, 0x80, PT ;  /* 0x000000800700780c */ /* 0x000fc60003f66270 */
[----:B------:R4:W5:Y:S01]  /*1f6f0*/  @P1 LDG.E R0, desc[UR6][R4.64] ;  /* 0x0000000604001981 */ /* 0x000962000c1e1900 */
[----:B------:R-:W-:Y:S01]  /*1f700*/  SHF.R.S32.HI R7, RZ, 0x1f, R186 ;  /* 0x0000001fff077819 */ /* 0x000fe200000114ba */
[----:B------:R-:W-:Y:S08]  /*1f710*/  @P1 BRA `(.L_x_1931) ;  /* 0x0000000000141947 */ /* 0x000ff00003800000 */
[----:B------:R-:W-:Y:S05]  /*1f720*/  @!P0 BRA `(.L_x_1931) ;  /* 0x0000000000108947 */ /* 0x000fea0003800000 */
[----:B------:R-:W-:Y:S02]  /*1f730*/  ULDC.64 UR4, c[0x0][0x208] ;  /* 0x0000820000047ab9 */ /* 0x000fe40000000a00 */
[----:B----4-:R-:W2:Y:S04]  /*1f740*/  LDG.E R5, desc[UR4][R2.64] ;  /* 0x0000000402057981 */ /* 0x010ea8000c1e1900 */
[----:B-----5:R-:W2:Y:S02]  /*1f750*/  LDG.E R0, desc[UR4][R2.64+0x4] ;  /* 0x0000040402007981 */ /* 0x020ea4000c1e1900 */
[----:B--2---:R-:W-:-:S07]  /*1f760*/  IMAD.IADD R0, R0, 0x1, -R5 ;  /* 0x0000000100007824 */ /* 0x004fce00078e0a05 */
.L_x_1931:
[----:B------:R-:W-:Y:S01]  /*1f770*/  BSSY B1, `(.L_x_1932) ;  /* 0x000002d000017945 */ /* 0x000fe20003800000 */
[----:B------:R-:W-:Y:S02]  /*1f780*/  SHF.R.S32.HI R10, RZ, 0x1f, R185 ;  /* 0x0000001fff0a7819 */ /* 0x000fe400000114b9 */
[----:B------:R-:W-:Y:S02]  /*1f790*/  SEL R13, R186, RZ, !P0 ;  /* 0x000000ffba0d7207 */ /* 0x000fe40004000000 */
[----:B------:R-:W-:Y:S02]  /*1f7a0*/  SEL R12, R7, RZ, !P0 ;  /* 0x000000ff070c7207 */ /* 0x000fe40004000000 */
[----:B-----5:R-:W-:Y:S01]  /*1f7b0*/  SHF.R.S32.HI R11, RZ, 0x1f, R6 ;  /* 0x0000001fff0b7819 */ /* 0x020fe20000011406 */
[----:B------:R-:W-:Y:S06]  /*1f7c0*/  @P3 BRA `(.L_x_1933) ;  /* 0x00000000009c3947 */ /* 0x000fec0003800000 */
[----:B------:R-:W4:Y:S01]  /*1f7d0*/  LDC R14, c[0x0][0xbe8] ;  /* 0x0002fa00ff0e7b82 */ /* 0x000f220000000800 */
[----:B------:R-:W-:Y:S01]  /*1f7e0*/  IADD3 R9, R177, -0x80, R8 ;  /* 0xffffff80b1097810 */ /* 0x000fe20007ffe008 */
[----:B----4-:R-:W-:-:S05]  /*1f7f0*/  IMAD R2, R0, R14, RZ ;  /* 0x0000000e00027224 */ /* 0x010fca00078e02ff */
[----:B------:R-:W-:-:S13]  /*1f800*/  ISETP.GE.AND P0, PT, R9, R2, PT ;  /* 0x000000020900720c */ /* 0x000fda0003f06270 */
[----:B------:R-:W-:Y:S05]  /*1f810*/  @P0 BRA `(.L_x_1933) ;  /* 0x0000000000880947 */ /* 0x000fea0003800000 */
[----:B------:R-:W-:Y:S01]  /*1f820*/  ISETP.NE.AND P0, PT, R14, 0x1, PT ;  /* 0x000000010e00780c */ /* 0x000fe20003f05270 */
[----:B------:R-:W-:Y:S01]  /*1f830*/  ULDC.64 UR4, c[0x0][0xb90] ;  /* 0x0002e40000047ab9 */ /* 0x000fe20000000a00 */
[----:B------:R-:W-:Y:S01]  /*1f840*/  IMAD.MOV.U32 R2, RZ, RZ, R6 ;  /* 0x000000ffff027224 */ /* 0x000fe200078e0006 */
[----:B------:R-:W-:Y:S01]  /*1f850*/  ULDC.64 UR6, c[0x0][0x208] ;  /* 0x0000820000067ab9 */ /* 0x000fe20000000a00 */
[----:B------:R-:W-:Y:S02]  /*1f860*/  IMAD R8, R10, UR4, RZ ;  /* 0x000000040a087c24 */ /* 0x000fe4000f8e02ff */
[----:B------:R-:W-:Y:S02]  /*1f870*/  IMAD.MOV.U32 R3, RZ, RZ, R11 ;  /* 0x000000ffff037224 */ /* 0x000fe400078e000b */
[----:B------:R-:W-:Y:S02]  /*1f880*/  IMAD.MOV.U32 R5, RZ, RZ, R9 ;  /* 0x000000ffff057224 */ /* 0x000fe400078e0009 */
[----:B------:R-:W-:-:S03]  /*1f890*/  IMAD.WIDE.U32 R2, R185, UR4, R2 ;  /* 0x00000004b9027c25 */ /* 0x000fc6000f8e0002 */
[----:B------:R-:W2:Y:S01]  /*1f8a0*/  @P0 LDC R4, c[0x0][0xbec] ;  /* 0x0002fb00ff040b82 */ /* 0x000ea20000000800 */
[----:B------:R-:W-:Y:S01]  /*1f8b0*/  IMAD R7, R185, UR5, R8 ;  /* 0x00000005b9077c24 */ /* 0x000fe2000f8e0208 */
[----:B------:R-:W-:-:S03]  /*1f8c0*/  ULDC.64 UR4, c[0x0][0xb98] ;  /* 0x0002e60000047ab9 */ /* 0x000fc60000000a00 */
[----:B------:R-:W-:-:S03]  /*1f8d0*/  IMAD.IADD R3, R3, 0x1, R7 ;  /* 0x0000000103037824 */ /* 0x000fc600078e0207 */
[----:B------:R-:W4:Y:S01]  /*1f8e0*/  @P0 LDC R15, c[0x0][0xbf0] ;  /* 0x0002fc00ff0f0b82 */ /* 0x000f220000000800 */
[----:B------:R-:W-:-:S04]  /*1f8f0*/  IMAD.WIDE.U32 R2, R13, UR4, R2 ;  /* 0x000000040d027c25 */ /* 0x000fc8000f8e0002 */
[----:B--2---:R-:W-:-:S05]  /*1f900*/  @P0 IMAD.HI.U32 R4, R9, R4, RZ ;  /* 0x0000000409040227 */ /* 0x004fca00078e00ff */
        /* <DEDUP_REMOVED lines=19> */
.L_x_1933:
[----:B------:R-:W-:Y:S05]  /*1fa40*/  BSYNC B1 ;  /* 0x0000000000017941 */ /* 0x000fea0003800000 */
.L_x_1932:
[----:B------:R-:W-:Y:S01]  /*1fa50*/  ULDC.64 UR4, c[0x0][0xaa0] ;  /* 0x0002a80000047ab9 */ /* 0x000fe20000000a00 */
[----:B--2-4-:R-:W-:Y:S01]  /*1fa60*/  IMAD R4, R184, 0x20, R190 ;  /* 0x00000020b8047824 */ /* 0x014fe200078e02be */
[----:B------:R-:W-:Y:S01]  /*1fa70*/  BSSY B1, `(.L_x_1934) ;  /* 0x0000038000017945 */ /* 0x000fe20003800000 */
[----:B------:R-:W-:Y:S02]  /*1fa80*/  IMAD R3, R11, UR4, RZ ;  /* 0x000000040b037c24 */ /* 0x000fe4000f8e02ff */
[----:B------:R-:W-:Y:S02]  /*1fa90*/  IMAD.IADD R9, R177, 0x1, R4 ;  /* 0x00000001b1097824 */ /* 0x000fe400078e0204 */
[C---:B------:R-:W-:Y:S02]  /*1faa0*/  IMAD R5, R6.reuse, UR5, R3 ;  /* 0x0000000506057c24 */ /* 0x040fe4000f8e0203 */
[----:B------:R-:W-:Y:S01]  /*1fab0*/  IMAD.WIDE.U32 R2, R6, UR4, RZ ;  /* 0x0000000406027c25 */ /* 0x000fe2000f8e00ff */
[----:B------:R-:W-:-:S03]  /*1fac0*/  ULDC.64 UR4, c[0x0][0xae8] ;  /* 0x0002ba0000047ab9 */ /* 0x000fc60000000a00 */
[----:B------:R-:W-:Y:S02]  /*1fad0*/  IMAD.IADD R3, R3, 0x1, R5 ;  /* 0x0000000103037824 */ /* 0x000fe400078e0205 */
[----:B------:R-:W-:Y:S02]  /*1fae0*/  IMAD R6, R10, UR4, RZ ;  /* 0x000000040a067c24 */ /* 0x000fe4000f8e02ff */
[----:B---3--:R-:W-:-:S04]  /*1faf0*/  @P2 IMAD.HI.U32 R4, R9, R20, RZ ;  /* 0x0000001409042227 */ /* 0x008fc800078e00ff */
[C---:B------:R-:W-:Y:S02]  /*1fb00*/  IMAD R7, R185.reuse, UR5, R6 ;  /* 0x00000005b9077c24 */ /* 0x040fe4000f8e0206 */
[----:B------:R-:W-:Y:S01]  /*1fb10*/  IMAD.WIDE.U32 R2, R185, UR4, R2 ;  /* 0x00000004b9027c25 */ /* 0x000fe2000f8e0002 */
[----:B------:R-:W-:-:S03]  /*1fb20*/  ULDC.64 UR4, c[0x0][0xaf0] ;  /* 0x0002bc0000047ab9 */ /* 0x000fc60000000a00 */
[----:B------:R-:W-:Y:S01]  /*1fb30*/  IMAD.MOV.U32 R5, RZ, RZ, R9 ;  /* 0x000000ffff057224 */ /* 0x000fe200078e0009 */
[----:B0-----:R-:W-:Y:S01]  /*1fb40*/  @P2 SHF.R.U32.HI R5, RZ, R29, R4 ;  /* 0x0000001dff052219 */ /* 0x001fe20000011604 */
[----:B------:R-:W-:Y:S02]  /*1fb50*/  IMAD R6, R12, UR4, RZ ;  /* 0x000000040c067c24 */ /* 0x000fe4000f8e02ff */
[----:B------:R-:W-:Y:S01]  /*1fb60*/  IMAD.IADD R3, R3, 0x1, R7 ;  /* 0x0000000103037824 */ /* 0x000fe200078e0207 */
[----:B------:R-:W-:Y:S01]  /*1fb70*/  SHF.R.S32.HI R4, RZ, 0x1f, R5 ;  /* 0x0000001fff047819 */ /* 0x000fe20000011405 */
[----:B------:R-:W-:Y:S01]  /*1fb80*/  IMAD R7, R13, UR5, R6 ;  /* 0x000000050d077c24 */ /* 0x000fe2000f8e0206 */
[----:B------:R-:W-:Y:S01]  /*1fb90*/  IADD3 R6, -R5, RZ, RZ ;  /* 0x000000ff05067210 */ /* 0x000fe20007ffe1ff */
[----:B------:R-:W-:Y:S01]  /*1fba0*/  IMAD.WIDE.U32 R2, R13, UR4, R2 ;  /* 0x000000040d027c25 */ /* 0x000fe2000f8e0002 */
[----:B------:R-:W-:-:S03]  /*1fbb0*/  ULDC.64 UR4, c[0x0][0xae0] ;  /* 0x0002b80000047ab9 */ /* 0x000fc60000000a00 */
        /* <DEDUP_REMOVED lines=25> */
[----:B------:R-:W-:Y:S01]  /*1fd50*/  ULDC UR4, c[0x0][0xac8] ;  /* 0x0002b20000047ab9 */ /* 0x000fe20000000800 */
[----:B------:R-:W-:Y:S01]  /*1fd60*/  ULDC.64 UR6, c[0x0][0x208] ;  /* 0x0000820000067ab9 */ /* 0x000fe20000000a00 */
        /* <DEDUP_REMOVED lines=8> */
.L_x_1935:
[----:B------:R-:W-:Y:S05]  /*1fdf0*/  BSYNC B1 ;  /* 0x0000000000017941 */ /* 0x000fea0003800000 */
.L_x_1934:
[----:B---3--:R3:W0:Y:S01]  /*1fe00*/  SHFL.IDX PT, R0, R5, 0x1, 0x181f ;  /* 0x00381f0005007f89 */ /* 0x00862200000e0000 */
[----:B------:R-:W-:Y:S03]  /*1fe10*/  BSSY B1, `(.L_x_1936) ;  /* 0x000000d000017945 */ /* 0x000fe60003800000 */
[----:B--2-4-:R3:W2:Y:S01]  /*1fe20*/  SHFL.IDX PT, R2, R4, 0x1, 0x181f ;  /* 0x00381f0004027f89 */ /* 0x0146a200000e0000 */
[----:B------:R-:W-:Y:S05]  /*1fe30*/  @P1 BRA `(.L_x_1937) ;  /* 0x0000000000281947 */ /* 0x000fea0003800000 */
        /* <DEDUP_REMOVED lines=10> */
.L_x_1937:
[----:B------:R-:W-:Y:S05]  /*1fee0*/  BSYNC B1 ;  /* 0x0000000000017941 */ /* 0x000fea0003800000 */
.L_x_1936:
[----:B0-----:R0:W0:Y:S01]  /*1fef0*/  SHFL.IDX PT, R0, R5, 0x2, 0x181f ;  /* 0x00581f0005007f89 */ /* 0x00102200000e0000 */
[----:B------:R-:W-:Y:S03]  /*1ff00*/  BSSY B1, `(.L_x_1938) ;  /* 0x000000d000017945 */ /* 0x000fe60003800000 */
[----:B--2-4-:R2:W4:Y:S01]  /*1ff10*/  SHFL.IDX PT, R2, R4, 0x2, 0x181f ;  /* 0x00581f0004027f89 */ /* 0x01452200000e0000 */
        /* <DEDUP_REMOVED lines=11> */
.L_x_1939:
[----:B------:R-:W-:Y:S05]  /*1ffd0*/  BSYNC B1 ;  /* 0x0000000000017941 */ /* 0x000fea0003800000 */
.L_x_1938:
[----:B0-----:R-:W-:Y:S01]  /*1ffe0*/  IADD3 R0, R6, 0x60, RZ ;  /* 0x0000006006007810 */ /* 0x001fe20007ffe0ff */
[----:B---3--:R-:W0:Y:S03]  /*1fff0*/  SHFL.IDX PT, R5, R5, 0x3, 0x181f ;  /* 0x00781f0005057f89 */ /* 0x008e2600000e0000 */
[----:B------:R-:W-:Y:S01]  /*20000*/  ISETP.GE.AND P0, PT, R0, R21, PT ;  /* 0x000000150000720c */ /* 0x000fe20003f06270 */
[----:B----4-:R3:W4:-:S12]  /*20010*/  SHFL.IDX PT, R2, R4, 0x3, 0x181f ;  /* 0x00781f0004027f89 */ /* 0x01071800000e0000 */
[----:B---3--:R-:W-:Y:S05]  /*20020*/  @P0 BRA `(.L_x_1930) ;  /* 0x0000000000280947 */ /* 0x008fea0003800000 */
        /* <DEDUP_REMOVED lines=10> */
.L_x_1930:
[----:B------:R-:W-:Y:S05]  /*200d0*/  BSYNC B0 ;  /* 0x0000000000007941 */ /* 0x000fea0003800000 */
.L_x_1921:
[----:B------:R-:W-:Y:S02]  /*200e0*/  ULDC UR4, c[0x0][0xc3c] ;  /* 0x00030f0000047ab9 */ /* 0x000fe40000000800 */
[----:B-1----:R-:W-:-:S13]  /*200f0*/  ISETP.GE.AND P0, PT, R27, UR4, PT ;  /* 0x000000041b007c0c */ /* 0x002fda000bf06270 */
[----:B------:R-:W-:Y:S05]  /*20100*/  @!P0 BRA `(.L_x_1940) ;  /* 0xfffffe1000508947 */ /* 0x000fea000383ffff */
[----:B------:R-:W-:Y:S05]  /*20110*/  BRA `(.L_x_1654) ;  /* 0x0000008000c47947 */ /* 0x000fea0003800000 */
.L_x_1652:
[----:B------:R-:W-:-:S08]  /*20120*/  NOP ;  /* 0x0000000000007918 */ /* 0x000fd00000000000 */
[----:B------:R-:W0:-:S00]  /*20130*/  USETMAXREG.DEALLOC.CTAPOOL 0x18 ;  /* 0x00000018000079c8 */ /* 0x000e0000080e0500 */
        /* <DEDUP_REMOVED lines=16> */
.L_x_1941:
[----:B------:R-:W-:Y:S01]  /*20240*/  LOP3.LUT R0, R4, 0x1f, RZ, 0xc0, !PT ;  /* 0x0000001f04007812 */ /* 0x000fe200078ec0ff */
[----:B------:R-:W-:Y:S01]  /*20250*/  ULDC UR4, c[0x0][0xc3c] ;  /* 0x00030f0000047ab9 */ /* 0x000fe20000000800 */
[----:B------:R-:W-:Y:S01]  /*20260*/  ULDC.64 UR6, c[0x0][0x208] ;  /* 0x0000820000067ab9 */ /* 0x000fe20000000a00 */
[----:B------:R-:W-:Y:S01]  /*20270*/  ULDC UR5, c[0x0][0xc38] ;  /* 0x00030e0000057ab9 */ /* 0x000fe20000000800 */
[----:B------:R-:W-:-:S04]  /*20280*/  ISETP.NE.AND P0, PT, R0, 0x1f, PT ;  /* 0x0000001f0000780c */ /* 0x000fc80003f05270 */
[----:B------:R-:W-:-:S13]  /*20290*/  ISETP.GE.OR P1, PT, R0, UR4, !P0 ;  /* 0x0000000400007c0c */ /* 0x000fda000c726670 */
[----:B0-----:R-:W0:Y:S02]  /*202a0*/  @!P1 LDC.64 R2, c[0x0][0xc80] ;  /* 0x00032000ff029b82 */ /* 0x001e240000000a00 */
[----:B0-----:R-:W-:-:S05]  /*202b0*/  @!P1 IMAD.WIDE.U32 R2, R0, 0x4, R2 ;  /* 0x0000000400029825 */ /* 0x001fca00078e0002 */
[----:B------:R-:W2:Y:S01]  /*202c0*/  @!P1 LDG.E R5, desc[UR6][R2.64] ;  /* 0x0000000602059981 */ /* 0x000ea2000c1e1900 */
[C---:B------:R-:W-:Y:S01]  /*202d0*/  ISETP.NE.AND P1, PT, R0.reuse, RZ, PT ;  /* 0x000000ff0000720c */ /* 0x040fe20003f25270 */
[----:B------:R-:W0:Y:S01]  /*202e0*/  S2UR UR6, SR_CTAID.X ;  /* 0x00000000000679c3 */ /* 0x000e220000002500 */
[C---:B------:R-:W-:Y:S01]  /*202f0*/  ISETP.GE.U32.AND P2, PT, R0.reuse, 0x2, PT ;  /* 0x000000020000780c */ /* 0x040fe20003f46070 */
[----:B------:R-:W-:Y:S01]  /*20300*/  UMOV UR4, URZ ;  /* 0x0000003f00047c82 */ /* 0x000fe20008000000 */
[C---:B------:R-:W-:Y:S02]  /*20310*/  ISETP.GE.U32.AND P3, PT, R0.reuse, 0x4, PT ;  /* 0x000000040000780c */ /* 0x040fe40003f66070 */
[C---:B------:R-:W-:Y:S02]  /*20320*/  ISETP.GE.U32.AND P4, PT, R0.reuse, 0x8, PT ;  /* 0x000000080000780c */ /* 0x040fe40003f86070 */
[----:B------:R-:W-:Y:S02]  /*20330*/  ISETP.GE.U32.AND P5, PT, R0, 0x10, PT ;  /* 0x000000100000780c */ /* 0x000fe40003fa6070 */
[----:B------:R-:W-:Y:S01]  /*20340*/  MOV R16, RZ ;  /* 0x000000ff00107202 */ /* 0x000fe20000000f00 */
        /* <DEDUP_REMOVED lines=25> */
.L_x_1947:
        /* <DEDUP_REMOVED lines=13> */
.L_x_1946:
[----:B------:R-:W-:Y:S05]  /*205b0*/  BSYNC B0 ;  /* 0x0000000000007941 */ /* 0x000fea0003800000 */
.L_x_1945:
[----:B0----5:R-:W0:Y:S02]  /*205c0*/  SHFL.UP PT, R2, R5, 0x1, RZ ;  /* 0x0420000005027989 */ /* 0x021e2400000e00ff */
        /* <DEDUP_REMOVED lines=20> */
.L_x_1943:
[----:B------:R-:W-:Y:S01]  /*20710*/  IMAD.IADD R7, R7, 0x1, -R2 ;  /* 0x0000000107077824 */ /* 0x000fe200078e0a02 */
[----:B------:R-:W-:-:S03]  /*20720*/  ULDC.64 UR8, c[0x0][0x208] ;  /* 0x0000820000087ab9 */ /* 0x000fc60000000a00 */
[----:B------:R-:W-:-:S05]  /*20730*/  IMAD R2, R6, UR5, R7 ;  /* 0x0000000506027c24 */ /* 0x000fca000f8e0207 */
[----:B------:R-:W-:Y:S02]  /*20740*/  ISETP.GT.AND P0, PT, R2, UR6, PT ;  /* 0x0000000602007c0c */ /* 0x000fe4000bf04270 */
[----:B------:R-:W0:Y:S11]  /*20750*/  LDC.64 R2, c[0x0][0xc90] ;  /* 0x00032400ff027b82 */ /* 0x000e360000000a00 */
[----:B------:R-:W-:-:S04]  /*20760*/  VOTE.ANY R12, PT, !P0 ;  /* 0x00000000000c7806 */ /* 0x000fc800040e0100 */
[----:B------:R-:W1:Y:S02]  /*20770*/  POPC R8, R12 ;  /* 0x0000000c00087309 */ /* 0x000e640000000000 */
[----:B-1----:R-:W-:-:S05]  /*20780*/  IADD3 R19, R8, UR4, RZ ;  /* 0x0000000408137c10 */ /* 0x002fca000fffe0ff */
        /* <DEDUP_REMOVED lines=13> */
.L_x_1948:
[----:B-1----:R-:W-:Y:S02]  /*20860*/  IMAD.MOV R2, RZ, RZ, -R3 ;  /* 0x000000ffff027224 */ /* 0x002fe400078e0a03 */
[----:B---3--:R-:W-:Y:S02]  /*20870*/  IMAD R16, R16, UR5, R7 ;  /* 0x0000000510107c24 */ /* 0x008fe4000f8e0207 */
[----:B------:R-:W-:Y:S02]  /*20880*/  IMAD R7, R2, R11, RZ ;  /* 0x0000000b02077224 */ /* 0x000fe400078e02ff */
[----:B------:R-:W-:-:S04]  /*20890*/  IMAD.MOV.U32 R2, RZ, RZ, RZ ;  /* 0x000000ffff027224 */ /* 0x000fc800078e00ff */
[----:B------:R-:W-:Y:S01]  /*208a0*/  IMAD.HI.U32 R3, R3, R7, R2 ;  /* 0x0000000703037227 */ /* 0x000fe200078e0002 */
[----:B------:R-:W-:Y:S02]  /*208b0*/  IADD3 R2, -R16, UR6, RZ ;  /* 0x0000000610027c10 */ /* 0x000fe4000fffe1ff */
[----:B------:R-:W-:Y:S02]  /*208c0*/  IABS R7, R9 ;  /* 0x0000000900077213 */ /* 0x000fe40000000000 */
[----:B--2---:R-:W-:-:S03]  /*208d0*/  IABS R6, R2 ;  /* 0x0000000200067213 */ /* 0x004fc60000000000 */
[----:B------:R-:W-:Y:S02]  /*208e0*/  IMAD.MOV R7, RZ, RZ, -R7 ;  /* 0x000000ffff077224 */ /* 0x000fe400078e0a07 */
[----:B------:R-:W-:-:S04]  /*208f0*/  IMAD.HI.U32 R3, R3, R6, RZ ;  /* 0x0000000603037227 */ /* 0x000fc800078e00ff */
[----:B------:R-:W-:-:S05]  /*20900*/  IMAD R6, R3, R7, R6 ;  /* 0x0000000703067224 */ /* 0x000fca00078e0206 */
[----:B------:R-:W-:-:S13]  /*20910*/  ISETP.GT.U32.AND P1, PT, R11, R6, PT ;  /* 0x000000060b00720c */ /* 0x000fda0003f24070 */
[----:B------:R-:W-:Y:S01]  /*20920*/  @!P1 IMAD.IADD R6, R6, 0x1, -R11 ;  /* 0x0000000106069824 */ /* 0x000fe200078e0a0b */
[----:B------:R-:W-:Y:S02]  /*20930*/  @!P1 IADD3 R3, R3, 0x1, RZ ;  /* 0x0000000103039810 */ /* 0x000fe40007ffe0ff */
[----:B------:R-:W-:Y:S02]  /*20940*/  ISETP.NE.AND P1, PT, R9, RZ, PT ;  /* 0x000000ff0900720c */ /* 0x000fe40003f25270 */
[----:B------:R-:W-:Y:S02]  /*20950*/  ISETP.GE.U32.AND P0, PT, R6, R11, PT ;  /* 0x0000000b0600720c */ /* 0x000fe40003f06070 */
[----:B------:R-:W-:-:S04]  /*20960*/  LOP3.LUT R6, R2, R9, RZ, 0x3c, !PT ;  /* 0x0000000902067212 */ /* 0x000fc800078e3cff */
[----:B------:R-:W-:-:S07]  /*20970*/  ISETP.GE.AND P2, PT, R6, RZ, PT ;  /* 0x000000ff0600720c */ /* 0x000fce0003f46270 */
        /* <DEDUP_REMOVED lines=8> */
[----:B------:R-:W-:-:S04]  /*20a00*/  VIADDMNMX R10, R3, UR5, R10, PT ;  /* 0x00000005030a7c46 */ /* 0x000fc8000b80010a */
[----:B------:R-:W-:-:S04]  /*20a10*/  IABS R7, R10 ;  /* 0x0000000a00077213 */ /* 0x000fc80000000000 */
[----:B------:R-:W1:Y:S08]  /*20a20*/  I2F.RP R8, R7 ;  /* 0x0000000700087306 */ /* 0x000e700000209400 */
[----:B-1----:R-:W1:Y:S02]  /*20a30*/  MUFU.RCP R8, R8 ;  /* 0x0000000800087308 */ /* 0x002e640000001000 */
[----:B-1----:R-:W-:Y:S01]  /*20a40*/  VIADD R3, R8, 0xffffffe ;  /* 0x0ffffffe08037836 */ /* 0x002fe20000000000 */
[----:B------:R-:W-:-:S05]  /*20a50*/  IABS R8, R10 ;  /* 0x0000000a00087213 */ /* 0x000fca0000000000 */
[----:B------:R-:W1:Y:S01]  /*20a60*/  F2I.FTZ.U32.TRUNC.NTZ R3, R3 ;  /* 0x0000000300037305 */ /* 0x000e62000021f000 */
[----:B------:R-:W-:Y:S01]  /*20a70*/  IMAD.MOV R8, RZ, RZ, -R8 ;  /* 0x000000ffff087224 */ /* 0x000fe200078e0a08 */
[----:B-1----:R-:W-:-:S05]  /*20a80*/  IADD3 R2, RZ, -R3, RZ ;  /* 0x80000003ff027210 */ /* 0x002fca0007ffe0ff */
[----:B------:R-:W-:Y:S02]  /*20a90*/  IMAD R11, R2, R7, RZ ;  /* 0x00000007020b7224 */ /* 0x000fe400078e02ff */
[----:B------:R-:W-:-:S04]  /*20aa0*/  IMAD.MOV.U32 R2, RZ, RZ, RZ ;  /* 0x000000ffff027224 */ /* 0x000fc800078e00ff */
[----:B------:R-:W-:Y:S01]  /*20ab0*/  IMAD.HI.U32 R2, R3, R11, R2 ;  /* 0x0000000b03027227 */ /* 0x000fe200078e0002 */
[----:B------:R-:W-:Y:S02]  /*20ac0*/  IABS R11, R9 ;  /* 0x00000009000b7213 */ /* 0x000fe40000000000 */
[C---:B------:R-:W-:Y:S02]  /*20ad0*/  LOP3.LUT R3, R9.reuse, R10, RZ, 0x3c, !PT ;  /* 0x0000000a09037212 */ /* 0x040fe400078e3cff */
[----:B------:R-:W-:Y:S01]  /*20ae0*/  IADD3 R9, R9, R6, RZ ;  /* 0x0000000609097210 */ /* 0x000fe20007ffe0ff */
[----:B------:R-:W-:Y:S01]  /*20af0*/  IMAD.HI.U32 R2, R2, R11, RZ ;  /* 0x0000000b02027227 */ /* 0x000fe200078e00ff */
[----:B------:R-:W-:-:S03]  /*20b00*/  ISETP.GE.AND P2, PT, R3, RZ, PT ;  /* 0x000000ff0300720c */ /* 0x000fc60003f46270 */
        /* <DEDUP_REMOVED lines=9> */
[----:B------:R-:W-:-:S04]  /*20ba0*/  IMAD.MOV R10, RZ, RZ, -R10 ;  /* 0x000000ffff0a7224 */ /* 0x000fc800078e0a0a */
[----:B------:R-:W-:Y:S01]  /*20bb0*/  IMAD R18, R2, R10, R9 ;  /* 0x0000000a02127224 */ /* 0x000fe200078e0209 */
[----:B------:R-:W-:-:S05]  /*20bc0*/  LOP3.LUT R2, RZ, R2, RZ, 0x33, !PT ;  /* 0x00000002ff027212 */ /* 0x000fca00078e33ff */
[----:B------:R-:W-:Y:S01]  /*20bd0*/  IMAD.IADD R17, R5, 0x1, R2 ;  /* 0x0000000105117824 */ /* 0x000fe200078e0202 */
[----:B------:R-:W-:Y:S06]  /*20be0*/  BRA `(.L_x_1949) ;  /* 0x00000000000c7947 */ /* 0x000fec0003800000 */
.L_x_1944:
[----:B------:R-:W-:Y:S02]  /*20bf0*/  IMAD.MOV.U32 R17, RZ, RZ, RZ ;  /* 0x000000ffff117224 */ /* 0x000fe400078e00ff */
[----:B------:R-:W-:Y:S02]  /*20c00*/  IMAD.U32 R16, RZ, RZ, UR6 ;  /* 0x00000006ff107e24 */ /* 0x000fe4000f8e00ff */
[----:B------:R-:W-:-:S07]  /*20c10*/  IMAD.MOV.U32 R18, RZ, RZ, RZ ;  /* 0x000000ffff127224 */ /* 0x000fce00078e00ff */
.L_x_1949:
[----:B------:R-:W-:-:S13]  /*20c20*/  ISETP.NE.AND P0, PT, R0, RZ, PT ;  /* 0x000000ff0000720c */ /* 0x000fda0003f05270 */
[----:B------:R-:W1:Y:S01]  /*20c30*/  @!P0 S2R R3, SR_CgaCtaId ;  /* 0x0000000000038919 */ /* 0x000e620000008800 */
[----:B------:R-:W-:-:S04]  /*20c40*/  @!P0 MOV R0, 0x400 ;  /* 0x0000040000008802 */ /* 0x000fc80000000f00 */
[----:B-1----:R-:W-:-:S05]  /*20c50*/  @!P0 LEA R0, R3, R0, 0x18 ;  /* 0x0000000003008211 */ /* 0x002fca00078ec0ff */
[----:B------:R2:W-:Y:S01]  /*20c60*/  @!P0 STS.128 [R0+0x2a8d0], R16 ;  /* 0x02a8d01000008388 */ /* 0x0005e20000000c00 */
[----:B------:R-:W-:Y:S06]  /*20c70*/  BAR.ARV 0x5, 0x180 ;  /* 0x0146000000007b1d */ /* 0x000fec0000002000 */
.L_x_1942:
        /* <DEDUP_REMOVED lines=12> */
[C---:B------:R-:W-:Y:S01]  /*20d40*/  LOP3.LUT R3, R0.reuse, 0x1f8, RZ, 0xc0, !PT ;  /* 0x000001f800037812 */ /* 0x040fe200078ec0ff */
[----:B------:R-:W-:Y:S01]  /*20d50*/  ULDC.64 UR38, c[0x0][0x198] ;  /* 0x0000660000267ab9 */ /* 0x000fe20000000a00 */
[----:B------:R-:W-:Y:S01]  /*20d60*/  LOP3.LUT R0, R0, 0x38, RZ, 0xc0, !PT ;  /* 0x0000003800007812 */ /* 0x000fe200078ec0ff */
[----:B0-----:R-:W-:Y:S01]  /*20d70*/  IMAD.SHL.U32 R2, R5, 0x8, RZ ;  /* 0x0000000805027824 */ /* 0x001fe200078e00ff */
[----:B------:R-:W-:Y:S01]  /*20d80*/  LOP3.LUT R3, R3, 0x38, R4, 0x78, !PT ;  /* 0x0000003803037812 */ /* 0x000fe200078e7804 */
[----:B------:R-:W-:Y:S01]  /*20d90*/  IMAD.SHL.U32 R4, R4, 0x10, RZ ;  /* 0x0000001004047824 */ /* 0x000fe200078e00ff */
[----:B------:R-:W-:Y:S01]  /*20da0*/  SHF.R.U32.HI R5, RZ, 0x3, R5 ;  /* 0x00000003ff057819 */ /* 0x000fe20000011605 */
[----:B------:R-:W-:Y:S01]  /*20db0*/  ULDC UR36, c[0x0][0xc] ;  /* 0x0000030000247ab9 */ /* 0x000fe20000000800 */
[----:B------:R-:W-:-:S02]  /*20dc0*/  LOP3.LUT R2, R3, 0x200, R2, 0xf8, !PT ;  /* 0x0000020003027812 */ /* 0x000fc400078ef802 */
[----:B------:R-:W-:Y:S01]  /*20dd0*/  LOP3.LUT R4, R5, 0x70, R4, 0xf8, !PT ;  /* 0x0000007005047812 */ /* 0x000fe200078ef804 */
[----:B-1----:R-:W-:-:S06]  /*20de0*/  ULEA UR4, UR5, UR4, 0x18 ;  /* 0x0000000405047291 */ /* 0x002fcc000f8ec03f */
[----:B------:R-:W-:-:S05]  /*20df0*/  IMAD.U32 R3, RZ, RZ, UR4 ;  /* 0x00000004ff037e24 */ /* 0x000fca000f8e00ff */
[----:B------:R0:W-:Y:S02]  /*20e00*/  STL [R1], R3 ;  /* 0x0000000301007387 */ /* 0x0001e40000100800 */
[----:B0-----:R-:W-:Y:S02]  /*20e10*/  IMAD R3, R2, 0x2, R3 ;  /* 0x0000000202037824 */ /* 0x001fe400078e0203 */
[----:B------:R-:W-:-:S03]  /*20e20*/  IMAD.MOV.U32 R2, RZ, RZ, 0x1 ;  /* 0x00000001ff027424 */ /* 0x000fc600078e00ff */
[----:B------:R0:W-:Y:S04]  /*20e30*/  STL [R1+0x28], R3 ;  /* 0x0000280301007387 */ /* 0x0001e80000100800 */
[----:B------:R-:W-:Y:S04]  /*20e40*/  STL [R1+0x48], RZ ;  /* 0x000048ff01007387 */ /* 0x000fe80000100800 */
[----:B------:R1:W-:Y:S01]  /*20e50*/  STL [R1+0x20], R2 ;  /* 0x0000200201007387 */ /* 0x0003e20000100800 */
[----:B0-----:R-:W-:-:S03]  /*20e60*/  IMAD.MOV.U32 R3, RZ, RZ, 0x1 ;  /* 0x00000001ff037424 */ /* 0x001fc600078e00ff */
[----:B------:R0:W-:Y:S04]  /*20e70*/  STL [R1+0x8], RZ ;  /* 0x000008ff01007387 */ /* 0x0001e80000100800 */
[----:B------:R0:W-:Y:S01]  /*20e80*/  STL [R1+0x4], RZ ;  /* 0x000004ff01007387 */ /* 0x0001e20000100800 */
[----:B-1----:R-:W-:-:S03]  /*20e90*/  LOP3.LUT R2, R0, 0x40, RZ, 0xfc, !PT ;  /* 0x0000004000027812 */ /* 0x002fc600078efcff */
[----:B------:R0:W-:Y:S01]  /*20ea0*/  STL [R1+0x18], R3 ;  /* 0x0000180301007387 */ /* 0x0001e20000100800 */
[----:B------:R-:W-:-:S07]  /*20eb0*/  LOP3.LUT R0, R0, 0x80, RZ, 0xfc, !PT ;  /* 0x0000008000007812 */ /* 0x000fce00078efcff */
.L_x_2106:
[----:B------:R-:W-:Y:S05]  /*20ec0*/  YIELD ;  /* 0x0000000000007946 */ /* 0x000fea0003800000 */
[----:B------:R-:W-:Y:S01]  /*20ed0*/  ULDC.64 UR4, c[0x0][0xa28] ;  /* 0x00028a0000047ab9 */ /* 0x000fe20000000a00 */
[----:B------:R-:W-:Y:S02]  /*20ee0*/  CS2R R6, SRZ ;  /* 0x0000000000067805 */ /* 0x000fe4000001ff00 */
[----:B------:R-:W-:Y:S01]  /*20ef0*/  ISETP.NE.U32.AND P0, PT, RZ, UR4, PT ;  /* 0x00000004ff007c0c */ /* 0x000fe2000bf05070 */
[----:B01----:R-:W1:Y:S01]  /*20f00*/  LDC.64 R12, c[0x0][0xa00] ;  /* 0x00028000ff0c7b82 */ /* 0x003e620000000a00 */
[----:B------:R-:W-:Y:S01]  /*20f10*/  ULDC.64 UR10, c[0x0][0x208] ;  /* 0x00008200000a7ab9 */ /* 0x000fe20000000a00 */
[----:B------:R-:W-:Y:S01]  /*20f20*/  ULDC.64 UR6, c[0x0][0xa08] ;  /* 0x0002820000067ab9 */ /* 0x000fe20000000a00 */
[----:B------:R-:W-:Y:S01]  /*20f30*/  ISETP.NE.AND.EX P0, PT, RZ, UR5, PT, P0 ;  /* 0x00000005ff007c0c */ /* 0x000fe2000bf05300 */
[----:B------:R-:W-:Y:S01]  /*20f40*/  ULDC.64 UR4, c[0x0][0xa18] ;  /* 0x0002860000047ab9 */ /* 0x000fe20000000a00 */
[----:B------:R-:W-:-:S03]  /*20f50*/  ULDC.64 UR8, c[0x0][0xa10] ;  /* 0x0002840000087ab9 */ /* 0x000fc60000000a00 */
[----:B------:R-:W2:Y:S08]  /*20f60*/  LDC.64 R4, c[0x0][0xa08] ;  /* 0x00028200ff047b82 */ /* 0x000eb00000000a00 */
[----:B0--3--:R-:W0:Y:S02]  /*20f70*/  @P0 LDC.64 R2, c[0x0][0xa28] ;  /* 0x00028a00ff020b82 */ /* 0x009e240000000a00 */
[----:B0-----:R-:W-:-:S05]  /*20f80*/  @P0 IMAD.WIDE R2, R19, 0x4, R2 ;  /* 0x0000000413020825 */ /* 0x001fca00078e0202 */
[----:B------:R0:W5:Y:S01]  /*20f90*/  @P0 LDG.E R6, desc[UR10][R2.64] ;  /* 0x0000000a02060981 */ /* 0x000162000c1e1900 */
[----:B------:R-:W-:Y:S01]  /*20fa0*/  ISETP.NE.U32.AND P0, PT, RZ, UR4, PT ;  /* 0x00000004ff007c0c */ /* 0x000fe2000bf05070 */
[C---:B-1----:R-:W-:Y:S01]  /*20fb0*/  IMAD.WIDE R12, R19.reuse, 0x4, R12 ;  /* 0x00000004130c7825 */ /* 0x042fe200078e020c */
[----:B------:R-:W-:Y:S02]  /*20fc0*/  ISETP.NE.U32.AND P2, PT, RZ, UR6, PT ;  /* 0x00000006ff007c0c */ /* 0x000fe4000bf45070 */
[----:B------:R-:W-:Y:S01]  /*20fd0*/  ISETP.NE.AND.EX P0, PT, RZ, UR5, PT, P0 ;  /* 0x00000005ff007c0c */ /* 0x000fe2000bf05300 */
[----:B------:R-:W-:Y:S01]  /*20fe0*/  ULDC.64 UR4, c[0x0][0xa00] ;  /* 0x0002800000047ab9 */ /* 0x000fe20000000a00 */
[----:B------:R-:W-:Y:S01]  /*20ff0*/  ISETP.NE.U32.AND P4, PT, RZ, UR8, PT ;  /* 0x00000008ff007c0c */ /* 0x000fe2000bf85070 */
[----:B------:R-:W-:Y:S01]  /*21000*/  IMAD.MOV.U32 R0, RZ, RZ, RZ ;  /* 0x000000ffff007224 */ /* 0x000fe200078e00ff */
[----:B------:R-:W-:Y:S01]  /*21010*/  ISETP.NE.U32.AND P1, PT, RZ, UR4, PT ;  /* 0x00000004ff007c0c */ /* 0x000fe2000bf25070 */
[----:B0-----:R-:W0:Y:S01]  /*21020*/  LDC.64 R2, c[0x0][0xa10] ;  /* 0x00028400ff027b82 */ /* 0x001e220000000a00 */
[----:B------:R-:W-:Y:S01]  /*21030*/  MOV R8, RZ ;  /* 0x000000ff00087202 */ /* 0x000fe20000000f00 */
[----:B--2---:R-:W-:Y:S01]  /*21040*/  IMAD.WIDE R4, R19, 0x4, R4 ;  /* 0x0000000413047825 */ /* 0x004fe200078e0204 */
[----:B------:R-:W-:-:S05]  /*21050*/  ISETP.NE.AND.EX P3, PT, RZ, UR5, PT, P1 ;  /* 0x00000005ff007c0c */ /* 0x000fca000bf65310 */
[----:B------:R-:W1:Y:S01]  /*21060*/  @P0 LDC.64 R10, c[0x0][0xa18] ;  /* 0x00028600ff0a0b82 */ /* 0x000e620000000a00 */
[----:B------:R-:W-:Y:S01]  /*21070*/  ULDC UR4, c[0x0][0x288] ;  /* 0x0000a20000047ab9 */ /* 0x000fe20000000800 */
[----:B------:R-:W-:Y:S02]  /*21080*/  ISETP.NE.AND.EX P1, PT, RZ, UR7, PT, P2 ;  /* 0x00000007ff007c0c */ /* 0x000fe4000bf25320 */
[----:B------:R-:W-:-:S04]  /*21090*/  ISETP.NE.AND.EX P2, PT, RZ, UR9, PT, P4 ;  /* 0x00000009ff007c0c */ /* 0x000fc8000bf45340 */
[----:B------:R-:W2:Y:S07]  /*210a0*/  @P3 LDG.E R7, desc[UR10][R12.64] ;  /* 0x0000000a0c073981 */ /* 0x000eae000c1e1900 */
[----:B------:R-:W5:Y:S01]  /*210b0*/  @P1 LDG.E R8, desc[UR10][R4.64] ;  /* 0x0000000a04081981 */ /* 0x000f62000c1e1900 */
        /* <DEDUP_REMOVED lines=14> */
[----:B0-----:R-:W-:Y:S01]  /*211a0*/  IMAD.U32 R10, RZ, RZ, UR5 ;  /* 0x00000005ff0a7e24 */ /* 0x001fe2000f8e00ff */
[----:B--2---:R0:W-:Y:S01]  /*211b0*/  STL [R1+0x3c], R7 ;  /* 0x00003c0701007387 */ /* 0x0041e20000100800 */
[----:B------:R-:W-:Y:S02]  /*211c0*/  IMAD.MOV.U32 R11, RZ, RZ, R7 ;  /* 0x000000ffff0b7224 */ /* 0x000fe400078e0007 */
[----:B0-----:R-:W-:Y:S01]  /*211d0*/  IMAD.U32 R7, RZ, RZ, UR4 ;  /* 0x00000004ff077e24 */ /* 0x001fe2000f8e00ff */
[----:B------:R-:W-:Y:S06]  /*211e0*/  @P0 BRA `(.L_x_1951) ;  /* 0x0000000000180947 */ /* 0x000fec0003800000 */
[----:B------:R-:W-:Y:S05]  /*211f0*/  @!P3 BRA `(.L_x_1951) ;  /* 0x000000000014b947 */ /* 0x000fea0003800000 */
[----:B------:R-:W-:Y:S02]  /*21200*/  ULDC.64 UR4, c[0x0][0x208] ;  /* 0x0000820000047ab9 */ /* 0x000fe40000000a00 */
[----:B------:R-:W2:Y:S04]  /*21210*/  LDG.E R9, desc[UR4][R12.64] ;  /* 0x000000040c097981 */ /* 0x000ea8000c1e1900 */
[----:B------:R-:W2:Y:S02]  /*21220*/  LDG.E R12, desc[UR4][R12.64+0x4] ;  /* 0x000004040c0c7981 */ /* 0x000ea4000c1e1900 */
[----:B--2---:R-:W-:-:S05]  /*21230*/  IMAD.IADD R11, R12, 0x1, -R9 ;  /* 0x000000010c0b7824 */ /* 0x004fca00078e0a09 */
[----:B------:R0:W-:Y:S02]  /*21240*/  STL [R1+0x3c], R11 ;  /* 0x00003c0b01007387 */ /* 0x0001e40000100800 */
.L_x_1951:
[----:B-----5:R-:W-:Y:S01]  /*21250*/  IADD3 R8, R8, R6, RZ ;  /* 0x0000000608087210 */ /* 0x020fe20007ffe0ff */
[----:B------:R-:W-:Y:S02]  /*21260*/  ULDC.64 UR4, c[0x0][0xa20] ;  /* 0x0002880000047ab9 */ /* 0x000fe40000000a00 */
[----:B------:R-:W-:Y:S02]  /*21270*/  ISETP.NE.U32.AND P0, PT, RZ, UR4, PT ;  /* 0x00000004ff007c0c */ /* 0x000fe4000bf05070 */
[----:B------:R1:W-:Y:S02]  /*21280*/  STL [R1+0x1c], R8 ;  /* 0x00001c0801007387 */ /* 0x0003e40000100800 */
[----:B------:R-:W-:-:S13]  /*21290*/  ISETP.NE.AND.EX P0, PT, RZ, UR5, PT, P0 ;  /* 0x00000005ff007c0c */ /* 0x000fda000bf05300 */
[----:B-1----:R-:W-:Y:S05]  /*212a0*/  @!P0 BRA `(.L_x_1952) ;  /* 0x0000000000148947 */ /* 0x002fea0003800000 */
[----:B------:R-:W1:Y:S01]  /*212b0*/  LDC.64 R4, c[0x0][0xa20] ;  /* 0x00028800ff047b82 */ /* 0x000e620000000a00 */
[----:B------:R-:W-:Y:S01]  /*212c0*/  ULDC.64 UR4, c[0x0][0x208] ;  /* 0x0000820000047ab9 */ /* 0x000fe20000000a00 */
[----:B-1----:R-:W-:-:S05]  /*212d0*/  IMAD.WIDE R4, R19, 0x4, R4 ;  /* 0x0000000413047825 */ /* 0x002fca00078e0204 */
[----:B------:R1:W5:Y:S01]  /*212e0*/  LDG.E R7, desc[UR4][R4.64] ;  /* 0x0000000404077981 */ /* 0x000362000c1e1900 */
[----:B------:R-:W-:Y:S05]  /*212f0*/  BRA `(.L_x_1953) ;  /* 0x0000000000147947 */ /* 0x000fea0003800000 */
.L_x_1952:
[----:B------:R-:W-:Y:S05]  /*21300*/  @!P1 BRA `(.L_x_1953) ;  /* 0x0000000000109947 */ /* 0x000fea0003800000 */
[----:B------:R-:W-:Y:S02]  /*21310*/  ULDC.64 UR4, c[0x0][0x208] ;  /* 0x0000820000047ab9 */ /* 0x000fe40000000a00 */
[----:B------:R-:W2:Y:S04]  /*21320*/  LDG.E R7, desc[UR4][R4.64] ;  /* 0x0000000404077981 */ /* 0x000ea8000c1e1900 */
[----:B------:R-:W2:Y:S02]  /*21330*/  LDG.E R4, desc[UR4][R4.64+0x4] ;  /* 0x0000040404047981 */ /* 0x000ea4000c1e1900 */
[----:B--2---:R-:W-:-:S07]  /*21340*/  IMAD.IADD R7, R4, 0x1, -R7 ;  /* 0x0000000104077824 */ /* 0x004fce00078e0a07 */
.L_x_1953:
[----:B------:R-:W-:Y:S02]  /*21350*/  ULDC.64 UR4, c[0x0][0x208] ;  /* 0x0000820000047ab9 */ /* 0x000fe40000000a00 */
[----:B-1----:R-:W2:Y:S04]  /*21360*/  @P2 LDG.E R4, desc[UR4][R2.64] ;  /* 0x0000000402042981 */ /* 0x002ea8000c1e1900 */
[----:B------:R1:W2:Y:S01]  /*21370*/  @P2 LDG.E R2, desc[UR4][R2.64+0x4] ;  /* 0x0000040402022981 */ /* 0x0002a2000c1e1900 */
[----:B------:R-:W-:Y:S02]  /*21380*/  IMAD.SHL.U32 R12, R17, 0x80, RZ ;  /* 0x00000080110c7824 */ /* 0x000fe400078e00ff */
[----:B-----5:R-:W-:Y:S02]  /*21390*/  IMAD.IADD R9, R7, 0x1, -R6 ;  /* 0x0000000107097824 */ /* 0x020fe400078e0a06 */
[----:B------:R-:W-:Y:S01]  /*213a0*/  VIADD R7, R12, 0x7f ;  /* 0x0000007f0c077836 */ /* 0x000fe20000000000 */
[----:B------:R3:W-:Y:S01]  /*213b0*/  STL [R1+0x30], R12 ;  /* 0x0000300c01007387 */ /* 0x0007e20000100800 */
[----:B-1----:R-:W1:Y:S02]  /*213c0*/  LDC R3, c[0x0][0x448] ;  /* 0x00011200ff037b82 */ /* 0x002e640000000800 */
[----:B-1----:R-:W-:-:S13]  /*213d0*/  ISETP.NE.AND P1, PT, R3, 0x1, PT ;  /* 0x000000010300780c */ /* 0x002fda0003f25270 */
[----:B------:R-:W1:Y:S08]  /*213e0*/  @P1 LDC R3, c[0x0][0x44c] ;  /* 0x00011300ff031b82 */ /* 0x000e700000000800 */
[----:B------:R-:W4:Y:S01]  /*213f0*/  @P1 LDC R5, c[0x0][0x450] ;  /* 0x00011400ff051b82 */ /* 0x000f220000000800 */
[----:B--2---:R-:W-:Y:S02]  /*21400*/  @P2 IMAD.IADD R10, R2, 0x1, -R4 ;  /* 0x00000001020a2824 */ /* 0x004fe400078e0a04 */
[----:B-1----:R-:W-:-:S04]  /*21410*/  @P1 IMAD.HI.U32 R2, R7, R3, RZ ;  /* 0x0000000307021227 */ /* 0x002fc800078e00ff */
[----:B------:R-:W-:Y:S01]  /*21420*/  IMAD.IADD R6, R9, 0x1, R10 ;  /* 0x0000000109067824 */ /* 0x000fe200078e020a */
[----:B----4-:R-:W-:-:S04]  /*21430*/  @P1 SHF.R.U32.HI R7, RZ, R5, R2 ;  /* 0x00000005ff071219 */ /* 0x010fc80000011602 */
[C---:B------:R-:W-:Y:S02]  /*21440*/  IADD3 R2, R6.reuse, 0x5f, RZ ;  /* 0x0000005f06027810 */ /* 0x040fe40007ffe0ff */
[----:B------:R-:W-:-:S03]  /*21450*/  IADD3 R17, R6, 0x1, -R11 ;  /* 0x0000000106117810 */ /* 0x000fc60007ffe80b */
[----:B------:R-:W-:-:S04]  /*21460*/  IMAD.HI R2, R2, 0x2aaaaaab, RZ ;  /* 0x2aaaaaab02027827 */ /* 0x000fc800078e02ff */
[----:B------:R-:W-:Y:S01]  /*21470*/  IMAD.IADD R7, R17, 0x1, R7 ;  /* 0x0000000111077824 */ /* 0x000fe200078e0207 */
[----:B------:R-:W-:-:S04]  /*21480*/  SHF.R.U32.HI R21, RZ, 0x1f, R2 ;  /* 0x0000001fff157819 */ /* 0x000fc80000011602 */
[----:B------:R-:W-:Y:S02]  /*21490*/  LEA.HI.SX32 R21, R2, R21, 0x1c ;  /* 0x0000001502157211 */ /* 0x000fe400078fe2ff */
[----:B------:R-:W1:Y:S02]  /*214a0*/  LDC.64 R2, c[0x0][0x9e0] ;  /* 0x00027800ff027b82 */ /* 0x000e640000000a00 */
[----:B-1----:R-:W-:Y:S01]  /*214b0*/  ISETP.GE.AND P3, PT, R3, 0x1, PT ;  /* 0x000000010300780c */ /* 0x002fe20003f66270 */
        /* <DEDUP_REMOVED lines=13> */
.L_x_1956:
[----:B------:R-:W-:-:S13]  /*21590*/  ISETP.NE.AND P0, PT, R3, 0x1, PT ;  /* 0x000000010300780c */ /* 0x000fda0003f05270 */
[----:B------:R-:W1:Y:S02]  /*215a0*/  @P0 LDC.64 R4, c[0x0][0x9e8] ;  /* 0x00027a00ff040b82 */ /* 0x000e640000000a00 */
[----:B-1----:R-:W-:-:S05]  /*215b0*/  @P0 IMAD.HI.U32 R4, R2, R4, RZ ;  /* 0x0000000402040227 */ /* 0x002fca00078e00ff */
[----:B------:R-:W-:-:S07]  /*215c0*/  @P0 SHF.R.U32.HI R2, RZ, R5, R4 ;  /* 0x00000005ff020219 */ /* 0x000fce0000011604 */
.L_x_1957:
[----:B------:R-:W-:Y:S05]  /*215d0*/  BSYNC B0 ;  /* 0x0000000000007941 */ /* 0x000fea0003800000 */
.L_x_1955:
[----:B------:R-:W-:-:S05]  /*215e0*/  IMAD R2, R2, R3, R3 ;  /* 0x0000000302027224 */ /* 0x000fca00078e0203 */
[----:B------:R-:W-:-:S07]  /*215f0*/  VIMNMX R8, R8, R2, PT ;  /* 0x0000000208087248 */ /* 0x000fce0003fe0100 */
.L_x_1954:
[----:B------:R-:W1:Y:S01]  /*21600*/  @P1 LDC R4, c[0x0][0x44c] ;  /* 0x00011300ff041b82 */ /* 0x000e620000000800 */
[----:B------:R-:W-:Y:S01]  /*21610*/  IMAD.MOV.U32 R2, RZ, RZ, R12 ;  /* 0x000000ffff027224 */ /* 0x000fe200078e000c */
[----:B------:R-:W-:Y:S01]  /*21620*/  ULDC UR4, c[0x0][0x9dc] ;  /* 0x0002770000047ab9 */ /* 0x000fe20000000800 */
[----:B------:R-:W-:-:S05]  /*21630*/  IMAD.IADD R20, R6, 0x1, -R11 ;  /* 0x0000000106147824 */ /* 0x000fca00078e0a0b */
[----:B------:R-:W2:Y:S01]  /*21640*/  @P1 LDC R5, c[0x0][0x450] ;  /* 0x00011400ff051b82 */ /* 0x000ea20000000800 */
[----:B-1----:R-:W-:-:S05]  /*21650*/  @P1 IMAD.HI.U32 R4, R12, R4, RZ ;  /* 0x000000040c041227 */ /* 0x002fca00078e00ff */
[----:B--2---:R-:W-:-:S04]  /*21660*/  @P1 SHF.R.U32.HI R2, RZ, R5, R4 ;  /* 0x00000005ff021219 */ /* 0x004fc80000011604 */
[----:B------:R-:W-:-:S05]  /*21670*/  IADD3 R2, R20, R2, RZ ;  /* 0x0000000214027210 */ /* 0x000fca0007ffe0ff */
        /* <DEDUP_REMOVED lines=12> */
.L_x_1960:
[----:B------:R-:W-:-:S13]  /*21740*/  ISETP.NE.AND P0, PT, R3, 0x1, PT ;  /* 0x000000010300780c */ /* 0x000fda0003f05270 */
[----:B------:R-:W1:Y:S02]  /*21750*/  @P0 LDC.64 R4, c[0x0][0x9e8] ;  /* 0x00027a00ff040b82 */ /* 0x000e640000000a00 */
[----:B-1----:R-:W-:-:S05]  /*21760*/  @P0 IMAD.HI.U32 R4, R2, R4, RZ ;  /* 0x0000000402040227 */ /* 0x002fca00078e00ff */
[----:B------:R-:W-:-:S07]  /*21770*/  @P0 SHF.R.U32.HI R2, RZ, R5, R4 ;  /* 0x00000005ff020219 */ /* 0x000fce0000011604 */
.L_x_1961:
[----:B------:R-:W-:Y:S05]  /*21780*/  BSYNC B0 ;  /* 0x0000000000007941 */ /* 0x000fea0003800000 */
.L_x_1959:
[----:B------:R-:W-:-:S05]  /*21790*/  IMAD R2, R2, R3, RZ ;  /* 0x0000000302027224 */ /* 0x000fca00078e02ff */
[----:B------:R-:W-:-:S07]  /*217a0*/  VIMNMX R6, R6, R2, !PT ;  /* 0x0000000206067248 */ /* 0x000fce0007fe0100 */
.L_x_1958:
[----:B------:R-:W-:Y:S01]  /*217b0*/  VIADD R8, R8, 0x5f ;  /* 0x0000005f08087836 */ /* 0x000fe20000000000 */
[----:B------:R-:W-:Y:S01]  /*217c0*/  BSSY B0, `(.L_x_1962) ;  /* 0x0000151000007945 */ /* 0x000fe20003800000 */
        /* <DEDUP_REMOVED lines=23> */
[----:B------:R-:W-:Y:S01]  /*21940*/  UMOV UR4, 0xffffffff ;  /* 0xffffffff00047882 */ /* 0x000fe20000000000 */
[----:B------:R-:W-:Y:S02]  /*21950*/  SEL R2, R19, RZ, !P2 ;  /* 0x000000ff13027207 */ /* 0x000fe40005000000 */
[----:B------:R-:W-:Y:S05]  /*21960*/  BRA.DIV UR4, `(.L_x_1964) ;  /* 0x0000007604a47947 */ /* 0x000fea000b800000 */
[----:B------:R-:W1:Y:S02]  /*21970*/  S2R R5, SR_TID.X ;  /* 0x0000000000057919 */ /* 0x000e640000002100 */
[----:B-1----:R-:W-:-:S04]  /*21980*/  SHF.R.U32.HI R5, RZ, 0x5, R5 ;  /* 0x00000005ff057819 */ /* 0x002fc80000011605 */
[----:B------:R-:W-:-:S05]  /*21990*/  LOP3.LUT R5, R5, 0x3, RZ, 0xc0, !PT ;  /* 0x0000000305057812 */ /* 0x000fca00078ec0ff */
[----:B------:R1:W2:Y:S02]  /*219a0*/  SHFL.IDX PT, R14, R5, RZ, 0x1f ;  /* 0x00001fff050e7589 */ /* 0x0002a400000e0000 */
.L_x_2149:
[----:B--2---:R-:W-:Y:S02]  /*219b0*/  ISETP.NE.AND P0, PT, R14, RZ, PT ;  /* 0x000000ff0e00720c */ /* 0x004fe40003f05270 */
[----:B------:R-:W-:-:S11]  /*219c0*/  PLOP3.LUT P6, PT, PT, PT, PT, 0x8, 0x0 ;  /* 0x000000000000781c */ /* 0x000fd60003fce170 */
[----:B------:R-:W-:Y:S05]  /*219d0*/  @P0 BRA `(.L_x_1965) ;  /* 0x00000000000c0947 */ /* 0x000fea0003800000 */
[----:B------:R-:W-:-:S03]  /*219e0*/  UMOV UR4, 0xffffffff ;  /* 0xffffffff00047882 */ /* 0x000fc60000000000 */
[----:B------:R-:W-:Y:S05]  /*219f0*/  BRA.DIV UR4, `(.L_x_1966) ;  /* 0x0000007604b47947 */ /* 0x000fea000b800000 */
[----:B------:R-:W-:-:S13]  /*21a00*/  ELECT P6, URZ, PT ;  /* 0x00000000003f782f */ /* 0x000fda00038c0000 */
.L_x_1965:
[----:B-1----:R-:W2:Y:S04]  /*21a10*/  LDL R5, [R1+0x48] ;  /* 0x0000480001057983 */ /* 0x002ea80000100800 */
[----:B------:R-:W3:Y:S01]  /*21a20*/  LDL R7, [R1] ;  /* 0x0000000001077983 */ /* 0x000ee20000100800 */
[----:B------:R-:W-:Y:S01]  /*21a30*/  BSSY B1, `(.L_x_1967) ;  /* 0x0000008000017945 */ /* 0x000fe20003800000 */
[----:B--2---:R-:W-:-:S05]  /*21a40*/  VIADD R5, R5, 0x1 ;  /* 0x0000000105057836 */ /* 0x004fca0000000000 */
[----:B------:R-:W-:-:S04]  /*21a50*/  LEA.HI R6, R5, R5, RZ, 0x1 ;  /* 0x0000000505067211 */ /* 0x000fc800078f08ff */
[----:B------:R-:W-:-:S05]  /*21a60*/  LOP3.LUT R6, R6, 0xfffffffe, RZ, 0xc0, !PT ;  /* 0xfffffffe06067812 */ /* 0x000fca00078ec0ff */
[----:B------:R-:W-:-:S05]  /*21a70*/  IMAD.IADD R5, R5, 0x1, -R6 ;  /* 0x0000000105057824 */ /* 0x000fca00078e0a06 */
[----:B------:R-:W-:-:S04]  /*21a80*/  SHF.L.U32 R5, R5, 0x1f, RZ ;  /* 0x0000001f05057819 */ /* 0x000fc800000006ff */
[----:B---3--:R-:W1:Y:S02]  /*21a90*/  SYNCS.PHASECHK.TRANS64.TRYWAIT P0, [R7+URZ+0x2a820], R5 ;  /* 0x02a82005070075a7 */ /* 0x008e64000800017f */
[----:B-1----:R-:W-:Y:S05]  /*21aa0*/  @!P0 BRA `(.L_x_1968) ;  /* 0x0000007400a88947 */ /* 0x002fea0003800000 */
.L_x_2152:
[----:B------:R-:W-:Y:S05]  /*21ab0*/  BSYNC B1 ;  /* 0x0000000000017941 */ /* 0x000fea0003800000 */
.L_x_1967:
[----:B------:R-:W-:Y:S04]  /*21ac0*/  BSSY B1, `(.L_x_1969) ;  /* 0x0000083000017945 */ /* 0x000fe80003800000 */
[----:B------:R-:W-:Y:S05]  /*21ad0*/  @!P6 BRA `(.L_x_1970) ;  /* 0x000000080004e947 */ /* 0x000fea0003800000 */
[----:B------:R-:W2:Y:S04]  /*21ae0*/  LDL R9, [R1] ;  /* 0x0000000001097983 */ /* 0x000ea80000100800 */
[----:B------:R-:W2:Y:S04]  /*21af0*/  LDL R7, [R1+0x8] ;  /* 0x0000080001077983 */ /* 0x000ea80000100800 */
[----:B------:R-:W3:Y:S01]  /*21b00*/  LDL R8, [R1+0x20] ;  /* 0x0000200001087983 */ /* 0x000ee20000100800 */
[----:B------:R-:W-:Y:S01]  /*21b10*/  BSSY B2, `(.L_x_1971) ;  /* 0x0000008000027945 */ /* 0x000fe20003800000 */
[----:B-1----:R-:W1:Y:S02]  /*21b20*/  S2R R6, SR_TID.X ;  /* 0x0000000000067919 */ /* 0x002e640000002100 */
[----:B-1----:R-:W-:-:S04]  /*21b30*/  LOP3.LUT R6, R6, 0x7f, RZ, 0xc0, !PT ;  /* 0x0000007f06067812 */ /* 0x002fc800078ec0ff */
[----:B------:R-:W-:Y:S02]  /*21b40*/  ISETP.NE.AND P1, PT, R6, RZ, PT ;  /* 0x000000ff0600720c */ /* 0x000fe40003f25270 */
[----:B--2---:R-:W-:Y:S02]  /*21b50*/  LEA R7, R7, R9, 0x3 ;  /* 0x0000000907077211 */ /* 0x004fe400078e18ff */
[----:B---3--:R-:W-:-:S04]  /*21b60*/  SHF.L.U32 R10, R8, 0x1f, RZ ;  /* 0x0000001f080a7819 */ /* 0x008fc800000006ff */
[----:B------:R-:W1:Y:S02]  /*21b70*/  SYNCS.PHASECHK.TRANS64.TRYWAIT P0, [R7+URZ+0x2a8a0], R10 ;  /* 0x02a8a00a070075a7 */ /* 0x000e64000800017f */
[----:B-1----:R-:W-:Y:S05]  /*21b80*/  @!P0 BRA `(.L_x_1972) ;  /* 0x0000007400888947 */ /* 0x002fea0003800000 */
.L_x_2153:
[----:B------:R-:W-:Y:S05]  /*21b90*/  BSYNC B2 ;  /* 0x0000000000027941 */ /* 0x000fea0003800000 */
.L_x_1971:
        /* <DEDUP_REMOVED lines=9> */
.L_x_1974:
[----:B------:R-:W-:Y:S05]  /*21c30*/  BSYNC B2 ;  /* 0x0000000000027941 */ /* 0x000fea0003800000 */
.L_x_1973:
[----:B------:R-:W2:Y:S04]  /*21c40*/  LDL R8, [R1] ;  /* 0x0000000001087983 */ /* 0x000ea80000100800 */
[----:B------:R-:W2:Y:S01]  /*21c50*/  LDL R5, [R1+0x8] ;  /* 0x0000080001057983 */ /* 0x000ea20000100800 */
[----:B------:R-:W-:Y:S01]  /*21c60*/  IMAD.MOV.U32 R12, RZ, RZ, RZ ;  /* 0x000000ffff0c7224 */ /* 0x000fe200078e00ff */
[----:B------:R-:W-:Y:S01]  /*21c70*/  UIADD3 UR4, UP0, UR38, 0x570, URZ ;  /* 0x0000057026047890 */ /* 0x000fe2000ff1e03f */
[----:B------:R-:W-:Y:S01]  /*21c80*/  IMAD R6, R4, 0x60, R0 ;  /* 0x0000006004067824 */ /* 0x000fe200078e0200 */
[----:B------:R-:W-:Y:S01]  /*21c90*/  PLOP3.LUT P0, PT, PT, PT, PT, 0x80, 0x0 ;  /* 0x000000000000781c */ /* 0x000fe20003f0f070 */
[----:B------:R-:W-:Y:S01]  /*21ca0*/  UMOV UR6, 0x0 ;  /* 0x0000000000067882 */ /* 0x000fe20000000000 */
[----:B------:R-:W-:Y:S01]  /*21cb0*/  R2UR UR10, R12 ;  /* 0x000000000c0a72ca */ /* 0x000fe200000e0000 */
[----:B------:R-:W-:Y:S01]  /*21cc0*/  VIADD R6, R6, 0xffffffa0 ;  /* 0xffffffa006067836 */ /* 0x000fe20000000000 */
[----:B------:R-:W-:Y:S01]  /*21cd0*/  UIADD3.X UR5, URZ, UR39, URZ, UP0, !UPT ;  /* 0x000000273f057290 */ /* 0x000fe200087fe43f */
[----:B------:R-:W-:Y:S01]  /*21ce0*/  UMOV UR7, 0x12f00000 ;  /* 0x12f0000000077882 */ /* 0x000fe20000000000 */
[----:B--2---:R-:W-:-:S02]  /*21cf0*/  IMAD R9, R5, 0x9000, R8 ;  /* 0x0000900005097824 */ /* 0x004fc400078e0208 */
[----:B------:R-:W-:Y:S02]  /*21d00*/  VIADD R5, R7, 0x2a890 ;  /* 0x0002a89007057836 */ /* 0x000fe40000000000 */
[----:B------:R-:W-:-:S07]  /*21d10*/  VIADD R8, R9, 0x18400 ;  /* 0x0001840009087836 */ /* 0x000fce0000000000 */
.L_x_1975:
        /* <DEDUP_REMOVED lines=16> */
.L_x_1976:
        /* <DEDUP_REMOVED lines=15> */
.L_x_1977:
        /* <DEDUP_REMOVED lines=13> */
.L_x_2154:
[----:B------:R-:W-:Y:S05]  /*21fe0*/  BSYNC B2 ;  /* 0x0000000000027941 */ /* 0x000fea0003800000 */
.L_x_1978:
[----:B------:R-:W-:Y:S01]  /*21ff0*/  BSSY B2, `(.L_x_1980) ;  /* 0x000000b000027945 */ /* 0x000fe20003800000 */
[----:B-12---:R-:W-:Y:S02]  /*22000*/  IMAD.MOV.U32 R10, RZ, RZ, 0x0 ;  /* 0x00000000ff0a7424 */ /* 0x006fe400078e00ff */
[----:B0-----:R-:W-:Y:S01]  /*22010*/  IMAD.MOV.U32 R11, RZ, RZ, 0x12f00000 ;  /* 0x12f00000ff0b7424 */ /* 0x001fe200078e00ff */
[----:B------:R-:W-:Y:S06]  /*22020*/  @P1 BRA `(.L_x_1981) ;  /* 0x00000000001c1947 */ /* 0x000fec0003800000 */
[----:B------:R-:W0:Y:S01]  /*22030*/  S2R R8, SR_TID.X ;  /* 0x0000000000087919 */ /* 0x000e220000002100 */
[----:B------:R-:W-:-:S04]  /*22040*/  IMAD.MOV.U32 R5, RZ, RZ, 0x6000 ;  /* 0x00006000ff057424 */ /* 0x000fc800078e00ff */
[----:B------:R1:W-:Y:S01]  /*22050*/  SYNCS.ARRIVE.TRANS64 RZ, [R7+URZ+0x2a8b0], R5 ;  /* 0x02a8b00507ff79a7 */ /* 0x0003e2000800003f */
[----:B0-----:R-:W-:-:S04]  /*22060*/  LOP3.LUT R8, R8, 0x1f, RZ, 0xc0, !PT ;  /* 0x0000001f08087812 */ /* 0x001fc800078ec0ff */
[----:B------:R-:W-:-:S13]  /*22070*/  ISETP.NE.AND P0, PT, R8, RZ, PT ;  /* 0x000000ff0800720c */ /* 0x000fda0003f05270 */
[----:B-1----:R-:W-:Y:S05]  /*22080*/  @!P0 BRA `(.L_x_1981) ;  /* 0x0000000000048947 */ /* 0x002fea0003800000 */
[----:B------:R-:W-:Y:S01]  /*22090*/  BPT.TRAP 0x1 ;  /* 0x000000040000795c */ /* 0x000fe20000300000 */
.L_x_1981:
[----:B------:R-:W-:Y:S05]  /*220a0*/  BSYNC B2 ;  /* 0x0000000000027941 */ /* 0x000fea0003800000 */
.L_x_1980:
[----:B------:R-:W2:Y:S04]  /*220b0*/  LDL R8, [R1] ;  /* 0x0000000001087983 */ /* 0x000ea80000100800 */
[----:B------:R-:W2:Y:S01]  /*220c0*/  LDL R5, [R1+0x8] ;  /* 0x0000080001057983 */ /* 0x000ea20000100800 */
[----:B------:R-:W-:Y:S01]  /*220d0*/  R2UR UR10, R12 ;  /* 0x000000000c0a72ca */ /* 0x000fe200000e0000 */
[----:B------:R-:W-:Y:S01]  /*220e0*/  UIADD3 UR4, UP0, UR38, 0x670, URZ ;  /* 0x0000067026047890 */ /* 0x000fe2000ff1e03f */
[----:B------:R-:W-:Y:S01]  /*220f0*/  R2UR UR6, R10 ;  /* 0x000000000a0672ca */ /* 0x000fe200000e0000 */
[----:B------:R-:W-:Y:S01]  /*22100*/  VIADD R7, R7, 0x2a8b0 ;  /* 0x0002a8b007077836 */ /* 0x000fe20000000000 */
[----:B------:R-:W-:Y:S01]  /*22110*/  R2UR UR7, R11 ;  /* 0x000000000b0772ca */ /* 0x000fe200000e0000 */
[----:B------:R-:W-:Y:S01]  /*22120*/  UIADD3.X UR5, URZ, UR39, URZ, UP0, !UPT ;  /* 0x000000273f057290 */ /* 0x000fe200087fe43f */
[----:B------:R-:W-:Y:S01]  /*22130*/  PLOP3.LUT P0, PT, PT, PT, PT, 0x80, 0x0 ;  /* 0x000000000000781c */ /* 0x000fe20003f0f070 */
[----:B--2---:R-:W-:-:S04]  /*22140*/  IMAD R8, R5, 0x6000, R8 ;  /* 0x0000600005087824 */ /* 0x004fc800078e0208 */
[----:B------:R-:W-:-:S08]  /*22150*/  VIADD R5, R8, 0x400 ;  /* 0x0000040008057836 */ /* 0x000fd00000000000 */
.L_x_1982:
        /* <DEDUP_REMOVED lines=15> */
.L_x_1983:
        /* <DEDUP_REMOVED lines=10> */
.L_x_1970:
[----:B------:R-:W-:Y:S05]  /*222f0*/  BSYNC B1 ;  /* 0x0000000000017941 */ /* 0x000fea0003800000 */
.L_x_1969:
[----:B------:R-:W1:Y:S04]  /*22300*/  LDL.LU R9, [R1+0x8] ;  /* 0x0000080001097983 */ /* 0x000e680000300800 */
[----:B------:R-:W2:Y:S01]  /*22310*/  LDL.LU R8, [R1+0x20] ;  /* 0x0000200001087983 */ /* 0x000ea20000300800 */
[----:B------:R-:W-:Y:S01]  /*22320*/  PLOP3.LUT P0, PT, PT, PT, PT, 0x8, 0x0 ;  /* 0x000000000000781c */ /* 0x000fe20003f0e170 */
[----:B-1----:R-:W-:Y:S02]  /*22330*/  VIADD R5, R9, 0x1 ;  /* 0x0000000109057836 */ /* 0x002fe40000000000 */
[----:B------:R-:W-:-:S03]  /*22340*/  VIADD R9, R4, 0xfffffffe ;  /* 0xfffffffe04097836 */ /* 0x000fc60000000000 */
[----:B------:R-:W-:Y:S02]  /*22350*/  ISETP.NE.AND P1, PT, R5, 0x2, PT ;  /* 0x000000020500780c */ /* 0x000fe40003f25270 */
[----:B------:R-:W-:Y:S02]  /*22360*/  ISETP.GE.AND P2, PT, R9, R3, PT ;  /* 0x000000030900720c */ /* 0x000fe40003f46270 */
[----:B------:R-:W-:-:S04]  /*22370*/  SEL R4, RZ, 0x1, P1 ;  /* 0x00000001ff047807 */ /* 0x000fc80000800000 */
[----:B--2---:R-:W-:Y:S02]  /*22380*/  LOP3.LUT R8, R8, R4, RZ, 0x3c, !PT ;  /* 0x0000000408087212 */ /* 0x004fe400078e3cff */
[----:B------:R-:W-:-:S05]  /*22390*/  SEL R4, R5, RZ, P1 ;  /* 0x000000ff05047207 */ /* 0x000fca0000800000 */
[----:B------:R1:W-:Y:S04]  /*223a0*/  STL [R1+0x8], R4 ;  /* 0x0000080401007387 */ /* 0x0003e80000100800 */
[----:B------:R1:W-:Y:S01]  /*223b0*/  STL [R1+0x20], R8 ;  /* 0x0000200801007387 */ /* 0x0003e20000100800 */
[----:B------:R-:W-:Y:S05]  /*223c0*/  @!P2 BRA `(.L_x_1963) ;  /* 0x000000080040a947 */ /* 0x000fea0003800000 */
.L_x_1999:
[----:B------:R-:W-:Y:S05]  /*223d0*/  YIELD ;  /* 0x0000000000007946 */ /* 0x000fea0003800000 */
[----:B------:R-:W-:Y:S04]  /*223e0*/  BSSY B1, `(.L_x_1984) ;  /* 0x0000082000017945 */ /* 0x000fe80003800000 */
[----:B--2---:R-:W-:Y:S05]  /*223f0*/  @!P6 BRA `(.L_x_1985) ;  /* 0x000000080000e947 */ /* 0x004fea0003800000 */
[----:B------:R-:W2:Y:S04]  /*22400*/  LDL R7, [R1] ;  /* 0x0000000001077983 */ /* 0x000ea80000100800 */
[----:B------:R-:W2:Y:S04]  /*22410*/  LDL R6, [R1+0x8] ;  /* 0x0000080001067983 */ /* 0x000ea80000100800 */
[----:B------:R-:W3:Y:S01]  /*22420*/  LDL R5, [R1+0x20] ;  /* 0x0000200001057983 */ /* 0x000ee20000100800 */
[----:B------:R-:W-:Y:S01]  /*22430*/  BSSY B2, `(.L_x_1986) ;  /* 0x0000008000027945 */ /* 0x000fe20003800000 */
[----:B-1----:R-:W1:Y:S02]  /*22440*/  S2R R4, SR_TID.X ;  /* 0x0000000000047919 */ /* 0x002e640000002100 */
[----:B-1----:R-:W-:-:S04]  /*22450*/  LOP3.LUT R4, R4, 0x7f, RZ, 0xc0, !PT ;  /* 0x0000007f04047812 */ /* 0x002fc800078ec0ff */
[----:B------:R-:W-:Y:S01]  /*22460*/  ISETP.NE.AND P2, PT, R4, RZ, PT ;  /* 0x000000ff0400720c */ /* 0x000fe20003f45270 */
[----:B--2---:R-:W-:Y:S01]  /*22470*/  IMAD R8, R6, 0x8, R7 ;  /* 0x0000000806087824 */ /* 0x004fe200078e0207 */
[----:B---3--:R-:W-:-:S04]  /*22480*/  SHF.L.U32 R7, R5, 0x1f, RZ ;  /* 0x0000001f05077819 */ /* 0x008fc800000006ff */
[----:B------:R-:W1:Y:S02]  /*22490*/  SYNCS.PHASECHK.TRANS64.TRYWAIT P1, [R8+URZ+0x2a8a0], R7 ;  /* 0x02a8a007080075a7 */ /* 0x000e64000802017f */
[----:B-1----:R-:W-:Y:S05]  /*224a0*/  @!P1 BRA `(.L_x_1987) ;  /* 0x0000006c00689947 */ /* 0x002fea0003800000 */
.L_x_2155:
[----:B------:R-:W-:Y:S05]  /*224b0*/  BSYNC B2 ;  /* 0x0000000000027941 */ /* 0x000fea0003800000 */
.L_x_1986:
        /* <DEDUP_REMOVED lines=9> */
.L_x_1989:
[----:B------:R-:W-:Y:S05]  /*22550*/  BSYNC B2 ;  /* 0x0000000000027941 */ /* 0x000fea0003800000 */
.L_x_1988:
[----:B------:R-:W2:Y:S04]  /*22560*/  LDL R5, [R1] ;  /* 0x0000000001057983 */ /* 0x000ea80000100800 */
        /* <DEDUP_REMOVED lines=8> */
[----:B--2---:R-:W-:-:S02]  /*225f0*/  IMAD R6, R4, 0x9000, R5 ;  /* 0x0000900004067824 */ /* 0x004fc400078e0205 */
[----:B------:R-:W-:Y:S02]  /*22600*/  IMAD R5, R9, 0x60, R0 ;  /* 0x0000006009057824 */ /* 0x000fe400078e0200 */
[----:B------:R-:W-:Y:S01]  /*22610*/  VIADD R4, R8, 0x2a890 ;  /* 0x0002a89008047836 */ /* 0x000fe20000000000 */
[----:B------:R-:W-:-:S08]  /*22620*/  IADD3 R10, R6, 0x18400, RZ ;  /* 0x00018400060a7810 */ /* 0x000fd00007ffe0ff */
.L_x_1990:
        /* <DEDUP_REMOVED lines=16> */
.L_x_1991:
        /* <DEDUP_REMOVED lines=15> */
.L_x_1992:
        /* <DEDUP_REMOVED lines=13> */
.L_x_2156:
[----:B------:R-:W-:Y:S05]  /*228f0*/  BSYNC B2 ;  /* 0x0000000000027941 */ /* 0x000fea0003800000 */
.L_x_1993:
[----:B------:R-:W-:Y:S01]  /*22900*/  BSSY B2, `(.L_x_1995) ;  /* 0x000000b000027945 */ /* 0x000fe20003800000 */
[----:B------:R-:W-:Y:S02]  /*22910*/  IMAD.MOV.U32 R10, RZ, RZ, 0x0 ;  /* 0x00000000ff0a7424 */ /* 0x000fe400078e00ff */
[----:B0-----:R-:W-:Y:S01]  /*22920*/  IMAD.MOV.U32 R11, RZ, RZ, 0x12f00000 ;  /* 0x12f00000ff0b7424 */ /* 0x001fe200078e00ff */
[----:B------:R-:W-:Y:S06]  /*22930*/  @P2 BRA `(.L_x_1996) ;  /* 0x00000000001c2947 */ /* 0x000fec0003800000 */
[----:B------:R-:W0:Y:S01]  /*22940*/  S2R R6, SR_TID.X ;  /* 0x0000000000067919 */ /* 0x000e220000002100 */
[----:B------:R-:W-:-:S04]  /*22950*/  IMAD.MOV.U32 R4, RZ, RZ, 0x6000 ;  /* 0x00006000ff047424 */ /* 0x000fc800078e00ff */
[----:B------:R3:W-:Y:S01]  /*22960*/  SYNCS.ARRIVE.TRANS64 RZ, [R8+URZ+0x2a8b0], R4 ;  /* 0x02a8b00408ff79a7 */ /* 0x0007e2000800003f */
[----:B0-----:R-:W-:-:S04]  /*22970*/  LOP3.LUT R6, R6, 0x1f, RZ, 0xc0, !PT ;  /* 0x0000001f06067812 */ /* 0x001fc800078ec0ff */
[----:B------:R-:W-:-:S13]  /*22980*/  ISETP.NE.AND P1, PT, R6, RZ, PT ;  /* 0x000000ff0600720c */ /* 0x000fda0003f25270 */
[----:B---3--:R-:W-:Y:S05]  /*22990*/  @!P1 BRA `(.L_x_1996) ;  /* 0x0000000000049947 */ /* 0x008fea0003800000 */
[----:B------:R-:W-:Y:S01]  /*229a0*/  BPT.TRAP 0x1 ;  /* 0x000000040000795c */ /* 0x000fe20000300000 */
.L_x_1996:
[----:B------:R-:W-:Y:S05]  /*229b0*/  BSYNC B2 ;  /* 0x0000000000027941 */ /* 0x000fea0003800000 */
.L_x_1995:
[----:B------:R-:W3:Y:S04]  /*229c0*/  LDL R6, [R1] ;  /* 0x0000000001067983 */ /* 0x000ee80000100800 */
[----:B------:R-:W3:Y:S01]  /*229d0*/  LDL R4, [R1+0x8] ;  /* 0x0000080001047983 */ /* 0x000ee20000100800 */
[----:B------:R-:W-:Y:S01]  /*229e0*/  R2UR UR10, R12 ;  /* 0x000000000c0a72ca */ /* 0x000fe200000e0000 */
[----:B------:R-:W-:Y:S01]  /*229f0*/  UIADD3 UR4, UP0, UR38, 0x670, URZ ;  /* 0x0000067026047890 */ /* 0x000fe2000ff1e03f */
[----:B------:R-:W-:Y:S02]  /*22a00*/  R2UR UR6, R10 ;  /* 0x000000000a0672ca */ /* 0x000fe400000e0000 */
[----:B------:R-:W-:Y:S01]  /*22a10*/  R2UR UR7, R11 ;  /* 0x000000000b0772ca */ /* 0x000fe200000e0000 */
[----:B------:R-:W-:Y:S01]  /*22a20*/  UIADD3.X UR5, URZ, UR39, URZ, UP0, !UPT ;  /* 0x000000273f057290 */ /* 0x000fe200087fe43f */
[----:B------:R-:W-:-:S02]  /*22a30*/  PLOP3.LUT P1, PT, PT, PT, PT, 0x80, 0x0 ;  /* 0x000000000000781c */ /* 0x000fc40003f2f070 */
[----:B-12---:R-:W-:Y:S01]  /*22a40*/  IADD3 R8, R8, 0x2a8b0, RZ ;  /* 0x0002a8b008087810 */ /* 0x006fe20007ffe0ff */
[----:B---3--:R-:W-:-:S04]  /*22a50*/  IMAD R4, R4, 0x6000, R6 ;  /* 0x0000600004047824 */ /* 0x008fc800078e0206 */
[----:B------:R-:W-:-:S07]  /*22a60*/  VIADD R6, R4, 0x400 ;  /* 0x0000040004067836 */ /* 0x000fce0000000000 */
.L_x_1997:
        /* <DEDUP_REMOVED lines=15> */
.L_x_1998:
        /* <DEDUP_REMOVED lines=10> */
.L_x_1985:
[----:B------:R-:W-:Y:S05]  /*22c00*/  BSYNC B1 ;  /* 0x0000000000017941 */ /* 0x000fea0003800000 */
.L_x_1984:
[----:B------:R-:W1:Y:S04]  /*22c10*/  LDL.LU R7, [R1+0x8] ;  /* 0x0000080001077983 */ /* 0x000e680000300800 */
[----:B------:R-:W2:Y:S01]  /*22c20*/  LDL.LU R6, [R1+0x20] ;  /* 0x0000200001067983 */ /* 0x000ea20000300800 */
[C---:B------:R-:W-:Y:S01]  /*22c30*/  ISETP.GT.AND P2, PT, R9.reuse, R3, PT ;  /* 0x000000030900720c */ /* 0x040fe20003f44270 */
[----:B------:R-:W-:Y:S02]  /*22c40*/  VIADD R9, R9, 0xffffffff ;  /* 0xffffffff09097836 */ /* 0x000fe40000000000 */
[----:B-1----:R-:W-:-:S05]  /*22c50*/  VIADD R4, R7, 0x1 ;  /* 0x0000000107047836 */ /* 0x002fca0000000000 */
[----:B------:R-:W-:-:S04]  /*22c60*/  ISETP.NE.AND P1, PT, R4, 0x2, PT ;  /* 0x000000020400780c */ /* 0x000fc80003f25270 */
[----:B------:R-:W-:Y:S02]  /*22c70*/  SEL R5, RZ, 0x1, P1 ;  /* 0x00000001ff057807 */ /* 0x000fe40000800000 */
[----:B------:R-:W-:Y:S02]  /*22c80*/  SEL R4, R4, RZ, P1 ;  /* 0x000000ff04047207 */ /* 0x000fe40000800000 */
[----:B--2---:R-:W-:-:S05]  /*22c90*/  LOP3.LUT R6, R6, R5, RZ, 0x3c, !PT ;  /* 0x0000000506067212 */ /* 0x004fca00078e3cff */
[----:B------:R2:W-:Y:S04]  /*22ca0*/  STL [R1+0x20], R6 ;  /* 0x0000200601007387 */ /* 0x0005e80000100800 */
[----:B------:R2:W-:Y:S01]  /*22cb0*/  STL [R1+0x8], R4 ;  /* 0x0000080401007387 */ /* 0x0005e20000100800 */
[----:B------:R-:W-:Y:S05]  /*22cc0*/  @P2 BRA `(.L_x_1999) ;  /* 0xfffffff400c02947 */ /* 0x000fea000383ffff */
.L_x_1963:
[----:B------:R-:W-:Y:S05]  /*22cd0*/  BSYNC B0 ;  /* 0x0000000000007941 */ /* 0x000fea0003800000 */
.L_x_1962:
[----:B------:R-:W3:Y:S01]  /*22ce0*/  LDL R7, [R1+0x30] ;  /* 0x0000300001077983 */ /* 0x000ee20000100800 */
[----:B------:R-:W4:Y:S01]  /*22cf0*/  LDC R0, c[0x0][0x448] ;  /* 0x00011200ff007b82 */ /* 0x000f220000000800 */
[----:B------:R-:W-:Y:S07]  /*22d00*/  @!P0 WARPSYNC.ALL ;  /* 0x0000000000008948 */ /* 0x000fee0003800000 */
[----:B------:R-:W-:Y:S01]  /*22d10*/  @!P0 BAR.SYNC.DEFER_BLOCKING 0xc, 0x180 ;  /* 0x0306000000008b1d */ /* 0x000fe20000010000 */
[----:B----4-:R-:W-:-:S13]  /*22d20*/  ISETP.NE.AND P1, PT, R0, 0x1, PT ;  /* 0x000000010000780c */ /* 0x010fda0003f25270 */
[----:B------:R-:W4:Y:S08]  /*22d30*/  @P1 LDC R2, c[0x0][0x44c] ;  /* 0x00011300ff021b82 */ /* 0x000f300000000800 */
[----:B------:R-:W5:Y:S01]  /*22d40*/  @P1 LDC R3, c[0x0][0x450] ;  /* 0x00011400ff031b82 */ /* 0x000f620000000800 */
[----:B---3--:R-:W-:-:S04]  /*22d50*/  VIADD R0, R7, 0x7f ;  /* 0x0000007f07007836 */ /* 0x008fc80000000000 */
[----:B----4-:R-:W-:-:S05]  /*22d60*/  @P1 IMAD.HI.U32 R2, R0, R2, RZ ;  /* 0x0000000200021227 */ /* 0x010fca00078e00ff */
[----:B-----5:R-:W-:Y:S02]  /*22d70*/  @P1 SHF.R.U32.HI R0, RZ, R3, R2 ;  /* 0x00000003ff001219 */ /* 0x020fe40000011602 */
[----:B------:R-:W3:Y:S03]  /*22d80*/  LDC.64 R2, c[0x0][0x9e0] ;  /* 0x00027800ff027b82 */ /* 0x000ee60000000a00 */
[----:B------:R-:W-:Y:S01]  /*22d90*/  IMAD.IADD R0, R17, 0x1, R0 ;  /* 0x0000000111007824 */ /* 0x000fe200078e0200 */
[----:B---3--:R-:W-:-:S04]  /*22da0*/  ISETP.GE.AND P2, PT, R3, 0x1, PT ;  /* 0x000000010300780c */ /* 0x008fc80003f46270 */
[----:B------:R-:W-:-:S09]  /*22db0*/  IADD3 R2, R0, R2, RZ ;  /* 0x0000000200027210 */ /* 0x000fd20007ffe0ff */
[----:B------:R-:W-:Y:S05]  /*22dc0*/  @!P2 BRA `(.L_x_2000) ;  /* 0x000000000048a947 */ /* 0x000fea0003800000 */
[C---:B------:R-:W-:Y:S01]  /*22dd0*/  ISETP.GT.AND P0, PT, R0.reuse, RZ, PT ;  /* 0x000000ff0000720c */ /* 0x040fe20003f04270 */
[----:B------:R-:W-:Y:S01]  /*22de0*/  BSSY B0, `(.L_x_2001) ;  /* 0x000000e000007945 */ /* 0x000fe20003800000 */
[----:B--2---:R-:W-:-:S11]  /*22df0*/  VIADD R6, R0, 0xffffffff ;  /* 0xffffffff00067836 */ /* 0x004fd60000000000 */
[----:B------:R-:W-:Y:S05]  /*22e00*/  @P0 BRA `(.L_x_2002) ;  /* 0x00000000001c0947 */ /* 0x000fea0003800000 */
[----:B------:R-:W-:Y:S01]  /*22e10*/  ISETP.NE.AND P0, PT, R3, 0x1, PT ;  /* 0x000000010300780c */ /* 0x000fe20003f05270 */
[----:B------:R-:W-:-:S12]  /*22e20*/  IMAD.MOV R0, RZ, RZ, -R0 ;  /* 0x000000ffff007224 */ /* 0x000fd800078e0a00 */
[----:B-1----:R-:W1:Y:S02]  /*22e30*/  @P0 LDC.64 R4, c[0x0][0x9e8] ;  /* 0x00027a00ff040b82 */ /* 0x002e640000000a00 */
[----:B-1----:R-:W-:-:S05]  /*22e40*/  @P0 IMAD.HI.U32 R4, R0, R4, RZ ;  /* 0x0000000400040227 */ /* 0x002fca00078e00ff */
[----:B------:R-:W-:-:S04]  /*22e50*/  @P0 SHF.R.U32.HI R0, RZ, R5, R4 ;  /* 0x00000005ff000219 */ /* 0x000fc80000011604 */
[----:B------:R-:W-:Y:S01]  /*22e60*/  LOP3.LUT R6, RZ, R0, RZ, 0x33, !PT ;  /* 0x00000000ff067212 */ /* 0x000fe200078e33ff */
[----:B------:R-:W-:Y:S06]  /*22e70*/  BRA `(.L_x_2003) ;  /* 0x0000000000107947 */ /* 0x000fec0003800000 */
.L_x_2002:
[----:B------:R-:W-:-:S13]  /*22e80*/  ISETP.NE.AND P0, PT, R3, 0x1, PT ;  /* 0x000000010300780c */ /* 0x000fda0003f05270 */
[----:B-1----:R-:W1:Y:S02]  /*22e90*/  @P0 LDC.64 R4, c[0x0][0x9e8] ;  /* 0x00027a00ff040b82 */ /* 0x002e640000000a00 */
[----:B-1----:R-:W-:-:S05]  /*22ea0*/  @P0 IMAD.HI.U32 R4, R6, R4, RZ ;  /* 0x0000000406040227 */ /* 0x002fca00078e00ff */
[----:B------:R-:W-:-:S07]  /*22eb0*/  @P0 SHF.R.U32.HI R6, RZ, R5, R4 ;  /* 0x00000005ff060219 */ /* 0x000fce0000011604 */
.L_x_2003:
[----:B------:R-:W-:Y:S05]  /*22ec0*/  BSYNC B0 ;  /* 0x0000000000007941 */ /* 0x000fea0003800000 */
.L_x_2001:
[----:B------:R-:W-:-:S05]  /*22ed0*/  IMAD R6, R6, R3, R3 ;  /* 0x0000000306067224 */ /* 0x000fca00078e0203 */
[----:B------:R-:W-:-:S07]  /*22ee0*/  VIMNMX R2, R2, R6, PT ;  /* 0x0000000602027248 */ /* 0x000fce0003fe0100 */
.L_x_2000:
[----:B------:R-:W-:Y:S01]  /*22ef0*/  VIADD R0, R2, 0x5f ;  /* 0x0000005f02007836 */ /* 0x000fe20000000000 */
[----:B-12---:R-:W1:Y:S01]  /*22f00*/  @P1 LDC R4, c[0x0][0x450] ;  /* 0x00011400ff041b82 */ /* 0x006e620000000800 */
[----:B------:R-:W-:Y:S02]  /*22f10*/  ULDC UR4, c[0x0][0x9dc] ;  /* 0x0002770000047ab9 */ /* 0x000fe40000000800 */
[----:B------:R-:W-:-:S05]  /*22f20*/  IMAD.HI R0, R0, 0x2aaaaaab, RZ ;  /* 0x2aaaaaab00007827 */ /* 0x000fca00078e02ff */
[----:B------:R-:W-:-:S04]  /*22f30*/  SHF.R.U32.HI R2, RZ, 0x1f, R0 ;  /* 0x0000001fff027819 */ /* 0x000fc80000011600 */
[----:B------:R-:W-:Y:S02]  /*22f40*/  LEA.HI.SX32 R2, R0, R2, 0x1c ;  /* 0x0000000200027211 */ /* 0x000fe400078fe2ff */
[----:B------:R-:W2:Y:S02]  /*22f50*/  @P1 LDC R0, c[0x0][0x44c] ;  /* 0x00011300ff001b82 */ /* 0x000ea40000000800 */
[----:B------:R-:W-:Y:S01]  /*22f60*/  VIMNMX R6, R21, R2, PT ;  /* 0x0000000215067248 */ /* 0x000fe20003fe0100 */
[----:B------:R-:W-:-:S04]  /*22f70*/  IMAD.MOV.U32 R2, RZ, RZ, R7 ;  /* 0x000000ffff027224 */ /* 0x000fc800078e0007 */
[----:B------:R3:W-:Y:S01]  /*22f80*/  STL [R1+0x34], R6 ;  /* 0x0000340601007387 */ /* 0x0007e20000100800 */
[----:B--2---:R-:W-:-:S05]  /*22f90*/  @P1 IMAD.HI.U32 R0, R7, R0, RZ ;  /* 0x0000000007001227 */ /* 0x004fca00078e00ff */
[----:B-1----:R-:W-:-:S05]  /*22fa0*/  @P1 SHF.R.U32.HI R2, RZ, R4, R0 ;  /* 0x00000004ff021219 */ /* 0x002fca0000011600 */
[----:B------:R-:W-:-:S04]  /*22fb0*/  IMAD.IADD R0, R20, 0x1, R2 ;  /* 0x0000000114007824 */ /* 0x000fc800078e0202 */
[----:B------:R-:W-:Y:S01]  /*22fc0*/  VIADD R2, R0, -UR4 ;  /* 0x8000000400027c36 */ /* 0x000fe20008000000 */
[----:B---3--:R-:W-:Y:S06]  /*22fd0*/  @!P2 BRA `(.L_x_2004) ;  /* 0x000000000044a947 */ /* 0x008fec0003800000 */
        /* <DEDUP_REMOVED lines=10> */
.L_x_2006:
[----:B------:R-:W-:-:S13]  /*23080*/  ISETP.NE.AND P0, PT, R3, 0x1, PT ;  /* 0x000000010300780c */ /* 0x000fda0003f05270 */
[----:B------:R-:W1:Y:S02]  /*23090*/  @P0 LDC.64 R4, c[0x0][0x9e8] ;  /* 0x00027a00ff040b82 */ /* 0x000e640000000a00 */
[----:B-1----:R-:W-:-:S05]  /*230a0*/  @P0 IMAD.HI.U32 R4, R0, R4, RZ ;  /* 0x0000000400040227 */ /* 0x002fca00078e00ff */
[----:B------:R-:W-:-:S07]  /*230b0*/  @P0 SHF.R.U32.HI R0, RZ, R5, R4 ;  /* 0x00000005ff000219 */ /* 0x000fce0000011604 */
.L_x_2007:
[----:B------:R-:W-:Y:S05]  /*230c0*/  BSYNC B0 ;  /* 0x0000000000007941 */ /* 0x000fea0003800000 */
.L_x_2005:
[----:B------:R-:W-:-:S05]  /*230d0*/  IMAD R0, R0, R3, RZ ;  /* 0x0000000300007224 */ /* 0x000fca00078e02ff */
[----:B------:R-:W-:-:S07]  /*230e0*/  VIMNMX R2, R2, R0, !PT ;  /* 0x0000000002027248 */ /* 0x000fce0007fe0100 */
.L_x_2004:
[----:B------:R-:W-:Y:S01]  /*230f0*/  IMAD.HI R2, R2, 0x2aaaaaab, RZ ;  /* 0x2aaaaaab02027827 */ /* 0x000fe200078e02ff */
[----:B------:R-:W-:Y:S04]  /*23100*/  BSSY B7, `(.L_x_2008) ;  /* 0x000042e000077945 */ /* 0x000fe80003800000 */
[----:B------:R-:W-:-:S04]  /*23110*/  SHF.R.U32.HI R0, RZ, 0x1f, R2 ;  /* 0x0000001fff007819 */ /* 0x000fc80000011602 */
[----:B------:R-:W-:-:S04]  /*23120*/  LEA.HI.SX32 R0, R2, R0, 0x1c ;  /* 0x0000000002007211 */ /* 0x000fc800078fe2ff */
[----:B------:R-:W-:-:S04]  /*23130*/  VIMNMX R3, RZ, R0, !PT ;  /* 0x00000000ff037248 */ /* 0x000fc80007fe0100 */
[----:B------:R-:W-:Y:S01]  /*23140*/  ISETP.GT.AND P0, PT, R6, R3, PT ;  /* 0x000000030600720c */ /* 0x000fe20003f04270 */
[----:B------:R1:W-:-:S12]  /*23150*/  STL [R1+0x2c], R3 ;  /* 0x00002c0301007387 */ /* 0x0003d80000100800 */
[----:B-1----:R-:W-:Y:S05]  /*23160*/  @P0 BRA `(.L_x_2009) ;  /* 0x0000000000480947 */ /* 0x002fea0003800000 */
[----:B------:R-:W1:Y:S02]  /*23170*/  S2R R3, SR_TID.X ;  /* 0x0000000000037919 */ /* 0x000e640000002100 */
[----:B-1----:R-:W-:-:S04]  /*23180*/  LOP3.LUT R3, R3, 0x7f, RZ, 0xc0, !PT ;  /* 0x0000007f03037812 */ /* 0x002fc800078ec0ff */
[----:B------:R-:W-:-:S13]  /*23190*/  ISETP.NE.AND P0, PT, R3, RZ, PT ;  /* 0x000000ff0300720c */ /* 0x000fda0003f05270 */
[----:B------:R-:W-:Y:S05]  /*231a0*/  @P0 BRA `(.L_x_2010) ;  /* 0x00000040008c0947 */ /* 0x000fea0003800000 */
[----:B------:R-:W1:Y:S01]  /*231b0*/  S2R R3, SR_LANEID ;  /* 0x0000000000037919 */ /* 0x000e620000000000 */
[----:B------:R-:W-:Y:S01]  /*231c0*/  VOTEU.ANY UR4, UPT, PT ;  /* 0x0000000000047886 */ /* 0x000fe200038e0100 */
[----:B------:R-:W-:Y:S01]  /*231d0*/  ULDC.64 UR6, c[0x0][0x208] ;  /* 0x0000820000067ab9 */ /* 0x000fe20000000a00 */
[----:B------:R-:W1:Y:S08]  /*231e0*/  FLO.U32 R0, UR4 ;  /* 0x0000000400007d00 */ /* 0x000e7000080e0000 */
[----:B------:R-:W2:Y:S01]  /*231f0*/  POPC R5, UR4 ;  /* 0x0000000400057d09 */ /* 0x000ea20008000000 */
[----:B-1----:R-:W-:-:S02]  /*23200*/  ISETP.EQ.U32.AND P0, PT, R0, R3, PT ;  /* 0x000000030000720c */ /* 0x002fc40003f02070 */
[----:B------:R-:W2:Y:S11]  /*23210*/  LDC.64 R2, c[0x0][0xc60] ;  /* 0x00031800ff027b82 */ /* 0x000eb60000000a00 */
[----:B--2---:R-:W2:Y:S01]  /*23220*/  @P0 ATOMG.E.ADD.STRONG.GPU PT, R3, desc[UR6][R2.64], R5 ;  /* 0x00000005020309a8 */ /* 0x004ea200081ee1c6 */
[----:B------:R-:W1:Y:S02]  /*23230*/  S2R R4, SR_LTMASK ;  /* 0x0000000000047919 */ /* 0x000e640000003900 */
[----:B-1----:R-:W-:-:S04]  /*23240*/  LOP3.LUT R4, R4, UR4, RZ, 0xc0, !PT ;  /* 0x0000000404047c12 */ /* 0x002fc8000f8ec0ff */
[----:B------:R-:W1:Y:S01]  /*23250*/  POPC R7, R4 ;  /* 0x0000000400077309 */ /* 0x000e620000000000 */
[----:B--2---:R-:W1:Y:S02]  /*23260*/  SHFL.IDX PT, R0, R3, R0, 0x1f ;  /* 0x00001f0003007589 */ /* 0x004e6400000e0000 */
[----:B-1----:R-:W-:Y:S01]  /*23270*/  IADD3 R16, R0, UR36, R7 ;  /* 0x0000002400107c10 */ /* 0x002fe2000fffe007 */
[----:B------:R-:W-:Y:S06]  /*23280*/  BRA `(.L_x_2010) ;  /* 0x0000004000547947 */ /* 0x000fec0003800000 */
.L_x_2009:
[----:B------:R-:W2:Y:S01]  /*23290*/  LDL R17, [R1] ;  /* 0x0000000001117983 */ /* 0x000ea20000100800 */
        /* <DEDUP_REMOVED lines=9> */
[----:B------:R-:W-:Y:S01]  /*23330*/  MOV R8, 0x70 ;  /* 0x0000007000087802 */ /* 0x000fe20000000f00 */
[----:B------:R-:W1:Y:S01]  /*23340*/  LDC.64 R2, c[0x4][R2] ;  /* 0x0100000002027b82 */ /* 0x000e620000000a00 */
[----:B------:R-:W-:Y:S02]  /*23350*/  IMAD.U32 R5, RZ, RZ, UR7 ;  /* 0x00000007ff057e24 */ /* 0x000fe4000f8e00ff */
[----:B------:R-:W-:Y:S02]  /*23360*/  IMAD.U32 R6, RZ, RZ, UR8 ;  /* 0x00000008ff067e24 */ /* 0x000fe4000f8e00ff */
[----:B------:R-:W-:-:S02]  /*23370*/  IMAD.U32 R7, RZ, RZ, UR9 ;  /* 0x00000009ff077e24 */ /* 0x000fc4000f8e00ff */
[----:B------:R-:W-:Y:S02]  /*23380*/  IMAD.U32 R10, RZ, RZ, UR4 ;  /* 0x00000004ff0a7e24 */ /* 0x000fe4000f8e00ff */
[----:B0-----:R-:W-:Y:S02]  /*23390*/  IMAD.U32 R11, RZ, RZ, UR5 ;  /* 0x00000005ff0b7e24 */ /* 0x001fe4000f8e00ff */
[----:B------:R-:W-:Y:S02]  /*233a0*/  IMAD.MOV.U32 R12, RZ, RZ, 0x1 ;  /* 0x00000001ff0c7424 */ /* 0x000fe400078e00ff */
[----:B------:R-:W-:-:S07]  /*233b0*/  IMAD.MOV.U32 R13, RZ, RZ, RZ ;  /* 0x000000ffff0d7224 */ /* 0x000fce00078e00ff */
[----:B------:R-:W-:-:S07]  /*233c0*/  LEPC R20, `(.L_x_2012) ;  /* 0x000000001014794e */ /* 0x000fce0000000000 */
[----:B-1----:R-:W-:Y:S05]  /*233d0*/  CALL.ABS.NOINC R2 ;  /* 0x0000000002007343 */ /* 0x002fea0003c00000 */
.L_x_2012:
[----:B------:R-:W-:Y:S05]  /*233e0*/  BSYNC B6 ;  /* 0x0000000000067941 */ /* 0x000fea0003800000 */
.L_x_2011:
        /* <DEDUP_REMOVED lines=11> */
[----:B------:R-:W-:Y:S02]  /*234a0*/  IMAD.U32 R5, RZ, RZ, UR7 ;  /* 0x00000007ff057e24 */ /* 0x000fe4000f8e00ff */
[----:B------:R-:W-:Y:S02]  /*234b0*/  IMAD.U32 R6, RZ, RZ, UR8 ;  /* 0x00000008ff067e24 */ /* 0x000fe4000f8e00ff */
[----:B------:R-:W-:-:S02]  /*234c0*/  IMAD.U32 R10, RZ, RZ, UR4 ;  /* 0x00000004ff0a7e24 */ /* 0x000fc4000f8e00ff */
[----:B0-----:R-:W-:Y:S02]  /*234d0*/  IMAD.U32 R11, RZ, RZ, UR5 ;  /* 0x00000005ff0b7e24 */ /* 0x001fe4000f8e00ff */
[----:B------:R-:W-:Y:S02]  /*234e0*/  IMAD.MOV.U32 R8, RZ, RZ, 0x70 ;  /* 0x00000070ff087424 */ /* 0x000fe400078e00ff */
[----:B------:R-:W-:Y:S02]  /*234f0*/  IMAD.MOV.U32 R12, RZ, RZ, 0x1 ;  /* 0x00000001ff0c7424 */ /* 0x000fe400078e00ff */
[----:B-1----:R-:W-:-:S07]  /*23500*/  IMAD.MOV.U32 R13, RZ, RZ, RZ ;  /* 0x000000ffff0d7224 */ /* 0x002fce00078e00ff */
[----:B------:R-:W-:-:S07]  /*23510*/  LEPC R20, `(.L_x_2015) ;  /* 0x000000001014794e */ /* 0x000fce0000000000 */
[----:B--2---:R-:W-:Y:S05]  /*23520*/  CALL.ABS.NOINC R2 ;  /* 0x0000000002007343 */ /* 0x004fea0003c00000 */
.L_x_2015:
[----:B------:R0:W1:Y:S01]  /*23530*/  LDC.64 R2, c[0x4][R17] ;  /* 0x0100000011027b82 */ /* 0x0000620000000a00 */
[----:B------:R-:W-:Y:S01]  /*23540*/  ULDC.64 UR4, c[0x4][0xb8] ;  /* 0x01002e0000047ab9 */ /* 0x000fe20000000a00 */
[----:B------:R-:W-:Y:S01]  /*23550*/  ULDC.64 UR6, c[0x4][0xc0] ;  /* 0x0100300000067ab9 */ /* 0x000fe20000000a00 */
[----:B------:R-:W-:Y:S01]  /*23560*/  ULDC.64 UR8, c[0x4][0x48] ;  /* 0x0100120000087ab9 */ /* 0x000fe20000000a00 */
[----:B------:R-:W-:Y:S01]  /*23570*/  IMAD.U32 R4, RZ, RZ, UR4 ;  /* 0x00000004ff047e24 */ /* 0x000fe2000f8e00ff */
[----:B------:R-:W-:Y:S01]  /*23580*/  MOV R5, UR5 ;  /* 0x0000000500057c02 */ /* 0x000fe20008000f00 */
[----:B------:R-:W-:Y:S01]  /*23590*/  IMAD.U32 R6, RZ, RZ, UR6 ;  /* 0x00000006ff067e24 */ /* 0x000fe2000f8e00ff */
[----:B------:R-:W-:Y:S01]  /*235a0*/  MOV R13, RZ ;  /* 0x000000ff000d7202 */ /* 0x000fe20000000f00 */
[----:B------:R-:W-:Y:S02]  /*235b0*/  IMAD.U32 R7, RZ, RZ, UR7 ;  /* 0x00000007ff077e24 */ /* 0x000fe4000f8e00ff */
[----:B------:R-:W-:-:S02]  /*235c0*/  IMAD.U32 R10, RZ, RZ, UR8 ;  /* 0x00000008ff0a7e24 */ /* 0x000fc4000f8e00ff */
[----:B------:R-:W-:Y:S02]  /*235d0*/  IMAD.U32 R11, RZ, RZ, UR9 ;  /* 0x00000009ff0b7e24 */ /* 0x000fe4000f8e00ff */
[----:B------:R-:W-:Y:S02]  /*235e0*/  IMAD.MOV.U32 R8, RZ, RZ, 0x70 ;  /* 0x00000070ff087424 */ /* 0x000fe400078e00ff */
[----:B0-----:R-:W-:-:S07]  /*235f0*/  IMAD.MOV.U32 R12, RZ, RZ, 0x1 ;  /* 0x00000001ff0c7424 */ /* 0x001fce00078e00ff */
[----:B------:R-:W-:-:S07]  /*23600*/  LEPC R20, `(.L_x_2014) ;  /* 0x000000001014794e */ /* 0x000fce0000000000 */
[----:B-1----:R-:W-:Y:S05]  /*23610*/  CALL.ABS.NOINC R2 ;  /* 0x0000000002007343 */ /* 0x002fea0003c00000 */
.L_x_2014:
[----:B------:R-:W-:Y:S05]  /*23620*/  BSYNC B6 ;  /* 0x0000000000067941 */ /* 0x000fea0003800000 */
.L_x_2013:
[----:B------:R-:W-:Y:S01]  /*23630*/  ULDC.64 UR4, c[0x0][0x9f8] ;  /* 0x00027e0000047ab9 */ /* 0x000fe20000000a00 */
[----:B------:R-:W2:Y:S01]  /*23640*/  LDL R17, [R1+0x34] ;  /* 0x0000340001117983 */ /* 0x000ea20000100800 */
[----:B------:R-:W-:Y:S01]  /*23650*/  ISETP.NE.U32.AND P0, PT, RZ, UR4, PT ;  /* 0x00000004ff007c0c */ /* 0x000fe2000bf05070 */
[----:B------:R-:W-:Y:S01]  /*23660*/  IMAD.MOV.U32 R7, RZ, RZ, R19 ;  /* 0x000000ffff077224 */ /* 0x000fe200078e0013 */
[----:B------:R-:W-:Y:S02]  /*23670*/  ULDC.64 UR6, c[0x0][0x208] ;  /* 0x0000820000067ab9 */ /* 0x000fe40000000a00 */
[----:B------:R-:W-:Y:S01]  /*23680*/  ISETP.NE.AND.EX P0, PT, RZ, UR5, PT, P0 ;  /* 0x00000005ff007c0c */ /* 0x000fe2000bf05300 */
[----:B------:R-:W-:-:S12]  /*23690*/  ULDC.64 UR4, c[0x0][0xa08] ;  /* 0x0002820000047ab9 */ /* 0x000fd80000000a00 */
[----:B------:R-:W1:Y:S02]  /*236a0*/  @P0 LDC.64 R2, c[0x0][0x9f8] ;  /* 0x00027e00ff020b82 */ /* 0x000e640000000a00 */
[----:B-1----:R-:W-:-:S05]  /*236b0*/  @P0 IMAD.WIDE R2, R19, 0x4, R2 ;  /* 0x0000000413020825 */ /* 0x002fca00078e0202 */
[----:B------:R1:W3:Y:S02]  /*236c0*/  @P0 LDG.E R7, desc[UR6][R2.64] ;  /* 0x0000000602070981 */ /* 0x0002e4000c1e1900 */
[----:B-1----:R-:W1:Y:S02]  /*236d0*/  LDC.64 R2, c[0x0][0x418] ;  /* 0x00010600ff027b82 */ /* 0x002e640000000a00 */
[----:B-1----:R-:W-:Y:S01]  /*236e0*/  LOP3.LUT P0, RZ, R2, UR4, RZ, 0xfc, !PT ;  /* 0x0000000402ff7c12 */ /* 0x002fe2000f80fcff */
[----:B------:R-:W-:-:S03]  /*236f0*/  UMOV UR4, 0xffffffff ;  /* 0xffffffff00047882 */ /* 0x000fc60000000000 */
[----:B------:R-:W-:Y:S01]  /*23700*/  LOP3.LUT P0, RZ, R3, UR5, RZ, 0xfc, P0 ;  /* 0x0000000503ff7c12 */ /* 0x000fe2000800fcff */
[----:B--2---:R-:W-:Y:S01]  /*23710*/  VIADD R0, R17, 0xffffffff ;  /* 0xffffffff11007836 */ /* 0x004fe20000000000 */
[----:B---3--:R-:W-:Y:S01]  /*23720*/  SHF.R.S32.HI R8, RZ, 0x1f, R7 ;  /* 0x0000001fff087819 */ /* 0x008fe20000011407 */
[----:B------:R1:W-:Y:S01]  /*23730*/  STL [R1+0x14], R7 ;  /* 0x0000140701007387 */ /* 0x0003e20000100800 */
[----:B------:R-:W-:-:S03]  /*23740*/  SEL R17, R7, RZ, !P0 ;  /* 0x000000ff07117207 */ /* 0x000fc60004000000 */
[----:B------:R1:W-:Y:S01]  /*23750*/  STL [R1+0x24], R8 ;  /* 0x0000240801007387 */ /* 0x0003e20000100800 */
[----:B------:R-:W-:Y:S05]  /*23760*/  BRA.DIV UR4, `(.L_x_2016) ;  /* 0x0000005a04e07947 */ /* 0x000fea000b800000 */
[----:B------:R-:W2:Y:S02]  /*23770*/  S2R R4, SR_TID.X ;  /* 0x0000000000047919 */ /* 0x000ea40000002100 */
[----:B--2---:R-:W-:-:S04]  /*23780*/  SHF.R.U32.HI R4, RZ, 0x5, R4 ;  /* 0x00000005ff047819 */ /* 0x004fc80000011604 */
[----:B------:R-:W-:-:S05]  /*23790*/  LOP3.LUT R4, R4, 0x3, RZ, 0xc0, !PT ;  /* 0x0000000304047812 */ /* 0x000fca00078ec0ff */
[----:B------:R2:W3:Y:S02]  /*237a0*/  SHFL.IDX PT, R14, R4, RZ, 0x1f ;  /* 0x00001fff040e7589 */ /* 0x0004e400000e0000 */
.L_x_2159:
[----:B--2---:R-:W2:Y:S01]  /*237b0*/  LDL.LU R4, [R1+0xc] ;  /* 0x00000c0001047983 */ /* 0x004ea20000300800 */
[----:B------:R-:W-:Y:S02]  /*237c0*/  PLOP3.LUT P1, PT, PT, PT, PT, 0x8, 0x0 ;  /* 0x000000000000781c */ /* 0x000fe40003f2e170 */
[----:B---3--:R-:W-:Y:S01]  /*237d0*/  ISETP.NE.AND P0, PT, R14, RZ, PT ;  /* 0x000000ff0e00720c */ /* 0x008fe20003f05270 */
[----:B------:R3:W-:Y:S01]  /*237e0*/  STL [R1+0x10], R0 ;  /* 0x0000100001007387 */ /* 0x0007e20000100800 */
[----:B--2---:R-:W-:-:S09]  /*237f0*/  LOP3.LUT R4, R4, 0xfffffffe, RZ, 0xc0, !PT ;  /* 0xfffffffe04047812 */ /* 0x004fd200078ec0ff */
[----:B------:R-:W-:-:S05]  /*23800*/  @P1 LOP3.LUT R4, R4, 0x1, RZ, 0xfc, !PT ;  /* 0x0000000104041812 */ /* 0x000fca00078efcff */
[----:B------:R3:W-:Y:S01]  /*23810*/  STL [R1+0xc], R4 ;  /* 0x00000c0401007387 */ /* 0x0007e20000100800 */
[----:B------:R-:W-:Y:S05]  /*23820*/  @P0 BRA `(.L_x_2017) ;  /* 0x00000004004c0947 */ /* 0x000fea0003800000 */
[----:B------:R-:W-:-:S03]  /*23830*/  UMOV UR4, 0xffffffff ;  /* 0xffffffff00047882 */ /* 0x000fc60000000000 */
[----:B------:R-:W-:Y:S05]  /*23840*/  BRA.DIV UR4, `(.L_x_2018) ;  /* 0x0000005a04dc7947 */ /* 0x000fea000b800000 */
[----:B------:R-:W-:-:S13]  /*23850*/  ELECT P6, URZ, PT ;  /* 0x00000000003f782f */ /* 0x000fda00038c0000 */
.L_x_2162:
[----:B------:R-:W-:Y:S05]  /*23860*/  @!P6 BRA `(.L_x_2017) ;  /* 0x00000004003ce947 */ /* 0x000fea0003800000 */
[----:B------:R-:W-:-:S04]  /*23870*/  ISETP.NE.U32.AND P0, PT, R2, RZ, PT ;  /* 0x000000ff0200720c */ /* 0x000fc80003f05070 */
[----:B------:R-:W-:-:S13]  /*23880*/  ISETP.NE.AND.EX P0, PT, R3, RZ, PT, P0 ;  /* 0x000000ff0300720c */ /* 0x000fda0003f05300 */
[----:B------:R-:W-:Y:S05]  /*23890*/  @!P0 BRA `(.L_x_2019) ;  /* 0x0000000000548947 */ /* 0x000fea0003800000 */
[----:B------:R-:W2:Y:S01]  /*238a0*/  LDC R6, c[0x0][0x43c] ;  /* 0x00010f00ff067b82 */ /* 0x000ea20000000800 */
[----:B------:R-:W-:Y:S01]  /*238b0*/  IMAD.MOV.U32 R9, RZ, RZ, R0 ;  /* 0x000000ffff097224 */ /* 0x000fe200078e0000 */
[----:B------:R-:W-:Y:S01]  /*238c0*/  ULDC.64 UR4, c[0x0][0x428] ;  /* 0x00010a0000047ab9 */ /* 0x000fe20000000a00 */
[----:B------:R-:W-:Y:S02]  /*238d0*/  ULDC.64 UR6, c[0x0][0x208] ;  /* 0x0000820000067ab9 */ /* 0x000fe40000000a00 */
[----:B---3--:R-:W-:Y:S01]  /*238e0*/  IMAD.MOV.U32 R0, RZ, RZ, R9 ;  /* 0x000000ffff007224 */ /* 0x008fe200078e0009 */
[----:B--2---:R-:W-:-:S13]  /*238f0*/  ISETP.NE.AND P0, PT, R6, 0x1, PT ;  /* 0x000000010600780c */ /* 0x004fda0003f05270 */
[----:B------:R-:W2:Y:S02]  /*23900*/  @P0 LDC.64 R4, c[0x0][0x440] ;  /* 0x00011000ff040b82 */ /* 0x000ea40000000a00 */
[----:B--2---:R-:W-:-:S05]  /*23910*/  @P0 IMAD.HI.U32 R4, R9, R4, RZ ;  /* 0x0000000409040227 */ /* 0x004fca00078e00ff */
        /* <DEDUP_REMOVED lines=8> */
[----:B------:R-:W-:-:S03]  /*239a0*/  IMAD.WIDE.U32 R4, R7, UR4, R4 ;  /* 0x0000000407047c25 */ /* 0x000fc6000f8e0004 */
[----:B------:R-:W-:Y:S02]  /*239b0*/  LEA R2, P0, R4, R2, 0x2 ;  /* 0x0000000204027211 */ /* 0x000fe400078010ff */
[----:B------:R-:W-:-:S04]  /*239c0*/  IADD3 R0, R5, R0, RZ ;  /* 0x0000000005007210 */ /* 0x000fc80007ffe0ff */
[----:B------:R-:W-:-:S05]  /*239d0*/  LEA.HI.X R3, R4, R3, R0, 0x2, P0 ;  /* 0x0000000304037211 */ /* 0x000fca00000f1400 */
[----:B------:R2:W5:Y:S02]  /*239e0*/  LDG.E R17, desc[UR6][R2.64] ;  /* 0x0000000602117981 */ /* 0x000564000c1e1900 */
.L_x_2019:
[----:B-1----:R-:W4:Y:S04]  /*239f0*/  LDL R7, [R1] ;  /* 0x0000000001077983 */ /* 0x002f280000100800 */
[----:B---3--:R-:W4:Y:S04]  /*23a00*/  LDL R0, [R1+0x4] ;  /* 0x0000040001007983 */ /* 0x008f280000100800 */
[----:B--2---:R-:W2:Y:S01]  /*23a10*/  LDL R2, [R1+0x18] ;  /* 0x0000180001027983 */ /* 0x004ea20000100800 */
[----:B----4-:R-:W-:Y:S01]  /*23a20*/  IMAD R0, R0, 0x8, R7 ;  /* 0x0000000800007824 */ /* 0x010fe200078e0207 */
[----:B--2---:R-:W-:-:S04]  /*23a30*/  SHF.L.U32 R2, R2, 0x1f, RZ ;  /* 0x0000001f02027819 */ /* 0x004fc800000006ff */
[----:B------:R-:W1:Y:S02]  /*23a40*/  SYNCS.PHASECHK.TRANS64.TRYWAIT P0, [R0+URZ+0x2a840], R2 ;  /* 0x02a84002000075a7 */ /* 0x000e64000800017f */
[----:B-1----:R-:W-:Y:S05]  /*23a50*/  @!P0 BRA `(.L_x_2020) ;  /* 0x0000005800788947 */ /* 0x002fea0003800000 */
.L_x_2163:
        /* <DEDUP_REMOVED lines=11> */
.L_x_2021:
[----:B------:R-:W2:Y:S04]  /*23b10*/  LDL R6, [R1] ;  /* 0x0000000001067983 */ /* 0x000ea80000100800 */
[----:B------:R-:W2:Y:S04]  /*23b20*/  LDL R5, [R1+0x4] ;  /* 0x0000040001057983 */ /* 0x000ea80000100800 */
[----:B------:R-:W3:Y:S04]  /*23b30*/  LDL R4, [R1+0x10] ;  /* 0x0000100001047983 */ /* 0x000ee80000100800 */
[----:B------:R-:W4:Y:S04]  /*23b40*/  LDL R3, [R1+0x1c] ;  /* 0x00001c0001037983 */ /* 0x000f280000100800 */
[----:B-1----:R-:W4:Y:S01]  /*23b50*/  LDL.LU R2, [R1+0xc] ;  /* 0x00000c0001027983 */ /* 0x002f220000300800 */
        /* <DEDUP_REMOVED lines=10> */
[----:B--2---:R-:W-:Y:S01]  /*23c00*/  IMAD R0, R5, 0x9000, R6 ;  /* 0x0000900005007824 */ /* 0x004fe200078e0206 */
[----:B---3--:R-:W-:-:S04]  /*23c10*/  R2UR UR11, R4 ;  /* 0x00000000040b72ca */ /* 0x008fc800000e0000 */
[----:B------:R-:W-:Y:S02]  /*23c20*/  R2UR UR8, R0 ;  /* 0x00000000000872ca */ /* 0x000fe400000e0000 */
[----:B----4-:R-:W-:Y:S02]  /*23c30*/  R2UR UR5, R3 ;  /* 0x00000000030572ca */ /* 0x010fe400000e0000 */
[----:B------:R-:W-:-:S04]  /*23c40*/  LOP3.LUT R2, R2, 0xfffffffe, RZ, 0xc0, !PT ;  /* 0xfffffffe02027812 */ /* 0x000fc800078ec0ff */
        /* <DEDUP_REMOVED lines=17> */
.L_x_2017:
[----:B---3--:R-:W2:Y:S04]  /*23d60*/  LDL R4, [R1] ;  /* 0x0000000001047983 */ /* 0x008ea80000100800 */
[----:B------:R-:W3:Y:S01]  /*23d70*/  LDL.LU R3, [R1+0x40] ;  /* 0x0000400001037983 */ /* 0x000ee20000300800 */
[----:B------:R-:W-:Y:S05]  /*23d80*/  WARPSYNC.ALL ;  /* 0x0000000000007948 */ /* 0x000fea0003800000 */
[----:B------:R-:W-:Y:S01]  /*23d90*/  ULDC.64 UR4, c[0x0][0x298] ;  /* 0x0000a60000047ab9 */ /* 0x000fe20000000a00 */
[----:B------:R-:W-:Y:S01]  /*23da0*/  BSSY B6, `(.L_x_2022) ;  /* 0x000001c000067945 */ /* 0x000fe20003800000 */
[----:B------:R-:W-:Y:S01]  /*23db0*/  BAR.SYNC.DEFER_BLOCKING 0x8, 0x180 ;  /* 0x0206000000007b1d */ /* 0x000fe20000010000 */
[----:B---3--:R-:W-:-:S05]  /*23dc0*/  SHF.R.S32.HI R0, RZ, 0x1f, R3 ;  /* 0x0000001fff007819 */ /* 0x008fca0000011403 */
[----:B------:R-:W-:Y:S02]  /*23dd0*/  IMAD R2, R0, UR4, RZ ;  /* 0x0000000400027c24 */ /* 0x000fe4000f8e02ff */
[----:B--2---:R-:W-:Y:S02]  /*23de0*/  VIADD R0, R4, 0xc400 ;  /* 0x0000c40004007836 */ /* 0x004fe40000000000 */
[C---:B------:R-:W-:Y:S02]  /*23df0*/  IMAD R2, R3.reuse, UR5, R2 ;  /* 0x0000000503027c24 */ /* 0x040fe4000f8e0202 */
[----:B------:R-:W-:Y:S01]  /*23e00*/  IMAD.WIDE.U32 R4, R3, UR4, RZ ;  /* 0x0000000403047c25 */ /* 0x000fe2000f8e00ff */
[----:B------:R-:W-:-:S03]  /*23e10*/  LOP3.LUT P0, RZ, R0, 0x3ff, RZ, 0xc0, !PT ;  /* 0x000003ff00ff7812 */ /* 0x000fc6000780c0ff */
[----:B------:R-:W-:Y:S01]  /*23e20*/  IMAD.IADD R0, R5, 0x1, R2 ;  /* 0x0000000105007824 */ /* 0x000fe200078e0202 */
[----:B------:R2:W-:Y:S04]  /*23e30*/  STL.64 [R1+0x40], R4 ;  /* 0x0000400401007387 */ /* 0x0005e80000100a00 */
[----:B------:R2:W-:Y:S05]  /*23e40*/  STL [R1+0x4c], R0 ;  /* 0x00004c0001007387 */ /* 0x0005ea0000100800 */
[----:B------:R-:W-:Y:S05]  /*23e50*/  @!P0 BRA `(.L_x_2023) ;  /* 0x0000000000408947 */ /* 0x000fea0003800000 */
[----:B------:R-:W-:Y:S01]  /*23e60*/  MOV R2, 0x0 ;  /* 0x0000000000027802 */ /* 0x000fe20000000f00 */
[----:B------:R-:W-:Y:S01]  /*23e70*/  ULDC.64 UR4, c[0x4][0xb8] ;  /* 0x01002e0000047ab9 */ /* 0x000fe20000000a00 */
[----:B------:R-:W-:Y:S01]  /*23e80*/  ULDC.64 UR6, c[0x4][0xc0] ;  /* 0x0100300000067ab9 */ /* 0x000fe20000000a00 */
[----:B------:R-:W-:Y:S01]  /*23e90*/  ULDC.64 UR8, c[0x4][0x20] ;  /* 0x0100080000087ab9 */ /* 0x000fe20000000a00 */
[----:B--2---:R-:W-:Y:S01]  /*23ea0*/  IMAD.U32 R4, RZ, RZ, UR4 ;  /* 0x00000004ff047e24 */ /* 0x004fe2000f8e00ff */
[----:B------:R-:W-:Y:S01]  /*23eb0*/  MOV R6, UR6 ;  /* 0x0000000600067c02 */ /* 0x000fe20008000f00 */
[----:B------:R-:W2:Y:S01]  /*23ec0*/  LDC.64 R2, c[0x4][R2] ;  /* 0x0100000002027b82 */ /* 0x000ea20000000a00 */
[----:B------:R-:W-:Y:S02]  /*23ed0*/  IMAD.U32 R5, RZ, RZ, UR5 ;  /* 0x00000005ff057e24 */ /* 0x000fe4000f8e00ff */
[----:B-1----:R-:W-:Y:S02]  /*23ee0*/  IMAD.U32 R7, RZ, RZ, UR7 ;  /* 0x00000007ff077e24 */ /* 0x002fe4000f8e00ff */
[----:B------:R-:W-:-:S02]  /*23ef0*/  IMAD.U32 R10, RZ, RZ, UR8 ;  /* 0x00000008ff0a7e24 */ /* 0x000fc4000f8e00ff */
[----:B0-----:R-:W-:Y:S02]  /*23f00*/  IMAD.U32 R11, RZ, RZ, UR9 ;  /* 0x00000009ff0b7e24 */ /* 0x001fe4000f8e00ff */
[----:B------:R-:W-:Y:S02]  /*23f10*/  IMAD.MOV.U32 R8, RZ, RZ, 0x70 ;  /* 0x00000070ff087424 */ /* 0x000fe400078e00ff */
[----:B------:R-:W-:Y:S02]  /*23f20*/  IMAD.MOV.U32 R12, RZ, RZ, 0x1 ;  /* 0x00000001ff0c7424 */ /* 0x000fe400078e00ff */
[----:B------:R-:W-:-:S07]  /*23f30*/  IMAD.MOV.U32 R13, RZ, RZ, RZ ;  /* 0x000000ffff0d7224 */ /* 0x000fce00078e00ff */
[----:B------:R-:W-:-:S07]  /*23f40*/  LEPC R20, `(.L_x_2023) ;  /* 0x000000001014794e */ /* 0x000fce0000000000 */
[----:B--2---:R-:W-:Y:S05]  /*23f50*/  CALL.ABS.NOINC R2 ;  /* 0x0000000002007343 */ /* 0x004fea0003c00000 */
.L_x_2023:
[----:B------:R-:W-:Y:S05]  /*23f60*/  BSYNC B6 ;  /* 0x0000000000067941 */ /* 0x000fea0003800000 */
.L_x_2022:
[----:B--2---:R-:W2:Y:S01]  /*23f70*/  LDL.LU R0, [R1+0x4c] ;  /* 0x00004c0001007983 */ /* 0x004ea20000300800 */
[----:B-1----:R-:W1:Y:S01]  /*23f80*/  LDC R7, c[0x0][0x448] ;  /* 0x00011200ff077b82 */ /* 0x002e620000000800 */
[----:B------:R-:W-:Y:S01]  /*23f90*/  ULDC.64 UR4, c[0x0][0x2d8] ;  /* 0x0000b60000047ab9 */ /* 0x000fe20000000a00 */
[----:B------:R-:W-:Y:S01]  /*23fa0*/  ULDC.64 UR6, c[0x0][0x280] ;  /* 0x0000a00000067ab9 */ /* 0x000fe20000000a00 */
[----:B------:R-:W2:Y:S04]  /*23fb0*/  LDL.LU.64 R2, [R1+0x40] ;  /* 0x0000400001027983 */ /* 0x000ea80000300a00 */
[----:B------:R-:W3:Y:S01]  /*23fc0*/  LDL R9, [R1+0x30] ;  /* 0x0000300001097983 */ /* 0x000ee20000100800 */
[----:B------:R-:W4:Y:S01]  /*23fd0*/  S2R R5, SR_TID.X ;  /* 0x0000000000057919 */ /* 0x000f220000002100 */
[----:B------:R-:W0:Y:S01]  /*23fe0*/  S2R R8, SR_TID.X ;  /* 0x0000000000087919 */ /* 0x000e220000002100 */
[----:B----4-:R-:W-:-:S04]  /*23ff0*/  LOP3.LUT R5, R5, 0x7f, RZ, 0xc0, !PT ;  /* 0x0000007f05057812 */ /* 0x010fc800078ec0ff */
[----:B------:R-:W-:Y:S01]  /*24000*/  SHF.R.U32.HI R5, RZ, 0x3, R5 ;  /* 0x00000003ff057819 */ /* 0x000fe20000011605 */
[----:B0-----:R-:W-:-:S05]  /*24010*/  IMAD.SHL.U32 R8, R8, 0x10, RZ ;  /* 0x0000001008087824 */ /* 0x001fca00078e00ff */
[----:B------:R-:W-:Y:S01]  /*24020*/  LOP3.LUT R8, R5, 0x70, R8, 0xf8, !PT ;  /* 0x0000007005087812 */ /* 0x000fe200078ef808 */
[----:B------:R-:W0:Y:S02]  /*24030*/  S2R R10, SR_TID.X ;  /* 0x00000000000a7919 */ /* 0x000e240000002100 */
[----:B0-----:R-:W-:-:S05]  /*24040*/  IMAD.SHL.U32 R10, R10, 0x8, RZ ;  /* 0x000000080a0a7824 */ /* 0x001fca00078e00ff */
[----:B------:R-:W-:-:S04]  /*24050*/  LOP3.LUT R10, R10, 0x38, RZ, 0xc0, !PT ;  /* 0x000000380a0a7812 */ /* 0x000fc800078ec0ff */
[C---:B------:R-:W-:Y:S02]  /*24060*/  LOP3.LUT R11, R10.reuse, 0x40, RZ, 0xfc, !PT ;  /* 0x000000400a0b7812 */ /* 0x040fe400078efcff */
[----:B------:R-:W-:Y:S02]  /*24070*/  LOP3.LUT R10, R10, 0x80, RZ, 0xfc, !PT ;  /* 0x000000800a0a7812 */ /* 0x000fe400078efcff */
[----:B--2---:R-:W-:Y:S02]  /*24080*/  MOV R3, R0 ;  /* 0x0000000000037202 */ /* 0x004fe40000000f00 */
        /* <DEDUP_REMOVED lines=12> */
[----:B-1----:R-:W-:-:S13]  /*24150*/  ISETP.NE.AND P0, PT, R7, 0x1, PT ;  /* 0x000000010700780c */ /* 0x002fda0003f05270 */
[----:B------:R-:W0:Y:S08]  /*24160*/  @P0 LDC R5, c[0x0][0x44c] ;  /* 0x00011300ff050b82 */ /* 0x000e300000000800 */
[----:B------:R-:W1:Y:S01]  /*24170*/  @P0 LDC R6, c[0x0][0x450] ;  /* 0x00011400ff060b82 */ /* 0x000e620000000800 */
[----:B------:R-:W-:Y:S02]  /*24180*/  IMAD R4, R4, UR4, RZ ;  /* 0x0000000404047c24 */ /* 0x000fe4000f8e02ff */
[----:B------:R-:W-:-:S04]  /*24190*/  IMAD.WIDE.U32 R2, R0, UR4, R2 ;  /* 0x0000000400027c25 */ /* 0x000fc8000f8e0002 */
[----:B------:R-:W-:Y:S01]  /*241a0*/  IMAD R0, R0, UR5, R4 ;  /* 0x0000000500007c24 */ /* 0x000fe2000f8e0204 */
[----:B------:R-:W-:Y:S01]  /*241b0*/  ULDC.64 UR4, c[0x0][0x2d0] ;  /* 0x0000b40000047ab9 */ /* 0x000fe20000000a00 */
[----:B---3--:R-:W-:Y:S02]  /*241c0*/  IMAD.IADD R4, R8, 0x1, R9 ;  /* 0x0000000108047824 */ /* 0x008fe400078e0209 */
[----:B------:R-:W-:Y:S02]  /*241d0*/  IMAD.IADD R3, R3, 0x1, R0 ;  /* 0x0000000103037824 */ /* 0x000fe400078e0200 */
        /* <DEDUP_REMOVED lines=32> */
[----:B------:R-:W3:Y:S01]  /*243e0*/  LDL.LU R6, [R1+0x3c] ;  /* 0x00003c0001067983 */ /* 0x000ee20000300800 */
[----:B------:R-:W0:Y:S01]  /*243f0*/  S2R R11, SR_TID.X ;  /* 0x00000000000b7919 */ /* 0x000e220000002100 */
[----:B------:R-:W-:Y:S01]  /*24400*/  ULDC.64 UR4, c[0x0][0x208] ;  /* 0x0000820000047ab9 */ /* 0x000fe20000000a00 */
[----:B0-----:R-:W-:-:S05]  /*24410*/  IMAD.SHL.U32 R11, R11, 0x8, RZ ;  /* 0x000000080b0b7824 */ /* 0x001fca00078e00ff */
[----:B------:R-:W-:Y:S01]  /*24420*/  LOP3.LUT R11, R11, 0x38, RZ, 0xc0, !PT ;  /* 0x000000380b0b7812 */ /* 0x000fe200078ec0ff */
[----:B--2---:R-:W-:-:S04]  /*24430*/  IMAD.IADD R0, R8, 0x1, R9 ;  /* 0x0000000108007824 */ /* 0x004fc800078e0209 */
[----:B------:R-:W-:Y:S01]  /*24440*/  VIADD R5, R0, 0x10 ;  /* 0x0000001000057836 */ /* 0x000fe20000000000 */
[----:B------:R-:W-:Y:S01]  /*24450*/  SHFL.IDX PT, R9, R3, 0x1, 0x181f ;  /* 0x00381f0003097f89 */ /* 0x000fe200000e0000 */
[----:B---3--:R-:W-:-:S03]  /*24460*/  IMAD R2, R6, R7, RZ ;  /* 0x0000000706027224 */ /* 0x008fc600078e02ff */
[----:B------:R-:W0:Y:S04]  /*24470*/  SHFL.IDX PT, R7, R4, RZ, 0x181f ;  /* 0x00181fff04077589 */ /* 0x000e2800000e0000 */
[----:B------:R-:W1:Y:S01]  /*24480*/  SHFL.IDX PT, R6, R3, RZ, 0x181f ;  /* 0x00181fff03067589 */ /* 0x000e6200000e0000 */
[-C--:B------:R-:W-:Y:S02]  /*24490*/  ISETP.GE.AND P4, PT, R0, R2.reuse, PT ;  /* 0x000000020000720c */ /* 0x080fe40003f86270 */
[----:B------:R-:W-:Y:S02]  /*244a0*/  ISETP.GE.AND P3, PT, R5, R2, PT ;  /* 0x000000020500720c */ /* 0x000fe40003f66270 */
[----:B------:R-:W2:Y:S09]  /*244b0*/  SHFL.IDX PT, R5, R4, 0x1, 0x181f ;  /* 0x00381f0004057f89 */ /* 0x000eb200000e0000 */
[----:B0-----:R-:W-:-:S04]  /*244c0*/  @!P4 LEA R7, P5, R11, R7, 0x1 ;  /* 0x000000070b07c211 */ /* 0x001fc800078a08ff */
[----:B-1----:R-:W-:-:S04]  /*244d0*/  @!P4 IADD3.X R6, RZ, R6, RZ, P5, !PT ;  /* 0x00000006ff06c210 */ /* 0x002fc80002ffe4ff */
        /* <DEDUP_REMOVED lines=65> */
[----:B------:R0:W1:Y:S04]  /*248f0*/  SHFL.IDX PT, R5, R3, 0x7, 0x181f ;  /* 0x00f81f0003057f89 */ /* 0x00006800000e0000 */
[----:B------:R0:W-:Y:S04]  /*24900*/  @!P4 LDGSTS.E.BYPASS.LTC128B.128 [R10+0xf400], desc[UR4][R6.64], !P2 ;  /* 0x0f400000060acfae */ /* 0x0001e8000d101d44 */
[----:B------:R0:W-:Y:S04]  /*24910*/  @!P4 LDGSTS.E.BYPASS.LTC128B.128 [R10+0x13400], desc[UR4][R6.64+0x80], !P1 ;  /* 0x13400080060acfae */ /* 0x0001e8000c901d44 */
[----:B------:R0:W-:Y:S04]  /*24920*/  @!P4 LDGSTS.E.BYPASS.LTC128B.128 [R10+0x17400], desc[UR4][R6.64+0x100], !P0 ;  /* 0x17400100060acfae */ /* 0x0001e8000c101d44 */
[----:B------:R0:W2:Y:S02]  /*24930*/  SHFL.IDX PT, R3, R4, 0x7, 0x181f ;  /* 0x00f81f0004037f89 */ /* 0x0000a400000e0000 */
.L_x_2180:
[----:B------:R-:W-:Y:S01]  /*24940*/  VIADD R0, R0, 0x70 ;  /* 0x0000007000007836 */ /* 0x000fe20000000000 */
[----:B------:R-:W-:Y:S04]  /*24950*/  BSSY B0, `(.L_x_2025) ;  /* 0x000000f000007945 */ /* 0x000fe80003800000 */
[----:B------:R-:W-:-:S13]  /*24960*/  ISETP.GE.AND P3, PT, R0, R2, PT ;  /* 0x000000020000720c */ /* 0x000fda0003f66270 */
[----:B------:R-:W-:Y:S05]  /*24970*/  @P3 BRA `(.L_x_2026) ;  /* 0x0000000000303947 */ /* 0x000fea0003800000 */
[----:B0-----:R-:W0:Y:S01]  /*24980*/  S2R R4, SR_TID.X ;  /* 0x0000000000047919 */ /* 0x001e220000002100 */
[----:B------:R-:W-:Y:S01]  /*24990*/  ULDC.64 UR4, c[0x0][0x208] ;  /* 0x0000820000047ab9 */ /* 0x000fe20000000a00 */
[----:B0-----:R-:W-:-:S05]  /*249a0*/  IMAD.SHL.U32 R4, R4, 0x8, RZ ;  /* 0x0000000804047824 */ /* 0x001fca00078e00ff */
[----:B------:R-:W-:-:S04]  /*249b0*/  LOP3.LUT R4, R4, 0x38, RZ, 0xc0, !PT ;  /* 0x0000003804047812 */ /* 0x000fc800078ec0ff */
[----:B--2---:R-:W-:-:S05]  /*249c0*/  LEA R2, P3, R4, R3, 0x1 ;  /* 0x0000000304027211 */ /* 0x004fca00078608ff */
[----:B-1----:R-:W-:-:S05]  /*249d0*/  IMAD.X R3, RZ, RZ, R5, P3 ;  /* 0x000000ffff037224 */ /* 0x002fca00018e0605 */
[----:B------:R-:W-:Y:S01]  /*249e0*/  @!PT LDS RZ, [RZ] ;  /* 0x00000000fffff984 */ /* 0x000fe20000000800 */
[----:B------:R-:W-:Y:S01]  /*249f0*/  @!PT LDS RZ, [RZ] ;  /* 0x00000000fffff984 */ /* 0x000fe20000000800 */
[----:B------:R-:W-:Y:S01]  /*24a00*/  @!PT LDS RZ, [RZ] ;  /* 0x00000000fffff984 */ /* 0x000fe20000000800 */
[----:B------:R3:W-:Y:S04]  /*24a10*/  LDGSTS.E.BYPASS.LTC128B.128 [R10+0xfc00], desc[UR4][R2.64], !P2 ;  /* 0x0fc00000020a7fae */ /* 0x0007e8000d101d44 */
[----:B------:R3:W-:Y:S04]  /*24a20*/  LDGSTS.E.BYPASS.LTC128B.128 [R10+0x13c00], desc[UR4][R2.64+0x80], !P1 ;  /* 0x13c00080020a7fae */ /* 0x0007e8000c901d44 */
[----:B------:R3:W-:Y:S02]  /*24a30*/  LDGSTS.E.BYPASS.LTC128B.128 [R10+0x17c00], desc[UR4][R2.64+0x100], !P0 ;  /* 0x17c00100020a7fae */ /* 0x0007e4000c101d44 */
.L_x_2026:
[----:B------:R-:W-:Y:S05]  /*24a40*/  BSYNC B0 ;  /* 0x0000000000007941 */ /* 0x000fea0003800000 */
.L_x_2025:
[----:B0--3--:R-:W3:Y:S01]  /*24a50*/  LDL R10, [R1] ;  /* 0x00000000010a7983 */ /* 0x009ee20000100800 */
[----:B------:R-:W-:Y:S01]  /*24a60*/  PLOP3.LUT P0, PT, PT, PT, PT, 0x80, 0x0 ;  /* 0x000000000000781c */ /* 0x000fe20003f0f070 */
[----:B------:R-:W-:Y:S01]  /*24a70*/  NOP ;  /* 0x0000000000007918 */ /* 0x000fe20000000000 */
[----:B---3--:R-:W-:-:S11]  /*24a80*/  VIADD R11, R10, 0x2a800 ;  /* 0x0002a8000a0b7836 */ /* 0x008fd60000000000 */
.L_x_2027:
[----:B------:R-:W3:Y:S01]  /*24a90*/  LDL R2, [R1] ;  /* 0x0000000001027983 */ /* 0x000ee20000100800 */
[----:B------:R-:W-:Y:S02]  /*24aa0*/  PLOP3.LUT P1, PT, P1, P0, PT, 0xa2, 0x0 ;  /* 0x000000000000781c */ /* 0x000fe40000f21472 */
[----:B---3--:R-:W-:-:S08]  /*24ab0*/  @P0 R2UR P1, UR4, R2 ;  /* 0x00000000020402ca */ /* 0x008fd00000020000 */
[----:B------:R-:W-:-:S05]  /*24ac0*/  @P0 PLOP3.LUT P0, PT, P1, PT, PT, 0x80, 0x0 ;  /* 0x000000000000081c */ /* 0x000fca0000f0f070 */
[----:B------:R-:W-:Y:S01]  /*24ad0*/  @!P1 SYNCS.ARRIVE.TRANS64.RED.A0T1 RZ, [UR4+0x2a800], RZ ;  /* 0x02a800ffffff99a7 */ /* 0x000fe20008200404 */
[----:B------:R-:W-:Y:S07]  /*24ae0*/  @!P1 ARRIVES.LDGSTSBAR.64.TRANSCNT [UR4+0x2a800] ;  /* 0x02a80000ff0099b0 */ /* 0x000fee0008000a84 */
[----:B------:R-:W-:Y:S05]  /*24af0*/  @P0 BRA.U.ANY `(.L_x_2027) ;  /* 0xfffffffd00e40947 */ /* 0x000fea000393ffff */
[----:B--2---:R-:W2:Y:S02]  /*24b00*/  LDL.LU R3, [R1+0x48] ;  /* 0x0000480001037983 */ /* 0x004ea40000300800 */
[----:B--2---:R-:W-:-:S04]  /*24b10*/  IADD3 R3, R3, 0x1, RZ ;  /* 0x0000000103037810 */ /* 0x004fc80007ffe0ff */
[----:B------:R-:W-:Y:S01]  /*24b20*/  LEA.HI R0, R3, R3, RZ, 0x1 ;  /* 0x0000000303007211 */ /* 0x000fe200078f08ff */
[----:B------:R0:W-:Y:S03]  /*24b30*/  STL [R1+0x48], R3 ;  /* 0x0000480301007387 */ /* 0x0001e60000100800 */
[----:B------:R-:W-:-:S05]  /*24b40*/  LOP3.LUT R0, R0, 0xfffffffe, RZ, 0xc0, !PT ;  /* 0xfffffffe00007812 */ /* 0x000fca00078ec0ff */
[----:B------:R-:W-:-:S05]  /*24b50*/  IMAD.IADD R0, R3, 0x1, -R0 ;  /* 0x0000000103007824 */ /* 0x000fca00078e0a00 */
[----:B------:R-:W-:Y:S01]  /*24b60*/  SHF.L.U32 R0, R0, 0x1f, RZ ;  /* 0x0000001f00007819 */ /* 0x000fe200000006ff */
[----:B------:R-:W-:Y:S01]  /*24b70*/  NOP ;  /* 0x0000000000007918 */ /* 0x000fe20000000000 */
[----:B------:R0:W-:Y:S01]  /*24b80*/  SYNCS.ARRIVE.TRANS64.A1T0 RZ, [R2+URZ+0x2a800], RZ ;  /* 0x02a800ff02ff79a7 */ /* 0x0001e2000810003f */
[----:B------:R-:W-:Y:S01]  /*24b90*/  BSSY B0, `(.L_x_2028) ;  /* 0x0000003000007945 */ /* 0x000fe20003800000 */
[----:B------:R-:W2:Y:S03]  /*24ba0*/  SYNCS.PHASECHK.TRANS64.TRYWAIT P0, [R2+URZ+0x2a820], R0 ;  /* 0x02a82000020075a7 */ /* 0x000ea6000800017f */
[----:B0-2---:R-:W-:Y:S05]  /*24bb0*/  @!P0 BRA `(.L_x_2029) ;  /* 0x0000005400308947 */ /* 0x005fea0003800000 */
.L_x_2181:
[----:B------:R-:W-:Y:S05]  /*24bc0*/  BSYNC B0 ;  /* 0x0000000000007941 */ /* 0x000fea0003800000 */
.L_x_2028:
[----:B------:R-:W2:Y:S04]  /*24bd0*/  LDL R3, [R1+0x34] ;  /* 0x0000340001037983 */ /* 0x000ea80000100800 */
[----:B0-----:R-:W3:Y:S01]  /*24be0*/  LDL R2, [R1+0x2c] ;  /* 0x00002c0001027983 */ /* 0x001ee20000100800 */
[----:B------:R-:W-:Y:S01]  /*24bf0*/  BSSY B0, `(.L_x_2030) ;  /* 0x0000222000007945 */ /* 0x000fe20003800000 */
[----:B--2---:R-:W-:-:S05]  /*24c00*/  VIADD R0, R3, 0xfffffffe ;  /* 0xfffffffe03007836 */ /* 0x004fca0000000000 */
[----:B---3--:R-:W-:-:S13]  /*24c10*/  ISETP.GE.AND P0, PT, R0, R2, PT ;  /* 0x000000020000720c */ /* 0x008fda0003f06270 */
[----:B------:R-:W-:Y:S05]  /*24c20*/  @!P0 BRA `(.L_x_2031) ;  /* 0x0000002000788947 */ /* 0x000fea0003800000 */
[----:B------:R-:W-:Y:S01]  /*24c30*/  IMAD.MOV R8, RZ, RZ, -R3 ;  /* 0x000000ffff087224 */ /* 0x000fe200078e0a03 */
[----:B------:R-:W-:Y:S01]  /*24c40*/  LOP3.LUT R2, RZ, R2, RZ, 0x33, !PT ;  /* 0x00000002ff027212 */ /* 0x000fe200078e33ff */
[----:B------:R-:W-:Y:S03]  /*24c50*/  BSSY B2, `(.L_x_2032) ;  /* 0x00000b8000027945 */ /* 0x000fe60003800000 */
[----:B------:R-:W-:-:S05]  /*24c60*/  VIADDMNMX R8, R8, 0x1, R2, !PT ;  /* 0x0000000108087846 */ /* 0x000fca0007800102 */
[----:B------:R-:W-:-:S05]  /*24c70*/  IMAD.IADD R2, R3, 0x1, R8 ;  /* 0x0000000103027824 */ /* 0x000fca00078e0208 */
[----:B------:R-:W-:-:S04]  /*24c80*/  LOP3.LUT R2, R2, 0x1, RZ, 0xc0, !PT ;  /* 0x0000000102027812 */ /* 0x000fc800078ec0ff */
[----:B------:R-:W-:-:S13]  /*24c90*/  ISETP.NE.U32.AND P0, PT, R2, 0x1, PT ;  /* 0x000000010200780c */ /* 0x000fda0003f05070 */
[----:B------:R-:W-:Y:S05]  /*24ca0*/  @P0 BRA `(.L_x_2033) ;  /* 0x0000000800c80947 */ /* 0x000fea0003800000 */
[----:B-1----:R-:W2:Y:S04]  /*24cb0*/  LDL R5, [R1+0xc] ;  /* 0x00000c0001057983 */ /* 0x002ea80000100800 */
        /* <DEDUP_REMOVED lines=19> */
[----:B------:R-:W-:Y:S01]  /*24df0*/  ULDC.64 UR8, c[0x0][0x208] ;  /* 0x0000820000087ab9 */ /* 0x000fe20000000a00 */
[----:B0-----:R-:W-:-:S13]  /*24e00*/  ISETP.NE.AND P0, PT, R5, 0x1, PT ;  /* 0x000000010500780c */ /* 0x001fda0003f05270 */
[----:B------:R-:W0:Y:S02]  /*24e10*/  @P0 LDC.64 R2, c[0x0][0x440] ;  /* 0x00011000ff020b82 */ /* 0x000e240000000a00 */
[----:B0-----:R-:W-:Y:S01]  /*24e20*/  @P0 IMAD.HI.U32 R4, R0, R2, RZ ;  /* 0x0000000200040227 */ /* 0x001fe200078e00ff */
[----:B------:R-:W-:-:S04]  /*24e30*/  MOV R2, R0 ;  /* 0x0000000000027202 */ /* 0x000fc80000000f00 */
        /* <DEDUP_REMOVED lines=11> */
.L_x_2036:
[----:B------:R-:W2:Y:S01]  /*24ef0*/  LDL R2, [R1] ;  /* 0x0000000001027983 */ /* 0x000ea20000100800 */
[----:B------:R-:W-:Y:S01]  /*24f00*/  BSSY B3, `(.L_x_2037) ;  /* 0x0000005000037945 */ /* 0x000fe20003800000 */
[----:B--2---:R-:W-:Y:S01]  /*24f10*/  IMAD R3, R7, 0x8, R2 ;  /* 0x0000000807037824 */ /* 0x004fe200078e0202 */
[----:B------:R-:W-:-:S04]  /*24f20*/  SHF.L.U32 R2, R9, 0x1f, RZ ;  /* 0x0000001f09027819 */ /* 0x000fc800000006ff */
[----:B------:R-:W1:Y:S02]  /*24f30*/  SYNCS.PHASECHK.TRANS64.TRYWAIT P0, [R3+URZ+0x2a840], R2 ;  /* 0x02a84002030075a7 */ /* 0x000e64000800017f */
[----:B-1----:R-:W-:Y:S05]  /*24f40*/  @!P0 BRA `(.L_x_2038) ;  /* 0x0000005000648947 */ /* 0x002fea0003800000 */
.L_x_2182:
[----:B------:R-:W-:Y:S05]  /*24f50*/  BSYNC B3 ;  /* 0x0000000000037941 */ /* 0x000fea0003800000 */
.L_x_2037:
        /* <DEDUP_REMOVED lines=12> */
.L_x_2040:
[----:B------:R-:W-:Y:S05]  /*25020*/  BSYNC B3 ;  /* 0x0000000000037941 */ /* 0x000fea0003800000 */
.L_x_2039:
        /* <DEDUP_REMOVED lines=11> */
[----:B---3--:R-:W-:-:S03]  /*250e0*/  IMAD R2, R0, 0x60, R2 ;  /* 0x0000006000027824 */ /* 0x008fc600078e0202 */
[----:B------:R-:W-:-:S07]  /*250f0*/  IADD3 R5, R6, 0x18400, RZ ;  /* 0x0001840006057810 */ /* 0x000fce0007ffe0ff */
.L_x_2041:
        /* <DEDUP_REMOVED lines=16> */
.L_x_2042:
        /* <DEDUP_REMOVED lines=15> */
.L_x_2043:
        /* <DEDUP_REMOVED lines=17> */
.L_x_2183:
[----:B------:R-:W-:Y:S05]  /*25400*/  BSYNC B3 ;  /* 0x0000000000037941 */ /* 0x000fea0003800000 */
.L_x_2044:
[----:B------:R1:W5:Y:S04]  /*25410*/  LDL R15, [R1] ;  /* 0x00000000010f7983 */ /* 0x0003680000100800 */
[----:B------:R1:W5:Y:S01]  /*25420*/  LDL R6, [R1+0x4] ;  /* 0x0000040001067983 */ /* 0x0003620000100800 */
[----:B------:R-:W-:Y:S01]  /*25430*/  BSSY B3, `(.L_x_2046) ;  /* 0x000000c000037945 */ /* 0x000fe20003800000 */
[----:B------:R-:W-:Y:S02]  /*25440*/  IMAD.MOV.U32 R12, RZ, RZ, 0x0 ;  /* 0x00000000ff0c7424 */ /* 0x000fe400078e00ff */
[----:B------:R-:W-:Y:S01]  /*25450*/  IMAD.MOV.U32 R13, RZ, RZ, 0x14f00000 ;  /* 0x14f00000ff0d7424 */ /* 0x000fe200078e00ff */
[----:B------:R-:W-:Y:S06]  /*25460*/  @P1 BRA `(.L_x_2047) ;  /* 0x0000000000201947 */ /* 0x000fec0003800000 */
[----:B------:R-:W2:Y:S01]  /*25470*/  S2R R5, SR_TID.X ;  /* 0x0000000000057919 */ /* 0x000ea20000002100 */
[----:B0----5:R-:W-:Y:S01]  /*25480*/  LEA R2, R6, R15, 0x3 ;  /* 0x0000000f06027211 */ /* 0x021fe200078e18ff */
[----:B------:R-:W-:-:S04]  /*25490*/  IMAD.MOV.U32 R3, RZ, RZ, 0x6000 ;  /* 0x00006000ff037424 */ /* 0x000fc800078e00ff */
[----:B------:R3:W-:Y:S01]  /*254a0*/  SYNCS.ARRIVE.TRANS64 RZ, [R2+URZ+0x2a850], R3 ;  /* 0x02a8500302ff79a7 */ /* 0x0007e2000800003f */
[----:B--2---:R-:W-:-:S04]  /*254b0*/  LOP3.LUT R5, R5, 0x1f, RZ, 0xc0, !PT ;  /* 0x0000001f05057812 */ /* 0x004fc800078ec0ff */
[----:B------:R-:W-:-:S13]  /*254c0*/  ISETP.NE.AND P0, PT, R5, RZ, PT ;  /* 0x000000ff0500720c */ /* 0x000fda0003f05270 */
[----:B---3--:R-:W-:Y:S05]  /*254d0*/  @!P0 BRA `(.L_x_2047) ;  /* 0x0000000000048947 */ /* 0x008fea0003800000 */
[----:B------:R-:W-:Y:S01]  /*254e0*/  BPT.TRAP 0x1 ;  /* 0x000000040000795c */ /* 0x000fe20000300000 */
.L_x_2047:
[----:B------:R-:W-:Y:S05]  /*254f0*/  BSYNC B3 ;  /* 0x0000000000037941 */ /* 0x000fea0003800000 */
.L_x_2046:
        /* <DEDUP_REMOVED lines=13> */
.L_x_2048:
        /* <DEDUP_REMOVED lines=15> */
.L_x_2049:
        /* <DEDUP_REMOVED lines=12> */
.L_x_2035:
[----:B------:R-:W-:Y:S05]  /*25780*/  BSYNC B1 ;  /* 0x0000000000017941 */ /* 0x000fea0003800000 */
.L_x_2034:
[----:B0-----:R-:W2:Y:S04]  /*25790*/  LDL R0, [R1+0x34] ;  /* 0x0000340001007983 */ /* 0x001ea80000100800 */
[----:B------:R0:W-:Y:S04]  /*257a0*/  STL [R1+0x4], R7 ;  /* 0x0000040701007387 */ /* 0x0001e80000100800 */
[----:B------:R0:W-:Y:S02]  /*257b0*/  STL [R1+0x18], R9 ;  /* 0x0000180901007387 */ /* 0x0001e40000100800 */
[----:B0-2---:R-:W-:-:S07]  /*257c0*/  IADD3 R0, R0, -0x3, RZ ;  /* 0xfffffffd00007810 */ /* 0x005fce0007ffe0ff */
.L_x_2033:
[----:B------:R-:W-:Y:S05]  /*257d0*/  BSYNC B2 ;  /* 0x0000000000027941 */ /* 0x000fea0003800000 */
.L_x_2032:
[----:B------:R-:W2:Y:S01]  /*257e0*/  LDL.LU R2, [R1+0x34] ;  /* 0x0000340001027983 */ /* 0x000ea20000300800 */
[----:B------:R-:W-:Y:S01]  /*257f0*/  VIADD R8, R8, 0xfffffffe ;  /* 0xfffffffe08087836 */ /* 0x000fe20000000000 */
[----:B--2---:R-:W-:-:S04]  /*25800*/  LOP3.LUT R2, RZ, R2, RZ, 0x33, !PT ;  /* 0x00000002ff027212 */ /* 0x004fc800078e33ff */
[----:B------:R-:W-:-:S13]  /*25810*/  ISETP.NE.AND P0, PT, R8, R2, PT ;  /* 0x000000020800720c */ /* 0x000fda0003f05270 */
[----:B------:R-:W-:Y:S05]  /*25820*/  @!P0 BRA `(.L_x_2031) ;  /* 0x0000001400788947 */ /* 0x000fea0003800000 */
[----:B------:R-:W-:-:S07]  /*25830*/  IMAD.MOV.U32 R9, RZ, RZ, R17 ;  /* 0x000000ffff097224 */ /* 0x000fce00078e0011 */
.L_x_2082:
[----:B------:R-:W2:Y:S04]  /*25840*/  LDL R4, [R1+0xc] ;  /* 0x00000c0001047983 */ /* 0x000ea80000100800 */
[----:B------:R-:W3:Y:S04]  /*25850*/  LDL R3, [R1+0x4] ;  /* 0x0000040001037983 */ /* 0x000ee80000100800 */
[----:B------:R-:W4:Y:S01]  /*25860*/  LDL R2, [R1+0x18] ;  /* 0x0000180001027983 */ /* 0x000f220000100800 */
[----:B------:R-:W-:Y:S05]  /*25870*/  YIELD ;  /* 0x0000000000007946 */ /* 0x000fea0003800000 */
[----:B------:R-:W-:Y:S01]  /*25880*/  BSSY B1, `(.L_x_2050) ;  /* 0x00000a8000017945 */ /* 0x000fe20003800000 */
[----:B--2---:R-:W-:Y:S01]  /*25890*/  LOP3.LUT P1, RZ, R4, 0x1, RZ, 0xc0, !PT ;  /* 0x0000000104ff7812 */ /* 0x004fe2000782c0ff */
[----:B---3--:R-:W-:-:S05]  /*258a0*/  VIADD R4, R3, 0x1 ;  /* 0x0000000103047836 */ /* 0x008fca0000000000 */
[----:B------:R-:W-:-:S04]  /*258b0*/  ISETP.NE.AND P0, PT, R4, 0x2, PT ;  /* 0x000000020400780c */ /* 0x000fc80003f05270 */
[----:B-1----:R-:W-:Y:S02]  /*258c0*/  SEL R5, RZ, 0x1, P0 ;  /* 0x00000001ff057807 */ /* 0x002fe40000000000 */
        /* <DEDUP_REMOVED lines=23> */
[----:B------:R-:W-:-:S05]  /*25a40*/  IMAD.WIDE.U32 R2, R8, UR6, R2 ;  /* 0x0000000608027c25 */ /* 0x000fca000f8e0002 */
[----:B------:R-:W-:Y:S02]  /*25a50*/  IADD3 R3, R7, R3, RZ ;  /* 0x0000000307037210 */ /* 0x000fe40007ffe0ff */
[----:B------:R-:W-:-:S04]  /*25a60*/  LEA R8, P0, R2, UR4, 0x2 ;  /* 0x0000000402087c11 */ /* 0x000fc8000f8010ff */
[----:B------:R-:W-:-:S06]  /*25a70*/  LEA.HI.X R9, R2, UR5, R3, 0x2, P0 ;  /* 0x0000000502097c11 */ /* 0x000fcc00080f1403 */
[----:B------:R0:W5:Y:S03]  /*25a80*/  LDG.E R9, desc[UR8][R8.64] ;  /* 0x0000000808097981 */ /* 0x000166000c1e1900 */
.L_x_2052:
[----:B------:R-:W2:Y:S01]  /*25a90*/  LDL R2, [R1] ;  /* 0x0000000001027983 */ /* 0x000ea20000100800 */
[----:B------:R-:W-:Y:S01]  /*25aa0*/  BSSY B2, `(.L_x_2053) ;  /* 0x0000005000027945 */ /* 0x000fe20003800000 */
[----:B--2---:R-:W-:Y:S01]  /*25ab0*/  IMAD R3, R4, 0x8, R2 ;  /* 0x0000000804037824 */ /* 0x004fe200078e0202 */
[----:B------:R-:W-:-:S04]  /*25ac0*/  SHF.L.U32 R2, R5, 0x1f, RZ ;  /* 0x0000001f05027819 */ /* 0x000fc800000006ff */
[----:B------:R-:W1:Y:S02]  /*25ad0*/  SYNCS.PHASECHK.TRANS64.TRYWAIT P0, [R3+URZ+0x2a840], R2 ;  /* 0x02a84002030075a7 */ /* 0x000e64000800017f */
[----:B-1----:R-:W-:Y:S05]  /*25ae0*/  @!P0 BRA `(.L_x_2054) ;  /* 0x0000004400a48947 */ /* 0x002fea0003800000 */
.L_x_2184:
[----:B------:R-:W-:Y:S05]  /*25af0*/  BSYNC B2 ;  /* 0x0000000000027941 */ /* 0x000fea0003800000 */
.L_x_2053:
        /* <DEDUP_REMOVED lines=12> */
.L_x_2056:
[----:B------:R-:W-:Y:S05]  /*25bc0*/  BSYNC B2 ;  /* 0x0000000000027941 */ /* 0x000fea0003800000 */
.L_x_2055:
        /* <DEDUP_REMOVED lines=12> */
[----:B0-----:R-:W-:-:S08]  /*25c90*/  VIADD R8, R7, 0x18400 ;  /* 0x0001840007087836 */ /* 0x001fd00000000000 */
.L_x_2057:
        /* <DEDUP_REMOVED lines=16> */
.L_x_2058:
        /* <DEDUP_REMOVED lines=15> */
.L_x_2059:
        /* <DEDUP_REMOVED lines=17> */
.L_x_2185:
[----:B------:R-:W-:Y:S05]  /*25fa0*/  BSYNC B2 ;  /* 0x0000000000027941 */ /* 0x000fea0003800000 */
.L_x_2060:
        /* <DEDUP_REMOVED lines=11> */
.L_x_2063:
[----:B------:R-:W-:Y:S05]  /*26060*/  BSYNC B2 ;  /* 0x0000000000027941 */ /* 0x000fea0003800000 */
.L_x_2062:
        /* <DEDUP_REMOVED lines=12> */
[----:B---3--:R-:W-:-:S03]  /*26130*/  IMAD R7, R7, 0x60, R8 ;  /* 0x0000006007077824 */ /* 0x008fc600078e0208 */
[----:B------:R-:W-:-:S07]  /*26140*/  IADD3 R8, R3, 0x400, RZ ;  /* 0x0000040003087810 */ /* 0x000fce0007ffe0ff */
.L_x_2064:
        /* <DEDUP_REMOVED lines=15> */
.L_x_2065:
        /* <DEDUP_REMOVED lines=12> */
.L_x_2051:
[----:B------:R-:W-:Y:S05]  /*26300*/  BSYNC B1 ;  /* 0x0000000000017941 */ /* 0x000fea0003800000 */
.L_x_2050:
[----:B------:R-:W2:Y:S01]  /*26310*/  LDL R2, [R1+0xc] ;  /* 0x00000c0001027983 */ /* 0x000ea20000100800 */
[----:B------:R-:W-:Y:S01]  /*26320*/  VIADD R3, R4, 0x1 ;  /* 0x0000000104037836 */ /* 0x000fe20000000000 */
[----:B------:R-:W-:Y:S01]  /*26330*/  BSSY B1, `(.L_x_2066) ;  /* 0x00000a9000017945 */ /* 0x000fe20003800000 */
[----:B0-----:R-:W-:-:S03]  /*26340*/  VIADD R6, R0, 0xffffffff ;  /* 0xffffffff00067836 */ /* 0x001fc60000000000 */
        /* <DEDUP_REMOVED lines=13> */
[----:B------:R-:W2:Y:S01]  /*26420*/  LDL R14, [R1+0x24] ;  /* 0x00002400010e7983 */ /* 0x000ea20000100800 */
[----:B------:R-:W1:Y:S01]  /*26430*/  LDC R8, c[0x0][0x43c] ;  /* 0x00010f00ff087b82 */ /* 0x000e620000000800 */
[----:B------:R-:W-:Y:S02]  /*26440*/  ULDC.64 UR6, c[0x0][0x428] ;  /* 0x00010a0000067ab9 */ /* 0x000fe40000000a00 */
[----:B------:R-:W3:Y:S01]  /*26450*/  LDL R13, [R1+0x14] ;  /* 0x00001400010d7983 */ /* 0x000ee20000100800 */
[----:B------:R-:W-:Y:S01]  /*26460*/  ULDC.64 UR8, c[0x0][0x208] ;  /* 0x0000820000087ab9 */ /* 0x000fe20000000a00 */
[----:B-1----:R-:W-:-:S13]  /*26470*/  ISETP.NE.AND P0, PT, R8, 0x1, PT ;  /* 0x000000010800780c */ /* 0x002fda0003f05270 */
[----:B------:R-:W1:Y:S02]  /*26480*/  @P0 LDC.64 R2, c[0x0][0x440] ;  /* 0x00011000ff020b82 */ /* 0x000e640000000a00 */
[----:B-1----:R-:W-:-:S04]  /*26490*/  @P0 IMAD.HI.U32 R7, R6, R2, RZ ;  /* 0x0000000206070227 */ /* 0x002fc800078e00ff */
[----:B------:R-:W-:Y:S01]  /*264a0*/  IMAD.MOV.U32 R2, RZ, RZ, R6 ;  /* 0x000000ffff027224 */ /* 0x000fe200078e0006 */
[----:B------:R-:W-:-:S04]  /*264b0*/  @P0 SHF.R.U32.HI R2, RZ, R3, R7 ;  /* 0x00000003ff020219 */ /* 0x000fc80000011607 */
[----:B------:R-:W-:Y:S02]  /*264c0*/  IADD3 R7, -R2, RZ, RZ ;  /* 0x000000ff02077210 */ /* 0x000fe40007ffe1ff */
[----:B------:R-:W-:-:S03]  /*264d0*/  SHF.R.S32.HI R3, RZ, 0x1f, R2 ;  /* 0x0000001fff037819 */ /* 0x000fc60000011402 */
[----:B------:R-:W-:Y:S02]  /*264e0*/  IMAD R7, R8, R7, R6 ;  /* 0x0000000708077224 */ /* 0x000fe400078e0206 */
[----:B--2---:R-:W-:-:S04]  /*264f0*/  IMAD R8, R14, UR6, RZ ;  /* 0x000000060e087c24 */ /* 0x004fc8000f8e02ff */
[C---:B---3--:R-:W-:Y:S02]  /*26500*/  IMAD R8, R13.reuse, UR7, R8 ;  /* 0x000000070d087c24 */ /* 0x048fe4000f8e0208 */
[----:B------:R-:W-:-:S04]  /*26510*/  IMAD.WIDE.U32 R2, R13, UR6, R2 ;  /* 0x000000060d027c25 */ /* 0x000fc8000f8e0002 */
[----:B------:R-:W-:Y:S01]  /*26520*/  IMAD.IADD R3, R8, 0x1, R3 ;  /* 0x0000000108037824 */ /* 0x000fe200078e0203 */
[----:B------:R-:W-:-:S04]  /*26530*/  LEA R8, P0, R2, UR4, 0x2 ;  /* 0x0000000402087c11 */ /* 0x000fc8000f8010ff */
[----:B------:R-:W-:-:S06]  /*26540*/  LEA.HI.X R9, R2, UR5, R3, 0x2, P0 ;  /* 0x0000000502097c11 */ /* 0x000fcc00080f1403 */
[----:B------:R1:W5:Y:S03]  /*26550*/  LDG.E R9, desc[UR8][R8.64] ;  /* 0x0000000808097981 */ /* 0x000366000c1e1900 */
.L_x_2068:
[----:B------:R-:W2:Y:S01]  /*26560*/  LDL R2, [R1] ;  /* 0x0000000001027983 */ /* 0x000ea20000100800 */
[----:B------:R-:W-:Y:S01]  /*26570*/  SHF.L.U32 R3, R10, 0x1f, RZ ;  /* 0x0000001f0a037819 */ /* 0x000fe200000006ff */
[----:B------:R-:W-:Y:S01]  /*26580*/  BSSY B2, `(.L_x_2069) ;  /* 0x0000004000027945 */ /* 0x000fe20003800000 */
[----:B--2---:R-:W-:-:S04]  /*26590*/  IMAD R2, R12, 0x8, R2 ;  /* 0x000000080c027824 */ /* 0x004fc800078e0202 */
[----:B------:R-:W2:Y:S02]  /*265a0*/  SYNCS.PHASECHK.TRANS64.TRYWAIT P0, [R2+URZ+0x2a840], R3 ;  /* 0x02a84003020075a7 */ /* 0x000ea4000800017f */
[----:B--2---:R-:W-:Y:S05]  /*265b0*/  @!P0 BRA `(.L_x_2070) ;  /* 0x0000003c00188947 */ /* 0x004fea0003800000 */
.L_x_2186:
[----:B------:R-:W-:Y:S05]  /*265c0*/  BSYNC B2 ;  /* 0x0000000000027941 */ /* 0x000fea0003800000 */
.L_x_2069:
        /* <DEDUP_REMOVED lines=12> */
.L_x_2072:
[----:B------:R-:W-:Y:S05]  /*26690*/  BSYNC B2 ;  /* 0x0000000000027941 */ /* 0x000fea0003800000 */
.L_x_2071:
[----:B------:R-:W3:Y:S04]  /*266a0*/  LDL R8, [R1+0x4] ;  /* 0x0000040001087983 */ /* 0x000ee80000100800 */
[----:B0-----:R-:W4:Y:S04]  /*266b0*/  LDL R10, [R1] ;  /* 0x00000000010a7983 */ /* 0x001f280000100800 */
[----:B--2---:R-:W2:Y:S01]  /*266c0*/  LDL R2, [R1+0x1c] ;  /* 0x00001c0001027983 */ /* 0x004ea20000100800 */
        /* <DEDUP_REMOVED lines=8> */
[----:B----4-:R-:W-:Y:S02]  /*26750*/  IMAD R8, R8, 0x9000, R10 ;  /* 0x0000900008087824 */ /* 0x010fe400078e020a */
[----:B------:R-:W-:-:S02]  /*26760*/  VIADD R3, R3, 0x30 ;  /* 0x0000003003037836 */ /* 0x000fc40000000000 */
[----:B--2---:R-:W-:Y:S01]  /*26770*/  IMAD R2, R7, 0x60, R2 ;  /* 0x0000006007027824 */ /* 0x004fe200078e0202 */
[----:B------:R-:W-:-:S07]  /*26780*/  IADD3 R10, R8, 0x18400, RZ ;  /* 0x00018400080a7810 */ /* 0x000fce0007ffe0ff */
.L_x_2073:
        /* <DEDUP_REMOVED lines=16> */
.L_x_2074:
        /* <DEDUP_REMOVED lines=15> */
.L_x_2075:
        /* <DEDUP_REMOVED lines=15> */
.L_x_2187:
[----:B------:R-:W-:Y:S05]  /*26a70*/  BSYNC B2 ;  /* 0x0000000000027941 */ /* 0x000fea0003800000 */
.L_x_2076:
[----:B------:R-:W-:Y:S01]  /*26a80*/  BSSY B2, `(.L_x_2078) ;  /* 0x000000b000027945 */ /* 0x000fe20003800000 */
[----:B------:R-:W-:Y:S02]  /*26a90*/  IMAD.MOV.U32 R12, RZ, RZ, 0x0 ;  /* 0x00000000ff0c7424 */ /* 0x000fe400078e00ff */
[----:B------:R-:W-:Y:S01]  /*26aa0*/  IMAD.MOV.U32 R13, RZ, RZ, 0x14f00000 ;  /* 0x14f00000ff0d7424 */ /* 0x000fe200078e00ff */
[----:B------:R-:W-:Y:S06]  /*26ab0*/  @P1 BRA `(.L_x_2079) ;  /* 0x00000000001c1947 */ /* 0x000fec0003800000 */
[----:B------:R-:W1:Y:S01]  /*26ac0*/  S2R R8, SR_TID.X ;  /* 0x0000000000087919 */ /* 0x000e620000002100 */
[----:B------:R-:W-:-:S04]  /*26ad0*/  MOV R3, 0x6000 ;  /* 0x0000600000037802 */ /* 0x000fc80000000f00 */
[----:B------:R2:W-:Y:S01]  /*26ae0*/  SYNCS.ARRIVE.TRANS64 RZ, [R2+URZ+0x50], R3 ;  /* 0x0000500302ff79a7 */ /* 0x0005e2000800003f */
[----:B-1----:R-:W-:-:S04]  /*26af0*/  LOP3.LUT R8, R8, 0x1f, RZ, 0xc0, !PT ;  /* 0x0000001f08087812 */ /* 0x002fc800078ec0ff */
[----:B------:R-:W-:-:S13]  /*26b00*/  ISETP.NE.AND P0, PT, R8, RZ, PT ;  /* 0x000000ff0800720c */ /* 0x000fda0003f05270 */
[----:B--2---:R-:W-:Y:S05]  /*26b10*/  @!P0 BRA `(.L_x_2079) ;  /* 0x0000000000048947 */ /* 0x004fea0003800000 */
[----:B------:R-:W-:Y:S01]  /*26b20*/  BPT.TRAP 0x1 ;  /* 0x000000040000795c */ /* 0x000fe20000300000 */
.L_x_2079:
[----:B------:R-:W-:Y:S05]  /*26b30*/  BSYNC B2 ;  /* 0x0000000000027941 */ /* 0x000fea0003800000 */
.L_x_2078:
        /* <DEDUP_REMOVED lines=13> */
.L_x_2080:
        /* <DEDUP_REMOVED lines=15> */
.L_x_2081:
        /* <DEDUP_REMOVED lines=12> */
.L_x_2067:
[----:B------:R-:W-:Y:S05]  /*26dc0*/  BSYNC B1 ;  /* 0x0000000000017941 */ /* 0x000fea0003800000 */
.L_x_2066:
[----:B------:R-:W2:Y:S01]  /*26dd0*/  LDL R2, [R1+0x2c] ;  /* 0x00002c0001027983 */ /* 0x000ea20000100800 */
[----:B------:R-:W-:Y:S01]  /*26de0*/  VIADD R0, R0, 0xfffffffe ;  /* 0xfffffffe00007836 */ /* 0x000fe20000000000 */
[----:B--2---:R-:W-:-:S13]  /*26df0*/  ISETP.GT.AND P0, PT, R6, R2, PT ;  /* 0x000000020600720c */ /* 0x004fda0003f04270 */
[----:B------:R-:W-:Y:S05]  /*26e00*/  @P0 BRA `(.L_x_2082) ;  /* 0xffffffe8008c0947 */ /* 0x000fea000383ffff */
.L_x_2031:
[----:B------:R-:W-:Y:S05]  /*26e10*/  BSYNC B0 ;  /* 0x0000000000007941 */ /* 0x000fea0003800000 */
.L_x_2030:
[----:B------:R-:W2:Y:S01]  /*26e20*/  S2R R3, SR_TID.X ;  /* 0x0000000000037919 */ /* 0x000ea20000002100 */
[----:B------:R-:W-:Y:S01]  /*26e30*/  BSSY B0, `(.L_x_2083) ;  /* 0x0000011000007945 */ /* 0x000fe20003800000 */
[----:B--2---:R-:W-:-:S04]  /*26e40*/  LOP3.LUT R3, R3, 0x7f, RZ, 0xc0, !PT ;  /* 0x0000007f03037812 */ /* 0x004fc800078ec0ff */
[----:B------:R-:W-:-:S13]  /*26e50*/  ISETP.NE.AND P0, PT, R3, RZ, PT ;  /* 0x000000ff0300720c */ /* 0x000fda0003f05270 */
[----:B------:R-:W-:Y:S05]  /*26e60*/  @P0 BRA `(.L_x_2084) ;  /* 0x0000000000340947 */ /* 0x000fea0003800000 */
[----:B------:R-:W2:Y:S01]  /*26e70*/  S2R R2, SR_LANEID ;  /* 0x0000000000027919 */ /* 0x000ea20000000000 */
[----:B------:R-:W-:Y:S01]  /*26e80*/  VOTEU.ANY UR4, UPT, PT ;  /* 0x0000000000047886 */ /* 0x000fe200038e0100 */
[----:B-1----:R-:W1:Y:S01]  /*26e90*/  LDC.64 R4, c[0x0][0xc60] ;  /* 0x00031800ff047b82 */ /* 0x002e620000000a00 */
[----:B------:R-:W2:Y:S01]  /*26ea0*/  FLO.U32 R0, UR4 ;  /* 0x0000000400007d00 */ /* 0x000ea200080e0000 */
[----:B------:R-:W-:Y:S01]  /*26eb0*/  ULDC.64 UR6, c[0x0][0x208] ;  /* 0x0000820000067ab9 */ /* 0x000fe20000000a00 */
[----:B--2---:R-:W-:-:S06]  /*26ec0*/  ISETP.EQ.U32.AND P0, PT, R0, R2, PT ;  /* 0x000000020000720c */ /* 0x004fcc0003f02070 */
[----:B------:R-:W1:Y:S07]  /*26ed0*/  POPC R2, UR4 ;  /* 0x0000000400027d09 */ /* 0x000e6e0008000000 */
[----:B-1----:R-:W2:Y:S04]  /*26ee0*/  @P0 ATOMG.E.ADD.STRONG.GPU PT, R2, desc[UR6][R4.64], R2 ;  /* 0x00000002040209a8 */ /* 0x002ea800081ee1c6 */
[----:B--2---:R1:W2:Y:S02]  /*26ef0*/  SHFL.IDX PT, R2, R2, R0, 0x1f ;  /* 0x00001f0002027589 */ /* 0x0042a400000e0000 */
[----:B-1----:R-:W1:Y:S02]  /*26f00*/  S2R R0, SR_LTMASK ;  /* 0x0000000000007919 */ /* 0x002e640000003900 */
[----:B-1----:R-:W-:-:S06]  /*26f10*/  LOP3.LUT R0, R0, UR4, RZ, 0xc0, !PT ;  /* 0x0000000400007c12 */ /* 0x002fcc000f8ec0ff */
[----:B------:R-:W2:Y:S02]  /*26f20*/  POPC R0, R0 ;  /* 0x0000000000007309 */ /* 0x000ea40000000000 */
[----:B--2---:R-:W-:-:S07]  /*26f30*/  IADD3 R16, R2, UR36, R0 ;  /* 0x0000002402107c10 */ /* 0x004fce000fffe000 */
.L_x_2084:
[----:B------:R-:W-:Y:S05]  /*26f40*/  BSYNC B0 ;  /* 0x0000000000007941 */ /* 0x000fea0003800000 */
.L_x_2083:
[----:B------:R-:W2:Y:S01]  /*26f50*/  LDL R0, [R1+0xc] ;  /* 0x00000c0001007983 */ /* 0x000ea20000100800 */
[----:B------:R-:W-:Y:S01]  /*26f60*/  BSSY B0, `(.L_x_2085) ;  /* 0x000003e000007945 */ /* 0x000fe20003800000 */
[----:B--2---:R-:W-:-:S13]  /*26f70*/  LOP3.LUT P0, RZ, R0, 0x1, RZ, 0xc0, !PT ;  /* 0x0000000100ff7812 */ /* 0x004fda000780c0ff */
[----:B------:R-:W-:Y:S05]  /*26f80*/  @!P0 BRA `(.L_x_2086) ;  /* 0x0000000000ec8947 */ /* 0x000fea0003800000 */
[----:B------:R-:W2:Y:S04]  /*26f90*/  LDL R4, [R1] ;  /* 0x0000000001047983 */ /* 0x000ea80000100800 */
[----:B------:R-:W2:Y:S04]  /*26fa0*/  LDL R0, [R1+0x4] ;  /* 0x0000040001007983 */ /* 0x000ea80000100800 */
[----:B------:R-:W3:Y:S01]  /*26fb0*/  LDL R2, [R1+0x18] ;  /* 0x0000180001027983 */ /* 0x000ee20000100800 */
[----:B------:R-:W-:Y:S01]  /*26fc0*/  BSSY B1, `(.L_x_2087) ;  /* 0x0000006000017945 */ /* 0x000fe20003800000 */
[----:B------:R-:W-:Y:S01]  /*26fd0*/  ISETP.NE.AND P1, PT, R3, RZ, PT ;  /* 0x000000ff0300720c */ /* 0x000fe20003f25270 */
[----:B--2---:R-:W-:Y:S01]  /*26fe0*/  IMAD R0, R0, 0x8, R4 ;  /* 0x0000000800007824 */ /* 0x004fe200078e0204 */
[----:B---3--:R-:W-:-:S04]  /*26ff0*/  SHF.L.U32 R2, R2, 0x1f, RZ ;  /* 0x0000001f02027819 */ /* 0x008fc800000006ff */
[----:B------:R-:W2:Y:S02]  /*27000*/  SYNCS.PHASECHK.TRANS64.TRYWAIT P0, [R0+URZ+0x2a860], R2 ;  /* 0x02a86002000075a7 */ /* 0x000ea4000800017f */
[----:B--2---:R-:W-:Y:S05]  /*27010*/  @!P0 BRA `(.L_x_2088) ;  /* 0x0000003000a88947 */ /* 0x004fea0003800000 */
.L_x_2188:
[----:B------:R-:W-:Y:S05]  /*27020*/  BSYNC B1 ;  /* 0x0000000000017941 */ /* 0x000fea0003800000 */
.L_x_2087:
[----:B------:R-:W-:Y:S04]  /*27030*/  BSSY B1, `(.L_x_2089) ;  /* 0x0000009000017945 */ /* 0x000fe80003800000 */
[----:B------:R-:W-:Y:S05]  /*27040*/  @P1 BRA `(.L_x_2090) ;  /* 0x00000000001c1947 */ /* 0x000fea0003800000 */
[----:B------:R-:W3:Y:S01]  /*27050*/  S2R R3, SR_TID.X ;  /* 0x0000000000037919 */ /* 0x000ee20000002100 */
[----:B--2---:R-:W-:-:S04]  /*27060*/  MOV R2, 0x6000 ;  /* 0x0000600000027802 */ /* 0x004fc80000000f00 */
[----:B------:R4:W-:Y:S01]  /*27070*/  SYNCS.ARRIVE.TRANS64 RZ, [R0+URZ+0x2a850], R2 ;  /* 0x02a8500200ff79a7 */ /* 0x0009e2000800003f */
[----:B---3--:R-:W-:-:S04]  /*27080*/  LOP3.LUT R3, R3, 0x1f, RZ, 0xc0, !PT ;  /* 0x0000001f03037812 */ /* 0x008fc800078ec0ff */
[----:B------:R-:W-:-:S13]  /*27090*/  ISETP.NE.AND P0, PT, R3, RZ, PT ;  /* 0x000000ff0300720c */ /* 0x000fda0003f05270 */
[----:B----4-:R-:W-:Y:S05]  /*270a0*/  @!P0 BRA `(.L_x_2090) ;  /* 0x0000000000048947 */ /* 0x010fea0003800000 */
[----:B------:R-:W-:Y:S01]  /*270b0*/  BPT.TRAP 0x1 ;  /* 0x000000040000795c */ /* 0x000fe20000300000 */
.L_x_2090:
[----:B------:R-:W-:Y:S05]  /*270c0*/  BSYNC B1 ;  /* 0x0000000000017941 */ /* 0x000fea0003800000 */
.L_x_2089:
[----:B-1----:R-:W3:Y:S04]  /*270d0*/  LDL.LU R5, [R1+0x1c] ;  /* 0x00001c0001057983 */ /* 0x002ee80000300800 */
[----:B------:R-:W3:Y:S04]  /*270e0*/  LDL.LU R3, [R1+0x10] ;  /* 0x0000100001037983 */ /* 0x000ee80000300800 */
[----:B------:R-:W4:Y:S04]  /*270f0*/  LDL R4, [R1] ;  /* 0x0000000001047983 */ /* 0x000f280000100800 */
[----:B--2---:R-:W4:Y:S01]  /*27100*/  LDL R2, [R1+0x4] ;  /* 0x0000040001027983 */ /* 0x004f220000100800 */
        /* <DEDUP_REMOVED lines=8> */
[----:B----4-:R-:W-:-:S04]  /*27190*/  IMAD R2, R2, 0x6000, R4 ;  /* 0x0000600002027824 */ /* 0x010fc800078e0204 */
[----:B------:R-:W-:-:S07]  /*271a0*/  VIADD R4, R2, 0x400 ;  /* 0x0000040002047836 */ /* 0x000fce0000000000 */
.L_x_2091:
        /* <DEDUP_REMOVED lines=15> */
.L_x_2092:
        /* <DEDUP_REMOVED lines=10> */
.L_x_2086:
[----:B------:R-:W-:Y:S05]  /*27340*/  BSYNC B0 ;  /* 0x0000000000007941 */ /* 0x000fea0003800000 */
.L_x_2085:
[----:B-1----:R-:W2:Y:S04]  /*27350*/  LDL.LU R5, [R1+0x4] ;  /* 0x0000040001057983 */ /* 0x002ea80000300800 */
        /* <DEDUP_REMOVED lines=8> */
.L_x_2010:
[----:B------:R-:W-:Y:S05]  /*273e0*/  BSYNC B7 ;  /* 0x0000000000077941 */ /* 0x000fea0003800000 */
.L_x_2008:
[----:B-1----:R-:W2:Y:S02]  /*273f0*/  LDL R0, [R1+0xc] ;  /* 0x00000c0001007983 */ /* 0x002ea40000100800 */
[----:B--2---:R-:W-:-:S13]  /*27400*/  LOP3.LUT P0, RZ, R0, 0x2, RZ, 0xc0, !PT ;  /* 0x0000000200ff7812 */ /* 0x004fda000780c0ff */
[----:B------:R-:W-:Y:S05]  /*27410*/  @!P0 BRA `(.L_x_2093) ;  /* 0x0000000000288947 */ /* 0x000fea0003800000 */
[----:B------:R-:W-:Y:S05]  /*27420*/  WARPSYNC.ALL ;  /* 0x0000000000007948 */ /* 0x000fea0003800000 */
[----:B------:R-:W1:Y:S08]  /*27430*/  S2UR UR5, SR_CgaCtaId ;  /* 0x00000000000579c3 */ /* 0x000e700000008800 */
[----:B------:R-:W-:Y:S06]  /*27440*/  BAR.SYNC.DEFER_BLOCKING 0x5, 0x180 ;  /* 0x0146000000007b1d */ /* 0x000fec0000010000 */
[----:B------:R-:W-:-:S02]  /*27450*/  UMOV UR4, 0x400 ;  /* 0x0000040000047882 */ /* 0x000fc40000000000 */
[----:B-1----:R-:W-:-:S06]  /*27460*/  ULEA UR4, UR5, UR4, 0x18 ;  /* 0x0000000405047291 */ /* 0x002fcc000f8ec03f */
[----:B------:R-:W-:-:S05]  /*27470*/  IMAD.U32 R0, RZ, RZ, UR4 ;  /* 0x00000004ff007e24 */ /* 0x000fca000f8e00ff */
[----:B------:R1:W2:Y:S04]  /*27480*/  LDS.128 R16, [R0+0x2a8d0] ;  /* 0x02a8d00000107984 */ /* 0x0002a80000000c00 */
[----:B------:R1:W-:Y:S01]  /*27490*/  STL [R1], R0 ;  /* 0x0000000001007387 */ /* 0x0003e20000100800 */
[----:B------:R-:W-:Y:S06]  /*274a0*/  BAR.ARV 0x4, 0x180 ;  /* 0x0106000000007b1d */ /* 0x000fec0000002000 */
[----:B------:R-:W-:Y:S05]  /*274b0*/  BRA `(.L_x_2094) ;  /* 0x0000000800e47947 */ /* 0x000fea0003800000 */
.L_x_2093:
[----:B------:R-:W1:Y:S01]  /*274c0*/  S2R R6, SR_TID.X ;  /* 0x0000000000067919 */ /* 0x000e620000002100 */
[----:B------:R-:W-:Y:S01]  /*274d0*/  UMOV UR4, 0xffffffff ;  /* 0xffffffff00047882 */ /* 0x000fe20000000000 */
[----:B-1----:R-:W-:-:S04]  /*274e0*/  LOP3.LUT R6, R6, 0x1f, RZ, 0xc0, !PT ;  /* 0x0000001f06067812 */ /* 0x002fc800078ec0ff */
[----:B------:R-:W-:Y:S01]  /*274f0*/  ISETP.NE.AND P0, PT, R6, 0x1f, PT ;  /* 0x0000001f0600780c */ /* 0x000fe20003f05270 */
[----:B------:R-:W-:-:S12]  /*27500*/  BRA.DIV UR4, `(.L_x_2095) ;  /* 0x0000002e04807947 */ /* 0x000fd8000b800000 */
[----:B------:R-:W-:Y:S01]  /*27510*/  IMAD.IADD R5, R19, 0x1, R6 ;  /* 0x0000000113057824 */ /* 0x000fe200078e0206 */
[----:B------:R-:W-:Y:S01]  /*27520*/  ULDC UR4, c[0x0][0xc3c] ;  /* 0x00030f0000047ab9 */ /* 0x000fe20000000800 */
[----:B------:R-:W-:-:S03]  /*27530*/  ULDC.64 UR6, c[0x0][0x208] ;  /* 0x0000820000067ab9 */ /* 0x000fc60000000a00 */
[----:B------:R-:W-:-:S13]  /*27540*/  ISETP.GE.OR P1, PT, R5, UR4, !P0 ;  /* 0x0000000405007c0c */ /* 0x000fda000c726670 */
[----:B------:R-:W1:Y:S02]  /*27550*/  @!P1 LDC.64 R2, c[0x0][0xc80] ;  /* 0x00032000ff029b82 */ /* 0x000e640000000a00 */
[----:B-1----:R-:W-:-:S06]  /*27560*/  @!P1 IMAD.WIDE R2, R5, 0x4, R2 ;  /* 0x0000000405029825 */ /* 0x002fcc00078e0202 */
[----:B------:R1:W2:Y:S01]  /*27570*/  @!P1 LDG.E R2, desc[UR6][R2.64] ;  /* 0x0000000602029981 */ /* 0x0002a2000c1e1900 */
[C---:B------:R-:W-:Y:S02]  /*27580*/  ISETP.GE.U32.AND P2, PT, R6.reuse, 0x2, PT ;  /* 0x000000020600780c */ /* 0x040fe40003f46070 */
[C---:B------:R-:W-:Y:S02]  /*27590*/  ISETP.GE.U32.AND P3, PT, R6.reuse, 0x4, PT ;  /* 0x000000040600780c */ /* 0x040fe40003f66070 */
[C---:B------:R-:W-:Y:S02]  /*275a0*/  ISETP.GE.U32.AND P4, PT, R6.reuse, 0x8, PT ;  /* 0x000000080600780c */ /* 0x040fe40003f86070 */
[C---:B------:R-:W-:Y:S02]  /*275b0*/  ISETP.GE.U32.AND P5, PT, R6.reuse, 0x10, PT ;  /* 0x000000100600780c */ /* 0x040fe40003fa6070 */
[----:B-1----:R-:W-:Y:S01]  /*275c0*/  MOV R3, RZ ;  /* 0x000000ff00037202 */ /* 0x002fe20000000f00 */
[----:B--2---:R-:W-:Y:S01]  /*275d0*/  @!P1 IMAD.MOV.U32 R3, RZ, RZ, R2 ;  /* 0x000000ffff039224 */ /* 0x004fe200078e0002 */
[----:B------:R-:W-:-:S04]  /*275e0*/  ISETP.NE.AND P1, PT, R6, RZ, PT ;  /* 0x000000ff0600720c */ /* 0x000fc80003f25270 */
[----:B------:R-:W1:Y:S02]  /*275f0*/  SHFL.UP PT, R2, R3, 0x1, RZ ;  /* 0x0420000003027989 */ /* 0x000e6400000e00ff */
[----:B-1----:R-:W-:-:S05]  /*27600*/  SEL R0, R2, RZ, P1 ;  /* 0x000000ff02007207 */ /* 0x002fca0000800000 */
[----:B------:R-:W-:Y:S02]  /*27610*/  IMAD.IADD R2, R3, 0x1, R0 ;  /* 0x0000000103027824 */ /* 0x000fe400078e0200 */
[----:B------:R-:W-:Y:S04]  /*27620*/  SHFL.IDX PT, R0, R16, RZ, 0x1f ;  /* 0x00001fff10007589 */ /* 0x000fe800000e0000 */
        /* <DEDUP_REMOVED lines=11> */
[----:B------:R-:W-:Y:S02]  /*276e0*/  IMAD.IADD R2, R2, 0x1, R5 ;  /* 0x0000000102027824 */ /* 0x000fe400078e0205 */
[----:B------:R1:W2:Y:S04]  /*276f0*/  SHFL.IDX PT, R5, R16, 0x1, 0x1f ;  /* 0x00201f0010057f89 */ /* 0x0002a800000e0000 */
[----:B------:R1:W3:Y:S02]  /*27700*/  SHFL.IDX PT, R16, R2, 0x1f, 0x1f ;  /* 0x03e01f0002107f89 */ /* 0x0002e400000e0000 */
.L_x_2198:
[----:B------:R-:W-:Y:S02]  /*27710*/  ULDC UR4, c[0x0][0xc38] ;  /* 0x00030e0000047ab9 */ /* 0x000fe40000000800 */
[----:B------:R-:W-:-:S05]  /*27720*/  MOV R4, UR4 ;  /* 0x0000000400047c02 */ /* 0x000fca0008000f00 */
[----:B-1-3--:R-:W-:-:S04]  /*27730*/  IMAD R16, R16, R4, RZ ;  /* 0x0000000410107224 */ /* 0x00afc800078e02ff */
[----:B--2---:R-:W-:-:S05]  /*27740*/  IMAD.IADD R5, R5, 0x1, R16 ;  /* 0x0000000105057824 */ /* 0x004fca00078e0210 */
[----:B------:R-:W-:-:S13]  /*27750*/  ISETP.GT.AND P6, PT, R5, R0, PT ;  /* 0x000000000500720c */ /* 0x000fda0003fc4270 */
[----:B------:R-:W-:Y:S05]  /*27760*/  @P6 BRA `(.L_x_2096) ;  /* 0x0000000000a06947 */ /* 0x000fea0003800000 */
.L_x_2101:
[----:B-1----:R-:W1:Y:S01]  /*27770*/  LDC R3, c[0x0][0xc3c] ;  /* 0x00030f00ff037b82 */ /* 0x002e620000000800 */
[----:B------:R-:W-:-:S05]  /*27780*/  VIADD R19, R19, 0x1f ;  /* 0x0000001f13137836 */ /* 0x000fca0000000000 */
[----:B-1----:R-:W-:-:S13]  /*27790*/  ISETP.GE.AND P6, PT, R19, R3, PT ;  /* 0x000000031300720c */ /* 0x002fda0003fc6270 */
[----:B------:R-:W-:Y:S05]  /*277a0*/  @P6 BRA `(.L_x_2097) ;  /* 0x0000000400dc6947 */ /* 0x000fea0003800000 */
[----:B------:R-:W1:Y:S01]  /*277b0*/  S2R R2, SR_TID.X ;  /* 0x0000000000027919 */ /* 0x000e620000002100 */
[----:B------:R-:W-:Y:S01]  /*277c0*/  BSSY B0, `(.L_x_2098) ;  /* 0x000000a000007945 */ /* 0x000fe20003800000 */
[----:B-1----:R-:W-:-:S05]  /*277d0*/  LOP3.LUT R2, R2, 0x1f, RZ, 0xc0, !PT ;  /* 0x0000001f02027812 */ /* 0x002fca00078ec0ff */
[----:B------:R-:W-:-:S05]  /*277e0*/  IMAD.IADD R4, R19, 0x1, R2 ;  /* 0x0000000113047824 */ /* 0x000fca00078e0202 */
[----:B------:R-:W-:Y:S01]  /*277f0*/  ISETP.GE.OR P6, PT, R4, R3, !P0 ;  /* 0x000000030400720c */ /* 0x000fe200047c6670 */
[----:B------:R-:W-:-:S12]  /*27800*/  IMAD.MOV.U32 R3, RZ, RZ, RZ ;  /* 0x000000ffff037224 */ /* 0x000fd800078e00ff */
[----:B------:R-:W-:Y:S05]  /*27810*/  @P6 BRA `(.L_x_2099) ;  /* 0x0000000000106947 */ /* 0x000fea0003800000 */
[----:B------:R-:W1:Y:S01]  /*27820*/  LDC.64 R2, c[0x0][0xc80] ;  /* 0x00032000ff027b82 */ /* 0x000e620000000a00 */
[----:B------:R-:W-:Y:S01]  /*27830*/  ULDC.64 UR4, c[0x0][0x208] ;  /* 0x0000820000047ab9 */ /* 0x000fe20000000a00 */
[----:B-1----:R-:W-:-:S06]  /*27840*/  IMAD.WIDE R2, R4, 0x4, R2 ;  /* 0x0000000404027825 */ /* 0x002fcc00078e0202 */
[----:B------:R1:W5:Y:S02]  /*27850*/  LDG.E R3, desc[UR4][R2.64] ;  /* 0x0000000402037981 */ /* 0x000364000c1e1900 */
.L_x_2099:
[----:B------:R-:W-:Y:S05]  /*27860*/  BSYNC B0 ;  /* 0x0000000000007941 */ /* 0x000fea0003800000 */
.L_x_2098:
[----:B------:R-:W-:-:S03]  /*27870*/  UMOV UR4, 0xffffffff ;  /* 0xffffffff00047882 */ /* 0x000fc60000000000 */
[----:B------:R-:W-:Y:S05]  /*27880*/  BRA.DIV UR4, `(.L_x_2100) ;  /* 0x0000002e04e07947 */ /* 0x000fea000b800000 */
[----:B-----5:R-:W1:Y:S02]  /*27890*/  SHFL.UP PT, R14, R3, 0x1, RZ ;  /* 0x04200000030e7989 */ /* 0x020e6400000e00ff */
[----:B-1----:R-:W-:-:S05]  /*278a0*/  SEL R2, R14, RZ, P1 ;  /* 0x000000ff0e027207 */ /* 0x002fca0000800000 */
[----:B------:R-:W-:-:S05]  /*278b0*/  IMAD.IADD R2, R3, 0x1, R2 ;  /* 0x0000000103027824 */ /* 0x000fca00078e0202 */
[----:B------:R-:W1:Y:S02]  /*278c0*/  SHFL.UP PT, R4, R2, 0x2, RZ ;  /* 0x0440000002047989 */ /* 0x000e6400000e00ff */
[----:B-1----:R-:W-:-:S05]  /*278d0*/  SEL R4, R4, RZ, P2 ;  /* 0x000000ff04047207 */ /* 0x002fca0001000000 */
[----:B------:R-:W-:-:S05]  /*278e0*/  IMAD.IADD R2, R2, 0x1, R4 ;  /* 0x0000000102027824 */ /* 0x000fca00078e0204 */
[----:B------:R-:W1:Y:S02]  /*278f0*/  SHFL.UP PT, R4, R2, 0x4, RZ ;  /* 0x0480000002047989 */ /* 0x000e6400000e00ff */
[----:B-1----:R-:W-:-:S04]  /*27900*/  SEL R4, R4, RZ, P3 ;  /* 0x000000ff04047207 */ /* 0x002fc80001800000 */
[----:B------:R-:W-:-:S05]  /*27910*/  IADD3 R2, R2, R4, RZ ;  /* 0x0000000402027210 */ /* 0x000fca0007ffe0ff */
[----:B------:R-:W1:Y:S02]  /*27920*/  SHFL.UP PT, R4, R2, 0x8, RZ ;  /* 0x0500000002047989 */ /* 0x000e6400000e00ff */
[----:B-1----:R-:W-:-:S05]  /*27930*/  SEL R4, R4, RZ, P4 ;  /* 0x000000ff04047207 */ /* 0x002fca0002000000 */
[----:B------:R-:W-:-:S05]  /*27940*/  IMAD.IADD R2, R2, 0x1, R4 ;  /* 0x0000000102027824 */ /* 0x000fca00078e0204 */
[----:B------:R-:W1:Y:S02]  /*27950*/  SHFL.UP PT, R4, R2, 0x10, RZ ;  /* 0x0600000002047989 */ /* 0x000e6400000e00ff */
[----:B-1----:R-:W-:-:S05]  /*27960*/  SEL R4, R4, RZ, P5 ;  /* 0x000000ff04047207 */ /* 0x002fca0002800000 */
[----:B------:R-:W-:-:S05]  /*27970*/  IMAD.IADD R2, R2, 0x1, R4 ;  /* 0x0000000102027824 */ /* 0x000fca00078e0204 */
[----:B------:R1:W2:Y:S02]  /*27980*/  SHFL.IDX PT, R16, R2, 0x1f, 0x1f ;  /* 0x03e01f0002107f89 */ /* 0x0002a400000e0000 */
.L_x_2206:
[----:B------:R-:W-:Y:S02]  /*27990*/  ULDC UR4, c[0x0][0xc38] ;  /* 0x00030e0000047ab9 */ /* 0x000fe40000000800 */
[----:B------:R-:W-:-:S04]  /*279a0*/  IMAD.U32 R4, RZ, RZ, UR4 ;  /* 0x00000004ff047e24 */ /* 0x000fc8000f8e00ff */
[----:B--2---:R-:W-:-:S04]  /*279b0*/  IMAD R16, R16, R4, RZ ;  /* 0x0000000410107224 */ /* 0x004fc800078e02ff */
[----:B------:R-:W-:-:S05]  /*279c0*/  IMAD.IADD R5, R16, 0x1, R5 ;  /* 0x0000000110057824 */ /* 0x000fca00078e0205 */
[----:B------:R-:W-:-:S13]  /*279d0*/  ISETP.GT.AND P6, PT, R5, R0, PT ;  /* 0x000000000500720c */ /* 0x000fda0003fc4270 */
[----:B------:R-:W-:Y:S05]  /*279e0*/  @!P6 BRA `(.L_x_2101) ;  /* 0xfffffffc0060e947 */ /* 0x000fea000383ffff */
.L_x_2096:
        /* <DEDUP_REMOVED lines=8> */
.L_x_2210:
[----:B------:R-:W-:Y:S01]  /*27a70*/  ISETP.NE.AND P0, PT, R5, RZ, PT ;  /* 0x000000ff0500720c */ /* 0x000fe20003f05270 */
[----:B------:R-:W-:-:S12]  /*27a80*/  IMAD.MOV.U32 R5, RZ, RZ, RZ ;  /* 0x000000ffff057224 */ /* 0x000fd800078e00ff */
[----:B------:R-:W-:Y:S05]  /*27a90*/  @!P0 BRA `(.L_x_2103) ;  /* 0x0000000000148947 */ /* 0x000fea0003800000 */
[----:B------:R-:W-:Y:S01]  /*27aa0*/  UMOV UR4, 0xffffffff ;  /* 0xffffffff00047882 */ /* 0x000fe20000000000 */
[----:B0-----:R-:W-:Y:S02]  /*27ab0*/  IADD3 R12, R6, -0x1, RZ ;  /* 0xffffffff060c7810 */ /* 0x001fe40007ffe0ff */
[----:B------:R-:W-:Y:S05]  /*27ac0*/  BRA.DIV UR4, `(.L_x_2104) ;  /* 0x00000032046c7947 */ /* 0x000fea000b800000 */
[----:B-1----:R0:W1:Y:S02]  /*27ad0*/  SHFL.IDX PT, R2, R2, R12, 0x1f ;  /* 0x00001f0c02027589 */ /* 0x00206400000e0000 */
.L_x_2213:
[----:B-1----:R-:W-:-:S07]  /*27ae0*/  IMAD.MOV.U32 R5, RZ, RZ, R2 ;  /* 0x000000ffff057224 */ /* 0x002fce00078e0002 */
.L_x_2103:
[----:B-12---:R-:W1:Y:S01]  /*27af0*/  LDC.64 R2, c[0x0][0xc90] ;  /* 0x00032400ff027b82 */ /* 0x006e620000000a00 */
[----:B------:R-:W-:Y:S01]  /*27b00*/  IMAD.IADD R19, R6, 0x1, R19 ;  /* 0x0000000106137824 */ /* 0x000fe200078e0213 */
[----:B------:R-:W-:-:S03]  /*27b10*/  ULDC.64 UR4, c[0x0][0x208] ;  /* 0x0000820000047ab9 */ /* 0x000fc60000000a00 */
[----:B-1----:R-:W-:-:S05]  /*27b20*/  IMAD.WIDE R2, R19, 0x4, R2 ;  /* 0x0000000413027825 */ /* 0x002fca00078e0202 */
[----:B------:R-:W3:Y:S01]  /*27b30*/  LDG.E R7, desc[UR4][R2.64] ;  /* 0x0000000402077981 */ /* 0x000ee2000c1e1900 */
[----:B------:R-:W-:-:S04]  /*27b40*/  IMAD R16, R5, R4, R16 ;  /* 0x0000000405107224 */ /* 0x000fc800078e0210 */
[----:B------:R-:W-:Y:S02]  /*27b50*/  IMAD.IADD R0, R0, 0x1, -R16 ;  /* 0x0000000100007824 */ /* 0x000fe400078e0a10 */
[----:B---3--:R-:W-:-:S05]  /*27b60*/  IMAD R6, R17, R7, RZ ;  /* 0x0000000711067224 */ /* 0x008fca00078e02ff */
[----:B------:R-:W-:-:S04]  /*27b70*/  IABS R8, R6 ;  /* 0x0000000600087213 */ /* 0x000fc80000000000 */
[----:B------:R-:W1:Y:S08]  /*27b80*/  I2F.RP R2, R8 ;  /* 0x0000000800027306 */ /* 0x000e700000209400 */
[----:B-1----:R-:W1:Y:S02]  /*27b90*/  MUFU.RCP R2, R2 ;  /* 0x0000000200027308 */ /* 0x002e640000001000 */
[----:B-1----:R-:W-:-:S06]  /*27ba0*/  VIADD R2, R2, 0xffffffe ;  /* 0x0ffffffe02027836 */ /* 0x002fcc0000000000 */
[----:B------:R-:W1:Y:S02]  /*27bb0*/  F2I.FTZ.U32.TRUNC.NTZ R3, R2 ;  /* 0x0000000200037305 */ /* 0x000e64000021f000 */
[----:B-1----:R-:W-:-:S04]  /*27bc0*/  IMAD.MOV R2, RZ, RZ, -R3 ;  /* 0x000000ffff027224 */ /* 0x002fc800078e0a03 */
[----:B------:R-:W-:Y:S02]  /*27bd0*/  IMAD R5, R2, R8, RZ ;  /* 0x0000000802057224 */ /* 0x000fe400078e02ff */
[----:B------:R-:W-:-:S04]  /*27be0*/  IMAD.MOV.U32 R2, RZ, RZ, RZ ;  /* 0x000000ffff027224 */ /* 0x000fc800078e00ff */
[----:B------:R-:W-:Y:S01]  /*27bf0*/  IMAD.HI.U32 R2, R3, R5, R2 ;  /* 0x0000000503027227 */ /* 0x000fe200078e0002 */
[----:B------:R-:W-:Y:S02]  /*27c00*/  IABS R3, R0 ;  /* 0x0000000000037213 */ /* 0x000fe40000000000 */
[----:B------:R-:W-:-:S03]  /*27c10*/  IABS R5, R6 ;  /* 0x0000000600057213 */ /* 0x000fc60000000000 */
[----:B------:R-:W-:Y:S01]  /*27c20*/  IMAD.HI.U32 R2, R2, R3, RZ ;  /* 0x0000000302027227 */ /* 0x000fe200078e00ff */
[----:B------:R-:W-:-:S05]  /*27c30*/  IADD3 R5, RZ, -R5, RZ ;  /* 0x80000005ff057210 */ /* 0x000fca0007ffe0ff */
        /* <DEDUP_REMOVED lines=11> */
[----:B------:R-:W-:Y:S01]  /*27cf0*/  IMAD R5, R7, R2, RZ ;  /* 0x0000000207057224 */ /* 0x000fe200078e02ff */
[----:B------:R-:W-:-:S03]  /*27d00*/  IADD3 R2, -R2, RZ, RZ ;  /* 0x000000ff02027210 */ /* 0x000fc60007ffe1ff */
[----:B------:R-:W-:Y:S02]  /*27d10*/  IMAD.MOV R3, RZ, RZ, -R5 ;  /* 0x000000ffff037224 */ /* 0x000fe400078e0a05 */
[----:B------:R-:W-:-:S03]  /*27d20*/  IMAD R0, R6, R2, R0 ;  /* 0x0000000206007224 */ /* 0x000fc600078e0200 */
[----:B------:R-:W-:-:S04]  /*27d30*/  VIADDMNMX R4, R3, R4, R7, PT ;  /* 0x0000000403047246 */ /* 0x000fc80003800107 */
        /* <DEDUP_REMOVED lines=19> */
[C---:B------:R-:W-:Y:S01]  /*27e70*/  LOP3.LUT R3, R0.reuse, R4, RZ, 0x3c, !PT ;  /* 0x0000000400037212 */ /* 0x040fe200078e3cff */
[----:B------:R-:W-:-:S03]  /*27e80*/  IMAD.IADD R0, R0, 0x1, R5 ;  /* 0x0000000100007824 */ /* 0x000fc600078e0205 */
[----:B------:R-:W-:-:S07]  /*27e90*/  ISETP.GE.AND P2, PT, R3, RZ, PT ;  /* 0x000000ff0300720c */ /* 0x000fce0003f46270 */
[----:B------:R-:W-:-:S06]  /*27ea0*/  @P0 VIADD R2, R2, 0x1 ;  /* 0x0000000102020836 */ /* 0x000fcc0000000000 */
[----:B------:R-:W-:Y:S02]  /*27eb0*/  @!P2 IADD3 R2, -R2, RZ, RZ ;  /* 0x000000ff0202a210 */ /* 0x000fe40007ffe1ff */
[----:B------:R-:W-:Y:S01]  /*27ec0*/  @!P1 LOP3.LUT R2, RZ, R4, RZ, 0x33, !PT ;  /* 0x00000004ff029212 */ /* 0x000fe200078e33ff */
[----:B------:R-:W-:-:S04]  /*27ed0*/  IMAD.MOV R4, RZ, RZ, -R4 ;  /* 0x000000ffff047224 */ /* 0x000fc800078e0a04 */
[----:B------:R-:W-:Y:S01]  /*27ee0*/  IMAD R18, R2, R4, R0 ;  /* 0x0000000402127224 */ /* 0x000fe200078e0200 */
[----:B------:R-:W-:-:S05]  /*27ef0*/  LOP3.LUT R2, RZ, R2, RZ, 0x33, !PT ;  /* 0x00000002ff027212 */ /* 0x000fca00078e33ff */
[----:B------:R-:W-:Y:S01]  /*27f00*/  IMAD.IADD R17, R17, 0x1, R2 ;  /* 0x0000000111117824 */ /* 0x000fe200078e0202 */
[----:B------:R-:W-:Y:S06]  /*27f10*/  BRA `(.L_x_2105) ;  /* 0x00000000001c7947 */ /* 0x000fec0003800000 */
.L_x_2097:
[----:B------:R-:W-:Y:S01]  /*27f20*/  UMOV UR4, URZ ;  /* 0x0000003f00047c82 */ /* 0x000fe20008000000 */
[----:B------:R-:W-:Y:S01]  /*27f30*/  UMOV UR5, URZ ;  /* 0x0000003f00057c82 */ /* 0x000fe20008000000 */
[----:B------:R-:W-:Y:S01]  /*27f40*/  ULDC UR6, c[0x0][0xc3c] ;  /* 0x00030f0000067ab9 */ /* 0x000fe20000000800 */
[----:B------:R-:W-:Y:S01]  /*27f50*/  IMAD.MOV.U32 R16, RZ, RZ, R0 ;  /* 0x000000ffff107224 */ /* 0x000fe200078e0000 */
[----:B------:R-:W-:Y:S01]  /*27f60*/  MOV R19, UR6 ;  /* 0x0000000600137c02 */ /* 0x000fe20008000f00 */
[----:B------:R-:W-:Y:S02]  /*27f70*/  IMAD.U32 R17, RZ, RZ, UR4 ;  /* 0x00000004ff117e24 */ /* 0x000fe4000f8e00ff */
[----:B------:R-:W-:-:S07]  /*27f80*/  IMAD.U32 R18, RZ, RZ, UR5 ;  /* 0x00000005ff127e24 */ /* 0x000fce000f8e00ff */
.L_x_2105:
[----:B------:R3:W2:Y:S01]  /*27f90*/  LDL R3, [R1] ;  /* 0x0000000001037983 */ /* 0x0006a20000100800 */
[----:B------:R-:W1:Y:S01]  /*27fa0*/  S2R R0, SR_TID.X ;  /* 0x0000000000007919 */ /* 0x000e620000002100 */
[----:B------:R-:W-:Y:S05]  /*27fb0*/  WARPSYNC.ALL ;  /* 0x0000000000007948 */ /* 0x000fea0003800000 */
[----:B-1----:R-:W-:Y:S01]  /*27fc0*/  LOP3.LUT R0, R0, 0x1f, RZ, 0xc0, !PT ;  /* 0x0000001f00007812 */ /* 0x002fe200078ec0ff */
[----:B------:R-:W-:Y:S03]  /*27fd0*/  BAR.SYNC.DEFER_BLOCKING 0x4, 0x180 ;  /* 0x0106000000007b1d */ /* 0x000fe60000010000 */
[----:B------:R-:W-:-:S13]  /*27fe0*/  ISETP.NE.AND P0, PT, R0, RZ, PT ;  /* 0x000000ff0000720c */ /* 0x000fda0003f05270 */
[----:B------:R-:W2:Y:S01]  /*27ff0*/  @!P0 S2R R0, SR_CgaCtaId ;  /* 0x0000000000008919 */ /* 0x000ea20000008800 */
[----:B------:R-:W-:-:S04]  /*28000*/  @!P0 MOV R2, 0x400 ;  /* 0x0000040000028802 */ /* 0x000fc80000000f00 */
[----:B--2---:R-:W-:-:S05]  /*28010*/  @!P0 LEA R3, R0, R2, 0x18 ;  /* 0x0000000200038211 */ /* 0x004fca00078ec0ff */
[----:B------:R3:W-:Y:S04]  /*28020*/  @!P0 STS.128 [R3+0x2a8d0], R16 ;  /* 0x02a8d01003008388 */ /* 0x0007e80000000c00 */
[----:B------:R3:W-:Y:S01]  /*28030*/  @!P0 STL [R1], R3 ;  /* 0x0000000301008387 */ /* 0x0007e20000100800 */
[----:B------:R-:W-:Y:S06]  /*28040*/  BAR.ARV 0x5, 0x180 ;  /* 0x0146000000007b1d */ /* 0x000fec0000002000 */
.L_x_2094:
[----:B------:R-:W-:Y:S02]  /*28050*/  ULDC UR4, c[0x0][0xc3c] ;  /* 0x00030f0000047ab9 */ /* 0x000fe40000000800 */
[----:B--2---:R-:W-:-:S13]  /*28060*/  ISETP.GE.AND P0, PT, R19, UR4, PT ;  /* 0x0000000413007c0c */ /* 0x004fda000bf06270 */
[----:B------:R-:W-:Y:S05]  /*28070*/  @!P0 BRA `(.L_x_2106) ;  /* 0xffffff8c00908947 */ /* 0x000fea000383ffff */
[----:B------:R-:W-:Y:S05]  /*28080*/  BSYNC B8 ;  /* 0x0000000000087941 */ /* 0x000fea0003800000 */
.L_x_1950:
[----:B-1----:R-:W2:Y:S01]  /*28090*/  LDL.LU R0, [R1+0x48] ;  /* 0x0000480001007983 */ /* 0x002ea20000300800 */
[----:B------:R-:W-:Y:S01]  /*280a0*/  BSSY B0, `(.L_x_2107) ;  /* 0x000000b000007945 */ /* 0x000fe20003800000 */
[----:B------:R-:W1:Y:S01]  /*280b0*/  S2R R5, SR_CgaCtaId ;  /* 0x0000000000057919 */ /* 0x000e620000008800 */
[----:B--2---:R-:W-:-:S05]  /*280c0*/  VIADD R0, R0, 0x1 ;  /* 0x0000000100007836 */ /* 0x004fca0000000000 */
[----:B0-----:R-:W-:-:S04]  /*280d0*/  LEA.HI R2, R0, R0, RZ, 0x1 ;  /* 0x0000000000027211 */ /* 0x001fc800078f08ff */
[----:B---3--:R-:W-:-:S05]  /*280e0*/  LOP3.LUT R3, R2, 0xfffffffe, RZ, 0xc0, !PT ;  /* 0xfffffffe02037812 */ /* 0x008fca00078ec0ff */
[----:B------:R-:W-:Y:S01]  /*280f0*/  IMAD.IADD R3, R0, 0x1, -R3 ;  /* 0x0000000100037824 */ /* 0x000fe200078e0a03 */
[----:B------:R-:W-:-:S04]  /*28100*/  MOV R0, 0x400 ;  /* 0x0000040000007802 */ /* 0x000fc80000000f00 */
[----:B-1----:R-:W-:Y:S02]  /*28110*/  LEA R0, R5, R0, 0x18 ;  /* 0x0000000005007211 */ /* 0x002fe400078ec0ff */
[----:B------:R-:W-:-:S04]  /*28120*/  SHF.L.U32 R3, R3, 0x1f, RZ ;  /* 0x0000001f03037819 */ /* 0x000fc800000006ff */
[----:B------:R-:W0:Y:S02]  /*28130*/  SYNCS.PHASECHK.TRANS64.TRYWAIT P0, [R0+URZ+0x2a820], R3 ;  /* 0x02a82003000075a7 */ /* 0x000e24000800017f */
[----:B0-----:R-:W-:Y:S05]  /*28140*/  @!P0 BRA `(.L_x_2108) ;  /* 0x0000002800f48947 */ /* 0x001fea0003800000 */
.L_x_2214:
[----:B------:R-:W-:Y:S05]  /*28150*/  BSYNC B0 ;  /* 0x0000000000007941 */ /* 0x000fea0003800000 */
.L_x_2107:
[----:B------:R-:W-:-:S03]  /*28160*/  UMOV UR4, 0xffffffff ;  /* 0xffffffff00047882 */ /* 0x000fc60000000000 */
[----:B------:R-:W-:Y:S05]  /*28170*/  BRA.DIV UR4, `(.L_x_2109) ;  /* 0x0000002a04fc7947 */ /* 0x000fea000b800000 */
[----:B------:R-:W1:Y:S02]  /*28180*/  S2R R2, SR_TID.X ;  /* 0x0000000000027919 */ /* 0x000e640000002100 */
[----:B-1----:R-:W-:-:S04]  /*28190*/  SHF.R.U32.HI R2, RZ, 0x5, R2 ;  /* 0x00000005ff027819 */ /* 0x002fc80000011602 */
[----:B------:R-:W-:-:S05]  /*281a0*/  LOP3.LUT R2, R2, 0x3, RZ, 0xc0, !PT ;  /* 0x0000000302027812 */ /* 0x000fca00078ec0ff */
[----:B------:R1:W2:Y:S02]  /*281b0*/  SHFL.IDX PT, R14, R2, RZ, 0x1f ;  /* 0x00001fff020e7589 */ /* 0x0002a400000e0000 */
.L_x_2217:
[----:B--2---:R-:W-:-:S13]  /*281c0*/  ISETP.NE.AND P0, PT, R14, RZ, PT ;  /* 0x000000ff0e00720c */ /* 0x004fda0003f05270 */
[----:B------:R-:W-:Y:S05]  /*281d0*/  @P0 BRA `(.L_x_1654) ;  /* 0x0000000000940947 */ /* 0x000fea0003800000 */
[----:B------:R-:W-:-:S03]  /*281e0*/  UMOV UR4, 0xffffffff ;  /* 0xffffffff00047882 */ /* 0x000fc60000000000 */
[----:B------:R-:W-:Y:S05]  /*281f0*/  BRA.DIV UR4, `(.L_x_2110) ;  /* 0x0000002e04107947 */ /* 0x000fea000b800000 */
[----:B------:R-:W-:-:S13]  /*28200*/  ELECT P6, URZ, PT ;  /* 0x00000000003f782f */ /* 0x000fda00038c0000 */
.L_x_2220:
[----:B------:R-:W-:Y:S05]  /*28210*/  @!P6 BRA `(.L_x_1654) ;  /* 0x000000000084e947 */ /* 0x000fea0003800000 */
[----:B------:R-:W-:-:S06]  /*28220*/  ULOP3.LUT UR4, UR60, 0x2, URZ, 0xfc, !UPT ;  /* 0x000000023c047892 */ /* 0x000fcc000f8efc3f */
[----:B-1----:R-:W-:-:S05]  /*28230*/  IMAD.U32 R2, RZ, RZ, UR4 ;  /* 0x00000004ff027e24 */ /* 0x002fca000f8e00ff */
[----:B------:R-:W-:-:S13]  /*28240*/  ISETP.NE.AND P2, PT, R2, 0x3, PT ;  /* 0x000000030200780c */ /* 0x000fda0003f45270 */
[----:B------:R-:W-:Y:S05]  /*28250*/  @!P2 BRA `(.L_x_2111) ;  /* 0x000000000004a947 */ /* 0x000fea0003800000 */
[----:B------:R-:W-:Y:S01]  /*28260*/  BPT.TRAP 0x1 ;  /* 0x000000040000795c */ /* 0x000fe20000300000 */
.L_x_2111:
[----:B0-----:R-:W2:Y:S04]  /*28270*/  LDL R3, [R1+0x4] ;  /* 0x0000040001037983 */ /* 0x001ea80000100800 */
[----:B------:R-:W3:Y:S01]  /*28280*/  LDL.LU R7, [R1+0x18] ;  /* 0x0000180001077983 */ /* 0x000ee20000300800 */
        /* <DEDUP_REMOVED lines=12> */
.L_x_2221:
[----:B------:R-:W1:Y:S02]  /*28350*/  SYNCS.PHASECHK.TRANS64.TRYWAIT P0, [R7+URZ], R2 ;  /* 0x00000002070075a7 */ /* 0x000e64000800017f */
[----:B-1----:R-:W-:Y:S05]  /*28360*/  @!P0 BRA `(.L_x_2113) ;  /* 0x0000002800e88947 */ /* 0x002fea0003800000 */
.L_x_2222:
[----:B------:R-:W-:Y:S05]  /*28370*/  @!P2 BRA `(.L_x_2114) ;  /* 0x000000000004a947 */ /* 0x000fea0003800000 */
[----:B------:R-:W-:Y:S01]  /*28380*/  BPT.TRAP 0x1 ;  /* 0x000000040000795c */ /* 0x000fe20000300000 */
.L_x_2114:
[----:B------:R-:W2:Y:S01]  /*28390*/  LDL.LU R4, [R1+0x4] ;  /* 0x0000040001047983 */ /* 0x000ea20000300800 */
[----:B------:R-:W-:-:S04]  /*283a0*/  VIADD R0, R0, 0x2a860 ;  /* 0x0002a86000007836 */ /* 0x000fc80000000000 */
[----:B--2---:R-:W-:-:S04]  /*283b0*/  IMAD R4, R4, 0x8, R0 ;  /* 0x0000000804047824 */ /* 0x004fc800078e0200 */
[----:B------:R-:W2:Y:S02]  /*283c0*/  SYNCS.PHASECHK.TRANS64.TRYWAIT P0, [R4+URZ], R5 ;  /* 0x00000005040075a7 */ /* 0x000ea4000800017f */
[----:B--2---:R-:W-:Y:S05]  /*283d0*/  @!P0 BRA `(.L_x_2115) ;  /* 0x0000002800e08947 */ /* 0x004fea0003800000 */
.L_x_2223:
[----:B------:R-:W-:-:S07]  /*283e0*/  IMAD R3, R3, 0x8, R0 ;  /* 0x0000000803037824 */ /* 0x000fce00078e0200 */
.L_x_2116:
[----:B---3--:R3:W4:Y:S02]  /*283f0*/  SYNCS.PHASECHK.TRANS64.TRYWAIT P0, [R3+URZ], R2 ;  /* 0x00000002030075a7 */ /* 0x008724000800017f */
[----:B----4-:R-:W-:Y:S05]  /*28400*/  @!P0 NANOSLEEP.SYNCS 0x989680 ;  /* 0x009896800000895d */ /* 0x010fea0003900000 */
[----:B------:R-:W4:Y:S02]  /*28410*/  @!P0 SYNCS.PHASECHK.TRANS64 P0, [R3+URZ], R2 ;  /* 0x00000002030085a7 */ /* 0x000f24000800007f */
[----:B----4-:R-:W-:Y:S05]  /*28420*/  @!P0 BRA `(.L_x_2116) ;  /* 0xfffffffc00f08947 */ /* 0x010fea000383ffff */
.L_x_1654:
[----:B------:R-:W-:Y:S05]  /*28430*/  BSYNC B9 ;  /* 0x0000000000097941 */ /* 0x000fea0003800000 */
.L_x_1651:
[----:B------:R-:W-:Y:S05]  /*28440*/  EXIT ;  /* 0x000000000000794d */ /* 0x000fea0003800000 */
.L_x_1680:
[----:B-1----:R1:W2:Y:S02]  /*28450*/  SYNCS.PHASECHK.TRANS64.TRYWAIT P5, [R3+URZ+0x2a890], R0 ;  /* 0x02a89000030075a7 */ /* 0x0022a400080a017f */
[----:B--2---:R-:W-:Y:S05]  /*28460*/  @!P5 NANOSLEEP.SYNCS 0x989680 ;  /* 0x009896800000d95d */ /* 0x004fea0003900000 */
[----:B------:R-:W2:Y:S02]  /*28470*/  @!P5 SYNCS.PHASECHK.TRANS64 P5, [R3+URZ+0x2a890], R0 ;  /* 0x02a890000300d5a7 */ /* 0x000ea400080a007f */
[----:B--2---:R-:W-:Y:S05]  /*28480*/  @!P5 BRA `(.L_x_1680) ;  /* 0xfffffffc00f0d947 */ /* 0x004fea000383ffff */
[----:B------:R-:W-:Y:S05]  /*28490*/  BRA `(.L_x_2117) ;  /* 0xfffffdb400987947 */ /* 0x000fea000383ffff */
.L_x_1734:
[----:B-1----:R1:W3:Y:S02]  /*284a0*/  SYNCS.PHASECHK.TRANS64.TRYWAIT P5, [R3+URZ+0x2a890], R0 ;  /* 0x02a89000030075a7 */ /* 0x0022e400080a017f */
[----:B---3--:R-:W-:Y:S05]  /*284b0*/  @!P5 NANOSLEEP.SYNCS 0x989680 ;  /* 0x009896800000d95d */ /* 0x008fea0003900000 */
[----:B------:R-:W3:Y:S02]  /*284c0*/  @!P5 SYNCS.PHASECHK.TRANS64 P5, [R3+URZ+0x2a890], R0 ;  /* 0x02a890000300d5a7 */ /* 0x000ee400080a007f */
[----:B---3--:R-:W-:Y:S05]  /*284d0*/  @!P5 BRA `(.L_x_1734) ;  /* 0xfffffffc00f0d947 */ /* 0x008fea000383ffff */
[----:B------:R-:W-:Y:S05]  /*284e0*/  BRA `(.L_x_2118) ;  /* 0xfffffde800487947 */ /* 0x000fea000383ffff */
.L_x_1759:
[----:B-1----:R1:W2:Y:S02]  /*284f0*/  SYNCS.PHASECHK.TRANS64.TRYWAIT P4, [R3+URZ+0x2a890], R0 ;  /* 0x02a89000030075a7 */ /* 0x0022a4000808017f */
[----:B--2---:R-:W-:Y:S05]  /*28500*/  @!P4 NANOSLEEP.SYNCS 0x989680 ;  /* 0x009896800000c95d */ /* 0x004fea0003900000 */
[----:B------:R-:W2:Y:S02]  /*28510*/  @!P4 SYNCS.PHASECHK.TRANS64 P4, [R3+URZ+0x2a890], R0 ;  /* 0x02a890000300c5a7 */ /* 0x000ea4000808007f */
[----:B--2---:R-:W-:Y:S05]  /*28520*/  @!P4 BRA `(.L_x_1759) ;  /* 0xfffffffc00f0c947 */ /* 0x004fea000383ffff */
[----:B------:R-:W-:Y:S05]  /*28530*/  BRA `(.L_x_2119) ;  /* 0xfffffe1800747947 */ /* 0x000fea000383ffff */
.L_x_1765:
[----:B0-----:R0:W2:Y:S02]  /*28540*/  SYNCS.PHASECHK.TRANS64.TRYWAIT P4, [R3+URZ+0x2a8b0], R0 ;  /* 0x02a8b000030075a7 */ /* 0x0010a4000808017f */
[----:B--2---:R-:W-:Y:S05]  /*28550*/  @!P4 NANOSLEEP.SYNCS 0x989680 ;  /* 0x009896800000c95d */ /* 0x004fea0003900000 */
[----:B------:R-:W2:Y:S02]  /*28560*/  @!P4 SYNCS.PHASECHK.TRANS64 P4, [R3+URZ+0x2a8b0], R0 ;  /* 0x02a8b0000300c5a7 */ /* 0x000ea4000808007f */
[----:B--2---:R-:W-:Y:S05]  /*28570*/  @!P4 BRA `(.L_x_1765) ;  /* 0xfffffffc00f0c947 */ /* 0x004fea000383ffff */
[----:B------:R-:W-:Y:S05]  /*28580*/  BRA `(.L_x_2120) ;  /* 0xfffffe1c00807947 */ /* 0x000fea000383ffff */
.L_x_1791:
[----:B------:R-:W-:Y:S01]  /*28590*/  BSSY B1, `(.L_x_2121) ;  /* 0x0000008000017945 */ /* 0x000fe20003800000 */
[----:B------:R-:W-:Y:S01]  /*285a0*/  IMAD.MOV.U32 R13, RZ, RZ, R7 ;  /* 0x000000ffff0d7224 */ /* 0x000fe200078e0007 */
[----:B------:R-:W-:Y:S01]  /*285b0*/  MOV R15, 0xffffffff ;  /* 0xffffffff000f7802 */ /* 0x000fe20000000f00 */
[----:B------:R-:W-:Y:S02]  /*285c0*/  IMAD.MOV.U32 R12, RZ, RZ, RZ ;  /* 0x000000ffff0c7224 */ /* 0x000fe400078e00ff */
[----:B------:R-:W-:-:S07]  /*285d0*/  IMAD.MOV.U32 R11, RZ, RZ, 0x1c1f ;  /* 0x00001c1fff0b7424 */ /* 0x000fce00078e00ff */
[----:B------:R-:W-:Y:S05]  /*285e0*/  WARPSYNC.COLLECTIVE R15, `(.L_x_2122) ;  /* 0x000000000f087348 */ /* 0x000fea0003c00000 */
[----:B------:R0:W1:Y:S02]  /*285f0*/  SHFL.IDX P6, R14, R13, R12, R11 ;  /* 0x0000000c0d0e7389 */ /* 0x00006400000c000b */
[----:B01----:R-:W-:Y:S01]  /*28600*/  ENDCOLLECTIVE ;  /* 0x000000000000791b */ /* 0x003fe20003800000 */
.L_x_2122:
[----:B------:R-:W-:Y:S05]  /*28610*/  BSYNC B1 ;  /* 0x0000000000017941 */ /* 0x000fea0003800000 */
.L_x_2121:
[----:B------:R-:W-:Y:S02]  /*28620*/  IMAD.MOV.U32 R13, RZ, RZ, R6 ;  /* 0x000000ffff0d7224 */ /* 0x000fe400078e0006 */
[----:B------:R-:W-:Y:S02]  /*28630*/  IMAD.MOV.U32 R12, RZ, RZ, RZ ;  /* 0x000000ffff0c7224 */ /* 0x000fe400078e00ff */
[----:B------:R-:W-:Y:S02]  /*28640*/  IMAD.MOV.U32 R11, RZ, RZ, 0x1c1f ;  /* 0x00001c1fff0b7424 */ /* 0x000fe400078e00ff */
[----:B------:R-:W-:Y:S02]  /*28650*/  IMAD.MOV.U32 R15, RZ, RZ, -0x1 ;  /* 0xffffffffff0f7424 */ /* 0x000fe400078e00ff */
[----:B------:R-:W-:-:S07]  /*28660*/  IMAD.MOV.U32 R3, RZ, RZ, R14 ;  /* 0x000000ffff037224 */ /* 0x000fce00078e000e */
[----:B------:R-:W-:Y:S05]  /*28670*/  WARPSYNC.COLLECTIVE R15, `(.L_x_2123) ;  /* 0x000000000f087348 */ /* 0x000fea0003c00000 */
[----:B------:R0:W1:Y:S02]  /*28680*/  SHFL.IDX P6, R14, R13, R12, R11 ;  /* 0x0000000c0d0e7389 */ /* 0x00006400000c000b */
[----:B01----:R-:W-:Y:S01]  /*28690*/  ENDCOLLECTIVE ;  /* 0x000000000000791b */ /* 0x003fe20003800000 */
.L_x_2123:
[----:B------:R-:W-:Y:S01]  /*286a0*/  MOV R13, R8 ;  /* 0x00000008000d7202 */ /* 0x000fe20000000f00 */
[----:B------:R-:W-:-:S07]  /*286b0*/  IMAD.MOV.U32 R0, RZ, RZ, R14 ;  /* 0x000000ffff007224 */ /* 0x000fce00078e000e */
[----:B------:R-:W-:Y:S05]  /*286c0*/  WARPSYNC.COLLECTIVE R15, `(.L_x_2124) ;  /* 0x000000000f087348 */ /* 0x000fea0003c00000 */
[----:B------:R0:W1:Y:S02]  /*286d0*/  SHFL.IDX P6, R14, R13, R12, R11 ;  /* 0x0000000c0d0e7389 */ /* 0x00006400000c000b */
[----:B01----:R-:W-:Y:S01]  /*286e0*/  ENDCOLLECTIVE ;  /* 0x000000000000791b */ /* 0x003fe20003800000 */
.L_x_2124:
[----:B------:R-:W-:Y:S02]  /*286f0*/  IMAD.MOV.U32 R13, RZ, RZ, R4 ;  /* 0x000000ffff0d7224 */ /* 0x000fe400078e0004 */
[----:B------:R-:W-:-:S07]  /*28700*/  IMAD.MOV.U32 R5, RZ, RZ, R14 ;  /* 0x000000ffff057224 */ /* 0x000fce00078e000e */
[----:B------:R-:W-:Y:S05]  /*28710*/  WARPSYNC.COLLECTIVE R15, `(.L_x_2125) ;  /* 0x000000000f087348 */ /* 0x000fea0003c00000 */
[----:B------:R0:W1:Y:S02]  /*28720*/  SHFL.IDX P6, R14, R13, R12, R11 ;  /* 0x0000000c0d0e7389 */ /* 0x00006400000c000b */
[----:B01----:R-:W-:Y:S01]  /*28730*/  ENDCOLLECTIVE ;  /* 0x000000000000791b */ /* 0x003fe20003800000 */
.L_x_2125:
[----:B------:R-:W-:Y:S05]  /*28740*/  BRA `(.L_x_2126) ;  /* 0xfffffe2c00cc7947 */ /* 0x000fea000383ffff */
.L_x_1794:
[----:B------:R-:W-:Y:S01]  /*28750*/  BSSY B1, `(.L_x_2127) ;  /* 0x0000008000017945 */ /* 0x000fe20003800000 */
[----:B------:R-:W-:Y:S02]  /*28760*/  IMAD.MOV.U32 R13, RZ, RZ, R7 ;  /* 0x000000ffff0d7224 */ /* 0x000fe400078e0007 */
[----:B------:R-:W-:Y:S02]  /*28770*/  IMAD.MOV.U32 R12, RZ, RZ, 0x1 ;  /* 0x00000001ff0c7424 */ /* 0x000fe400078e00ff */
[----:B------:R-:W-:Y:S02]  /*28780*/  IMAD.MOV.U32 R11, RZ, RZ, 0x1c1f ;  /* 0x00001c1fff0b7424 */ /* 0x000fe400078e00ff */
[----:B------:R-:W-:-:S07]  /*28790*/  IMAD.MOV.U32 R15, RZ, RZ, -0x1 ;  /* 0xffffffffff0f7424 */ /* 0x000fce00078e00ff */
[----:B0---4-:R-:W-:Y:S05]  /*287a0*/  WARPSYNC.COLLECTIVE R15, `(.L_x_2128) ;  /* 0x000000000f087348 */ /* 0x011fea0003c00000 */
[----:B----4-:R1:W2:Y:S02]  /*287b0*/  SHFL.IDX P6, R14, R13, R12, R11 ;  /* 0x0000000c0d0e7389 */ /* 0x0102a400000c000b */
[----:B012---:R-:W-:Y:S01]  /*287c0*/  ENDCOLLECTIVE ;  /* 0x000000000000791b */ /* 0x007fe20003800000 */
.L_x_2128:
[----:B------:R-:W-:Y:S05]  /*287d0*/  BSYNC B1 ;  /* 0x0000000000017941 */ /* 0x000fea0003800000 */
.L_x_2127:
[----:B------:R-:W-:Y:S01]  /*287e0*/  IMAD.MOV.U32 R13, RZ, RZ, R6 ;  /* 0x000000ffff0d7224 */ /* 0x000fe200078e0006 */
[----:B------:R-:W-:Y:S01]  /*287f0*/  MOV R3, R14 ;  /* 0x0000000e00037202 */ /* 0x000fe20000000f00 */
[----:B------:R-:W-:Y:S02]  /*28800*/  IMAD.MOV.U32 R12, RZ, RZ, 0x1 ;  /* 0x00000001ff0c7424 */ /* 0x000fe400078e00ff */
[----:B------:R-:W-:Y:S02]  /*28810*/  IMAD.MOV.U32 R11, RZ, RZ, 0x1c1f ;  /* 0x00001c1fff0b7424 */ /* 0x000fe400078e00ff */
[----:B------:R-:W-:-:S07]  /*28820*/  IMAD.MOV.U32 R15, RZ, RZ, -0x1 ;  /* 0xffffffffff0f7424 */ /* 0x000fce00078e00ff */
[----:B------:R-:W-:Y:S05]  /*28830*/  WARPSYNC.COLLECTIVE R15, `(.L_x_2129) ;  /* 0x000000000f087348 */ /* 0x000fea0003c00000 */
[----:B------:R0:W1:Y:S02]  /*28840*/  SHFL.IDX P6, R14, R13, R12, R11 ;  /* 0x0000000c0d0e7389 */ /* 0x00006400000c000b */
[----:B01----:R-:W-:Y:S01]  /*28850*/  ENDCOLLECTIVE ;  /* 0x000000000000791b */ /* 0x003fe20003800000 */
.L_x_2129:
[----:B------:R-:W-:Y:S02]  /*28860*/  IMAD.MOV.U32 R13, RZ, RZ, R8 ;  /* 0x000000ffff0d7224 */ /* 0x000fe400078e0008 */
[----:B------:R-:W-:-:S07]  /*28870*/  IMAD.MOV.U32 R0, RZ, RZ, R14 ;  /* 0x000000ffff007224 */ /* 0x000fce00078e000e */
[----:B------:R-:W-:Y:S05]  /*28880*/  WARPSYNC.COLLECTIVE R15, `(.L_x_2130) ;  /* 0x000000000f087348 */ /* 0x000fea0003c00000 */
[----:B------:R0:W1:Y:S02]  /*28890*/  SHFL.IDX P6, R14, R13, R12, R11 ;  /* 0x0000000c0d0e7389 */ /* 0x00006400000c000b */
[----:B01----:R-:W-:Y:S01]  /*288a0*/  ENDCOLLECTIVE ;  /* 0x000000000000791b */ /* 0x003fe20003800000 */
.L_x_2130:
[----:B------:R-:W-:Y:S01]  /*288b0*/  IMAD.MOV.U32 R13, RZ, RZ, R4 ;  /* 0x000000ffff0d7224 */ /* 0x000fe200078e0004 */
[----:B------:R-:W-:-:S07]  /*288c0*/  MOV R5, R14 ;  /* 0x0000000e00057202 */ /* 0x000fce0000000f00 */
[----:B------:R-:W-:Y:S05]  /*288d0*/  WARPSYNC.COLLECTIVE R15, `(.L_x_2131) ;  /* 0x000000000f087348 */ /* 0x000fea0003c00000 */
[----:B------:R0:W1:Y:S02]  /*288e0*/  SHFL.IDX P6, R14, R13, R12, R11 ;  /* 0x0000000c0d0e7389 */ /* 0x00006400000c000b */
[----:B01----:R-:W-:Y:S01]  /*288f0*/  ENDCOLLECTIVE ;  /* 0x000000000000791b */ /* 0x003fe20003800000 */
.L_x_2131:
[----:B------:R-:W-:Y:S01]  /*28900*/  IMAD.MOV.U32 R4, RZ, RZ, R14 ;  /* 0x000000ffff047224 */ /* 0x000fe200078e000e */
[----:B------:R-:W-:Y:S06]  /*28910*/  BRA `(.L_x_2132) ;  /* 0xfffffe34005c7947 */ /* 0x000fec000383ffff */
.L_x_1798:
[----:B0-----:R0:W1:Y:S02]  /*28920*/  SYNCS.PHASECHK.TRANS64.TRYWAIT P0, [R16+URZ+0x2a800], R5 ;  /* 0x02a80005100075a7 */ /* 0x001064000800017f */
[----:B-1----:R-:W-:Y:S05]  /*28930*/  @!P0 NANOSLEEP.SYNCS 0x989680 ;  /* 0x009896800000895d */ /* 0x002fea0003900000 */
[----:B------:R-:W1:Y:S02]  /*28940*/  @!P0 SYNCS.PHASECHK.TRANS64 P0, [R16+URZ+0x2a800], R5 ;  /* 0x02a80005100085a7 */ /* 0x000e64000800007f */
[----:B-1----:R-:W-:Y:S05]  /*28950*/  @!P0 BRA `(.L_x_1798) ;  /* 0xfffffffc00f08947 */ /* 0x002fea000383ffff */
[----:B------:R-:W-:Y:S05]  /*28960*/  BRA `(.L_x_2133) ;  /* 0xfffffe3c00707947 */ /* 0x000fea000383ffff */
.L_x_1822:
[----:B------:R-:W-:Y:S01]  /*28970*/  BSSY B1, `(.L_x_2134) ;  /* 0x0000008000017945 */ /* 0x000fe20003800000 */
[----:B------:R-:W-:Y:S02]  /*28980*/  IMAD.MOV.U32 R13, RZ, RZ, R8 ;  /* 0x000000ffff0d7224 */ /* 0x000fe400078e0008 */
[----:B------:R-:W-:Y:S02]  /*28990*/  IMAD.MOV.U32 R12, RZ, RZ, RZ ;  /* 0x000000ffff0c7224 */ /* 0x000fe400078e00ff */
[----:B------:R-:W-:Y:S02]  /*289a0*/  IMAD.MOV.U32 R11, RZ, RZ, 0x1c1f ;  /* 0x00001c1fff0b7424 */ /* 0x000fe400078e00ff */
[----:B------:R-:W-:-:S07]  /*289b0*/  IMAD.MOV.U32 R15, RZ, RZ, -0x1 ;  /* 0xffffffffff0f7424 */ /* 0x000fce00078e00ff */
[----:B------:R-:W-:Y:S05]  /*289c0*/  WARPSYNC.COLLECTIVE R15, `(.L_x_2135) ;  /* 0x000000000f087348 */ /* 0x000fea0003c00000 */
[----:B------:R0:W1:Y:S02]  /*289d0*/  SHFL.IDX P6, R14, R13, R12, R11 ;  /* 0x0000000c0d0e7389 */ /* 0x00006400000c000b */
[----:B01----:R-:W-:Y:S01]  /*289e0*/  ENDCOLLECTIVE ;  /* 0x000000000000791b */ /* 0x003fe20003800000 */
.L_x_2135:
[----:B------:R-:W-:Y:S05]  /*289f0*/  BSYNC B1 ;  /* 0x0000000000017941 */ /* 0x000fea0003800000 */
.L_x_2134:
[----:B------:R-:W-:Y:S01]  /*28a00*/  IMAD.MOV.U32 R13, RZ, RZ, R6 ;  /* 0x000000ffff0d7224 */ /* 0x000fe200078e0006 */
[----:B------:R-:W-:Y:S01]  /*28a10*/  MOV R3, R14 ;  /* 0x0000000e00037202 */ /* 0x000fe20000000f00 */
[----:B------:R-:W-:Y:S02]  /*28a20*/  IMAD.MOV.U32 R12, RZ, RZ, RZ ;  /* 0x000000ffff0c7224 */ /* 0x000fe400078e00ff */
[----:B------:R-:W-:Y:S02]  /*28a30*/  IMAD.MOV.U32 R11, RZ, RZ, 0x1c1f ;  /* 0x00001c1fff0b7424 */ /* 0x000fe400078e00ff */
[----:B------:R-:W-:Y:S02]  /*28a40*/  IMAD.MOV.U32 R15, RZ, RZ, -0x1 ;  /* 0xffffffffff0f7424 */ /* 0x000fe400078e00ff */
[----:B------:R-:W-:-:S07]  /*28a50*/  IMAD.MOV.U32 R21, RZ, RZ, R3 ;  /* 0x000000ffff157224 */ /* 0x000fce00078e0003 */
[----:B------:R-:W-:Y:S05]  /*28a60*/  WARPSYNC.COLLECTIVE R15, `(.L_x_2136) ;  /* 0x000000000f087348 */ /* 0x000fea0003c00000 */
[----:B------:R0:W1:Y:S02]  /*28a70*/  SHFL.IDX P6, R14, R13, R12, R11 ;  /* 0x0000000c0d0e7389 */ /* 0x00006400000c000b */
[----:B01----:R-:W-:Y:S01]  /*28a80*/  ENDCOLLECTIVE ;  /* 0x000000000000791b */ /* 0x003fe20003800000 */
.L_x_2136:
[----:B------:R-:W-:Y:S02]  /*28a90*/  IMAD.MOV.U32 R13, RZ, RZ, R7 ;  /* 0x000000ffff0d7224 */ /* 0x000fe400078e0007 */
[----:B------:R-:W-:-:S07]  /*28aa0*/  IMAD.MOV.U32 R0, RZ, RZ, R14 ;  /* 0x000000ffff007224 */ /* 0x000fce00078e000e */
[----:B------:R-:W-:Y:S05]  /*28ab0*/  WARPSYNC.COLLECTIVE R15, `(.L_x_2137) ;  /* 0x000000000f087348 */ /* 0x000fea0003c00000 */
[----:B------:R0:W1:Y:S02]  /*28ac0*/  SHFL.IDX P6, R14, R13, R12, R11 ;  /* 0x0000000c0d0e7389 */ /* 0x00006400000c000b */
[----:B01----:R-:W-:Y:S01]  /*28ad0*/  ENDCOLLECTIVE ;  /* 0x000000000000791b */ /* 0x003fe20003800000 */
.L_x_2137:
[----:B------:R-:W-:Y:S02]  /*28ae0*/  IMAD.MOV.U32 R20, RZ, RZ, R0 ;  /* 0x000000ffff147224 */ /* 0x000fe400078e0000 */
[----:B------:R-:W-:Y:S01]  /*28af0*/  IMAD.MOV.U32 R13, RZ, RZ, R9 ;  /* 0x000000ffff0d7224 */ /* 0x000fe200078e0009 */
[----:B------:R-:W-:-:S07]  /*28b00*/  MOV R5, R14 ;  /* 0x0000000e00057202 */ /* 0x000fce0000000f00 */
[----:B------:R-:W-:Y:S05]  /*28b10*/  WARPSYNC.COLLECTIVE R15, `(.L_x_2138) ;  /* 0x000000000f087348 */ /* 0x000fea0003c00000 */
[----:B------:R0:W1:Y:S02]  /*28b20*/  SHFL.IDX P6, R14, R13, R12, R11 ;  /* 0x0000000c0d0e7389 */ /* 0x00006400000c000b */
[----:B01----:R-:W-:Y:S01]  /*28b30*/  ENDCOLLECTIVE ;  /* 0x000000000000791b */ /* 0x003fe20003800000 */
.L_x_2138:
[----:B------:R-:W-:Y:S05]  /*28b40*/  BRA `(.L_x_2139) ;  /* 0xfffffe6000407947 */ /* 0x000fea000383ffff */
.L_x_1825:
[----:B------:R-:W-:Y:S01]  /*28b50*/  BSSY B1, `(.L_x_2140) ;  /* 0x0000008000017945 */ /* 0x000fe20003800000 */
[----:B------:R-:W-:Y:S01]  /*28b60*/  IMAD.MOV.U32 R13, RZ, RZ, R8 ;  /* 0x000000ffff0d7224 */ /* 0x000fe200078e0008 */
[----:B------:R-:W-:Y:S01]  /*28b70*/  MOV R15, 0xffffffff ;  /* 0xffffffff000f7802 */ /* 0x000fe20000000f00 */
[----:B------:R-:W-:Y:S02]  /*28b80*/  IMAD.MOV.U32 R12, RZ, RZ, 0x1 ;  /* 0x00000001ff0c7424 */ /* 0x000fe400078e00ff */
[----:B------:R-:W-:-:S07]  /*28b90*/  IMAD.MOV.U32 R11, RZ, RZ, 0x1c1f ;  /* 0x00001c1fff0b7424 */ /* 0x000fce00078e00ff */
[----:B------:R-:W-:Y:S05]  /*28ba0*/  WARPSYNC.COLLECTIVE R15, `(.L_x_2141) ;  /* 0x000000000f087348 */ /* 0x000fea0003c00000 */
[----:B------:R0:W1:Y:S02]  /*28bb0*/  SHFL.IDX P6, R14, R13, R12, R11 ;  /* 0x0000000c0d0e7389 */ /* 0x00006400000c000b */
[----:B01----:R-:W-:Y:S01]  /*28bc0*/  ENDCOLLECTIVE ;  /* 0x000000000000791b */ /* 0x003fe20003800000 */
.L_x_2141:
[----:B------:R-:W-:Y:S05]  /*28bd0*/  BSYNC B1 ;  /* 0x0000000000017941 */ /* 0x000fea0003800000 */
.L_x_2140:
[----:B------:R-:W-:Y:S02]  /*28be0*/  IMAD.MOV.U32 R13, RZ, RZ, R6 ;  /* 0x000000ffff0d7224 */ /* 0x000fe400078e0006 */
[----:B------:R-:W-:Y:S02]  /*28bf0*/  IMAD.MOV.U32 R12, RZ, RZ, 0x1 ;  /* 0x00000001ff0c7424 */ /* 0x000fe400078e00ff */
[----:B------:R-:W-:Y:S02]  /*28c00*/  IMAD.MOV.U32 R11, RZ, RZ, 0x1c1f ;  /* 0x00001c1fff0b7424 */ /* 0x000fe400078e00ff */
[----:B------:R-:W-:Y:S02]  /*28c10*/  IMAD.MOV.U32 R15, RZ, RZ, -0x1 ;  /* 0xffffffffff0f7424 */ /* 0x000fe400078e00ff */
[----:B------:R-:W-:-:S07]  /*28c20*/  IMAD.MOV.U32 R3, RZ, RZ, R14 ;  /* 0x000000ffff037224 */ /* 0x000fce00078e000e */
[----:B------:R-:W-:Y:S05]  /*28c30*/  WARPSYNC.COLLECTIVE R15, `(.L_x_2142) ;  /* 0x000000000f087348 */ /* 0x000fea0003c00000 */
[----:B------:R0:W1:Y:S02]  /*28c40*/  SHFL.IDX P6, R14, R13, R12, R11 ;  /* 0x0000000c0d0e7389 */ /* 0x00006400000c000b */
[----:B01----:R-:W-:Y:S01]  /*28c50*/  ENDCOLLECTIVE ;  /* 0x000000000000791b */ /* 0x003fe20003800000 */
.L_x_2142:
[----:B------:R-:W-:Y:S01]  /*28c60*/  IMAD.MOV.U32 R61, RZ, RZ, R3 ;  /* 0x000000ffff3d7224 */ /* 0x000fe200078e0003 */
[----:B------:R-:W-:Y:S01]  /*28c70*/  MOV R13, R7 ;  /* 0x00000007000d7202 */ /* 0x000fe20000000f00 */
[----:B------:R-:W-:-:S07]  /*28c80*/  IMAD.MOV.U32 R0, RZ, RZ, R14 ;  /* 0x000000ffff007224 */ /* 0x000fce00078e000e */
[----:B------:R-:W-:Y:S05]  /*28c90*/  WARPSYNC.COLLECTIVE R15, `(.L_x_2143) ;  /* 0x000000000f087348 */ /* 0x000fea0003c00000 */
[----:B------:R0:W1:Y:S02]  /*28ca0*/  SHFL.IDX P6, R14, R13, R12, R11 ;  /* 0x0000000c0d0e7389 */ /* 0x00006400000c000b */
[----:B01----:R-:W-:Y:S01]  /*28cb0*/  ENDCOLLECTIVE ;  /* 0x000000000000791b */ /* 0x003fe20003800000 */
.L_x_2143:
[----:B------:R-:W-:Y:S02]  /*28cc0*/  IMAD.MOV.U32 R60, RZ, RZ, R0 ;  /* 0x000000ffff3c7224 */ /* 0x000fe400078e0000 */
[----:B------:R-:W-:Y:S02]  /*28cd0*/  IMAD.MOV.U32 R13, RZ, RZ, R9 ;  /* 0x000000ffff0d7224 */ /* 0x000fe400078e0009 */
[----:B------:R-:W-:-:S07]  /*28ce0*/  IMAD.MOV.U32 R7, RZ, RZ, R14 ;  /* 0x000000ffff077224 */ /* 0x000fce00078e000e */
[----:B------:R-:W-:Y:S05]  /*28cf0*/  WARPSYNC.COLLECTIVE R15, `(.L_x_2144) ;  /* 0x000000000f087348 */ /* 0x000fea0003c00000 */
[----:B------:R0:W1:Y:S02]  /*28d00*/  SHFL.IDX P6, R14, R13, R12, R11 ;  /* 0x0000000c0d0e7389 */ /* 0x00006400000c000b */
[----:B01----:R-:W-:Y:S01]  /*28d10*/  ENDCOLLECTIVE ;  /* 0x000000000000791b */ /* 0x003fe20003800000 */
.L_x_2144:
[----:B------:R-:W-:Y:S05]  /*28d20*/  BRA `(.L_x_2145) ;  /* 0xfffffe6400547947 */ /* 0x000fea000383ffff */
.L_x_1829:
[----:B0-----:R0:W1:Y:S02]  /*28d30*/  SYNCS.PHASECHK.TRANS64.TRYWAIT P0, [R16+URZ+0x2a800], R21 ;  /* 0x02a80015100075a7 */ /* 0x001064000800017f */
[----:B-1----:R-:W-:Y:S05]  /*28d40*/  @!P0 NANOSLEEP.SYNCS 0x989680 ;  /* 0x009896800000895d */ /* 0x002fea0003900000 */
[----:B------:R-:W1:Y:S02]  /*28d50*/  @!P0 SYNCS.PHASECHK.TRANS64 P0, [R16+URZ+0x2a800], R21 ;  /* 0x02a80015100085a7 */ /* 0x000e64000800007f */
[----:B-1----:R-:W-:Y:S05]  /*28d60*/  @!P0 BRA `(.L_x_1829) ;  /* 0xfffffffc00f08947 */ /* 0x002fea000383ffff */
[----:B------:R-:W-:Y:S05]  /*28d70*/  BRA `(.L_x_2146) ;  /* 0xfffffe6800c07947 */ /* 0x000fea000383ffff */
.L_x_1843:
[----:B-1----:R1:W2:Y:S02]  /*28d80*/  SYNCS.PHASECHK.TRANS64.TRYWAIT P2, [R7+URZ+0x2a830], R0 ;  /* 0x02a83000070075a7 */ /* 0x0022a4000804017f */
[----:B--2---:R-:W-:Y:S05]  /*28d90*/  @!P2 NANOSLEEP.SYNCS 0x989680 ;  /* 0x009896800000a95d */ /* 0x004fea0003900000 */
[----:B------:R-:W2:Y:S02]  /*28da0*/  @!P2 SYNCS.PHASECHK.TRANS64 P2, [R7+URZ+0x2a830], R0 ;  /* 0x02a830000700a5a7 */ /* 0x000ea4000804007f */
[----:B--2---:R-:W-:Y:S05]  /*28db0*/  @!P2 BRA `(.L_x_1843) ;  /* 0xfffffffc00f0a947 */ /* 0x004fea000383ffff */
[----:B------:R-:W-:Y:S05]  /*28dc0*/  BRA `(.L_x_1842) ;  /* 0xfffffe9000647947 */ /* 0x000fea000383ffff */
.L_x_1863:
[----:B-1----:R1:W2:Y:S02]  /*28dd0*/  SYNCS.PHASECHK.TRANS64.TRYWAIT P2, [R7+URZ+0x2a830], R14 ;  /* 0x02a8300e070075a7 */ /* 0x0022a4000804017f */
[----:B--2---:R-:W-:Y:S05]  /*28de0*/  @!P2 NANOSLEEP.SYNCS 0x989680 ;  /* 0x009896800000a95d */ /* 0x004fea0003900000 */
[----:B------:R-:W2:Y:S02]  /*28df0*/  @!P2 SYNCS.PHASECHK.TRANS64 P2, [R7+URZ+0x2a830], R14 ;  /* 0x02a8300e0700a5a7 */ /* 0x000ea4000804007f */
[----:B--2---:R-:W-:Y:S05]  /*28e00*/  @!P2 BRA `(.L_x_1863) ;  /* 0xfffffffc00f0a947 */ /* 0x004fea000383ffff */
[----:B------:R-:W-:Y:S05]  /*28e10*/  BRA `(.L_x_1862) ;  /* 0xfffffec000287947 */ /* 0x000fea000383ffff */
.L_x_1868:
[----:B-1----:R1:W2:Y:S02]  /*28e20*/  SYNCS.PHASECHK.TRANS64.TRYWAIT P2, [R14+URZ+0x2a850], R9 ;  /* 0x02a850090e0075a7 */ /* 0x0022a4000804017f */
[----:B--2---:R-:W-:Y:S05]  /*28e30*/  @!P2 NANOSLEEP.SYNCS 0x989680 ;  /* 0x009896800000a95d */ /* 0x004fea0003900000 */
[----:B------:R-:W2:Y:S02]  /*28e40*/  @!P2 SYNCS.PHASECHK.TRANS64 P2, [R14+URZ+0x2a850], R9 ;  /* 0x02a850090e00a5a7 */ /* 0x000ea4000804007f */
[----:B--2---:R-:W-:Y:S05]  /*28e50*/  @!P2 BRA `(.L_x_1868) ;  /* 0xfffffffc00f0a947 */ /* 0x004fea000383ffff */
[----:B------:R-:W-:Y:S05]  /*28e60*/  BRA `(.L_x_1867) ;  /* 0xfffffecc001c7947 */ /* 0x000fea000383ffff */
.L_x_1888:
[----:B-1----:R1:W2:Y:S02]  /*28e70*/  SYNCS.PHASECHK.TRANS64.TRYWAIT P2, [R3+URZ+0x2a830], R4 ;  /* 0x02a83004030075a7 */ /* 0x0022a4000804017f */
[----:B--2---:R-:W-:Y:S05]  /*28e80*/  @!P2 NANOSLEEP.SYNCS 0x989680 ;  /* 0x009896800000a95d */ /* 0x004fea0003900000 */
[----:B------:R-:W2:Y:S02]  /*28e90*/  @!P2 SYNCS.PHASECHK.TRANS64 P2, [R3+URZ+0x2a830], R4 ;  /* 0x02a830040300a5a7 */ /* 0x000ea4000804007f */
[----:B--2---:R-:W-:Y:S05]  /*28ea0*/  @!P2 BRA `(.L_x_1888) ;  /* 0xfffffffc00f0a947 */ /* 0x004fea000383ffff */
[----:B------:R-:W-:Y:S05]  /*28eb0*/  BRA `(.L_x_1887) ;  /* 0xfffffef400087947 */ /* 0x000fea000383ffff */
.L_x_1893:
[----:B-1----:R1:W2:Y:S02]  /*28ec0*/  SYNCS.PHASECHK.TRANS64.TRYWAIT P2, [R198+URZ+0x2a850], R3 ;  /* 0x02a85003c60075a7 */ /* 0x0022a4000804017f */
[----:B--2---:R-:W-:Y:S05]  /*28ed0*/  @!P2 NANOSLEEP.SYNCS 0x989680 ;  /* 0x009896800000a95d */ /* 0x004fea0003900000 */
[----:B------:R-:W2:Y:S02]  /*28ee0*/  @!P2 SYNCS.PHASECHK.TRANS64 P2, [R198+URZ+0x2a850], R3 ;  /* 0x02a85003c600a5a7 */ /* 0x000ea4000804007f */
[----:B--2---:R-:W-:Y:S05]  /*28ef0*/  @!P2 BRA `(.L_x_1893) ;  /* 0xfffffffc00f0a947 */ /* 0x004fea000383ffff */
[----:B------:R-:W-:Y:S05]  /*28f00*/  BRA `(.L_x_1892) ;  /* 0xfffffefc00e87947 */ /* 0x000fea000383ffff */
.L_x_1901:
[----:B-1----:R1:W2:Y:S02]  /*28f10*/  SYNCS.PHASECHK.TRANS64.TRYWAIT P2, [R3+URZ+0x2a830], R14 ;  /* 0x02a8300e030075a7 */ /* 0x0022a4000804017f */
[----:B--2---:R-:W-:Y:S05]  /*28f20*/  @!P2 NANOSLEEP.SYNCS 0x989680 ;  /* 0x009896800000a95d */ /* 0x004fea0003900000 */
[----:B------:R-:W2:Y:S02]  /*28f30*/  @!P2 SYNCS.PHASECHK.TRANS64 P2, [R3+URZ+0x2a830], R14 ;  /* 0x02a8300e0300a5a7 */ /* 0x000ea4000804007f */
[----:B--2---:R-:W-:Y:S05]  /*28f40*/  @!P2 BRA `(.L_x_1901) ;  /* 0xfffffffc00f0a947 */ /* 0x004fea000383ffff */
[----:B------:R-:W-:Y:S05]  /*28f50*/  BRA `(.L_x_1900) ;  /* 0xffffff1000e07947 */ /* 0x000fea000383ffff */
.L_x_1906:
[----:B-1----:R1:W2:Y:S02]  /*28f60*/  SYNCS.PHASECHK.TRANS64.TRYWAIT P2, [R12+URZ+0x2a850], R3 ;  /* 0x02a850030c0075a7 */ /* 0x0022a4000804017f */
[----:B--2---:R-:W-:Y:S05]  /*28f70*/  @!P2 NANOSLEEP.SYNCS 0x989680 ;  /* 0x009896800000a95d */ /* 0x004fea0003900000 */
[----:B------:R-:W2:Y:S02]  /*28f80*/  @!P2 SYNCS.PHASECHK.TRANS64 P2, [R12+URZ+0x2a850], R3 ;  /* 0x02a850030c00a5a7 */ /* 0x000ea4000804007f */
[----:B--2---:R-:W-:Y:S05]  /*28f90*/  @!P2 BRA `(.L_x_1906) ;  /* 0xfffffffc00f0a947 */ /* 0x004fea000383ffff */
[----:B------:R-:W-:Y:S05]  /*28fa0*/  BRA `(.L_x_1905) ;  /* 0xffffff1c00d47947 */ /* 0x000fea000383ffff */
.L_x_1920:
[----:B-1----:R1:W2:Y:S02]  /*28fb0*/  SYNCS.PHASECHK.TRANS64.TRYWAIT P0, [R13+URZ+0x2a850], R0 ;  /* 0x02a850000d0075a7 */ /* 0x0022a4000800017f */
[----:B--2---:R-:W-:Y:S05]  /*28fc0*/  @!P0 NANOSLEEP.SYNCS 0x989680 ;  /* 0x009896800000895d */ /* 0x004fea0003900000 */
[----:B------:R-:W2:Y:S02]  /*28fd0*/  @!P0 SYNCS.PHASECHK.TRANS64 P0, [R13+URZ+0x2a850], R0 ;  /* 0x02a850000d0085a7 */ /* 0x000ea4000800007f */
[----:B--2---:R-:W-:Y:S05]  /*28fe0*/  @!P0 BRA `(.L_x_1920) ;  /* 0xfffffffc00f08947 */ /* 0x004fea000383ffff */
[----:B------:R-:W-:Y:S05]  /*28ff0*/  BRA `(.L_x_1919) ;  /* 0xffffff4400f07947 */ /* 0x000fea000383ffff */
.L_x_1964:
[----:B------:R-:W1:Y:S01]  /*29000*/  S2R R7, SR_TID.X ;  /* 0x0000000000077919 */ /* 0x000e620000002100 */
[----:B------:R-:W-:Y:S01]  /*29010*/  BSSY B1, `(.L_x_2147) ;  /* 0x000000a000017945 */ /* 0x000fe20003800000 */
[----:B------:R-:W-:Y:S01]  /*29020*/  IMAD.MOV.U32 R12, RZ, RZ, RZ ;  /* 0x000000ffff0c7224 */ /* 0x000fe200078e00ff */
[----:B0-----:R-:W-:Y:S01]  /*29030*/  MOV R11, 0x1f ;  /* 0x0000001f000b7802 */ /* 0x001fe20000000f00 */
[----:B------:R-:W-:Y:S01]  /*29040*/  IMAD.MOV.U32 R15, RZ, RZ, -0x1 ;  /* 0xffffffffff0f7424 */ /* 0x000fe200078e00ff */
[----:B-1----:R-:W-:-:S04]  /*29050*/  SHF.R.U32.HI R7, RZ, 0x5, R7 ;  /* 0x00000005ff077819 */ /* 0x002fc80000011607 */
[----:B------:R-:W-:-:S05]  /*29060*/  LOP3.LUT R7, R7, 0x3, RZ, 0xc0, !PT ;  /* 0x0000000307077812 */ /* 0x000fca00078ec0ff */
[----:B------:R-:W-:-:S07]  /*29070*/  IMAD.MOV.U32 R13, RZ, RZ, R7 ;  /* 0x000000ffff0d7224 */ /* 0x000fce00078e0007 */
[----:B------:R-:W-:Y:S05]  /*29080*/  WARPSYNC.COLLECTIVE R15, `(.L_x_2148) ;  /* 0x000000000f087348 */ /* 0x000fea0003c00000 */
[----:B------:R0:W1:Y:S02]  /*29090*/  SHFL.IDX P6, R14, R13, R12, R11 ;  /* 0x0000000c0d0e7389 */ /* 0x00006400000c000b */
[----:B01----:R-:W-:Y:S01]  /*290a0*/  ENDCOLLECTIVE ;  /* 0x000000000000791b */ /* 0x003fe20003800000 */
.L_x_2148:
[----:B------:R-:W-:Y:S05]  /*290b0*/  BSYNC B1 ;  /* 0x0000000000017941 */ /* 0x000fea0003800000 */
.L_x_2147:
[----:B------:R-:W-:Y:S05]  /*290c0*/  BRA `(.L_x_2149) ;  /* 0xffffff8800387947 */ /* 0x000fea000383ffff */
.L_x_1966:
[----:B------:R-:W-:Y:S01]  /*290d0*/  BSSY B1, `(.L_x_2150) ;  /* 0x0000006000017945 */ /* 0x000fe20003800000 */
[----:B------:R-:W-:-:S07]  /*290e0*/  IMAD.MOV.U32 R15, RZ, RZ, -0x1 ;  /* 0xffffffffff0f7424 */ /* 0x000fce00078e00ff */
[----:B01----:R-:W-:Y:S05]  /*290f0*/  WARPSYNC.COLLECTIVE R15, `(.L_x_2151) ;  /* 0x000000000f0c7348 */ /* 0x003fea0003c00000 */
[----:B------:R-:W-:Y:S02]  /*29100*/  ELECT P6, UR62, PT ;  /* 0x00000000003e782f */ /* 0x000fe400038c0000 */
[----:B------:R-:W-:Y:S01]  /*29110*/  MOV R14, UR62 ;  /* 0x0000003e000e7c02 */ /* 0x000fe20008000f00 */
[----:B01----:R-:W-:Y:S10]  /*29120*/  ENDCOLLECTIVE ;  /* 0x000000000000791b */ /* 0x003ff40003800000 */
.L_x_2151:
[----:B------:R-:W-:Y:S05]  /*29130*/  BSYNC B1 ;  /* 0x0000000000017941 */ /* 0x000fea0003800000 */
.L_x_2150:
[----:B------:R-:W-:Y:S05]  /*29140*/  BRA `(.L_x_1965) ;  /* 0xffffff8800307947 */ /* 0x000fea000383ffff */
.L_x_1968:
[----:B-1----:R-:W2:Y:S02]  /*29150*/  LDL R6, [R1] ;  /* 0x0000000001067983 */ /* 0x002ea40000100800 */
[----:B--2---:R1:W2:Y:S02]  /*29160*/  SYNCS.PHASECHK.TRANS64.TRYWAIT P0, [R6+URZ+0x2a820], R5 ;  /* 0x02a82005060075a7 */ /* 0x0042a4000800017f */
[----:B--2---:R-:W-:Y:S05]  /*29170*/  @!P0 NANOSLEEP.SYNCS 0x989680 ;  /* 0x009896800000895d */ /* 0x004fea0003900000 */
[----:B------:R-:W2:Y:S02]  /*29180*/  @!P0 SYNCS.PHASECHK.TRANS64 P0, [R6+URZ+0x2a820], R5 ;  /* 0x02a82005060085a7 */ /* 0x000ea4000800007f */
[----:B--2---:R-:W-:Y:S05]  /*29190*/  @!P0 BRA `(.L_x_1968) ;  /* 0xfffffffc00ec8947 */ /* 0x004fea000383ffff */
[----:B------:R-:W-:Y:S05]  /*291a0*/  BRA `(.L_x_2152) ;  /* 0xffffff8800407947 */ /* 0x000fea000383ffff */
.L_x_1972:
[----:B-1----:R1:W2:Y:S02]  /*291b0*/  SYNCS.PHASECHK.TRANS64.TRYWAIT P0, [R7+URZ+0x2a8a0], R10 ;  /* 0x02a8a00a070075a7 */ /* 0x0022a4000800017f */
[----:B--2---:R-:W-:Y:S05]  /*291c0*/  @!P0 NANOSLEEP.SYNCS 0x989680 ;  /* 0x009896800000895d */ /* 0x004fea0003900000 */
[----:B------:R-:W2:Y:S02]  /*291d0*/  @!P0 SYNCS.PHASECHK.TRANS64 P0, [R7+URZ+0x2a8a0], R10 ;  /* 0x02a8a00a070085a7 */ /* 0x000ea4000800007f */
[----:B--2---:R-:W-:Y:S05]  /*291e0*/  @!P0 BRA `(.L_x_1972) ;  /* 0xfffffffc00f08947 */ /* 0x004fea000383ffff */
[----:B------:R-:W-:Y:S05]  /*291f0*/  BRA `(.L_x_2153) ;  /* 0xffffff8800647947 */ /* 0x000fea000383ffff */
.L_x_1979:
[----:B--2---:R2:W3:Y:S02]  /*29200*/  SYNCS.PHASECHK.TRANS64.TRYWAIT P0, [R7+URZ+0x2a8c0], R10 ;  /* 0x02a8c00a070075a7 */ /* 0x0044e4000800017f */
[----:B---3--:R-:W-:Y:S05]  /*29210*/  @!P0 NANOSLEEP.SYNCS 0x989680 ;  /* 0x009896800000895d */ /* 0x008fea0003900000 */
[----:B------:R-:W3:Y:S02]  /*29220*/  @!P0 SYNCS.PHASECHK.TRANS64 P0, [R7+URZ+0x2a8c0], R10 ;  /* 0x02a8c00a070085a7 */ /* 0x000ee4000800007f */
[----:B---3--:R-:W-:Y:S05]  /*29230*/  @!P0 BRA `(.L_x_1979) ;  /* 0xfffffffc00f08947 */ /* 0x008fea000383ffff */
[----:B------:R-:W-:Y:S05]  /*29240*/  BRA `(.L_x_2154) ;  /* 0xffffff8c00647947 */ /* 0x000fea000383ffff */
.L_x_1987:
[----:B-1----:R1:W2:Y:S02]  /*29250*/  SYNCS.PHASECHK.TRANS64.TRYWAIT P1, [R8+URZ+0x2a8a0], R7 ;  /* 0x02a8a007080075a7 */ /* 0x0022a4000802017f */
[----:B--2---:R-:W-:Y:S05]  /*29260*/  @!P1 NANOSLEEP.SYNCS 0x989680 ;  /* 0x009896800000995d */ /* 0x004fea0003900000 */
[----:B------:R-:W2:Y:S02]  /*29270*/  @!P1 SYNCS.PHASECHK.TRANS64 P1, [R8+URZ+0x2a8a0], R7 ;  /* 0x02a8a007080095a7 */ /* 0x000ea4000802007f */
[----:B--2---:R-:W-:Y:S05]  /*29280*/  @!P1 BRA `(.L_x_1987) ;  /* 0xfffffffc00f09947 */ /* 0x004fea000383ffff */
[----:B------:R-:W-:Y:S05]  /*29290*/  BRA `(.L_x_2155) ;  /* 0xffffff9000847947 */ /* 0x000fea000383ffff */
.L_x_1994:
[----:B--2---:R2:W3:Y:S02]  /*292a0*/  SYNCS.PHASECHK.TRANS64.TRYWAIT P1, [R8+URZ+0x2a8c0], R7 ;  /* 0x02a8c007080075a7 */ /* 0x0044e4000802017f */
[----:B---3--:R-:W-:Y:S05]  /*292b0*/  @!P1 NANOSLEEP.SYNCS 0x989680 ;  /* 0x009896800000995d */ /* 0x008fea0003900000 */
[----:B------:R-:W3:Y:S02]  /*292c0*/  @!P1 SYNCS.PHASECHK.TRANS64 P1, [R8+URZ+0x2a8c0], R7 ;  /* 0x02a8c007080095a7 */ /* 0x000ee4000802007f */
[----:B---3--:R-:W-:Y:S05]  /*292d0*/  @!P1 BRA `(.L_x_1994) ;  /* 0xfffffffc00f09947 */ /* 0x008fea000383ffff */
[----:B------:R-:W-:Y:S05]  /*292e0*/  BRA `(.L_x_2156) ;  /* 0xffffff9400807947 */ /* 0x000fea000383ffff */
.L_x_2016:
[----:B------:R-:W2:Y:S01]  /*292f0*/  S2R R4, SR_TID.X ;  /* 0x0000000000047919 */ /* 0x000ea20000002100 */
[----:B------:R-:W-:Y:S01]  /*29300*/  BSSY B0, `(.L_x_2157) ;  /* 0x000000a000007945 */ /* 0x000fe20003800000 */
[----:B------:R-:W-:Y:S02]  /*29310*/  IMAD.MOV.U32 R12, RZ, RZ, RZ ;  /* 0x000000ffff0c7224 */ /* 0x000fe400078e00ff */
[----:B0-----:R-:W-:Y:S02]  /*29320*/  IMAD.MOV.U32 R11, RZ, RZ, 0x1f ;  /* 0x0000001fff0b7424 */ /* 0x001fe400078e00ff */
[----:B------:R-:W-:Y:S01]  /*29330*/  IMAD.MOV.U32 R15, RZ, RZ, -0x1 ;  /* 0xffffffffff0f7424 */ /* 0x000fe200078e00ff */
[----:B--2---:R-:W-:-:S04]  /*29340*/  SHF.R.U32.HI R4, RZ, 0x5, R4 ;  /* 0x00000005ff047819 */ /* 0x004fc80000011604 */
[----:B------:R-:W-:-:S05]  /*29350*/  LOP3.LUT R4, R4, 0x3, RZ, 0xc0, !PT ;  /* 0x0000000304047812 */ /* 0x000fca00078ec0ff */
[----:B------:R-:W-:-:S07]  /*29360*/  IMAD.MOV.U32 R13, RZ, RZ, R4 ;  /* 0x000000ffff0d7224 */ /* 0x000fce00078e0004 */
[----:B-1----:R-:W-:Y:S05]  /*29370*/  WARPSYNC.COLLECTIVE R15, `(.L_x_2158) ;  /* 0x000000000f087348 */ /* 0x002fea0003c00000 */
[----:B------:R0:W2:Y:S02]  /*29380*/  SHFL.IDX P6, R14, R13, R12, R11 ;  /* 0x0000000c0d0e7389 */ /* 0x0000a400000c000b */
[----:B012---:R-:W-:Y:S01]  /*29390*/  ENDCOLLECTIVE ;  /* 0x000000000000791b */ /* 0x007fe20003800000 */
.L_x_2158:
[----:B------:R-:W-:Y:S05]  /*293a0*/  BSYNC B0 ;  /* 0x0000000000007941 */ /* 0x000fea0003800000 */
.L_x_2157:
[----:B------:R-:W-:Y:S05]  /*293b0*/  BRA `(.L_x_2159) ;  /* 0xffffffa000fc7947 */ /* 0x000fea000383ffff */
.L_x_2018:
[----:B------:R-:W-:Y:S01]  /*293c0*/  BSSY B0, `(.L_x_2160) ;  /* 0x0000006000007945 */ /* 0x000fe20003800000 */
[----:B------:R-:W-:-:S07]  /*293d0*/  MOV R15, 0xffffffff ;  /* 0xffffffff000f7802 */ /* 0x000fce0000000f00 */
[----:B01-3--:R-:W-:Y:S05]  /*293e0*/  WARPSYNC.COLLECTIVE R15, `(.L_x_2161) ;  /* 0x000000000f0c7348 */ /* 0x00bfea0003c00000 */
[----:B------:R-:W-:Y:S02]  /*293f0*/  ELECT P6, UR62, PT ;  /* 0x00000000003e782f */ /* 0x000fe400038c0000 */
[----:B------:R-:W-:Y:S01]  /*29400*/  MOV R14, UR62 ;  /* 0x0000003e000e7c02 */ /* 0x000fe20008000f00 */
[----:B01-3--:R-:W-:Y:S10]  /*29410*/  ENDCOLLECTIVE ;  /* 0x000000000000791b */ /* 0x00bff40003800000 */
.L_x_2161:
[----:B------:R-:W-:Y:S05]  /*29420*/  BSYNC B0 ;  /* 0x0000000000007941 */ /* 0x000fea0003800000 */
.L_x_2160:
[----:B------:R-:W-:Y:S05]  /*29430*/  BRA `(.L_x_2162) ;  /* 0xffffffa400087947 */ /* 0x000fea000383ffff */
.L_x_2020:
[----:B-1----:R1:W2:Y:S02]  /*29440*/  SYNCS.PHASECHK.TRANS64.TRYWAIT P0, [R0+URZ+0x2a840], R2 ;  /* 0x02a84002000075a7 */ /* 0x0022a4000800017f */
[----:B--2---:R-:W-:Y:S05]  /*29450*/  @!P0 NANOSLEEP.SYNCS 0x989680 ;  /* 0x009896800000895d */ /* 0x004fea0003900000 */
[----:B------:R-:W2:Y:S02]  /*29460*/  @!P0 SYNCS.PHASECHK.TRANS64 P0, [R0+URZ+0x2a840], R2 ;  /* 0x02a84002000085a7 */ /* 0x000ea4000800007f */
[----:B--2---:R-:W-:Y:S05]  /*29470*/  @!P0 BRA `(.L_x_2020) ;  /* 0xfffffffc00f08947 */ /* 0x004fea000383ffff */
[----:B------:R-:W-:Y:S05]  /*29480*/  BRA `(.L_x_2163) ;  /* 0xffffffa400747947 */ /* 0x000fea000383ffff */
.L_x_2024:
[----:B------:R-:W2:Y:S01]  /*29490*/  LDL.LU R11, [R1+0x3c] ;  /* 0x00003c00010b7983 */ /* 0x000ea20000300800 */
[----:B------:R-:W-:Y:S02]  /*294a0*/  IMAD.MOV.U32 R13, RZ, RZ, R3 ;  /* 0x000000ffff0d7224 */ /* 0x000fe400078e0003 */
[----:B------:R-:W-:Y:S01]  /*294b0*/  IMAD.MOV.U32 R12, RZ, RZ, RZ ;  /* 0x000000ffff0c7224 */ /* 0x000fe200078e00ff */
[----:B------:R-:W0:Y:S01]  /*294c0*/  S2R R5, SR_TID.X ;  /* 0x0000000000057919 */ /* 0x000e220000002100 */
[----:B------:R-:W-:Y:S01]  /*294d0*/  IMAD.MOV.U32 R15, RZ, RZ, -0x1 ;  /* 0xffffffffff0f7424 */ /* 0x000fe200078e00ff */
[----:B0-----:R-:W-:-:S04]  /*294e0*/  LOP3.LUT R5, R5, 0x7f, RZ, 0xc0, !PT ;  /* 0x0000007f05057812 */ /* 0x001fc800078ec0ff */
        /* <DEDUP_REMOVED lines=9> */
.L_x_2164:
[----:B------:R-:W-:Y:S02]  /*29580*/  IMAD.MOV.U32 R13, RZ, RZ, R4 ;  /* 0x000000ffff0d7224 */ /* 0x000fe400078e0004 */
[----:B------:R-:W-:-:S07]  /*29590*/  IMAD.MOV.U32 R6, RZ, RZ, R14 ;  /* 0x000000ffff067224 */ /* 0x000fce00078e000e */
[----:B------:R-:W-:Y:S05]  /*295a0*/  WARPSYNC.COLLECTIVE R15, `(.L_x_2165) ;  /* 0x000000000f087348 */ /* 0x000fea0003c00000 */
[----:B------:R0:W1:Y:S02]  /*295b0*/  SHFL.IDX P6, R14, R13, R12, R11 ;  /* 0x0000000c0d0e7389 */ /* 0x00006400000c000b */
[----:B01----:R-:W-:Y:S01]  /*295c0*/  ENDCOLLECTIVE ;  /* 0x000000000000791b */ /* 0x003fe20003800000 */
.L_x_2165:
[----:B------:R-:W-:Y:S01]  /*295d0*/  ULDC.64 UR4, c[0x0][0x208] ;  /* 0x0000820000047ab9 */ /* 0x000fe20000000a00 */
[----:B------:R-:W-:Y:S02]  /*295e0*/  IMAD.MOV.U32 R13, RZ, RZ, R3 ;  /* 0x000000ffff0d7224 */ /* 0x000fe400078e0003 */
[----:B------:R-:W-:Y:S01]  /*295f0*/  IMAD.MOV.U32 R12, RZ, RZ, 0x1 ;  /* 0x00000001ff0c7424 */ /* 0x000fe200078e00ff */
[----:B------:R-:W-:-:S04]  /*29600*/  MOV R7, R14 ;  /* 0x0000000e00077202 */ /* 0x000fc80000000f00 */
        /* <DEDUP_REMOVED lines=15> */
.L_x_2166:
[----:B------:R-:W-:Y:S01]  /*29700*/  MOV R13, R4 ;  /* 0x00000004000d7202 */ /* 0x000fe20000000f00 */
[----:B------:R-:W-:-:S07]  /*29710*/  IMAD.MOV.U32 R9, RZ, RZ, R14 ;  /* 0x000000ffff097224 */ /* 0x000fce00078e000e */
[----:B------:R-:W-:Y:S05]  /*29720*/  WARPSYNC.COLLECTIVE R15, `(.L_x_2167) ;  /* 0x000000000f087348 */ /* 0x000fea0003c00000 */
[----:B------:R0:W1:Y:S02]  /*29730*/  SHFL.IDX P6, R14, R13, R12, R11 ;  /* 0x0000000c0d0e7389 */ /* 0x00006400000c000b */
[----:B01----:R-:W-:Y:S01]  /*29740*/  ENDCOLLECTIVE ;  /* 0x000000000000791b */ /* 0x003fe20003800000 */
.L_x_2167:
[----:B------:R-:W-:Y:S01]  /*29750*/  ULDC.64 UR4, c[0x0][0x208] ;  /* 0x0000820000047ab9 */ /* 0x000fe20000000a00 */
[----:B------:R-:W-:Y:S01]  /*29760*/  IMAD.MOV.U32 R13, RZ, RZ, R3 ;  /* 0x000000ffff0d7224 */ /* 0x000fe200078e0003 */
[----:B------:R-:W-:Y:S01]  /*29770*/  MOV R12, 0x2 ;  /* 0x00000002000c7802 */ /* 0x000fe20000000f00 */
[----:B------:R-:W-:-:S05]  /*29780*/  IMAD.MOV.U32 R5, RZ, RZ, R14 ;  /* 0x000000ffff057224 */ /* 0x000fca00078e000e */
[----:B------:R-:W-:-:S05]  /*29790*/  @!P3 LEA R8, P5, R8, R5, 0x1 ;  /* 0x000000050808b211 */ /* 0x000fca00078a08ff */
[----:B------:R-:W-:Y:S02]  /*297a0*/  @!P3 IMAD.X R5, RZ, RZ, R9, P5 ;  /* 0x000000ffff05b224 */ /* 0x000fe400028e0609 */
[----:B------:R-:W-:Y:S01]  /*297b0*/  @!P3 IMAD.MOV.U32 R6, RZ, RZ, R8 ;  /* 0x000000ffff06b224 */ /* 0x000fe200078e0008 */
[----:B------:R-:W0:Y:S01]  /*297c0*/  S2R R9, SR_TID.X ;  /* 0x0000000000097919 */ /* 0x000e220000002100 */
        /* <DEDUP_REMOVED lines=9> */
[----:B01----:R-:W-:Y:S05]  /*29860*/  WARPSYNC.COLLECTIVE R15, `(.L_x_2168) ;  /* 0x000000000f087348 */ /* 0x003fea0003c00000 */
[----:B------:R2:W3:Y:S02]  /*29870*/  SHFL.IDX P6, R14, R13, R12, R11 ;  /* 0x0000000c0d0e7389 */ /* 0x0004e400000c000b */
[----:B0123--:R-:W-:Y:S01]  /*29880*/  ENDCOLLECTIVE ;  /* 0x000000000000791b */ /* 0x00ffe20003800000 */
.L_x_2168:
[----:B------:R-:W-:Y:S02]  /*29890*/  IMAD.MOV.U32 R13, RZ, RZ, R4 ;  /* 0x000000ffff0d7224 */ /* 0x000fe400078e0004 */
[----:B------:R-:W-:-:S05]  /*298a0*/  IMAD.SHL.U32 R9, R9, 0x8, RZ ;  /* 0x0000000809097824 */ /* 0x000fca00078e00ff */
[----:B------:R-:W-:Y:S01]  /*298b0*/  LOP3.LUT R9, R9, 0x38, RZ, 0xc0, !PT ;  /* 0x0000003809097812 */ /* 0x000fe200078ec0ff */
[----:B------:R-:W-:-:S07]  /*298c0*/  IMAD.MOV.U32 R8, RZ, RZ, R14 ;  /* 0x000000ffff087224 */ /* 0x000fce00078e000e */
[----:B------:R-:W-:Y:S05]  /*298d0*/  WARPSYNC.COLLECTIVE R15, `(.L_x_2169) ;  /* 0x000000000f087348 */ /* 0x000fea0003c00000 */
[----:B------:R0:W1:Y:S02]  /*298e0*/  SHFL.IDX P6, R14, R13, R12, R11 ;  /* 0x0000000c0d0e7389 */ /* 0x00006400000c000b */
[----:B01----:R-:W-:Y:S01]  /*298f0*/  ENDCOLLECTIVE ;  /* 0x000000000000791b */ /* 0x003fe20003800000 */
.L_x_2169:
[----:B------:R-:W-:Y:S01]  /*29900*/  ULDC.64 UR4, c[0x0][0x208] ;  /* 0x0000820000047ab9 */ /* 0x000fe20000000a00 */
[----:B------:R-:W-:Y:S02]  /*29910*/  IMAD.MOV.U32 R13, RZ, RZ, R3 ;  /* 0x000000ffff0d7224 */ /* 0x000fe400078e0003 */
[----:B------:R-:W-:Y:S02]  /*29920*/  IMAD.MOV.U32 R12, RZ, RZ, 0x3 ;  /* 0x00000003ff0c7424 */ /* 0x000fe400078e00ff */
[----:B------:R-:W-:-:S05]  /*29930*/  IMAD.MOV.U32 R5, RZ, RZ, R14 ;  /* 0x000000ffff057224 */ /* 0x000fca00078e000e */
[----:B------:R-:W-:-:S05]  /*29940*/  @!P3 LEA R5, P4, R9, R5, 0x1 ;  /* 0x000000050905b211 */ /* 0x000fca00078808ff */
[----:B------:R-:W-:-:S04]  /*29950*/  @!P3 IMAD.X R6, RZ, RZ, R8, P4 ;  /* 0x000000ffff06b224 */ /* 0x000fc800020e0608 */
[----:B------:R-:W-:Y:S01]  /*29960*/  @!P3 IMAD.MOV.U32 R7, RZ, RZ, R6 ;  /* 0x000000ffff07b224 */ /* 0x000fe200078e0006 */
[----:B------:R-:W-:Y:S01]  /*29970*/  @!P3 MOV R6, R5 ;  /* 0x000000050006b202 */ /* 0x000fe20000000f00 */
[----:B------:R-:W-:-:S04]  /*29980*/  VIADD R5, R0, 0x30 ;  /* 0x0000003000057836 */ /* 0x000fc80000000000 */
        /* <DEDUP_REMOVED lines=10> */
.L_x_2170:
[----:B------:R-:W-:Y:S02]  /*29a30*/  IMAD.MOV.U32 R13, RZ, RZ, R4 ;  /* 0x000000ffff0d7224 */ /* 0x000fe400078e0004 */
[----:B------:R-:W-:-:S07]  /*29a40*/  IMAD.MOV.U32 R6, RZ, RZ, R14 ;  /* 0x000000ffff067224 */ /* 0x000fce00078e000e */
[----:B------:R-:W-:Y:S05]  /*29a50*/  WARPSYNC.COLLECTIVE R15, `(.L_x_2171) ;  /* 0x000000000f087348 */ /* 0x000fea0003c00000 */
[----:B------:R0:W1:Y:S02]  /*29a60*/  SHFL.IDX P6, R14, R13, R12, R11 ;  /* 0x0000000c0d0e7389 */ /* 0x00006400000c000b */
[----:B01----:R-:W-:Y:S01]  /*29a70*/  ENDCOLLECTIVE ;  /* 0x000000000000791b */ /* 0x003fe20003800000 */
.L_x_2171:
[----:B------:R-:W-:Y:S01]  /*29a80*/  ULDC.64 UR4, c[0x0][0x208] ;  /* 0x0000820000047ab9 */ /* 0x000fe20000000a00 */
[----:B------:R-:W-:Y:S02]  /*29a90*/  IMAD.MOV.U32 R13, RZ, RZ, R3 ;  /* 0x000000ffff0d7224 */ /* 0x000fe400078e0003 */
[----:B------:R-:W-:Y:S02]  /*29aa0*/  IMAD.MOV.U32 R12, RZ, RZ, 0x4 ;  /* 0x00000004ff0c7424 */ /* 0x000fe400078e00ff */
[----:B------:R-:W-:-:S05]  /*29ab0*/  IMAD.MOV.U32 R5, RZ, RZ, R14 ;  /* 0x000000ffff057224 */ /* 0x000fca00078e000e */
[----:B------:R-:W-:-:S04]  /*29ac0*/  @!P3 LEA R5, P4, R9, R5, 0x1 ;  /* 0x000000050905b211 */ /* 0x000fc800078808ff */
[----:B------:R-:W-:-:S05]  /*29ad0*/  @!P3 IADD3.X R6, RZ, R6, RZ, P4, !PT ;  /* 0x00000006ff06b210 */ /* 0x000fca00027fe4ff */
        /* <DEDUP_REMOVED lines=13> */
.L_x_2172:
[----:B------:R-:W-:Y:S01]  /*29bb0*/  MOV R13, R4 ;  /* 0x00000004000d7202 */ /* 0x000fe20000000f00 */
[----:B------:R-:W-:-:S07]  /*29bc0*/  IMAD.MOV.U32 R6, RZ, RZ, R14 ;  /* 0x000000ffff067224 */ /* 0x000fce00078e000e */
[----:B------:R-:W-:Y:S05]  /*29bd0*/  WARPSYNC.COLLECTIVE R15, `(.L_x_2173) ;  /* 0x000000000f087348 */ /* 0x000fea0003c00000 */
[----:B------:R0:W1:Y:S02]  /*29be0*/  SHFL.IDX P6, R14, R13, R12, R11 ;  /* 0x0000000c0d0e7389 */ /* 0x00006400000c000b */
[----:B01----:R-:W-:Y:S01]  /*29bf0*/  ENDCOLLECTIVE ;  /* 0x000000000000791b */ /* 0x003fe20003800000 */
.L_x_2173:
[----:B------:R-:W-:Y:S01]  /*29c00*/  ULDC.64 UR4, c[0x0][0x208] ;  /* 0x0000820000047ab9 */ /* 0x000fe20000000a00 */
[----:B------:R-:W-:Y:S01]  /*29c10*/  IMAD.MOV.U32 R13, RZ, RZ, R3 ;  /* 0x000000ffff0d7224 */ /* 0x000fe200078e0003 */
[----:B------:R-:W-:Y:S01]  /*29c20*/  MOV R12, 0x5 ;  /* 0x00000005000c7802 */ /* 0x000fe20000000f00 */
        /* <DEDUP_REMOVED lines=16> */
.L_x_2174:
[----:B------:R-:W-:Y:S02]  /*29d30*/  IMAD.MOV.U32 R13, RZ, RZ, R4 ;  /* 0x000000ffff0d7224 */ /* 0x000fe400078e0004 */
[----:B------:R-:W-:-:S07]  /*29d40*/  IMAD.MOV.U32 R6, RZ, RZ, R14 ;  /* 0x000000ffff067224 */ /* 0x000fce00078e000e */
[----:B------:R-:W-:Y:S05]  /*29d50*/  WARPSYNC.COLLECTIVE R15, `(.L_x_2175) ;  /* 0x000000000f087348 */ /* 0x000fea0003c00000 */
[----:B------:R0:W1:Y:S02]  /*29d60*/  SHFL.IDX P6, R14, R13, R12, R11 ;  /* 0x0000000c0d0e7389 */ /* 0x00006400000c000b */
[----:B01----:R-:W-:Y:S01]  /*29d70*/  ENDCOLLECTIVE ;  /* 0x000000000000791b */ /* 0x003fe20003800000 */
.L_x_2175:
[----:B------:R-:W-:Y:S01]  /*29d80*/  ULDC.64 UR4, c[0x0][0x208] ;  /* 0x0000820000047ab9 */ /* 0x000fe20000000a00 */
[----:B------:R-:W-:Y:S01]  /*29d90*/  MOV R13, R3 ;  /* 0x00000003000d7202 */ /* 0x000fe20000000f00 */
        /* <DEDUP_REMOVED lines=15> */
.L_x_2176:
[----:B------:R-:W-:-:S05]  /*29e90*/  VIADD R7, R0, 0x60 ;  /* 0x0000006000077836 */ /* 0x000fca0000000000 */
[----:B------:R-:W-:Y:S01]  /*29ea0*/  ISETP.GE.AND P4, PT, R7, R2, PT ;  /* 0x000000020700720c */ /* 0x000fe20003f86270 */
[----:B------:R-:W-:Y:S02]  /*29eb0*/  IMAD.MOV.U32 R13, RZ, RZ, R4 ;  /* 0x000000ffff0d7224 */ /* 0x000fe400078e0004 */
[----:B------:R-:W-:-:S10]  /*29ec0*/  IMAD.MOV.U32 R6, RZ, RZ, R14 ;  /* 0x000000ffff067224 */ /* 0x000fd400078e000e */
[----:B------:R-:W-:Y:S05]  /*29ed0*/  WARPSYNC.COLLECTIVE R15, `(.L_x_2177) ;  /* 0x000000000f087348 */ /* 0x000fea0003c00000 */
[----:B------:R0:W1:Y:S02]  /*29ee0*/  SHFL.IDX P6, R14, R13, R12, R11 ;  /* 0x0000000c0d0e7389 */ /* 0x00006400000c000b */
[----:B01----:R-:W-:Y:S01]  /*29ef0*/  ENDCOLLECTIVE ;  /* 0x000000000000791b */ /* 0x003fe20003800000 */
.L_x_2177:
[----:B------:R-:W-:Y:S01]  /*29f00*/  ULDC.64 UR4, c[0x0][0x208] ;  /* 0x0000820000047ab9 */ /* 0x000fe20000000a00 */
[----:B------:R-:W-:Y:S02]  /*29f10*/  IMAD.MOV.U32 R13, RZ, RZ, R3 ;  /* 0x000000ffff0d7224 */ /* 0x000fe400078e0003 */
[----:B------:R-:W-:Y:S02]  /*29f20*/  IMAD.MOV.U32 R12, RZ, RZ, 0x7 ;  /* 0x00000007ff0c7424 */ /* 0x000fe400078e00ff */
[----:B------:R-:W-:-:S05]  /*29f30*/  IMAD.MOV.U32 R5, RZ, RZ, R14 ;  /* 0x000000ffff057224 */ /* 0x000fca00078e000e */
[----:B------:R-:W-:-:S05]  /*29f40*/  @!P4 LEA R5, P3, R9, R5, 0x1 ;  /* 0x000000050905c211 */ /* 0x000fca00078608ff */
[----:B------:R-:W-:-:S05]  /*29f50*/  @!P4 IMAD.X R6, RZ, RZ, R6, P3 ;  /* 0x000000ffff06c224 */ /* 0x000fca00018e0606 */
[----:B------:R-:W-:Y:S01]  /*29f60*/  @!P4 MOV R7, R6 ;  /* 0x000000060007c202 */ /* 0x000fe20000000f00 */
        /* <DEDUP_REMOVED lines=10> */
.L_x_2178:
[----:B------:R-:W-:Y:S02]  /*2a010*/  IMAD.MOV.U32 R13, RZ, RZ, R4 ;  /* 0x000000ffff0d7224 */ /* 0x000fe400078e0004 */
[----:B------:R-:W-:-:S07]  /*2a020*/  IMAD.MOV.U32 R5, RZ, RZ, R14 ;  /* 0x000000ffff057224 */ /* 0x000fce00078e000e */
[----:B------:R-:W-:Y:S05]  /*2a030*/  WARPSYNC.COLLECTIVE R15, `(.L_x_2179) ;  /* 0x000000000f087348 */ /* 0x000fea0003c00000 */
[----:B------:R0:W1:Y:S02]  /*2a040*/  SHFL.IDX P6, R14, R13, R12, R11 ;  /* 0x0000000c0d0e7389 */ /* 0x00006400000c000b */
[----:B01----:R-:W-:Y:S01]  /*2a050*/  ENDCOLLECTIVE ;  /* 0x000000000000791b */ /* 0x003fe20003800000 */
.L_x_2179:
[----:B------:R-:W-:Y:S01]  /*2a060*/  IMAD.MOV.U32 R3, RZ, RZ, R14 ;  /* 0x000000ffff037224 */ /* 0x000fe200078e000e */
[----:B------:R-:W-:Y:S06]  /*2a070*/  BRA `(.L_x_2180) ;  /* 0xffffffa800307947 */ /* 0x000fec000383ffff */
.L_x_2029:
[----:B0-----:R-:W2:Y:S02]  /*2a080*/  LDL R2, [R1] ;  /* 0x0000000001027983 */ /* 0x001ea40000100800 */
[----:B--2---:R0:W2:Y:S02]  /*2a090*/  SYNCS.PHASECHK.TRANS64.TRYWAIT P0, [R2+URZ+0x2a820], R0 ;  /* 0x02a82000020075a7 */ /* 0x0040a4000800017f */
[----:B--2---:R-:W-:Y:S05]  /*2a0a0*/  @!P0 NANOSLEEP.SYNCS 0x989680 ;  /* 0x009896800000895d */ /* 0x004fea0003900000 */
[----:B------:R-:W2:Y:S02]  /*2a0b0*/  @!P0 SYNCS.PHASECHK.TRANS64 P0, [R2+URZ+0x2a820], R0 ;  /* 0x02a82000020085a7 */ /* 0x000ea4000800007f */
[----:B--2---:R-:W-:Y:S05]  /*2a0c0*/  @!P0 BRA `(.L_x_2029) ;  /* 0xfffffffc00ec8947 */ /* 0x004fea000383ffff */
[----:B------:R-:W-:Y:S05]  /*2a0d0*/  BRA `(.L_x_2181) ;  /* 0xffffffa800b87947 */ /* 0x000fea000383ffff */
.L_x_2038:
[----:B-1----:R1:W2:Y:S02]  /*2a0e0*/  SYNCS.PHASECHK.TRANS64.TRYWAIT P0, [R3+URZ+0x2a840], R2 ;  /* 0x02a84002030075a7 */ /* 0x0022a4000800017f */
[----:B--2---:R-:W-:Y:S05]  /*2a0f0*/  @!P0 NANOSLEEP.SYNCS 0x989680 ;  /* 0x009896800000895d */ /* 0x004fea0003900000 */
[----:B------:R-:W2:Y:S02]  /*2a100*/  @!P0 SYNCS.PHASECHK.TRANS64 P0, [R3+URZ+0x2a840], R2 ;  /* 0x02a84002030085a7 */ /* 0x000ea4000800007f */
[----:B--2---:R-:W-:Y:S05]  /*2a110*/  @!P0 BRA `(.L_x_2038) ;  /* 0xfffffffc00f08947 */ /* 0x004fea000383ffff */
[----:B------:R-:W-:Y:S05]  /*2a120*/  BRA `(.L_x_2182) ;  /* 0xffffffac00887947 */ /* 0x000fea000383ffff */
.L_x_2045:
[----:B0-----:R0:W1:Y:S02]  /*2a130*/  SYNCS.PHASECHK.TRANS64.TRYWAIT P0, [R3+URZ+0x60], R2 ;  /* 0x00006002030075a7 */ /* 0x001064000800017f */
[----:B-1----:R-:W-:Y:S05]  /*2a140*/  @!P0 NANOSLEEP.SYNCS 0x989680 ;  /* 0x009896800000895d */ /* 0x002fea0003900000 */
[----:B------:R-:W1:Y:S02]  /*2a150*/  @!P0 SYNCS.PHASECHK.TRANS64 P0, [R3+URZ+0x60], R2 ;  /* 0x00006002030085a7 */ /* 0x000e64000800007f */
[----:B-1----:R-:W-:Y:S05]  /*2a160*/  @!P0 BRA `(.L_x_2045) ;  /* 0xfffffffc00f08947 */ /* 0x002fea000383ffff */
[----:B------:R-:W-:Y:S05]  /*2a170*/  BRA `(.L_x_2183) ;  /* 0xffffffb000a07947 */ /* 0x000fea000383ffff */
.L_x_2054:
[----:B-1----:R1:W2:Y:S02]  /*2a180*/  SYNCS.PHASECHK.TRANS64.TRYWAIT P0, [R3+URZ+0x2a840], R2 ;  /* 0x02a84002030075a7 */ /* 0x0022a4000800017f */
[----:B--2---:R-:W-:Y:S05]  /*2a190*/  @!P0 NANOSLEEP.SYNCS 0x989680 ;  /* 0x009896800000895d */ /* 0x004fea0003900000 */
[----:B------:R-:W2:Y:S02]  /*2a1a0*/  @!P0 SYNCS.PHASECHK.TRANS64 P0, [R3+URZ+0x2a840], R2 ;  /* 0x02a84002030085a7 */ /* 0x000ea4000800007f */
[----:B--2---:R-:W-:Y:S05]  /*2a1b0*/  @!P0 BRA `(.L_x_2054) ;  /* 0xfffffffc00f08947 */ /* 0x004fea000383ffff */
[----:B------:R-:W-:Y:S05]  /*2a1c0*/  BRA `(.L_x_2184) ;  /* 0xffffffb800487947 */ /* 0x000fea000383ffff */
.L_x_2061:
[----:B0-----:R0:W1:Y:S02]  /*2a1d0*/  SYNCS.PHASECHK.TRANS64.TRYWAIT P0, [R2+URZ+0x60], R3 ;  /* 0x00006003020075a7 */ /* 0x001064000800017f */
[----:B-1----:R-:W-:Y:S05]  /*2a1e0*/  @!P0 NANOSLEEP.SYNCS 0x989680 ;  /* 0x009896800000895d */ /* 0x002fea0003900000 */
[----:B------:R-:W1:Y:S02]  /*2a1f0*/  @!P0 SYNCS.PHASECHK.TRANS64 P0, [R2+URZ+0x60], R3 ;  /* 0x00006003020085a7 */ /* 0x000e64000800007f */
[----:B-1----:R-:W-:Y:S05]  /*2a200*/  @!P0 BRA `(.L_x_2061) ;  /* 0xfffffffc00f08947 */ /* 0x002fea000383ffff */
[----:B------:R-:W-:Y:S05]  /*2a210*/  BRA `(.L_x_2185) ;  /* 0xffffffbc00607947 */ /* 0x000fea000383ffff */
.L_x_2070:
[----:B--2---:R2:W3:Y:S02]  /*2a220*/  SYNCS.PHASECHK.TRANS64.TRYWAIT P0, [R2+URZ+0x2a840], R3 ;  /* 0x02a84003020075a7 */ /* 0x0044e4000800017f */
[----:B---3--:R-:W-:Y:S05]  /*2a230*/  @!P0 NANOSLEEP.SYNCS 0x989680 ;  /* 0x009896800000895d */ /* 0x008fea0003900000 */
[----:B------:R-:W3:Y:S02]  /*2a240*/  @!P0 SYNCS.PHASECHK.TRANS64 P0, [R2+URZ+0x2a840], R3 ;  /* 0x02a84003020085a7 */ /* 0x000ee4000800007f */
[----:B---3--:R-:W-:Y:S05]  /*2a250*/  @!P0 BRA `(.L_x_2070) ;  /* 0xfffffffc00f08947 */ /* 0x008fea000383ffff */
[----:B------:R-:W-:Y:S05]  /*2a260*/  BRA `(.L_x_2186) ;  /* 0xffffffc000d47947 */ /* 0x000fea000383ffff */
.L_x_2077:
[----:B0-----:R0:W1:Y:S02]  /*2a270*/  SYNCS.PHASECHK.TRANS64.TRYWAIT P0, [R2+URZ+0x60], R5 ;  /* 0x00006005020075a7 */ /* 0x001064000800017f */
[----:B-1----:R-:W-:Y:S05]  /*2a280*/  @!P0 NANOSLEEP.SYNCS 0x989680 ;  /* 0x009896800000895d */ /* 0x002fea0003900000 */
[----:B------:R-:W1:Y:S02]  /*2a290*/  @!P0 SYNCS.PHASECHK.TRANS64 P0, [R2+URZ+0x60], R5 ;  /* 0x00006005020085a7 */ /* 0x000e64000800007f */
[----:B-1----:R-:W-:Y:S05]  /*2a2a0*/  @!P0 BRA `(.L_x_2077) ;  /* 0xfffffffc00f08947 */ /* 0x002fea000383ffff */
[----:B------:R-:W-:Y:S05]  /*2a2b0*/  BRA `(.L_x_2187) ;  /* 0xffffffc400ec7947 */ /* 0x000fea000383ffff */
.L_x_2088:
[----:B--2---:R2:W3:Y:S02]  /*2a2c0*/  SYNCS.PHASECHK.TRANS64.TRYWAIT P0, [R0+URZ+0x2a860], R2 ;  /* 0x02a86002000075a7 */ /* 0x0044e4000800017f */
[----:B---3--:R-:W-:Y:S05]  /*2a2d0*/  @!P0 NANOSLEEP.SYNCS 0x989680 ;  /* 0x009896800000895d */ /* 0x008fea0003900000 */
[----:B------:R-:W3:Y:S02]  /*2a2e0*/  @!P0 SYNCS.PHASECHK.TRANS64 P0, [R0+URZ+0x2a860], R2 ;  /* 0x02a86002000085a7 */ /* 0x000ee4000800007f */
[----:B---3--:R-:W-:Y:S05]  /*2a2f0*/  @!P0 BRA `(.L_x_2088) ;  /* 0xfffffffc00f08947 */ /* 0x008fea000383ffff */
[----:B------:R-:W-:Y:S05]  /*2a300*/  BRA `(.L_x_2188) ;  /* 0xffffffcc00447947 */ /* 0x000fea000383ffff */
.L_x_2095:
[----:B------:R-:W-:Y:S01]  /*2a310*/  BSSY B0, `(.L_x_2189) ;  /* 0x0000008000007945 */ /* 0x000fe20003800000 */
[----:B------:R-:W-:Y:S01]  /*2a320*/  MOV R13, R16 ;  /* 0x00000010000d7202 */ /* 0x000fe20000000f00 */
[----:B0-----:R-:W-:Y:S02]  /*2a330*/  IMAD.MOV.U32 R12, RZ, RZ, RZ ;  /* 0x000000ffff0c7224 */ /* 0x001fe400078e00ff */
[----:B------:R-:W-:Y:S02]  /*2a340*/  IMAD.MOV.U32 R11, RZ, RZ, 0x1f ;  /* 0x0000001fff0b7424 */ /* 0x000fe400078e00ff */
[----:B------:R-:W-:-:S07]  /*2a350*/  IMAD.MOV.U32 R15, RZ, RZ, -0x1 ;  /* 0xffffffffff0f7424 */ /* 0x000fce00078e00ff */
[----:B------:R-:W-:Y:S05]  /*2a360*/  WARPSYNC.COLLECTIVE R15, `(.L_x_2190) ;  /* 0x000000000f087348 */ /* 0x000fea0003c00000 */
[----:B------:R0:W1:Y:S02]  /*2a370*/  SHFL.IDX P6, R14, R13, R12, R11 ;  /* 0x0000000c0d0e7389 */ /* 0x00006400000c000b */
[----:B01----:R-:W-:Y:S01]  /*2a380*/  ENDCOLLECTIVE ;  /* 0x000000000000791b */ /* 0x003fe20003800000 */
.L_x_2190:
[----:B------:R-:W-:Y:S05]  /*2a390*/  BSYNC B0 ;  /* 0x0000000000007941 */ /* 0x000fea0003800000 */
.L_x_2189:
[----:B------:R-:W-:Y:S01]  /*2a3a0*/  IMAD.MOV.U32 R13, RZ, RZ, R16 ;  /* 0x000000ffff0d7224 */ /* 0x000fe200078e0010 */
[----:B------:R-:W-:Y:S01]  /*2a3b0*/  MOV R11, 0x1f ;  /* 0x0000001f000b7802 */ /* 0x000fe20000000f00 */
[----:B------:R-:W-:Y:S02]  /*2a3c0*/  IMAD.MOV.U32 R12, RZ, RZ, 0x1 ;  /* 0x00000001ff0c7424 */ /* 0x000fe400078e00ff */
[----:B------:R-:W-:Y:S02]  /*2a3d0*/  IMAD.MOV.U32 R15, RZ, RZ, -0x1 ;  /* 0xffffffffff0f7424 */ /* 0x000fe400078e00ff */
[----:B------:R-:W-:Y:S02]  /*2a3e0*/  IMAD.IADD R4, R19, 0x1, R6 ;  /* 0x0000000113047824 */ /* 0x000fe400078e0206 */
[----:B------:R-:W-:-:S07]  /*2a3f0*/  IMAD.MOV.U32 R0, RZ, RZ, R14 ;  /* 0x000000ffff007224 */ /* 0x000fce00078e000e */
[----:B------:R-:W-:Y:S05]  /*2a400*/  WARPSYNC.COLLECTIVE R15, `(.L_x_2191) ;  /* 0x000000000f087348 */ /* 0x000fea0003c00000 */
[----:B------:R0:W1:Y:S02]  /*2a410*/  SHFL.IDX P6, R14, R13, R12, R11 ;  /* 0x0000000c0d0e7389 */ /* 0x00006400000c000b */
[----:B01----:R-:W-:Y:S01]  /*2a420*/  ENDCOLLECTIVE ;  /* 0x000000000000791b */ /* 0x003fe20003800000 */
.L_x_2191:
[----:B------:R-:W-:Y:S01]  /*2a430*/  ULDC UR4, c[0x0][0xc3c] ;  /* 0x00030f0000047ab9 */ /* 0x000fe20000000800 */
[----:B------:R-:W-:Y:S01]  /*2a440*/  ULDC.64 UR6, c[0x0][0x208] ;  /* 0x0000820000067ab9 */ /* 0x000fe20000000a00 */
        /* <DEDUP_REMOVED lines=17> */
.L_x_2192:
        /* <DEDUP_REMOVED lines=8> */
.L_x_2193:
        /* <DEDUP_REMOVED lines=8> */
.L_x_2194:
        /* <DEDUP_REMOVED lines=8> */
.L_x_2195:
[----:B------:R-:W-:Y:S01]  /*2a6e0*/  IMAD.MOV.U32 R12, RZ, RZ, 0x10 ;  /* 0x00000010ff0c7424 */ /* 0x000fe200078e00ff */
[----:B------:R-:W-:-:S04]  /*2a6f0*/  MOV R4, R14 ;  /* 0x0000000e00047202 */ /* 0x000fc80000000f00 */
[----:B------:R-:W-:-:S05]  /*2a700*/  SEL R4, R4, RZ, P4 ;  /* 0x000000ff04047207 */ /* 0x000fca0002000000 */
[----:B------:R-:W-:-:S04]  /*2a710*/  IMAD.IADD R2, R2, 0x1, R4 ;  /* 0x0000000102027824 */ /* 0x000fc800078e0204 */
[----:B------:R-:W-:-:S07]  /*2a720*/  IMAD.MOV.U32 R13, RZ, RZ, R2 ;  /* 0x000000ffff0d7224 */ /* 0x000fce00078e0002 */
[----:B------:R-:W-:Y:S05]  /*2a730*/  WARPSYNC.COLLECTIVE R15, `(.L_x_2196) ;  /* 0x000000000f087348 */ /* 0x000fea0003c00000 */
[----:B------:R0:W1:Y:S02]  /*2a740*/  SHFL.UP P6, R14, R13, R12, R11 ;  /* 0x0400000c0d0e7389 */ /* 0x00006400000c000b */
[----:B01----:R-:W-:Y:S01]  /*2a750*/  ENDCOLLECTIVE ;  /* 0x000000000000791b */ /* 0x003fe20003800000 */
.L_x_2196:
[----:B------:R-:W-:Y:S02]  /*2a760*/  IMAD.MOV.U32 R12, RZ, RZ, 0x1f ;  /* 0x0000001fff0c7424 */ /* 0x000fe400078e00ff */
[----:B------:R-:W-:Y:S02]  /*2a770*/  IMAD.MOV.U32 R11, RZ, RZ, 0x1f ;  /* 0x0000001fff0b7424 */ /* 0x000fe400078e00ff */
[----:B------:R-:W-:-:S05]  /*2a780*/  IMAD.MOV.U32 R4, RZ, RZ, R14 ;  /* 0x000000ffff047224 */ /* 0x000fca00078e000e */
[----:B------:R-:W-:-:S05]  /*2a790*/  SEL R4, R4, RZ, P5 ;  /* 0x000000ff04047207 */ /* 0x000fca0002800000 */
[----:B------:R-:W-:-:S05]  /*2a7a0*/  IMAD.IADD R2, R2, 0x1, R4 ;  /* 0x0000000102027824 */ /* 0x000fca00078e0204 */
[----:B------:R-:W-:-:S07]  /*2a7b0*/  MOV R13, R2 ;  /* 0x00000002000d7202 */ /* 0x000fce0000000f00 */
[----:B------:R-:W-:Y:S05]  /*2a7c0*/  WARPSYNC.COLLECTIVE R15, `(.L_x_2197) ;  /* 0x000000000f087348 */ /* 0x000fea0003c00000 */
[----:B------:R0:W1:Y:S02]  /*2a7d0*/  SHFL.IDX P6, R14, R13, R12, R11 ;  /* 0x0000000c0d0e7389 */ /* 0x00006400000c000b */
[----:B01----:R-:W-:Y:S01]  /*2a7e0*/  ENDCOLLECTIVE ;  /* 0x000000000000791b */ /* 0x003fe20003800000 */
.L_x_2197:
[----:B------:R-:W-:Y:S01]  /*2a7f0*/  IMAD.MOV.U32 R16, RZ, RZ, R14 ;  /* 0x000000ffff107224 */ /* 0x000fe200078e000e */
[----:B------:R-:W-:Y:S06]  /*2a800*/  BRA `(.L_x_2198) ;  /* 0xffffffcc00c07947 */ /* 0x000fec000383ffff */
.L_x_2100:
[----:B------:R-:W-:Y:S01]  /*2a810*/  BSSY B0, `(.L_x_2199) ;  /* 0x0000008000007945 */ /* 0x000fe20003800000 */
[----:B-----5:R-:W-:Y:S01]  /*2a820*/  IMAD.MOV.U32 R13, RZ, RZ, R3 ;  /* 0x000000ffff0d7224 */ /* 0x020fe200078e0003 */
[----:B0-----:R-:W-:Y:S01]  /*2a830*/  MOV R11, RZ ;  /* 0x000000ff000b7202 */ /* 0x001fe20000000f00 */
[----:B------:R-:W-:Y:S02]  /*2a840*/  IMAD.MOV.U32 R12, RZ, RZ, 0x1 ;  /* 0x00000001ff0c7424 */ /* 0x000fe400078e00ff */
[----:B------:R-:W-:-:S07]  /*2a850*/  IMAD.MOV.U32 R15, RZ, RZ, -0x1 ;  /* 0xffffffffff0f7424 */ /* 0x000fce00078e00ff */
[----:B-1----:R-:W-:Y:S05]  /*2a860*/  WARPSYNC.COLLECTIVE R15, `(.L_x_2200) ;  /* 0x000000000f087348 */ /* 0x002fea0003c00000 */
[----:B------:R0:W2:Y:S02]  /*2a870*/  SHFL.UP P6, R14, R13, R12, R11 ;  /* 0x0400000c0d0e7389 */ /* 0x0000a400000c000b */
[----:B012---:R-:W-:Y:S01]  /*2a880*/  ENDCOLLECTIVE ;  /* 0x000000000000791b */ /* 0x007fe20003800000 */
.L_x_2200:
[----:B------:R-:W-:Y:S05]  /*2a890*/  BSYNC B0 ;  /* 0x0000000000007941 */ /* 0x000fea0003800000 */
.L_x_2199:
[----:B------:R-:W-:Y:S01]  /*2a8a0*/  SEL R2, R14, RZ, P1 ;  /* 0x000000ff0e027207 */ /* 0x000fe20000800000 */
[----:B------:R-:W-:Y:S01]  /*2a8b0*/  IMAD.MOV.U32 R12, RZ, RZ, 0x2 ;  /* 0x00000002ff0c7424 */ /* 0x000fe200078e00ff */
[----:B------:R-:W-:Y:S01]  /*2a8c0*/  MOV R15, 0xffffffff ;  /* 0xffffffff000f7802 */ /* 0x000fe20000000f00 */
[----:B------:R-:W-:Y:S02]  /*2a8d0*/  IMAD.MOV.U32 R11, RZ, RZ, RZ ;  /* 0x000000ffff0b7224 */ /* 0x000fe400078e00ff */
[----:B------:R-:W-:-:S04]  /*2a8e0*/  IMAD.IADD R2, R3, 0x1, R2 ;  /* 0x0000000103027824 */ /* 0x000fc800078e0202 */
[----:B------:R-:W-:-:S07]  /*2a8f0*/  IMAD.MOV.U32 R13, RZ, RZ, R2 ;  /* 0x000000ffff0d7224 */ /* 0x000fce00078e0002 */
[----:B------:R-:W-:Y:S05]  /*2a900*/  WARPSYNC.COLLECTIVE R15, `(.L_x_2201) ;  /* 0x000000000f087348 */ /* 0x000fea0003c00000 */
[----:B------:R0:W1:Y:S02]  /*2a910*/  SHFL.UP P6, R14, R13, R12, R11 ;  /* 0x0400000c0d0e7389 */ /* 0x00006400000c000b */
[----:B01----:R-:W-:Y:S01]  /*2a920*/  ENDCOLLECTIVE ;  /* 0x000000000000791b */ /* 0x003fe20003800000 */
.L_x_2201:
        /* <DEDUP_REMOVED lines=8> */
.L_x_2202:
        /* <DEDUP_REMOVED lines=8> */
.L_x_2203:
[----:B------:R-:W-:Y:S01]  /*2aa30*/  MOV R12, 0x10 ;  /* 0x00000010000c7802 */ /* 0x000fe20000000f00 */
[----:B------:R-:W-:-:S05]  /*2aa40*/  IMAD.MOV.U32 R4, RZ, RZ, R14 ;  /* 0x000000ffff047224 */ /* 0x000fca00078e000e */
[----:B------:R-:W-:-:S05]  /*2aa50*/  SEL R4, R4, RZ, P4 ;  /* 0x000000ff04047207 */ /* 0x000fca0002000000 */
[----:B------:R-:W-:-:S04]  /*2aa60*/  IMAD.IADD R2, R2, 0x1, R4 ;  /* 0x0000000102027824 */ /* 0x000fc800078e0204 */
[----:B------:R-:W-:-:S07]  /*2aa70*/  IMAD.MOV.U32 R13, RZ, RZ, R2 ;  /* 0x000000ffff0d7224 */ /* 0x000fce00078e0002 */
[----:B------:R-:W-:Y:S05]  /*2aa80*/  WARPSYNC.COLLECTIVE R15, `(.L_x_2204) ;  /* 0x000000000f087348 */ /* 0x000fea0003c00000 */
[----:B------:R0:W1:Y:S02]  /*2aa90*/  SHFL.UP P6, R14, R13, R12, R11 ;  /* 0x0400000c0d0e7389 */ /* 0x00006400000c000b */
[----:B01----:R-:W-:Y:S01]  /*2aaa0*/  ENDCOLLECTIVE ;  /* 0x000000000000791b */ /* 0x003fe20003800000 */
.L_x_2204:
        /* <DEDUP_REMOVED lines=9> */
.L_x_2205:
[----:B------:R-:W-:Y:S01]  /*2ab40*/  MOV R16, R14 ;  /* 0x0000000e00107202 */ /* 0x000fe20000000f00 */
[----:B------:R-:W-:Y:S06]  /*2ab50*/  BRA `(.L_x_2206) ;  /* 0xffffffcc008c7947 */ /* 0x000fec000383ffff */
.L_x_2102:
[----:B------:R-:W-:Y:S01]  /*2ab60*/  BSSY B0, `(.L_x_2207) ;  /* 0x0000006000007945 */ /* 0x000fe20003800000 */
[----:B------:R-:W-:Y:S01]  /*2ab70*/  PLOP3.LUT P6, PT, P6, PT, PT, 0x8, 0x0 ;  /* 0x000000000000781c */ /* 0x000fe200037ce170 */
[----:B------:R-:W-:-:S12]  /*2ab80*/  IMAD.MOV.U32 R15, RZ, RZ, -0x1 ;  /* 0xffffffffff0f7424 */ /* 0x000fd800078e00ff */
[----:B01----:R-:W-:Y:S05]  /*2ab90*/  WARPSYNC.COLLECTIVE R15, `(.L_x_2208) ;  /* 0x000000000f087348 */ /* 0x003fea0003c00000 */
[----:B------:R-:W-:Y:S01]  /*2aba0*/  VOTE.ANY R14, PT, P6 ;  /* 0x00000000000e7806 */ /* 0x000fe200030e0100 */
[----:B01----:R-:W-:Y:S06]  /*2abb0*/  ENDCOLLECTIVE ;  /* 0x000000000000791b */ /* 0x003fec0003800000 */
.L_x_2208:
[----:B------:R-:W-:Y:S05]  /*2abc0*/  BSYNC B0 ;  /* 0x0000000000007941 */ /* 0x000fea0003800000 */
.L_x_2207:
[----:B------:R-:W-:Y:S01]  /*2abd0*/  IMAD.MOV.U32 R5, RZ, RZ, R14 ;  /* 0x000000ffff057224 */ /* 0x000fe200078e000e */
[----:B------:R-:W-:Y:S01]  /*2abe0*/  MOV R15, 0xffffffff ;  /* 0xffffffff000f7802 */ /* 0x000fe20000000f00 */
[----:B------:R-:W-:Y:S02]  /*2abf0*/  IMAD.MOV.U32 R13, RZ, RZ, R3 ;  /* 0x000000ffff0d7224 */ /* 0x000fe400078e0003 */
[----:B------:R-:W0:Y:S01]  /*2ac00*/  POPC R6, R5 ;  /* 0x0000000500067309 */ /* 0x000e220000000000 */
[----:B------:R-:W-:Y:S02]  /*2ac10*/  IMAD.MOV.U32 R11, RZ, RZ, 0x1f ;  /* 0x0000001fff0b7424 */ /* 0x000fe400078e00ff */
[----:B0-----:R-:W-:-:S07]  /*2ac20*/  IMAD.MOV.U32 R12, RZ, RZ, R6 ;  /* 0x000000ffff0c7224 */ /* 0x001fce00078e0006 */
[----:B------:R-:W-:Y:S05]  /*2ac30*/  WARPSYNC.COLLECTIVE R15, `(.L_x_2209) ;  /* 0x000000000f087348 */ /* 0x000fea0003c00000 */
[----:B------:R0:W1:Y:S02]  /*2ac40*/  SHFL.IDX P6, R14, R13, R12, R11 ;  /* 0x0000000c0d0e7389 */ /* 0x00006400000c000b */
[----:B01----:R-:W-:Y:S01]  /*2ac50*/  ENDCOLLECTIVE ;  /* 0x000000000000791b */ /* 0x003fe20003800000 */
.L_x_2209:
[----:B------:R-:W-:Y:S01]  /*2ac60*/  IMAD.MOV.U32 R17, RZ, RZ, R14 ;  /* 0x000000ffff117224 */ /* 0x000fe200078e000e */
[----:B------:R-:W-:Y:S06]  /*2ac70*/  BRA `(.L_x_2210) ;  /* 0xffffffcc007c7947 */ /* 0x000fec000383ffff */
.L_x_2104:
[----:B------:R-:W-:Y:S01]  /*2ac80*/  BSSY B0, `(.L_x_2211) ;  /* 0x0000007000007945 */ /* 0x000fe20003800000 */
[----:B------:R-:W-:Y:S02]  /*2ac90*/  IMAD.MOV.U32 R13, RZ, RZ, R2 ;  /* 0x000000ffff0d7224 */ /* 0x000fe400078e0002 */
[----:B------:R-:W-:Y:S02]  /*2aca0*/  IMAD.MOV.U32 R11, RZ, RZ, 0x1f ;  /* 0x0000001fff0b7424 */ /* 0x000fe400078e00ff */
[----:B------:R-:W-:-:S07]  /*2acb0*/  IMAD.MOV.U32 R15, RZ, RZ, -0x1 ;  /* 0xffffffffff0f7424 */ /* 0x000fce00078e00ff */
[----:B-123--:R-:W-:Y:S05]  /*2acc0*/  WARPSYNC.COLLECTIVE R15, `(.L_x_2212) ;  /* 0x000000000f087348 */ /* 0x00efea0003c00000 */
[----:B------:R0:W4:Y:S02]  /*2acd0*/  SHFL.IDX P6, R14, R13, R12, R11 ;  /* 0x0000000c0d0e7389 */ /* 0x00012400000c000b */
[----:B01234-:R-:W-:Y:S01]  /*2ace0*/  ENDCOLLECTIVE ;  /* 0x000000000000791b */ /* 0x01ffe20003800000 */
.L_x_2212:
[----:B------:R-:W-:Y:S05]  /*2acf0*/  BSYNC B0 ;  /* 0x0000000000007941 */ /* 0x000fea0003800000 */
.L_x_2211:
[----:B------:R-:W-:Y:S01]  /*2ad00*/  IMAD.MOV.U32 R2, RZ, RZ, R14 ;  /* 0x000000ffff027224 */ /* 0x000fe200078e000e */
[----:B------:R-:W-:Y:S06]  /*2ad10*/  BRA `(.L_x_2213) ;  /* 0xffffffcc00707947 */ /* 0x000fec000383ffff */
.L_x_2108:
[----:B0-----:R0:W1:Y:S02]  /*2ad20*/  SYNCS.PHASECHK.TRANS64.TRYWAIT P0, [R0+URZ+0x2a820], R3 ;  /* 0x02a82003000075a7 */ /* 0x001064000800017f */
[----:B-1----:R-:W-:Y:S05]  /*2ad30*/  @!P0 NANOSLEEP.SYNCS 0x989680 ;  /* 0x009896800000895d */ /* 0x002fea0003900000 */
[----:B------:R-:W1:Y:S02]  /*2ad40*/  @!P0 SYNCS.PHASECHK.TRANS64 P0, [R0+URZ+0x2a820], R3 ;  /* 0x02a82003000085a7 */ /* 0x000e64000800007f */
[----:B-1----:R-:W-:Y:S05]  /*2ad50*/  @!P0 BRA `(.L_x_2108) ;  /* 0xfffffffc00f08947 */ /* 0x002fea000383ffff */
[----:B------:R-:W-:Y:S05]  /*2ad60*/  BRA `(.L_x_2214) ;  /* 0xffffffd000f87947 */ /* 0x000fea000383ffff */
.L_x_2109:
[----:B------:R-:W1:Y:S01]  /*2ad70*/  S2R R2, SR_TID.X ;  /* 0x0000000000027919 */ /* 0x000e620000002100 */
[----:B------:R-:W-:Y:S01]  /*2ad80*/  BSSY B0, `(.L_x_2215) ;  /* 0x000000a000007945 */ /* 0x000fe20003800000 */
[----:B------:R-:W-:Y:S02]  /*2ad90*/  IMAD.MOV.U32 R12, RZ, RZ, RZ ;  /* 0x000000ffff0c7224 */ /* 0x000fe400078e00ff */
[----:B------:R-:W-:Y:S02]  /*2ada0*/  IMAD.MOV.U32 R11, RZ, RZ, 0x1f ;  /* 0x0000001fff0b7424 */ /* 0x000fe400078e00ff */
[----:B------:R-:W-:Y:S01]  /*2adb0*/  IMAD.MOV.U32 R15, RZ, RZ, -0x1 ;  /* 0xffffffffff0f7424 */ /* 0x000fe200078e00ff */
[----:B-1----:R-:W-:-:S04]  /*2adc0*/  SHF.R.U32.HI R2, RZ, 0x5, R2 ;  /* 0x00000005ff027819 */ /* 0x002fc80000011602 */
[----:B------:R-:W-:-:S04]  /*2add0*/  LOP3.LUT R2, R2, 0x3, RZ, 0xc0, !PT ;  /* 0x0000000302027812 */ /* 0x000fc800078ec0ff */
[----:B------:R-:W-:-:S07]  /*2ade0*/  MOV R13, R2 ;  /* 0x00000002000d7202 */ /* 0x000fce0000000f00 */
[----:B0-----:R-:W-:Y:S05]  /*2adf0*/  WARPSYNC.COLLECTIVE R15, `(.L_x_2216) ;  /* 0x000000000f087348 */ /* 0x001fea0003c00000 */
[----:B------:R1:W2:Y:S02]  /*2ae00*/  SHFL.IDX P6, R14, R13, R12, R11 ;  /* 0x0000000c0d0e7389 */ /* 0x0002a400000c000b */
[----:B012---:R-:W-:Y:S01]  /*2ae10*/  ENDCOLLECTIVE ;  /* 0x000000000000791b */ /* 0x007fe20003800000 */
.L_x_2216:
[----:B------:R-:W-:Y:S05]  /*2ae20*/  BSYNC B0 ;  /* 0x0000000000007941 */ /* 0x000fea0003800000 */
.L_x_2215:
[----:B------:R-:W-:Y:S05]  /*2ae30*/  BRA `(.L_x_2217) ;  /* 0xffffffd000e07947 */ /* 0x000fea000383ffff */
.L_x_2110:
[----:B------:R-:W-:Y:S01]  /*2ae40*/  BSSY B0, `(.L_x_2218) ;  /* 0x0000006000007945 */ /* 0x000fe20003800000 */
[----:B------:R-:W-:-:S07]  /*2ae50*/  IMAD.MOV.U32 R15, RZ, RZ, -0x1 ;  /* 0xffffffffff0f7424 */ /* 0x000fce00078e00ff */
[----:B01----:R-:W-:Y:S05]  /*2ae60*/  WARPSYNC.COLLECTIVE R15, `(.L_x_2219) ;  /* 0x000000000f0c7348 */ /* 0x003fea0003c00000 */
[----:B------:R-:W-:Y:S02]  /*2ae70*/  ELECT P6, UR62, PT ;  /* 0x00000000003e782f */ /* 0x000fe400038c0000 */
[----:B------:R-:W-:Y:S01]  /*2ae80*/  MOV R14, UR62 ;  /* 0x0000003e000e7c02 */ /* 0x000fe20008000f00 */
[----:B01----:R-:W-:Y:S10]  /*2ae90*/  ENDCOLLECTIVE ;  /* 0x000000000000791b */ /* 0x003ff40003800000 */
.L_x_2219:
[----:B------:R-:W-:Y:S05]  /*2aea0*/  BSYNC B0 ;  /* 0x0000000000007941 */ /* 0x000fea0003800000 */
.L_x_2218:
[----:B------:R-:W-:Y:S05]  /*2aeb0*/  BRA `(.L_x_2220) ;  /* 0xffffffd000d47947 */ /* 0x000fea000383ffff */
.L_x_2112:
[----:B0-----:R0:W1:Y:S02]  /*2aec0*/  SYNCS.PHASECHK.TRANS64.TRYWAIT P0, [R6+URZ], R5 ;  /* 0x00000005060075a7 */ /* 0x001064000800017f */
[----:B-1----:R-:W-:Y:S05]  /*2aed0*/  @!P0 NANOSLEEP.SYNCS 0x989680 ;  /* 0x009896800000895d */ /* 0x002fea0003900000 */
[----:B------:R-:W1:Y:S02]  /*2aee0*/  @!P0 SYNCS.PHASECHK.TRANS64 P0, [R6+URZ], R5 ;  /* 0x00000005060085a7 */ /* 0x000e64000800007f */
[----:B-1----:R-:W-:Y:S05]  /*2aef0*/  @!P0 BRA `(.L_x_2112) ;  /* 0xfffffffc00f08947 */ /* 0x002fea000383ffff */
[----:B------:R-:W-:Y:S05]  /*2af00*/  BRA `(.L_x_2221) ;  /* 0xffffffd400107947 */ /* 0x000fea000383ffff */
.L_x_2113:
[----:B-1----:R1:W2:Y:S02]  /*2af10*/  SYNCS.PHASECHK.TRANS64.TRYWAIT P0, [R7+URZ], R2 ;  /* 0x00000002070075a7 */ /* 0x0022a4000800017f */
[----:B--2---:R-:W-:Y:S05]  /*2af20*/  @!P0 NANOSLEEP.SYNCS 0x989680 ;  /* 0x009896800000895d */ /* 0x004fea0003900000 */
[----:B------:R-:W2:Y:S02]  /*2af30*/  @!P0 SYNCS.PHASECHK.TRANS64 P0, [R7+URZ], R2 ;  /* 0x00000002070085a7 */ /* 0x000ea4000800007f */
[----:B--2---:R-:W-:Y:S05]  /*2af40*/  @!P0 BRA `(.L_x_2113) ;  /* 0xfffffffc00f08947 */ /* 0x004fea000383ffff */
[----:B------:R-:W-:Y:S05]  /*2af50*/  BRA `(.L_x_2222) ;  /* 0xffffffd400047947 */ /* 0x000fea000383ffff */
.L_x_2115:
[----:B--2---:R2:W3:Y:S02]  /*2af60*/  SYNCS.PHASECHK.TRANS64.TRYWAIT P0, [R4+URZ], R5 ;  /* 0x00000005040075a7 */ /* 0x0044e4000800017f */
[----:B---3--:R-:W-:Y:S05]  /*2af70*/  @!P0 NANOSLEEP.SYNCS 0x989680 ;  /* 0x009896800000895d */ /* 0x008fea0003900000 */
[----:B------:R-:W3:Y:S02]  /*2af80*/  @!P0 SYNCS.PHASECHK.TRANS64 P0, [R4+URZ], R5 ;  /* 0x00000005040085a7 */ /* 0x000ee4000800007f */
[----:B---3--:R-:W-:Y:S05]  /*2af90*/  @!P0 BRA `(.L_x_2115) ;  /* 0xfffffffc00f08947 */ /* 0x008fea000383ffff */
[----:B------:R-:W-:Y:S05]  /*2afa0*/  BRA `(.L_x_2223) ;  /* 0xffffffd4000c7947 */ /* 0x000fea000383ffff */
.L_x_2224:
        /* <DEDUP_REMOVED lines=13> */
.L_x_3199:


//--------------------- .text._ZN7cutlass13device_kernelIN5flash11enable_sm90INS1_16FlashAttnFwdSm90INS1_25CollectiveMainloopFwdSm90ILi2EN4cute5tupleIJNS5_1CILi1EEES8_S8_EEENS6_IJNS7_ILi128EEESA_NS7_ILi192EEEEEELi128ENS_6half_tEfNS_4arch4Sm90ELb1ELb0ELb0ELb0ELb0ELb0ELb0ELb1ELb1ELb1ELb0ELb0EEENS1_21CollectiveEpilogueFwdINS6_IJSA_SA_SA_EEES9_SD_SF_Li256ELb0ELb1ELb0ELb0EEENS1_30DynamicPersistentTileSchedulerILi256ELi128ELb0ELb1ELb1EEEEEEEEEvNT_6ParamsE --------------------------
	.section	.text._ZN7cutlass13device_kernelIN5flash11enable_sm90INS1_16FlashAttnFwdSm90INS1_25CollectiveMainloopFwdSm90ILi2EN4cute5tupleIJNS5_1CILi1EEES8_S8_EEENS6_IJNS7_ILi128EEESA_NS7_ILi192EEEEEELi128ENS_6half_tEfNS_4arch4Sm90ELb1ELb0ELb0ELb0ELb0ELb0ELb0ELb1ELb1ELb1ELb0ELb0EEENS1_21CollectiveEpilogueFwdINS6_IJSA_SA_SA_EEES9_SD_SF_Li256ELb0ELb1ELb0ELb0EEENS1_30DynamicPersistentTileSchedulerILi256ELi128ELb0ELb1ELb1EEEEEEEEEvNT_6ParamsE,"ax",@progbits
	.align	128
.text._ZN7cutlass13device_kernelIN5flash11enable_sm90INS1_16FlashAttnFwdSm90INS1_25CollectiveMainloopFwdSm90ILi2EN4cute5tupleIJNS5_1CILi1EEES8_S8_EEENS6_IJNS7_ILi128EEESA_NS7_ILi192EEEEEELi128ENS_6half_tEfNS_4arch4Sm90ELb1ELb0ELb0ELb0ELb0ELb0ELb0ELb1ELb1ELb1ELb0ELb0EEENS1_21CollectiveEpilogueFwdINS6_IJSA_SA_SA_EEES9_SD_SF_Li256ELb0ELb1ELb0ELb0EEENS1_30DynamicPersistentTileSchedulerILi256ELi128ELb0ELb1ELb1EEEEEEEEEvNT_6ParamsE:
        .type           _ZN7cutlass13device_kernelIN5flash11enable_sm90INS1_16FlashAttnFwdSm90INS1_25CollectiveMainloopFwdSm90ILi2EN4cute5tupleIJNS5_1CILi1EEES8_S8_EEENS6_IJNS7_ILi128EEESA_NS7_ILi192EEEEEELi128ENS_6half_tEfNS_4arch4Sm90ELb1ELb0ELb0ELb0ELb0ELb0ELb0ELb1ELb1ELb1ELb0ELb0EEENS1_21CollectiveEpilogueFwdINS6_IJSA_SA_SA_EEES9_SD_SF_Li256ELb0ELb1ELb0ELb0EEENS1_30DynamicPersistentTileSchedulerILi256ELi128ELb0ELb1ELb1EEEEEEEEEvNT_6ParamsE,@function
        .size           _ZN7cutlass13device_kernelIN5flash11enable_sm90INS1_16FlashAttnFwdSm90INS1_25CollectiveMainloopFwdSm90ILi2EN4cute5tupleIJNS5_1CILi1EEES8_S8_EEENS6_IJNS7_ILi128EEESA_NS7_ILi192EEEEEELi128ENS_6half_tEfNS_4arch4Sm90ELb1ELb0ELb0ELb0ELb0ELb0ELb0ELb1ELb1ELb1ELb0ELb0EEENS1_21CollectiveEpilogueFwdINS6_IJSA_SA_SA_EEES9_SD_SF_Li256ELb0ELb1ELb0ELb0EEENS1_30DynamicPersistentTileSchedulerILi256ELi128ELb0ELb1ELb1EEEEEEEEEvNT_6ParamsE,(.L_x_3200 - _ZN7cutlass13device_kernelIN5flash11enable_sm90INS1_16FlashAttnFwdSm90INS1_25CollectiveMainloopFwdSm90ILi2EN4cute5tupleIJNS5_1CILi1EEES8_S8_EEENS6_IJNS7_ILi128EEESA_NS7_ILi192EEEEEELi128ENS_6half_tEfNS_4arch4Sm90ELb1ELb0ELb0ELb0ELb0ELb0ELb0ELb1ELb1ELb1ELb0ELb0EEENS1_21CollectiveEpilogueFwdINS6_IJSA_SA_SA_EEES9_SD_SF_Li256ELb0ELb1ELb0ELb0EEENS1_30DynamicPersistentTileSchedulerILi256ELi128ELb0ELb1ELb1EEEEEEEEEvNT_6ParamsE)
        .other          _ZN7cutlass13device_kernelIN5flash11enable_sm90INS1_16FlashAttnFwdSm90INS1_25CollectiveMainloopFwdSm90ILi2EN4cute5tupleIJNS5_1CILi1EEES8_S8_EEENS6_IJNS7_ILi128EEESA_NS7_ILi192EEEEEELi128ENS_6half_tEfNS_4arch4Sm90ELb1ELb0ELb0ELb0ELb0ELb0ELb0ELb1ELb1ELb1ELb0ELb0EEENS1_21CollectiveEpilogueFwdINS6_IJSA_SA_SA_EEES9_SD_SF_Li256ELb0ELb1ELb0ELb0EEENS1_30DynamicPersistentTileSchedulerILi256ELi128ELb0ELb1ELb1EEEEEEEEEvNT_6ParamsE,@"STO_CUDA_ENTRY STV_DEFAULT"
_ZN7cutlass13device_kernelIN5flash11enable_sm90INS1_16FlashAttnFwdSm90INS1_25CollectiveMainloopFwdSm90ILi2EN4cute5tupleIJNS5_1CILi1EEES8_S8_EEENS6_IJNS7_ILi128EEESA_NS7_ILi192EEEEEELi128ENS_6half_tEfNS_4arch4Sm90ELb1ELb0ELb0ELb0ELb0ELb0ELb0ELb1ELb1ELb1ELb0ELb0EEENS1_21CollectiveEpilogueFwdINS6_IJSA_SA_SA_EEES9_SD_SF_Li256ELb0ELb1ELb0ELb0EEENS1_30DynamicPersistentTileSchedulerILi256ELi128ELb0ELb1ELb1EEEEEEEEEvNT_6ParamsE:
        /* <DEDUP_REMOVED lines=18> */
.L_x_2226:
[----:B------:R-:W-:Y:S05]  /*0120*/  BSYNC B0 ;  /* 0x0000000000007941 */ /* 0x000fea0003800000 */
.L_x_2225:
        /* <DEDUP_REMOVED lines=41> */
.L_x_2227:
        /* <DEDUP_REMOVED lines=22> */
.L_x_2228:
        /* <DEDUP_REMOVED lines=18> */
.L_x_2229:
        /* <DEDUP_REMOVED lines=22> */
.L_x_2230:
        /* <DEDUP_REMOVED lines=22> */
.L_x_2231:
        /* <DEDUP_REMOVED lines=8> */
.L_x_2233:
        /* <DEDUP_REMOVED lines=11> */
[----:B------:R-:W-:Y:S01]  /*0a30*/  UMOV UR37, URZ ;  /* 0x0000003f00257c82 */ /* 0x000fe20008000000 */
[----:B------:R-:W-:Y:S01]  /*0a40*/  UMOV UR36, URZ ;  /* 0x0000003f00247c82 */ /* 0x000fe20008000000 */
[----:B0-----:R-:W0:Y:S02]  /*0a50*/  S2R R2, SR_TID.X ;  /* 0x0000000000027919 */ /* 0x001e240000002100 */
[----:B0-----:R-:W-:Y:S01]  /*0a60*/  VIADD R194, R2, 0xffffff80 ;  /* 0xffffff8002c27836 */ /* 0x001fe20000000000 */
[----:B--2---:R-:W-:-:S04]  /*0a70*/  R2UR UR5, R3 ;  /* 0x00000000030572ca */ /* 0x004fc800000e0000 */
[----:B------:R-:W-:-:S04]  /*0a80*/  SHF.R.S32.HI R3, RZ, 0x1f, R194 ;  /* 0x0000001fff037819 */ /* 0x000fc800000114c2 */
[CC--:B------:R-:W-:Y:S02]  /*0a90*/  LEA.HI R5, R3.reuse, R194.reuse, RZ, 0x7 ;  /* 0x000000c203057211 */ /* 0x0c0fe400078f38ff */
[-C--:B------:R-:W-:Y:S02]  /*0aa0*/  LEA.HI R2, R3, R194.reuse, RZ, 0x5 ;  /* 0x000000c203027211 */ /* 0x080fe400078f28ff */
[----:B------:R-:W-:Y:S02]  /*0ab0*/  LOP3.LUT R187, R5, 0xffffff80, RZ, 0xc0, !PT ;  /* 0xffffff8005bb7812 */ /* 0x000fe400078ec0ff */
[----:B------:R-:W-:Y:S01]  /*0ac0*/  LEA.HI R0, R3, R194, RZ, 0x4 ;  /* 0x000000c203007211 */ /* 0x000fe200078f20ff */
[----:B------:R-:W-:Y:S01]  /*0ad0*/  IMAD.SHL.U32 R2, R2, 0x20, RZ ;  /* 0x0000002002027824 */ /* 0x000fe200078e00ff */
[----:B------:R-:W-:Y:S01]  /*0ae0*/  SHF.R.S32.HI R188, RZ, 0x7, R5 ;  /* 0x00000007ffbc7819 */ /* 0x000fe20000011405 */
[----:B------:R-:W-:Y:S01]  /*0af0*/  IMAD.IADD R187, R194, 0x1, -R187 ;  /* 0x00000001c2bb7824 */ /* 0x000fe200078e0abb */
[----:B------:R-:W-:Y:S01]  /*0b00*/  SHF.R.S32.HI R9, RZ, 0x4, R0 ;  /* 0x00000004ff097819 */ /* 0x000fe20000011400 */
[----:B------:R-:W-:Y:S01]  /*0b10*/  ULOP3.LUT UR6, UR5, 0x1, URZ, 0xfc, !UPT ;  /* 0x0000000105067892 */ /* 0x000fe2000f8efc3f */
[----:B------:R-:W-:-:S02]  /*0b20*/  LOP3.LUT R7, R0, 0x3fffff0, RZ, 0xc0, !PT ;  /* 0x03fffff000077812 */ /* 0x000fc400078ec0ff */
[----:B------:R-:W-:Y:S01]  /*0b30*/  SHF.R.S32.HI R4, RZ, 0x1f, R187 ;  /* 0x0000001fff047819 */ /* 0x000fe200000114bb */
[----:B------:R-:W-:Y:S01]  /*0b40*/  UMOV UR5, URZ ;  /* 0x0000003f00057c82 */ /* 0x000fe20008000000 */
[----:B------:R-:W-:Y:S01]  /*0b50*/  LOP3.LUT R2, R2, 0xfffffc00, RZ, 0xc0, !PT ;  /* 0xfffffc0002027812 */ /* 0x000fe200078ec0ff */
[----:B------:R-:W-:Y:S01]  /*0b60*/  IMAD.IADD R7, R194, 0x1, -R7 ;  /* 0x00000001c2077824 */ /* 0x000fe200078e0a07 */
[----:B------:R-:W-:Y:S01]  /*0b70*/  LEA.HI R0, R0, R9, RZ, 0x1 ;  /* 0x0000000900007211 */ /* 0x000fe200078f08ff */
[----:B------:R-:W-:Y:S01]  /*0b80*/  IMAD.U32 R191, RZ, RZ, UR6 ;  /* 0x00000006ffbf7e24 */ /* 0x000fe2000f8e00ff */
[----:B------:R-:W-:Y:S01]  /*0b90*/  LEA.HI R6, R4, R187, RZ, 0x2 ;  /* 0x000000bb04067211 */ /* 0x000fe200078f10ff */
[----:B------:R-:W-:Y:S01]  /*0ba0*/  IMAD R7, R7, 0x40, R2 ;  /* 0x0000004007077824 */ /* 0x000fe200078e0202 */
[----:B------:R-:W-:Y:S01]  /*0bb0*/  LOP3.LUT R0, R0, 0x1ffffffe, RZ, 0xc0, !PT ;  /* 0x1ffffffe00007812 */ /* 0x000fe200078ec0ff */
[----:B------:R-:W-:Y:S01]  /*0bc0*/  IMAD.U32 R186, RZ, RZ, UR5 ;  /* 0x00000005ffba7e24 */ /* 0x000fe2000f8e00ff */
[----:B------:R-:W-:-:S02]  /*0bd0*/  LEA.HI R2, R3, R194, RZ, 0x2 ;  /* 0x000000c203027211 */ /* 0x000fc400078f10ff */
[----:B------:R-:W-:Y:S01]  /*0be0*/  SHF.R.S32.HI R8, RZ, 0x2, R6 ;  /* 0x00000002ff087819 */ /* 0x000fe20000011406 */
[----:B------:R-:W-:Y:S01]  /*0bf0*/  IMAD.IADD R0, R9, 0x1, -R0 ;  /* 0x0000000109007824 */ /* 0x000fe200078e0a00 */
[----:B------:R-:W-:Y:S02]  /*0c00*/  SHF.R.S32.HI R11, RZ, 0x1f, R6 ;  /* 0x0000001fff0b7819 */ /* 0x000fe40000011406 */
[----:B------:R-:W-:Y:S01]  /*0c10*/  LOP3.LUT R9, R2, 0xfffffffc, RZ, 0xc0, !PT ;  /* 0xfffffffc02097812 */ /* 0x000fe200078ec0ff */
[----:B------:R-:W-:Y:S01]  /*0c20*/  IMAD R190, R0, 0x8, R7 ;  /* 0x0000000800be7824 */ /* 0x000fe200078e0207 */
[----:B------:R-:W-:Y:S02]  /*0c30*/  LEA.HI R3, R3, R194, RZ, 0x3 ;  /* 0x000000c203037211 */ /* 0x000fe400078f18ff */
[----:B------:R-:W-:Y:S01]  /*0c40*/  LEA.HI R11, R11, R8, RZ, 0x3 ;  /* 0x000000080b0b7211 */ /* 0x000fe200078f18ff */
[----:B------:R-:W-:Y:S01]  /*0c50*/  IMAD.IADD R9, R194, 0x1, -R9 ;  /* 0x00000001c2097824 */ /* 0x000fe200078e0a09 */
[----:B------:R-:W-:-:S02]  /*0c60*/  LEA.HI R0, R5, R188, RZ, 0x1 ;  /* 0x000000bc05007211 */ /* 0x000fc400078f08ff */
[----:B------:R-:W-:Y:S02]  /*0c70*/  LOP3.LUT R5, R3, 0xfffffff8, RZ, 0xc0, !PT ;  /* 0xfffffff803057812 */ /* 0x000fe400078ec0ff */
[----:B------:R-:W-:Y:S02]  /*0c80*/  LOP3.LUT R11, R11, 0xfffffff8, RZ, 0xc0, !PT ;  /* 0xfffffff80b0b7812 */ /* 0x000fe400078ec0ff */
[----:B------:R-:W-:Y:S01]  /*0c90*/  LEA.HI R4, R4, R187, RZ, 0x5 ;  /* 0x000000bb04047211 */ /* 0x000fe200078f28ff */
[----:B------:R-:W-:Y:S01]  /*0ca0*/  IMAD.IADD R22, R194, 0x1, -R5 ;  /* 0x00000001c2167824 */ /* 0x000fe200078e0a05 */
[----:B------:R-:W-:Y:S01]  /*0cb0*/  LEA.HI R2, R9, R9, RZ, 0x1 ;  /* 0x0000000909027211 */ /* 0x000fe200078f08ff */
[----:B------:R-:W-:Y:S01]  /*0cc0*/  IMAD.IADD R11, R8, 0x1, -R11 ;  /* 0x00000001080b7824 */ /* 0x000fe200078e0a0b */
[----:B------:R-:W-:Y:S01]  /*0cd0*/  SHF.R.S32.HI R4, RZ, 0x5, R4 ;  /* 0x00000005ff047819 */ /* 0x000fe20000011404 */
[----:B------:R-:W-:Y:S01]  /*0ce0*/  IMAD.SHL.U32 R16, R22, 0x8, RZ ;  /* 0x0000000816107824 */ /* 0x000fe200078e00ff */
[----:B------:R-:W-:-:S02]  /*0cf0*/  LOP3.LUT R7, R0, 0x3fffffe, RZ, 0xc0, !PT ;  /* 0x03fffffe00077812 */ /* 0x000fc400078ec0ff */
[----:B------:R-:W-:Y:S01]  /*0d00*/  LOP3.LUT R2, R2, 0x1ffffffe, RZ, 0xc0, !PT ;  /* 0x1ffffffe02027812 */ /* 0x000fe200078ec0ff */
[----:B------:R-:W-:Y:S01]  /*0d10*/  IMAD R4, R4, 0x10, R11 ;  /* 0x0000001004047824 */ /* 0x000fe200078e020b */
[----:B------:R-:W-:Y:S01]  /*0d20*/  LOP3.LUT R6, R6, 0x7ffffffc, RZ, 0xc0, !PT ;  /* 0x7ffffffc06067812 */ /* 0x000fe200078ec0ff */
[----:B------:R-:W-:Y:S01]  /*0d30*/  IMAD.IADD R7, R188, 0x1, -R7 ;  /* 0x00000001bc077824 */ /* 0x000fe200078e0a07 */
[----:B------:R-:W-:Y:S01]  /*0d40*/  SHF.R.S32.HI R185, RZ, 0x3, R3 ;  /* 0x00000003ffb97819 */ /* 0x000fe20000011403 */
[----:B------:R-:W-:Y:S01]  /*0d50*/  VIADD R19, R16, 0x40 ;  /* 0x0000004010137836 */ /* 0x000fe20000000000 */
[----:B------:R-:W-:Y:S01]  /*0d60*/  SHF.R.S32.HI R193, RZ, 0x1f, R16 ;  /* 0x0000001fffc17819 */ /* 0x000fe20000011410 */
[----:B------:R-:W-:Y:S02]  /*0d70*/  IMAD.IADD R2, R9, 0x1, -R2 ;  /* 0x0000000109027824 */ /* 0x000fe400078e0a02 */
[----:B------:R-:W-:Y:S01]  /*0d80*/  IMAD R189, R7, 0x40, R4 ;  /* 0x0000004007bd7824 */ /* 0x000fe200078e0204 */
[----:B------:R-:W-:Y:S01]  /*0d90*/  SHF.R.S32.HI R192, RZ, 0x1f, R19 ;  /* 0x0000001fffc07819 */ /* 0x000fe20000011413 */
[----:B------:R-:W-:-:S02]  /*0da0*/  IMAD.IADD R17, R187, 0x1, -R6 ;  /* 0x00000001bb117824 */ /* 0x000fc400078e0a06 */
[----:B------:R-:W-:-:S07]  /*0db0*/  IMAD R18, R2, 0x8, R189 ;  /* 0x0000000802127824 */ /* 0x000fce00078e02bd */
.L_x_2284:
[----:B------:R-:W-:Y:S01]  /*0dc0*/  ULDC UR5, c[0x0][0xc60] ;  /* 0x0003180000057ab9 */ /* 0x000fe20000000800 */
[----:B------:R-:W-:Y:S01]  /*0dd0*/  UMOV UR8, UR4 ;  /* 0x0000000400087c82 */ /* 0x000fe20008000000 */
[----:B------:R-:W-:-:S11]  /*0de0*/  UISETP.NE.AND UP0, UPT, UR5, 0x1, UPT ;  /* 0x000000010500788c */ /* 0x000fd6000bf05270 */
[----:B------:R-:W-:Y:S01]  /*0df0*/  @UP0 ULDC UR6, c[0x0][0xc64] ;  /* 0x0003190000060ab9 */ /* 0x000fe20000000800 */
[----:B------:R-:W-:Y:S01]  /*0e00*/  @UP0 ULDC UR9, c[0x0][0xc68] ;  /* 0x00031a0000090ab9 */ /* 0x000fe20000000800 */
[----:B------:R-:W-:-:S04]  /*0e10*/  UIMAD.WIDE.U32 UR6, UR4, UR6, URZ ;  /* 0x00000006040672a5 */ /* 0x000fc8000f8e003f */
[----:B------:R-:W-:-:S03]  /*0e20*/  @UP0 USHF.R.U32.HI UR8, URZ, UR9, UR7 ;  /* 0x000000093f080299 */ /* 0x000fc60008011607 */
[----:B------:R-:W-:Y:S02]  /*0e30*/  ULDC UR6, c[0x0][0xc78] ;  /* 0x00031e0000067ab9 */ /* 0x000fe40000000800 */
[----:B------:R-:W-:Y:S02]  /*0e40*/  UISETP.GE.AND UP0, UPT, UR8, UR6, UPT ;  /* 0x000000060800728c */ /* 0x000fe4000bf06270 */
[----:B------:R-:W-:-:S04]  /*0e50*/  UIADD3 UR6, -UR8, URZ, URZ ;  /* 0x0000003f08067290 */ /* 0x000fc8000fffe13f */
[----:B------:R-:W-:Y:S01]  /*0e60*/  PLOP3.LUT P0, PT, PT, PT, UP0, 0x80, 0x0 ;  /* 0x000000000000781c */ /* 0x000fe20003f0f008 */
[----:B------:R-:W-:-:S12]  /*0e70*/  UIMAD UR9, UR5, UR6, UR4 ;  /* 0x00000006050972a4 */ /* 0x000fd8000f8e0204 */
[----:B012345:R-:W-:Y:S05]  /*0e80*/  @!P0 BRA `(.L_x_2234) ;  /* 0x0000000000208947 */ /* 0x03ffea0003800000 */
        /* <DEDUP_REMOVED lines=8> */
.L_x_2234:
[----:B------:R-:W-:Y:S01]  /*0f10*/  ULDC UR7, c[0x0][0xc54] ;  /* 0x0003150000077ab9 */ /* 0x000fe20000000800 */
[----:B------:R-:W-:Y:S01]  /*0f20*/  UMOV UR6, UR9 ;  /* 0x0000000900067c82 */ /* 0x000fe20008000000 */
[----:B------:R-:W-:-:S11]  /*0f30*/  UISETP.NE.AND UP0, UPT, UR7, 0x1, UPT ;  /* 0x000000010700788c */ /* 0x000fd6000bf05270 */
[----:B------:R-:W-:Y:S02]  /*0f40*/  @UP0 ULDC.64 UR10, c[0x0][0xc58] ;  /* 0x00031600000a0ab9 */ /* 0x000fe40000000a00 */
[----:B------:R-:W-:-:S04]  /*0f50*/  UIMAD.WIDE.U32 UR4, UR9, UR10, URZ ;  /* 0x0000000a090472a5 */ /* 0x000fc8000f8e003f */
[----:B------:R-:W-:-:S04]  /*0f60*/  @UP0 USHF.R.U32.HI UR6, URZ, UR11, UR5 ;  /* 0x0000000b3f060299 */ /* 0x000fc80008011605 */
[----:B------:R-:W-:-:S12]  /*0f70*/  UIMAD UR4, UR6, UR7, URZ ;  /* 0x00000007060472a4 */ /* 0x000fd8000f8e023f */
.L_x_2235:
[----:B------:R-:W-:Y:S01]  /*0f80*/  ULDC.64 UR12, c[0x0][0x418] ;  /* 0x00010600000c7ab9 */ /* 0x000fe20000000a00 */
[----:B------:R-:W-:Y:S01]  /*0f90*/  ULOP3.LUT UR6, URZ, UR6, URZ, 0x33, !UPT ;  /* 0x000000063f067292 */ /* 0x000fe2000f8e333f */
[----:B------:R-:W-:Y:S01]  /*0fa0*/  PLOP3.LUT P0, PT, PT, PT, PT, 0x80, 0x0 ;  /* 0x000000000000781c */ /* 0x000fe20003f0f070 */
[----:B------:R-:W-:Y:S01]  /*0fb0*/  UISETP.NE.U32.AND UP0, UPT, UR12, URZ, UPT ;  /* 0x0000003f0c00728c */ /* 0x000fe2000bf05070 */
[----:B------:R-:W-:Y:S01]  /*0fc0*/  CS2R R88, SRZ ;  /* 0x0000000000587805 */ /* 0x000fe2000001ff00 */
[----:B------:R-:W-:Y:S01]  /*0fd0*/  ULDC UR5, c[0x0][0xc3c] ;  /* 0x00030f0000057ab9 */ /* 0x000fe20000000800 */
[----:B------:R-:W-:Y:S01]  /*0fe0*/  ULDC UR12, c[0x0][0x448] ;  /* 0x00011200000c7ab9 */ /* 0x000fe20000000800 */
[----:B------:R-:W-:Y:S01]  /*0ff0*/  UIADD3 UR6, UR6, UR5, URZ ;  /* 0x0000000506067290 */ /* 0x000fe2000fffe03f */
[----:B------:R-:W-:Y:S01]  /*1000*/  CS2R R86, SRZ ;  /* 0x0000000000567805 */ /* 0x000fe2000001ff00 */
[----:B------:R-:W-:Y:S01]  /*1010*/  UISETP.NE.AND UP2, UPT, UR12, 0x1, UPT ;  /* 0x000000010c00788c */ /* 0x000fe2000bf45270 */
[----:B------:R-:W-:Y:S01]  /*1020*/  CS2R R84, SRZ ;  /* 0x0000000000547805 */ /* 0x000fe2000001ff00 */
[----:B------:R-:W-:Y:S01]  /*1030*/  UIADD3 UR4, UR9, -UR4, URZ ;  /* 0x8000000409047290 */ /* 0x000fe2000fffe03f */
[----:B------:R-:W-:Y:S01]  /*1040*/  CS2R R82, SRZ ;  /* 0x0000000000527805 */ /* 0x000fe2000001ff00 */
[----:B------:R-:W-:Y:S01]  /*1050*/  USHF.L.U32 UR60, UR6, 0x7, URZ ;  /* 0x00000007063c7899 */ /* 0x000fe2000800063f */
[----:B------:R-:W-:Y:S01]  /*1060*/  CS2R R80, SRZ ;  /* 0x0000000000507805 */ /* 0x000fe2000001ff00 */
[----:B------:R-:W-:Y:S01]  /*1070*/  ULDC UR11, c[0x0][0xc54] ;  /* 0x00031500000b7ab9 */ /* 0x000fe20000000800 */
[----:B------:R-:W-:Y:S01]  /*1080*/  UISETP.NE.AND.EX UP0, UPT, UR13, URZ, UPT, UP0 ;  /* 0x0000003f0d00728c */ /* 0x000fe2000bf05300 */
[----:B------:R-:W-:Y:S01]  /*1090*/  CS2R R78, SRZ ;  /* 0x00000000004e7805 */ /* 0x000fe2000001ff00 */
[----:B------:R-:W-:Y:S01]  /*10a0*/  UIADD3 UR6, UR60, 0x7f, URZ ;  /* 0x0000007f3c067890 */ /* 0x000fe2000fffe03f */
[----:B------:R-:W-:Y:S01]  /*10b0*/  CS2R R76, SRZ ;  /* 0x00000000004c7805 */ /* 0x000fe2000001ff00 */
[----:B------:R-:W-:Y:S01]  /*10c0*/  UIMAD UR11, UR8, UR11, UR4 ;  /* 0x0000000b080b72a4 */ /* 0x000fe2000f8e0204 */
[----:B------:R-:W-:Y:S01]  /*10d0*/  CS2R R74, SRZ ;  /* 0x00000000004a7805 */ /* 0x000fe2000001ff00 */
[----:B------:R-:W-:Y:S01]  /*10e0*/  ULDC UR61, c[0x0][0x424] ;  /* 0x00010900003d7ab9 */ /* 0x000fe20000000800 */
[----:B------:R-:W-:Y:S01]  /*10f0*/  ULDC UR7, c[0x0][0x288] ;  /* 0x0000a20000077ab9 */ /* 0x000fe20000000800 */
[----:B------:R-:W-:Y:S01]  /*1100*/  @UP2 ULDC UR4, c[0x0][0x44c] ;  /* 0x0001130000042ab9 */ /* 0x000fe20000000800 */
[----:B------:R-:W-:Y:S01]  /*1110*/  UIADD3 UR7, -UR7, 0x80, URZ ;  /* 0x0000008007077890 */ /* 0x000fe2000fffe13f */
[----:B------:R-:W-:Y:S01]  /*1120*/  CS2R R72, SRZ ;  /* 0x0000000000487805 */ /* 0x000fe2000001ff00 */
[----:B------:R-:W-:Y:S01]  /*1130*/  UIMAD.WIDE.U32 UR4, UR6, UR4, URZ ;  /* 0x00000004060472a5 */ /* 0x000fe2000f8e003f */
[----:B------:R-:W-:Y:S01]  /*1140*/  CS2R R70, SRZ ;  /* 0x0000000000467805 */ /* 0x000fe2000001ff00 */
[----:B------:R-:W-:Y:S01]  /*1150*/  USEL UR61, UR61, 0x1, UP0 ;  /* 0x000000013d3d7887 */ /* 0x000fe20008000000 */
[----:B------:R-:W-:Y:S01]  /*1160*/  CS2R R68, SRZ ;  /* 0x0000000000447805 */ /* 0x000fe2000001ff00 */
[----:B------:R-:W-:Y:S01]  /*1170*/  ULDC UR10, c[0x0][0x2f0] ;  /* 0x0000bc00000a7ab9 */ /* 0x000fe20000000800 */
[----:B------:R-:W-:Y:S01]  /*1180*/  @UP2 ULDC UR12, c[0x0][0x450] ;  /* 0x00011400000c2ab9 */ /* 0x000fe20000000800 */
[----:B------:R-:W-:Y:S01]  /*1190*/  UIMAD UR7, UR61, UR10, UR7 ;  /* 0x0000000a3d0772a4 */ /* 0x000fe2000f8e0207 */
[----:B------:R-:W-:Y:S01]  /*11a0*/  CS2R R66, SRZ ;  /* 0x0000000000427805 */ /* 0x000fe2000001ff00 */
[----:B------:R-:W-:Y:S01]  /*11b0*/  @UP2 USHF.R.U32.HI UR6, URZ, UR12, UR5 ;  /* 0x0000000c3f062299 */ /* 0x000fe20008011605 */
[----:B------:R-:W-:Y:S01]  /*11c0*/  CS2R R64, SRZ ;  /* 0x0000000000407805 */ /* 0x000fe2000001ff00 */
[----:B------:R-:W-:Y:S01]  /*11d0*/  UIMAD UR4, UR61, UR10, 0x7f ;  /* 0x0000007f3d0474a4 */ /* 0x000fe2000f8e020a */
[----:B------:R-:W-:Y:S01]  /*11e0*/  CS2R R62, SRZ ;  /* 0x00000000003e7805 */ /* 0x000fe2000001ff00 */
[----:B------:R-:W-:Y:S01]  /*11f0*/  UIADD3 UR6, UR7, UR6, URZ ;  /* 0x0000000607067290 */ /* 0x000fe2000fffe03f */
[----:B------:R-:W-:Y:S01]  /*1200*/  CS2R R60, SRZ ;  /* 0x00000000003c7805 */ /* 0x000fe2000001ff00 */
[----:B------:R-:W-:Y:S01]  /*1210*/  USHF.R.S32.HI UR5, URZ, 0x1f, UR4 ;  /* 0x0000001f3f057899 */ /* 0x000fe20008011404 */
[----:B------:R-:W-:Y:S01]  /*1220*/  CS2R R58, SRZ ;  /* 0x00000000003a7805 */ /* 0x000fe2000001ff00 */
[----:B------:R-:W-:Y:S01]  /*1230*/  USHF.R.S32.HI UR7, URZ, 0x1f, UR6 ;  /* 0x0000001f3f077899 */ /* 0x000fe20008011406 */
[----:B------:R-:W-:Y:S01]  /*1240*/  CS2R R56, SRZ ;  /* 0x0000000000387805 */ /* 0x000fe2000001ff00 */
[----:B------:R-:W-:Y:S01]  /*1250*/  ULEA.HI UR5, UR5, UR4, URZ, 0x7 ;  /* 0x0000000405057291 */ /* 0x000fe2000f8f383f */
[----:B------:R-:W-:Y:S01]  /*1260*/  CS2R R54, SRZ ;  /* 0x0000000000367805 */ /* 0x000fe2000001ff00 */
[----:B------:R-:W-:Y:S01]  /*1270*/  ULEA.HI UR7, UR7, UR6, URZ, 0x7 ;  /* 0x0000000607077291 */ /* 0x000fe2000f8f383f */
[----:B------:R-:W-:Y:S01]  /*1280*/  CS2R R52, SRZ ;  /* 0x0000000000347805 */ /* 0x000fe2000001ff00 */
[----:B------:R-:W-:Y:S01]  /*1290*/  ULDC UR9, c[0x0][0xc48] ;  /* 0x0003120000097ab9 */ /* 0x000fe20000000800 */
[----:B------:R-:W-:Y:S01]  /*12a0*/  USHF.R.S32.HI UR6, URZ, 0x7, UR5 ;  /* 0x000000073f067899 */ /* 0x000fe20008011405 */
[----:B------:R-:W-:Y:S01]  /*12b0*/  CS2R R50, SRZ ;  /* 0x0000000000327805 */ /* 0x000fe2000001ff00 */
[----:B------:R-:W-:Y:S01]  /*12c0*/  UISETP.NE.AND UP1, UPT, UR9, 0x1, UPT ;  /* 0x000000010900788c */ /* 0x000fe2000bf25270 */
[----:B------:R-:W-:Y:S01]  /*12d0*/  CS2R R48, SRZ ;  /* 0x0000000000307805 */ /* 0x000fe2000001ff00 */
[----:B------:R-:W-:Y:S01]  /*12e0*/  USHF.R.S32.HI UR7, URZ, 0x7, UR7 ;  /* 0x000000073f077899 */ /* 0x000fe20008011407 */
[----:B------:R-:W-:Y:S01]  /*12f0*/  CS2R R46, SRZ ;  /* 0x00000000002e7805 */ /* 0x000fe2000001ff00 */
[----:B------:R-:W-:Y:S01]  /*1300*/  UMOV UR14, UR11 ;  /* 0x0000000b000e7c82 */ /* 0x000fe20008000000 */
[----:B------:R-:W-:Y:S01]  /*1310*/  CS2R R44, SRZ ;  /* 0x00000000002c7805 */ /* 0x000fe2000001ff00 */
[----:B------:R-:W-:Y:S01]  /*1320*/  UISETP.LT.AND UP0, UPT, UR6, UR7, UPT ;  /* 0x000000070600728c */ /* 0x000fe2000bf01270 */
[----:B------:R-:W-:-:S02]  /*1330*/  CS2R R42, SRZ ;  /* 0x00000000002a7805 */ /* 0x000fc4000001ff00 */
[----:B------:R-:W-:Y:S02]  /*1340*/  CS2R R90, SRZ ;  /* 0x00000000005a7805 */ /* 0x000fe4000001ff00 */
[----:B------:R-:W-:Y:S01]  /*1350*/  CS2R R98, SRZ ;  /* 0x0000000000627805 */ /* 0x000fe2000001ff00 */
[----:B------:R-:W-:Y:S01]  /*1360*/  USEL UR15, UR6, UR7, UP0 ;  /* 0x00000007060f7287 */ /* 0x000fe20008000000 */
[----:B------:R-:W-:Y:S01]  /*1370*/  CS2R R94, SRZ ;  /* 0x00000000005e7805 */ /* 0x000fe2000001ff00 */
[----:B------:R-:W-:Y:S01]  /*1380*/  @UP1 ULDC UR8, c[0x0][0xc4c] ;  /* 0x0003130000081ab9 */ /* 0x000fe20000000800 */
[----:B------:R-:W-:Y:S01]  /*1390*/  CS2R R92, SRZ ;  /* 0x00000000005c7805 */ /* 0x000fe2000001ff00 */
[----:B------:R-:W-:Y:S01]  /*13a0*/  UIMAD.WIDE.U32 UR4, UR11, UR8, URZ ;  /* 0x000000080b0472a5 */ /* 0x000fe2000f8e003f */
[----:B------:R-:W-:Y:S01]  /*13b0*/  CS2R R100, SRZ ;  /* 0x0000000000647805 */ /* 0x000fe2000001ff00 */
[----:B------:R-:W-:Y:S02]  /*13c0*/  UISETP.GE.AND UP0, UPT, UR15, 0x1, UPT ;  /* 0x000000010f00788c */ /* 0x000fe4000bf06270 */
[----:B------:R-:W-:Y:S01]  /*13d0*/  IMAD.U32 R106, RZ, RZ, UR15 ;  /* 0x0000000fff6a7e24 */ /* 0x000fe2000f8e00ff */
[----:B------:R-:W-:Y:S01]  /*13e0*/  @UP1 ULDC UR8, c[0x0][0xc50] ;  /* 0x0003140000081ab9 */ /* 0x000fe20000000800 */
[----:B------:R-:W-:Y:S01]  /*13f0*/  CS2R R102, SRZ ;  /* 0x0000000000667805 */ /* 0x000fe2000001ff00 */
[----:B------:R-:W-:Y:S01]  /*1400*/  @UP1 USHF.R.U32.HI UR14, URZ, UR8, UR5 ;  /* 0x000000083f0e1299 */ /* 0x000fe20008011605 */
[----:B------:R-:W-:-:S02]  /*1410*/  CS2R R96, SRZ ;  /* 0x0000000000607805 */ /* 0x000fc4000001ff00 */
[----:B------:R-:W-:Y:S02]  /*1420*/  PLOP3.LUT P1, PT, PT, PT, UP0, 0x80, 0x0 ;  /* 0x000000000000781c */ /* 0x000fe40003f2f008 */
[----:B------:R-:W-:Y:S01]  /*1430*/  CS2R R6, SRZ ;  /* 0x0000000000067805 */ /* 0x000fe2000001ff00 */
[----:B------:R-:W-:Y:S01]  /*1440*/  UIADD3 UR4, -UR14, URZ, URZ ;  /* 0x0000003f0e047290 */ /* 0x000fe2000fffe13f */
[----:B------:R-:W-:Y:S01]  /*1450*/  CS2R R104, SRZ ;  /* 0x0000000000687805 */ /* 0x000fe2000001ff00 */
[----:B------:R-:W-:Y:S02]  /*1460*/  IMAD.U32 R184, RZ, RZ, UR14 ;  /* 0x0000000effb87e24 */ /* 0x000fe4000f8e00ff */
[----:B------:R-:W-:-:S06]  /*1470*/  UIMAD UR4, UR9, UR4, UR11 ;  /* 0x00000004090472a4 */ /* 0x000fcc000f8e020b */
[----:B------:R-:W-:Y:S01]  /*1480*/  IMAD.U32 R23, RZ, RZ, UR4 ;  /* 0x00000004ff177e24 */ /* 0x000fe2000f8e00ff */
        /* <DEDUP_REMOVED lines=32> */
.L_x_2237:
[----:B------:R-:W-:Y:S02]  /*1690*/  R2UR UR6, R186 ;  /* 0x00000000ba0672ca */ /* 0x000fe400000e0000 */
[----:B------:R-:W-:-:S11]  /*16a0*/  R2UR UR5, R191 ;  /* 0x00000000bf0572ca */ /* 0x000fd600000e0000 */
[----:B------:R-:W-:Y:S02]  /*16b0*/  ULEA.HI UR4, UR6, UR6, URZ, 0x1 ;  /* 0x0000000606047291 */ /* 0x000fe4000f8f083f */
[----:B------:R-:W-:Y:S02]  /*16c0*/  IMAD.U32 R2, RZ, RZ, UR5 ;  /* 0x00000005ff027e24 */ /* 0x000fe4000f8e00ff */
[----:B------:R-:W-:-:S03]  /*16d0*/  ULOP3.LUT UR4, UR4, 0xfffffffe, URZ, 0xc0, !UPT ;  /* 0xfffffffe04047892 */ /* 0x000fc6000f8ec03f */
[----:B------:R-:W-:Y:S01]  /*16e0*/  ISETP.NE.AND P0, PT, R2, 0x3, PT ;  /* 0x000000030200780c */ /* 0x000fe20003f05270 */
[----:B------:R-:W-:-:S06]  /*16f0*/  UIADD3 UR4, UR6, -UR4, URZ ;  /* 0x8000000406047290 */ /* 0x000fcc000fffe03f */
[----:B------:R-:W-:-:S05]  /*1700*/  IMAD.U32 R0, RZ, RZ, UR4 ;  /* 0x00000004ff007e24 */ /* 0x000fca000f8e00ff */
[----:B------:R-:W-:-:S04]  /*1710*/  SHF.L.U32 R0, R0, 0x1f, RZ ;  /* 0x0000001f00007819 */ /* 0x000fc800000006ff */
[----:B------:R-:W0:Y:S02]  /*1720*/  SYNCS.PHASECHK.TRANS64.TRYWAIT P1, [UR38+0x34800], R0 ;  /* 0x03480000ff0075a7 */ /* 0x000e240008020166 */
[----:B0-----:R-:W-:Y:S05]  /*1730*/  @!P1 BRA `(.L_x_2238) ;  /* 0x000000e800609947 */ /* 0x001fea0003800000 */
.L_x_2388:
[----:B------:R-:W-:Y:S05]  /*1740*/  @!P0 BRA `(.L_x_2239) ;  /* 0x0000000000048947 */ /* 0x000fea0003800000 */
[----:B------:R-:W-:Y:S01]  /*1750*/  BPT.TRAP 0x1 ;  /* 0x000000040000795c */ /* 0x000fe20000300000 */
.L_x_2239:
[----:B------:R-:W-:Y:S02]  /*1760*/  IMAD.U32 R2, RZ, RZ, UR36 ;  /* 0x00000024ff027e24 */ /* 0x000fe4000f8e00ff */
[----:B0-----:R-:W-:-:S03]  /*1770*/  IMAD.U32 R3, RZ, RZ, UR37 ;  /* 0x00000025ff037e24 */ /* 0x001fc6000f8e00ff */
[----:B------:R-:W-:Y:S02]  /*1780*/  LEA R2, R2, UR38, 0x3 ;  /* 0x0000002602027c11 */ /* 0x000fe4000f8e18ff */
[----:B------:R-:W-:-:S04]  /*1790*/  SHF.L.U32 R3, R3, 0x1f, RZ ;  /* 0x0000001f03037819 */ /* 0x000fc800000006ff */
[----:B------:R0:W1:Y:S01]  /*17a0*/  SYNCS.PHASECHK.TRANS64.TRYWAIT P2, [R2+URZ+0x34830], R3 ;  /* 0x03483003020075a7 */ /* 0x000062000804017f */
[----:B------:R-:W-:Y:S05]  /*17b0*/  @!P0 BRA `(.L_x_2240) ;  /* 0x0000000000048947 */ /* 0x000fea0003800000 */
[----:B------:R-:W-:Y:S01]  /*17c0*/  BPT.TRAP 0x1 ;  /* 0x000000040000795c */ /* 0x000fe20000300000 */
.L_x_2240:
[----:B------:R-:W2:Y:S02]  /*17d0*/  S2R R0, SR_TID.X ;  /* 0x0000000000007919 */ /* 0x000ea40000002100 */
[----:B--2---:R-:W-:Y:S01]  /*17e0*/  LOP3.LUT P1, RZ, R0, 0x7f, RZ, 0xc0, !PT ;  /* 0x0000007f00ff7812 */ /* 0x004fe2000782c0ff */
[----:B-1----:R-:W-:-:S12]  /*17f0*/  @P2 BRA `(.L_x_2241) ;  /* 0x0000000000082947 */ /* 0x002fd80003800000 */
[----:B------:R-:W1:Y:S02]  /*1800*/  SYNCS.PHASECHK.TRANS64.TRYWAIT P2, [R2+URZ+0x34830], R3 ;  /* 0x03483003020075a7 */ /* 0x000e64000804017f */
[----:B-1----:R-:W-:Y:S05]  /*1810*/  @!P2 BRA `(.L_x_2242) ;  /* 0x000000e80040a947 */ /* 0x002fea0003800000 */
.L_x_2241:
        /* <DEDUP_REMOVED lines=10> */
[----:B------:R-:W-:Y:S01]  /*18c0*/  VIADD R0, R18, UR60 ;  /* 0x0000003c12007c36 */ /* 0x000fe20008000000 */
[----:B------:R-:W-:Y:S01]  /*18d0*/  UMOV UR53, 0x40000040 ;  /* 0x4000004000357882 */ /* 0x000fe20000000000 */
[----:B------:R-:W-:Y:S01]  /*18e0*/  UMOV UR55, 0x40000040 ;  /* 0x4000004000377882 */ /* 0x000fe20000000000 */
[----:B------:R-:W-:Y:S01]  /*18f0*/  ULOP3.LUT UR39, UR4, 0x10000, URZ, 0xfc, !UPT ;  /* 0x0001000004277892 */ /* 0x000fe2000f8efc3f */
[----:B------:R-:W-:Y:S01]  /*1900*/  R2UR UR6, R106 ;  /* 0x000000006a0672ca */ /* 0x000fe200000e0000 */
[----:B------:R-:W-:Y:S01]  /*1910*/  ULOP3.LUT UR4, UR40, 0x10000, URZ, 0xfc, !UPT ;  /* 0x0001000028047892 */ /* 0x000fe2000f8efc3f */
[----:B01----:R-:W-:Y:S01]  /*1920*/  IMAD.MOV.U32 R3, RZ, RZ, R0 ;  /* 0x000000ffff037224 */ /* 0x003fe200078e0000 */
[----:B------:R-:W-:Y:S01]  /*1930*/  UIMAD UR5, UR36, 0xc00, UR39 ;  /* 0x00000c00240578a4 */ /* 0x000fe2000f8e0227 */
[----:B------:R-:W-:Y:S01]  /*1940*/  @!P1 VIADD R2, R2, 0x34840 ;  /* 0x0003484002029836 */ /* 0x000fe20000000000 */
[----:B------:R-:W-:Y:S01]  /*1950*/  UIADD3 UR56, UR4, 0x2, URZ ;  /* 0x0000000204387890 */ /* 0x000fe2000fffe03f */
[----:B------:R-:W-:Y:S01]  /*1960*/  CS2R R150, SRZ ;  /* 0x0000000000967805 */ /* 0x000fe2000001ff00 */
[----:B------:R-:W-:Y:S01]  /*1970*/  UIADD3 UR58, UR5, 0x2, URZ ;  /* 0x00000002053a7890 */ /* 0x000fe2000fffe03f */
[----:B------:R-:W-:Y:S01]  /*1980*/  CS2R R148, SRZ ;  /* 0x0000000000947805 */ /* 0x000fe2000001ff00 */
[----:B------:R-:W-:Y:S01]  /*1990*/  UMOV UR8, UR4 ;  /* 0x0000000400087c82 */ /* 0x000fe20008000000 */
[----:B------:R-:W-:Y:S01]  /*19a0*/  UMOV UR10, UR5 ;  /* 0x00000005000a7c82 */ /* 0x000fe20008000000 */
[----:B------:R-:W-:Y:S01]  /*19b0*/  UIADD3 UR52, UR4, 0x4, URZ ;  /* 0x0000000404347890 */ /* 0x000fe2000fffe03f */
[----:B------:R-:W-:Y:S01]  /*19c0*/  HGMMA.64x128x16.F32 R24, gdesc[UR8], RZ, !UPT, gsb0 ;  /* 0x01e00000081879f0 */ /* 0x000fe2000c0008ff */
[----:B------:R-:W-:Y:S01]  /*19d0*/  UIADD3 UR54, UR5, 0x4, URZ ;  /* 0x0000000405367890 */ /* 0x000fe2000fffe03f */
[----:B------:R-:W-:Y:S01]  /*19e0*/  IMAD.U32 R8, RZ, RZ, UR8 ;  /* 0x00000008ff087e24 */ /* 0x000fe2000f8e00ff */
[----:B------:R-:W-:Y:S01]  /*19f0*/  UIADD3 UR48, UR4, 0x6, URZ ;  /* 0x0000000604307890 */ /* 0x000fe2000fffe03f */
[----:B------:R-:W-:Y:S01]  /*1a00*/  @!P1 PRMT R2, RZ, 0x654, R2 ;  /* 0x00000654ff029816 */ /* 0x000fe20000000002 */
[----:B------:R-:W-:Y:S01]  /*1a10*/  UIADD3 UR50, UR5, 0x6, URZ ;  /* 0x0000000605327890 */ /* 0x000fe2000fffe03f */
[----:B------:R-:W-:Y:S01]  /*1a20*/  CS2R R146, SRZ ;  /* 0x0000000000927805 */ /* 0x000fe2000001ff00 */
[----:B------:R-:W-:Y:S01]  /*1a30*/  UMOV UR49, 0x40000040 ;  /* 0x4000004000317882 */ /* 0x000fe20000000000 */
[----:B------:R-:W-:Y:S01]  /*1a40*/  UMOV UR51, 0x40000040 ;  /* 0x4000004000337882 */ /* 0x000fe20000000000 */
[----:B------:R-:W-:Y:S01]  /*1a50*/  UIADD3 UR44, UR4, 0x400, URZ ;  /* 0x00000400042c7890 */ /* 0x000fe2000fffe03f */
[----:B------:R-:W-:Y:S01]  /*1a60*/  CS2R R144, SRZ ;  /* 0x0000000000907805 */ /* 0x000fe2000001ff00 */
        /* <DEDUP_REMOVED lines=42> */
[----:B------:R-:W-:Y:S02]  /*1d10*/  ULDC UR4, c[0x0][0x448] ;  /* 0x0001120000047ab9 */ /* 0x000fe40000000800 */
[----:B------:R-:W-:-:S06]  /*1d20*/  UISETP.NE.AND UP0, UPT, UR4, 0x1, UPT ;  /* 0x000000010400788c */ /* 0x000fcc000bf05270 */
[----:B------:R-:W-:-:S05]  /*1d30*/  PLOP3.LUT P2, PT, PT, PT, UP0, 0x80, 0x0 ;  /* 0x000000000000781c */ /* 0x000fca0003f4f008 */
[----:B------:R-:W-:-:S08]  /*1d40*/  @UP0 ULDC UR4, c[0x0][0x44c] ;  /* 0x0001130000040ab9 */ /* 0x000fd00000000800 */
[----:B------:R-:W-:Y:S01]  /*1d50*/  @P2 IMAD.HI.U32 R4, R0, UR4, RZ ;  /* 0x0000000400042c27 */ /* 0x000fe2000f8e00ff */
[----:B------:R-:W-:-:S04]  /*1d60*/  @UP0 ULDC UR4, c[0x0][0x450] ;  /* 0x0001140000040ab9 */ /* 0x000fc80000000800 */
[----:B------:R-:W-:Y:S01]  /*1d70*/  @P2 SHF.R.U32.HI R3, RZ, UR4, R4 ;  /* 0x00000004ff032c19 */ /* 0x000fe20008011604 */
[----:B------:R-:W-:Y:S02]  /*1d80*/  UMOV UR4, 0xffffff80 ;  /* 0xffffff8000047882 */ /* 0x000fe40000000000 */
[----:B------:R-:W-:Y:S02]  /*1d90*/  UIMAD UR4, UR6, UR4, 0x80 ;  /* 0x00000080060474a4 */ /* 0x000fe4000f8e0204 */
[----:B------:R-:W0:Y:S02]  /*1da0*/  SHFL.IDX PT, R7, R3, 0x1, 0x1c1f ;  /* 0x003c1f0003077f89 */ /* 0x000e2400000e0000 */
[----:B------:R-:W-:Y:S02]  /*1db0*/  UIADD3 UR5, UR4, 0x1, URZ ;  /* 0x0000000104057890 */ /* 0x000fe4000fffe03f */
[----:B------:R-:W1:Y:S04]  /*1dc0*/  SHFL.IDX PT, R3, R3, RZ, 0x1c1f ;  /* 0x001c1fff03037589 */ /* 0x000e6800000e0000 */
[----:B------:R-:W-:Y:S01]  /*1dd0*/  IMAD.U32 R0, RZ, RZ, UR5 ;  /* 0x00000005ff007e24 */ /* 0x000fe2000f8e00ff */
[----:B------:R-:W-:-:S03]  /*1de0*/  UMOV UR5, UR60 ;  /* 0x0000003c00057c82 */ /* 0x000fc60008000000 */
[----:B------:R-:W-:Y:S01]  /*1df0*/  IMAD R0, R17, -0x2, R0 ;  /* 0xfffffffe11007824 */ /* 0x000fe200078e0200 */
        /* <DEDUP_REMOVED lines=15> */
[----:B------:R-:W-:Y:S01]  /*1ef0*/  ULDC UR10, c[0x0][0x2f0] ;  /* 0x0000bc00000a7ab9 */ /* 0x000fe20000000800 */
[----:B------:R-:W-:Y:S01]  /*1f00*/  ULDC UR11, c[0x0][0x288] ;  /* 0x0000a200000b7ab9 */ /* 0x000fe20000000800 */
[----:B------:R-:W-:Y:S02]  /*1f10*/  UIMAD UR4, UR61, UR10, UR4 ;  /* 0x0000000a3d0472a4 */ /* 0x000fe4000f8e0204 */
[----:B------:R-:W-:Y:S01]  /*1f20*/  IMAD.U32 R5, RZ, RZ, UR10 ;  /* 0x0000000aff057e24 */ /* 0x000fe2000f8e00ff */
[----:B------:R-:W-:-:S03]  /*1f30*/  UIMAD UR10, UR61, UR10, -UR11 ;  /* 0x0000000a3d0a72a4 */ /* 0x000fc6000f8e0a0b */
[----:B------:R-:W-:Y:S02]  /*1f40*/  IMAD R6, R5, UR61, R0 ;  /* 0x0000003d05067c24 */ /* 0x000fe4000f8e0200 */
[----:B------:R-:W-:Y:S01]  /*1f50*/  IMAD.U32 R4, RZ, RZ, UR4 ;  /* 0x00000004ff047e24 */ /* 0x000fe2000f8e00ff */
[----:B------:R-:W-:Y:S02]  /*1f60*/  ULDC UR4, c[0x0][0x988] ;  /* 0x0002620000047ab9 */ /* 0x000fe40000000800 */
[----:B0-----:R-:W-:Y:S01]  /*1f70*/  IADD3 R0, R7, -UR11, R6 ;  /* 0x8000000b07007c10 */ /* 0x001fe2000fffe006 */
[----:B------:R-:W-:Y:S02]  /*1f80*/  IMAD R5, R17, -0x2, R4 ;  /* 0xfffffffe11057824 */ /* 0x000fe400078e0204 */
[----:B------:R-:W-:Y:S01]  /*1f90*/  VIADD R6, R6, -UR11 ;  /* 0x8000000b06067c36 */ /* 0x000fe20008000000 */
[----:B------:R-:W-:Y:S02]  /*1fa0*/  @UP0 ULDC UR11, c[0x0][0x450] ;  /* 0x00011400000b0ab9 */ /* 0x000fe40000000800 */
[----:B------:R-:W-:-:S02]  /*1fb0*/  VIMNMX R0, R5, R0, PT ;  /* 0x0000000005007248 */ /* 0x000fc40003fe0100 */
[----:B-1----:R-:W-:Y:S02]  /*1fc0*/  VIADDMNMX R5, R3, R6, R5, PT ;  /* 0x0000000603057246 */ /* 0x002fe40003800105 */
[C---:B------:R-:W-:Y:S02]  /*1fd0*/  ISETP.GT.AND P3, PT, R0.reuse, RZ, PT ;  /* 0x000000ff0000720c */ /* 0x040fe40003f64270 */
[C---:B------:R-:W-:Y:S02]  /*1fe0*/  ISETP.GT.AND P4, PT, R0.reuse, 0x1, PT ;  /* 0x000000010000780c */ /* 0x040fe40003f84270 */
[----:B------:R-:W-:Y:S01]  /*1ff0*/  ISETP.GT.AND P5, PT, R0, 0x8, PT ;  /* 0x000000080000780c */ /* 0x000fe20003fa4270 */
        /* <DEDUP_REMOVED lines=19> */
[----:B------:R-:W-:Y:S01]  /*2130*/  FSEL R7, R26, -INF , P3 ;  /* 0xff8000001a077808 */ /* 0x000fe20001800000 */
[----:B------:R0:W-:Y:S01]  /*2140*/  @!P1 SYNCS.ARRIVE.TRANS64.RED.A1T0 RZ, [R2+URZ], RZ ;  /* 0x000000ff02ff99a7 */ /* 0x0001e2000810043f */
[----:B------:R-:W-:Y:S02]  /*2150*/  FSEL R27, R27, -INF , P4 ;  /* 0xff8000001b1b7808 */ /* 0x000fe40002000000 */
[----:B------:R-:W-:Y:S02]  /*2160*/  ISETP.GT.AND P3, PT, R0, 0x9, PT ;  /* 0x000000090000780c */ /* 0x000fe40003f64270 */
[----:B------:R-:W-:-:S02]  /*2170*/  FSEL R11, R30, -INF , P5 ;  /* 0xff8000001e0b7808 */ /* 0x000fc40002800000 */
[----:B------:R-:W-:Y:S02]  /*2180*/  FMNMX.FTZ R4, R7, R27, !PT ;  /* 0x0000001b07047209 */ /* 0x000fe40007810000 */
[C---:B------:R-:W-:Y:S02]  /*2190*/  ISETP.GT.AND P4, PT, R0.reuse, 0x10, PT ;  /* 0x000000100000780c */ /* 0x040fe40003f84270 */
[----:B------:R-:W-:Y:S02]  /*21a0*/  FSEL R31, R31, -INF , P3 ;  /* 0xff8000001f1f7808 */ /* 0x000fe40001800000 */
[----:B------:R-:W-:Y:S02]  /*21b0*/  FMNMX.FTZ R4, R11, R4, !PT ;  /* 0x000000040b047209 */ /* 0x000fe40007810000 */
        /* <DEDUP_REMOVED lines=78> */
[----:B------:R-:W-:Y:S01]  /*26a0*/  ISETP.GT.AND P3, PT, R0, 0x79, PT ;  /* 0x000000790000780c */ /* 0x000fe20003f64270 */
[----:B------:R-:W-:Y:S01]  /*26b0*/  IMAD.U32 R0, RZ, RZ, UR4 ;  /* 0x00000004ff007e24 */ /* 0x000fe2000f8e00ff */
[----:B------:R-:W-:Y:S01]  /*26c0*/  FSEL R121, R86, -INF , P4 ;  /* 0xff80000056797808 */ /* 0x000fe20002000000 */
[----:B------:R-:W-:Y:S01]  /*26d0*/  UIADD3 UR4, UR6, -0x2, URZ ;  /* 0xfffffffe06047890 */ /* 0x000fe2000fffe03f */
[----:B------:R-:W-:-:S02]  /*26e0*/  FMNMX.FTZ R4, R83, R4, !PT ;  /* 0x0000000453047209 */ /* 0x000fc40007810000 */
[----:B------:R-:W-:Y:S01]  /*26f0*/  FSEL R87, R87, -INF , P3 ;  /* 0xff80000057577808 */ /* 0x000fe20001800000 */
[----:B------:R-:W-:Y:S01]  /*2700*/  @UP0 ULDC UR6, c[0x0][0x44c] ;  /* 0x0001130000060ab9 */ /* 0x000fe20000000800 */
[----:B------:R-:W-:Y:S01]  /*2710*/  FMNMX.FTZ R4, R121, R4, !PT ;  /* 0x0000000479047209 */ /* 0x000fe20007810000 */
[----:B------:R-:W-:Y:S01]  /*2720*/  UIMAD.WIDE.U32 UR6, UR60, UR6, URZ ;  /* 0x000000063c0672a5 */ /* 0x000fe2000f8e003f */
[----:B------:R-:W-:Y:S02]  /*2730*/  ISETP.GT.AND P4, PT, R5, 0x1, PT ;  /* 0x000000010500780c */ /* 0x000fe40003f84270 */
[----:B------:R-:W-:Y:S01]  /*2740*/  FMNMX.FTZ R10, R87, R4, !PT ;  /* 0x00000004570a7209 */ /* 0x000fe20007810000 */
[----:B------:R-:W-:Y:S01]  /*2750*/  @UP0 USHF.R.U32.HI UR5, URZ, UR11, UR7 ;  /* 0x0000000b3f050299 */ /* 0x000fe20008011607 */
[----:B------:R-:W-:Y:S02]  /*2760*/  ISETP.GT.AND P5, PT, R5, 0x8, PT ;  /* 0x000000080500780c */ /* 0x000fe40003fa4270 */
[----:B------:R-:W-:Y:S01]  /*2770*/  FSEL R25, R25, -INF , P4 ;  /* 0xff80000019197808 */ /* 0x000fe20002000000 */
[----:B------:R-:W1:Y:S01]  /*2780*/  SHFL.BFLY PT, R13, R10, 0x2, 0x1f ;  /* 0x0c401f000a0d7f89 */ /* 0x000e6200000e0000 */
[----:B------:R-:W-:Y:S01]  /*2790*/  ISETP.GT.AND P4, PT, R5, 0x10, PT ;  /* 0x000000100500780c */ /* 0x000fe20003f84270 */
[----:B------:R-:W-:-:S04]  /*27a0*/  UIADD3 UR10, UR10, UR5, URZ ;  /* 0x000000050a0a7290 */ /* 0x000fc8000fffe03f */
[----:B------:R-:W-:-:S04]  /*27b0*/  USHF.R.S32.HI UR5, URZ, 0x1f, UR10 ;  /* 0x0000001f3f057899 */ /* 0x000fc8000801140a */
[----:B------:R-:W-:-:S04]  /*27c0*/  ULEA.HI UR5, UR5, UR10, URZ, 0x7 ;  /* 0x0000000a05057291 */ /* 0x000fc8000f8f383f */
[----:B------:R-:W-:-:S04]  /*27d0*/  USHF.R.S32.HI UR5, URZ, 0x7, UR5 ;  /* 0x000000073f057899 */ /* 0x000fc80008011405 */
[----:B------:R-:W-:-:S04]  /*27e0*/  UISETP.LT.AND UP1, UPT, URZ, UR5, UPT ;  /* 0x000000053f00728c */ /* 0x000fc8000bf21270 */
[----:B------:R-:W-:Y:S01]  /*27f0*/  USEL UR11, URZ, UR5, !UP1 ;  /* 0x000000053f0b7287 */ /* 0x000fe2000c800000 */
[----:B-1----:R-:W-:-:S03]  /*2800*/  FMNMX.FTZ R13, R10, R13, !PT ;  /* 0x0000000d0a0d7209 */ /* 0x002fc60007810000 */
[----:B------:R-:W-:Y:S02]  /*2810*/  UISETP.GE.AND UP1, UPT, UR4, UR11, UPT ;  /* 0x0000000b0400728c */ /* 0x000fe4000bf26270 */
[----:B------:R-:W1:Y:S02]  /*2820*/  SHFL.BFLY PT, R4, R13, 0x1, 0x1f ;  /* 0x0c201f000d047f89 */ /* 0x000e6400000e0000 */
[----:B-1----:R-:W-:Y:S02]  /*2830*/  FMNMX.FTZ R4, R13, R4, !PT ;  /* 0x000000040d047209 */ /* 0x002fe40007810000 */
[----:B------:R-:W-:Y:S02]  /*2840*/  FSEL R13, R32, -INF , P4 ;  /* 0xff800000200d7808 */ /* 0x000fe40002000000 */
[C---:B------:R-:W-:Y:S01]  /*2850*/  FSETP.NEU.FTZ.AND P3, PT, R4.reuse, -INF , PT ;  /* 0xff8000000400780b */ /* 0x040fe20003f7d000 */
[----:B------:R-:W-:Y:S01]  /*2860*/  FMUL.FTZ R12, R4, R0 ;  /* 0x00000000040c7220 */ /* 0x000fe20000410000 */
[----:B------:R-:W-:-:S04]  /*2870*/  ISETP.GT.AND P4, PT, R5, 0x18, PT ;  /* 0x000000180500780c */ /* 0x000fc80003f84270 */
[----:B------:R-:W-:Y:S02]  /*2880*/  FSEL R38, R12, RZ, P3 ;  /* 0x000000ff0c267208 */ /* 0x000fe40001800000 */
[----:B------:R-:W-:-:S03]  /*2890*/  ISETP.GT.AND P3, PT, R5, RZ, PT ;  /* 0x000000ff0500720c */ /* 0x000fc60003f64270 */
[-CC-:B------:R-:W-:Y:S01]  /*28a0*/  FFMA.FTZ R183, R11, R0.reuse, -R38.reuse ;  /* 0x000000000bb77223 */ /* 0x180fe20000010826 */
[----:B------:R-:W-:Y:S01]  /*28b0*/  FSEL R3, R24, -INF , P3 ;  /* 0xff80000018037808 */ /* 0x000fe20001800000 */
[-CC-:B------:R-:W-:Y:S01]  /*28c0*/  FFMA.FTZ R177, R15, R0.reuse, -R38.reuse ;  /* 0x000000000fb17223 */ /* 0x180fe20000010826 */
[----:B------:R-:W-:Y:S01]  /*28d0*/  ISETP.GT.AND P3, PT, R5, 0x9, PT ;  /* 0x000000090500780c */ /* 0x000fe20003f64270 */
[-CC-:B------:R-:W-:Y:S01]  /*28e0*/  FFMA.FTZ R27, R27, R0.reuse, -R38.reuse ;  /* 0x000000001b1b7223 */ /* 0x180fe20000010826 */
[----:B------:R-:W-:Y:S01]  /*28f0*/  FSEL R11, R28, -INF , P5 ;  /* 0xff8000001c0b7808 */ /* 0x000fe20002800000 */
[-CC-:B------:R-:W-:Y:S01]  /*2900*/  FFMA.FTZ R10, R31, R0.reuse, -R38.reuse ;  /* 0x000000001f0a7223 */ /* 0x180fe20000010826 */
[----:B------:R-:W-:Y:S01]  /*2910*/  FMNMX.FTZ R12, R3, R25, !PT ;  /* 0x00000019030c7209 */ /* 0x000fe20007810000 */
[----:B------:R1:W-:Y:S01]  /*2920*/  MUFU.EX2 R6, R27 ;  /* 0x0000001b00067308 */ /* 0x0003e20000000800 */
[----:B------:R-:W-:Y:S01]  /*2930*/  FSEL R29, R29, -INF , P3 ;  /* 0xff8000001d1d7808 */ /* 0x000fe20001800000 */
[--C-:B------:R-:W-:Y:S01]  /*2940*/  FFMA.FTZ R35, R35, R0, -R38.reuse ;  /* 0x0000000023237223 */ /* 0x100fe20000010826 */
[----:B------:R-:W-:Y:S01]  /*2950*/  FMNMX.FTZ R12, R11, R12, !PT ;  /* 0x0000000c0b0c7209 */ /* 0x000fe20007810000 */
[-CC-:B------:R-:W-:Y:S01]  /*2960*/  FFMA.FTZ R39, R39, R0.reuse, -R38.reuse ;  /* 0x0000000027277223 */ /* 0x180fe20000010826 */
[----:B------:R-:W-:Y:S01]  /*2970*/  ISETP.GT.AND P3, PT, R5, 0x11, PT ;  /* 0x000000110500780c */ /* 0x000fe20003f64270 */
[--C-:B------:R-:W-:Y:S01]  /*2980*/  FFMA.FTZ R43, R43, R0, -R38.reuse ;  /* 0x000000002b2b7223 */ /* 0x100fe20000010826 */
[----:B------:R-:W-:Y:S01]  /*2990*/  FMNMX.FTZ R12, R29, R12, !PT ;  /* 0x0000000c1d0c7209 */ /* 0x000fe20007810000 */
[-CC-:B------:R-:W-:Y:S01]  /*29a0*/  FFMA.FTZ R181, R7, R0.reuse, -R38.reuse ;  /* 0x0000000007b57223 */ /* 0x180fe20000010826 */
[----:B------:R-:W-:Y:S01]  /*29b0*/  FSEL R33, R33, -INF , P3 ;  /* 0xff80000021217808 */ /* 0x000fe20001800000 */
[--C-:B------:R-:W-:Y:S01]  /*29c0*/  FFMA.FTZ R7, R47, R0, -R38.reuse ;  /* 0x000000002f077223 */ /* 0x100fe20000010826 */
[----:B------:R-:W-:Y:S01]  /*29d0*/  FMNMX.FTZ R12, R13, R12, !PT ;  /* 0x0000000c0d0c7209 */ /* 0x000fe20007810000 */
[----:B------:R-:W-:Y:S01]  /*29e0*/  MUFU.EX2 R183, R183 ;  /* 0x000000b700b77308 */ /* 0x000fe20000000800 */
[----:B------:R-:W-:Y:S01]  /*29f0*/  ISETP.GT.AND P3, PT, R5, 0x19, PT ;  /* 0x000000190500780c */ /* 0x000fe20003f64270 */
[-CC-:B------:R-:W-:Y:S01]  /*2a00*/  FFMA.FTZ R179, R89, R0.reuse, -R38.reuse ;  /* 0x0000000059b37223 */ /* 0x180fe20000010826 */
[----:B------:R-:W-:Y:S01]  /*2a10*/  FSEL R15, R36, -INF , P4 ;  /* 0xff800000240f7808 */ /* 0x000fe20002000000 */
[--C-:B------:R-:W-:Y:S01]  /*2a20*/  FFMA.FTZ R173, R91, R0, -R38.reuse ;  /* 0x000000005bad7223 */ /* 0x100fe20000010826 */
[----:B------:R-:W-:Y:S01]  /*2a30*/  FMNMX.FTZ R14, R33, R12, !PT ;  /* 0x0000000c210e7209 */ /* 0x000fe20007810000 */
[-CC-:B------:R-:W-:Y:S01]  /*2a40*/  FFMA.FTZ R175, R93, R0.reuse, -R38.reuse ;  /* 0x000000005daf7223 */ /* 0x180fe20000010826 */
[----:B------:R-:W-:Y:S01]  /*2a50*/  ISETP.GT.AND P4, PT, R5, 0x20, PT ;  /* 0x000000200500780c */ /* 0x000fe20003f84270 */
[----:B------:R-:W-:Y:S01]  /*2a60*/  MUFU.EX2 R12, R35 ;  /* 0x00000023000c7308 */ /* 0x000fe20000000800 */
[----:B------:R-:W-:Y:S01]  /*2a70*/  FSEL R37, R37, -INF , P3 ;  /* 0xff80000025257808 */ /* 0x000fe20001800000 */
[--C-:B------:R-:W-:Y:S01]  /*2a80*/  FFMA.FTZ R169, R95, R0, -R38.reuse ;  /* 0x000000005fa97223 */ /* 0x100fe20000010826 */
[----:B------:R-:W-:Y:S01]  /*2a90*/  FMNMX.FTZ R14, R15, R14, !PT ;  /* 0x0000000e0f0e7209 */ /* 0x000fe20007810000 */
[-CC-:B------:R-:W-:Y:S01]  /*2aa0*/  FFMA.FTZ R97, R97, R0.reuse, -R38.reuse ;  /* 0x0000000061617223 */ /* 0x180fe20000010826 */
[----:B------:R-:W-:Y:S01]  /*2ab0*/  ISETP.GT.AND P3, PT, R5, 0x21, PT ;  /* 0x000000210500780c */ /* 0x000fe20003f64270 */
[--C-:B------:R-:W-:Y:S01]  /*2ac0*/  FFMA.FTZ R171, R99, R0, -R38.reuse ;  /* 0x0000000063ab7223 */ /* 0x100fe20000010826 */
[----:B------:R-:W-:Y:S01]  /*2ad0*/  FSEL R21, R40, -INF , P4 ;  /* 0xff80000028157808 */ /* 0x000fe20002000000 */
[----:B------:R-:W2:Y:S01]  /*2ae0*/  MUFU.EX2 R181, R181 ;  /* 0x000000b500b57308 */ /* 0x000ea20000000800 */
[----:B------:R-:W-:Y:S01]  /*2af0*/  FMNMX.FTZ R14, R37, R14, !PT ;  /* 0x0000000e250e7209 */ /* 0x000fe20007810000 */
[-CC-:B------:R-:W-:Y:S01]  /*2b00*/  FFMA.FTZ R101, R101, R0.reuse, -R38.reuse ;  /* 0x0000000065657223 */ /* 0x180fe20000010826 */
[----:B------:R-:W-:Y:S01]  /*2b10*/  ISETP.GT.AND P4, PT, R5, 0x28, PT ;  /* 0x000000280500780c */ /* 0x000fe20003f84270 */
[-CC-:B------:R-:W-:Y:S01]  /*2b20*/  FFMA.FTZ R165, R103, R0.reuse, -R38.reuse ;  /* 0x0000000067a57223 */ /* 0x180fe20000010826 */
[----:B------:R-:W-:Y:S01]  /*2b30*/  FSEL R41, R41, -INF , P3 ;  /* 0xff80000029297808 */ /* 0x000fe20001800000 */
[--C-:B------:R-:W-:Y:S01]  /*2b40*/  FFMA.FTZ R105, R105, R0, -R38.reuse ;  /* 0x0000000069697223 */ /* 0x100fe20000010826 */
[----:B------:R-:W-:Y:S01]  /*2b50*/  FMNMX.FTZ R14, R21, R14, !PT ;  /* 0x0000000e150e7209 */ /* 0x000fe20007810000 */
[----:B------:R-:W-:Y:S01]  /*2b60*/  MUFU.EX2 R10, R10 ;  /* 0x0000000a000a7308 */ /* 0x000fe20000000800 */
[----:B------:R-:W-:Y:S01]  /*2b70*/  ISETP.GT.AND P3, PT, R5, 0x29, PT ;  /* 0x000000290500780c */ /* 0x000fe20003f64270 */
[-CC-:B------:R-:W-:Y:S01]  /*2b80*/  FFMA.FTZ R167, R107, R0.reuse, -R38.reuse ;  /* 0x000000006ba77223 */ /* 0x180fe20000010826 */
[----:B-1----:R-:W-:Y:S01]  /*2b90*/  FSEL R27, R44, -INF , P4 ;  /* 0xff8000002c1b7808 */ /* 0x002fe20002000000 */
[--C-:B------:R-:W-:Y:S01]  /*2ba0*/  FFMA.FTZ R161, R111, R0, -R38.reuse ;  /* 0x000000006fa17223 */ /* 0x100fe20000010826 */
[----:B------:R-:W-:Y:S01]  /*2bb0*/  FMNMX.FTZ R20, R41, R14, !PT ;  /* 0x0000000e29147209 */ /* 0x000fe20007810000 */
[-CC-:B------:R-:W-:Y:S01]  /*2bc0*/  FFMA.FTZ R67, R67, R0.reuse, -R38.reuse ;  /* 0x0000000043437223 */ /* 0x180fe20000010826 */
[----:B------:R-:W-:Y:S01]  /*2bd0*/  ISETP.GT.AND P4, PT, R5, 0x30, PT ;  /* 0x000000300500780c */ /* 0x000fe20003f84270 */
[----:B------:R1:W-:Y:S01]  /*2be0*/  MUFU.EX2 R14, R39 ;  /* 0x00000027000e7308 */ /* 0x0003e20000000800 */
[----:B------:R-:W-:Y:S01]  /*2bf0*/  FSEL R45, R45, -INF , P3 ;  /* 0xff8000002d2d7808 */ /* 0x000fe20001800000 */
[--C-:B------:R-:W-:Y:S01]  /*2c00*/  FFMA.FTZ R163, R113, R0, -R38.reuse ;  /* 0x0000000071a37223 */ /* 0x100fe20000010826 */
[----:B------:R-:W-:Y:S01]  /*2c10*/  FMNMX.FTZ R20, R27, R20, !PT ;  /* 0x000000141b147209 */ /* 0x000fe20007810000 */
[-CC-:B------:R-:W-:Y:S01]  /*2c20*/  FFMA.FTZ R71, R71, R0.reuse, -R38.reuse ;  /* 0x0000000047477223 */ /* 0x180fe20000010826 */
[----:B------:R-:W-:Y:S01]  /*2c30*/  ISETP.GT.AND P3, PT, R5, 0x31, PT ;  /* 0x000000310500780c */ /* 0x000fe20003f64270 */
[----:B------:R-:W-:Y:S01]  /*2c40*/  FFMA.FTZ R115, R115, R0, -R38 ;  /* 0x0000000073737223 */ /* 0x000fe20000010826 */
[----:B------:R-:W-:Y:S01]  /*2c50*/  FSEL R31, R48, -INF , P4 ;  /* 0xff800000301f7808 */ /* 0x000fe20002000000 */
[----:B------:R-:W-:Y:S01]  /*2c60*/  MUFU.EX2 R177, R177 ;  /* 0x000000b100b17308 */ /* 0x000fe20000000800 */
[----:B------:R-:W-:Y:S01]  /*2c70*/  FMNMX.FTZ R20, R45, R20, !PT ;  /* 0x000000142d147209 */ /* 0x000fe20007810000 */
[----:B--2---:R-:W-:Y:S01]  /*2c80*/  FADD.FTZ R48, R181, R6 ;  /* 0x00000006b5307221 */ /* 0x004fe20000010000 */
        /* <DEDUP_REMOVED lines=13> */
[----:B------:R2:W-:Y:S01]  /*2d60*/  MUFU.EX2 R20, R43 ;  /* 0x0000002b00147308 */ /* 0x0005e20000000800 */
[----:B------:R-:W-:Y:S01]  /*2d70*/  FSEL R53, R53, -INF , P3 ;  /* 0xff80000035357808 */ /* 0x000fe20001800000 */
[----:B------:R-:W-:Y:S01]  /*2d80*/  FFMA.FTZ R121, R121, R0, -R38 ;  /* 0x0000000079797223 */ /* 0x000fe20000010826 */
[----:B------:R-:W-:-:S02]  /*2d90*/  FMNMX.FTZ R24, R35, R24, !PT ;  /* 0x0000001823187209 */ /* 0x000fc40007810000 */
[----:B------:R-:W-:Y:S02]  /*2da0*/  CS2R R112, SRZ ;  /* 0x0000000000707805 */ /* 0x000fe4000001ff00 */
[----:B------:R-:W-:Y:S02]  /*2db0*/  ISETP.GT.AND P3, PT, R5, 0x41, PT ;  /* 0x000000410500780c */ /* 0x000fe40003f64270 */
[----:B------:R-:W-:Y:S02]  /*2dc0*/  CS2R R110, SRZ ;  /* 0x00000000006e7805 */ /* 0x000fe4000001ff00 */
[----:B-1----:R-:W-:Y:S01]  /*2dd0*/  FSEL R39, R56, -INF , P4 ;  /* 0xff80000038277808 */ /* 0x002fe20002000000 */
[----:B------:R-:W-:Y:S01]  /*2de0*/  MUFU.EX2 R173, R173 ;  /* 0x000000ad00ad7308 */ /* 0x000fe20000000800 */
[----:B------:R-:W-:Y:S02]  /*2df0*/  FMNMX.FTZ R24, R53, R24, !PT ;  /* 0x0000001835187209 */ /* 0x000fe40007810000 */
[----:B------:R-:W-:-:S02]  /*2e00*/  CS2R R106, SRZ ;  /* 0x00000000006a7805 */ /* 0x000fc4000001ff00 */
[----:B------:R-:W-:Y:S02]  /*2e10*/  ISETP.GT.AND P4, PT, R5, 0x48, PT ;  /* 0x000000480500780c */ /* 0x000fe40003f84270 */
[----:B------:R-:W-:Y:S02]  /*2e20*/  CS2R R102, SRZ ;  /* 0x0000000000667805 */ /* 0x000fe4000001ff00 */
[----:B------:R-:W-:Y:S02]  /*2e30*/  FSEL R57, R57, -INF , P3 ;  /* 0xff80000039397808 */ /* 0x000fe40001800000 */
[----:B------:R-:W-:Y:S02]  /*2e40*/  CS2R R98, SRZ ;  /* 0x0000000000627805 */ /* 0x000fe4000001ff00 */
[----:B------:R-:W-:Y:S01]  /*2e50*/  FMNMX.FTZ R24, R39, R24, !PT ;  /* 0x0000001827187209 */ /* 0x000fe20007810000 */
[----:B------:R-:W-:Y:S01]  /*2e60*/  MUFU.EX2 R175, R175 ;  /* 0x000000af00af7308 */ /* 0x000fe20000000800 */
[----:B------:R-:W-:-:S02]  /*2e70*/  ISETP.GT.AND P3, PT, R5, 0x49, PT ;  /* 0x000000490500780c */ /* 0x000fc40003f64270 */
[----:B------:R-:W-:Y:S02]  /*2e80*/  CS2R R94, SRZ ;  /* 0x00000000005e7805 */ /* 0x000fe4000001ff00 */
[----:B--2---:R-:W-:Y:S02]  /*2e90*/  FSEL R43, R60, -INF , P4 ;  /* 0xff8000003c2b7808 */ /* 0x004fe40002000000 */
[----:B------:R-:W-:Y:S02]  /*2ea0*/  CS2R R92, SRZ ;  /* 0x00000000005c7805 */ /* 0x000fe4000001ff00 */
[----:B------:R-:W-:Y:S02]  /*2eb0*/  FMNMX.FTZ R26, R57, R24, !PT ;  /* 0x00000018391a7209 */ /* 0x000fe40007810000 */
[----:B------:R-:W-:Y:S02]  /*2ec0*/  CS2R R90, SRZ ;  /* 0x00000000005a7805 */ /* 0x000fe4000001ff00 */
[----:B------:R-:W-:Y:S01]  /*2ed0*/  ISETP.GT.AND P4, PT, R5, 0x50, PT ;  /* 0x000000500500780c */ /* 0x000fe20003f84270 */
[----:B------:R-:W-:Y:S01]  /*2ee0*/  MUFU.EX2 R24, R7 ;  /* 0x0000000700187308 */ /* 0x000fe20000000800 */
[----:B------:R-:W-:-:S02]  /*2ef0*/  FSEL R61, R61, -INF , P3 ;  /* 0xff8000003d3d7808 */ /* 0x000fc40001800000 */
[----:B------:R-:W-:Y:S02]  /*2f00*/  CS2R R88, SRZ ;  /* 0x0000000000587805 */ /* 0x000fe4000001ff00 */
[----:B------:R-:W-:Y:S02]  /*2f10*/  FMNMX.FTZ R26, R43, R26, !PT ;  /* 0x0000001a2b1a7209 */ /* 0x000fe40007810000 */
[----:B------:R-:W-:Y:S02]  /*2f20*/  ISETP.GT.AND P3, PT, R5, 0x51, PT ;  /* 0x000000510500780c */ /* 0x000fe40003f64270 */
[----:B------:R-:W-:Y:S01]  /*2f30*/  FSEL R47, R64, -INF , P4 ;  /* 0xff800000402f7808 */ /* 0x000fe20002000000 */
[----:B------:R-:W-:Y:S01]  /*2f40*/  MUFU.EX2 R169, R169 ;  /* 0x000000a900a97308 */ /* 0x000fe20000000800 */
[----:B------:R-:W-:Y:S02]  /*2f50*/  FMNMX.FTZ R26, R61, R26, !PT ;  /* 0x0000001a3d1a7209 */ /* 0x000fe40007810000 */
[----:B------:R-:W-:-:S02]  /*2f60*/  ISETP.GT.AND P4, PT, R5, 0x58, PT ;  /* 0x000000580500780c */ /* 0x000fc40003f84270 */
[----:B------:R-:W-:Y:S02]  /*2f70*/  FSEL R65, R65, -INF , P3 ;  /* 0xff80000041417808 */ /* 0x000fe40001800000 */
[----:B------:R-:W-:Y:S01]  /*2f80*/  FMNMX.FTZ R26, R47, R26, !PT ;  /* 0x0000001a2f1a7209 */ /* 0x000fe20007810000 */
[----:B------:R-:W-:Y:S01]  /*2f90*/  MUFU.EX2 R171, R171 ;  /* 0x000000ab00ab7308 */ /* 0x000fe20000000800 */
[----:B------:R-:W-:Y:S02]  /*2fa0*/  ISETP.GT.AND P3, PT, R5, 0x59, PT ;  /* 0x000000590500780c */ /* 0x000fe40003f64270 */
[----:B------:R-:W-:Y:S02]  /*2fb0*/  FSEL R51, R68, -INF , P4 ;  /* 0xff80000044337808 */ /* 0x000fe40002000000 */
[----:B------:R-:W-:Y:S02]  /*2fc0*/  FMNMX.FTZ R28, R65, R26, !PT ;  /* 0x0000001a411c7209 */ /* 0x000fe40007810000 */
[----:B------:R-:W-:Y:S01]  /*2fd0*/  ISETP.GT.AND P4, PT, R5, 0x60, PT ;  /* 0x000000600500780c */ /* 0x000fe20003f84270 */
[----:B------:R1:W-:Y:S01]  /*2fe0*/  MUFU.EX2 R26, R97 ;  /* 0x00000061001a7308 */ /* 0x0003e20000000800 */
[----:B------:R-:W-:-:S02]  /*2ff0*/  FSEL R69, R69, -INF , P3 ;  /* 0xff80000045457808 */ /* 0x000fc40001800000 */
[----:B------:R-:W-:Y:S02]  /*3000*/  FMNMX.FTZ R28, R51, R28, !PT ;  /* 0x0000001c331c7209 */ /* 0x000fe40007810000 */
[----:B------:R-:W-:Y:S02]  /*3010*/  ISETP.GT.AND P3, PT, R5, 0x61, PT ;  /* 0x000000610500780c */ /* 0x000fe40003f64270 */
[----:B------:R-:W-:Y:S01]  /*3020*/  FSEL R55, R72, -INF , P4 ;  /* 0xff80000048377808 */ /* 0x000fe20002000000 */
[----:B------:R-:W-:Y:S01]  /*3030*/  MUFU.EX2 R165, R165 ;  /* 0x000000a500a57308 */ /* 0x000fe20000000800 */
[----:B------:R-:W-:Y:S02]  /*3040*/  FMNMX.FTZ R28, R69, R28, !PT ;  /* 0x0000001c451c7209 */ /* 0x000fe40007810000 */
[----:B-1----:R-:W-:Y:S02]  /*3050*/  CS2R R96, SRZ ;  /* 0x0000000000607805 */ /* 0x002fe4000001ff00 */
        /* <DEDUP_REMOVED lines=23> */
[----:B------:R-:W-:Y:S01]  /*31d0*/  FSEL R85, R85, -INF , P3 ;  /* 0xff80000055557808 */ /* 0x000fe20001800000 */
[----:B------:R1:W-:Y:S01]  /*31e0*/  MUFU.EX2 R30, R105 ;  /* 0x00000069001e7308 */ /* 0x0003e20000000800 */
[----:B------:R-:W-:-:S02]  /*31f0*/  FMNMX.FTZ R32, R5, R32, !PT ;  /* 0x0000002005207209 */ /* 0x000fc40007810000 */
[----:B------:R-:W-:Y:S02]  /*3200*/  F2FP.F16.F32.PACK_AB R181, R6, R181 ;  /* 0x000000b506b5723e */ /* 0x000fe400000000ff */
[----:B------:R-:W-:Y:S01]  /*3210*/  FMNMX.FTZ R7, R85, R32, !PT ;  /* 0x0000002055077209 */ /* 0x000fe20007810000 */
[-CC-:B------:R-:W-:Y:S01]  /*3220*/  FFMA.FTZ R32, R109, R0.reuse, -R38.reuse ;  /* 0x000000006d207223 */ /* 0x180fe20000010826 */
[----:B------:R-:W-:Y:S01]  /*3230*/  FFMA.FTZ R38, R87, R0, -R38 ;  /* 0x0000000057267223 */ /* 0x000fe20000010826 */
[----:B------:R-:W-:Y:S01]  /*3240*/  MUFU.EX2 R163, R163 ;  /* 0x000000a300a37308 */ /* 0x000fe20000000800 */
[----:B------:R-:W-:Y:S01]  /*3250*/  CS2R R108, SRZ ;  /* 0x00000000006c7805 */ /* 0x000fe2000001ff00 */
[----:B------:R-:W2:Y:S01]  /*3260*/  SHFL.BFLY PT, R34, R7, 0x2, 0x1f ;  /* 0x0c401f0007227f89 */ /* 0x000ea200000e0000 */
[----:B-1----:R-:W-:-:S05]  /*3270*/  CS2R R104, SRZ ;  /* 0x0000000000687805 */ /* 0x002fca000001ff00 */
[----:B------:R-:W-:Y:S08]  /*3280*/  MUFU.EX2 R32, R32 ;  /* 0x0000002000207308 */ /* 0x000ff00000000800 */
[----:B------:R-:W-:Y:S08]  /*3290*/  MUFU.EX2 R40, R71 ;  /* 0x0000004700287308 */ /* 0x000ff00000000800 */
[----:B------:R-:W-:Y:S01]  /*32a0*/  MUFU.EX2 R115, R115 ;  /* 0x0000007300737308 */ /* 0x000fe20000000800 */
[----:B--2---:R-:W-:-:S05]  /*32b0*/  FMNMX.FTZ R34, R7, R34, !PT ;  /* 0x0000002207227209 */ /* 0x004fca0007810000 */
[----:B------:R-:W1:Y:S02]  /*32c0*/  SHFL.BFLY PT, R7, R34, 0x1, 0x1f ;  /* 0x0c201f0022077f89 */ /* 0x000e6400000e0000 */
[----:B------:R-:W2:Y:S08]  /*32d0*/  MUFU.EX2 R42, R75 ;  /* 0x0000004b002a7308 */ /* 0x000eb00000000800 */
[----:B------:R-:W-:Y:S08]  /*32e0*/  MUFU.EX2 R117, R117 ;  /* 0x0000007500757308 */ /* 0x000ff00000000800 */
[----:B------:R-:W3:Y:S01]  /*32f0*/  MUFU.EX2 R44, R79 ;  /* 0x0000004f002c7308 */ /* 0x000ee20000000800 */
[----:B--2---:R-:W-:-:S02]  /*3300*/  F2FP.F16.F32.PACK_AB R157, R42, R115 ;  /* 0x000000732a9d723e */ /* 0x004fc400000000ff */
[----:B-1----:R-:W-:-:S05]  /*3310*/  FMNMX.FTZ R7, R34, R7, !PT ;  /* 0x0000000722077209 */ /* 0x002fca0007810000 */
[----:B------:R-:W-:Y:S01]  /*3320*/  MUFU.EX2 R119, R119 ;  /* 0x0000007700777308 */ /* 0x000fe20000000800 */
[C---:B------:R-:W-:Y:S01]  /*3330*/  FSETP.NEU.FTZ.AND P3, PT, R7.reuse, -INF , PT ;  /* 0xff8000000700780b */ /* 0x040fe20003f7d000 */
[----:B------:R-:W-:-:S06]  /*3340*/  FMUL.FTZ R34, R7, R0 ;  /* 0x0000000007227220 */ /* 0x000fcc0000410000 */
[----:B------:R-:W-:Y:S01]  /*3350*/  MUFU.EX2 R46, R83 ;  /* 0x00000053002e7308 */ /* 0x000fe20000000800 */
[----:B------:R-:W-:Y:S02]  /*3360*/  FSEL R34, R34, RZ, P3 ;  /* 0x000000ff22227208 */ /* 0x000fe40001800000 */
[----:B------:R-:W-:Y:S02]  /*3370*/  PLOP3.LUT P3, PT, PT, PT, UP1, 0x80, 0x0 ;  /* 0x000000000000781c */ /* 0x000fe40003f6f018 */
[----:B---3--:R-:W-:Y:S01]  /*3380*/  F2FP.F16.F32.PACK_AB R159, R44, R117 ;  /* 0x000000752c9f723e */ /* 0x008fe200000000ff */
        /* <DEDUP_REMOVED lines=13> */
[----:B------:R-:W2:Y:S01]  /*3460*/  MUFU.EX2 R3, R3 ;  /* 0x0000000300037308 */ /* 0x000ea20000000800 */
        /* <DEDUP_REMOVED lines=15> */
[----:B------:R3:W4:Y:S01]  /*3560*/  MUFU.EX2 R182, R29 ;  /* 0x0000001d00b67308 */ /* 0x0007220000000800 */
[----:B------:R-:W-:Y:S01]  /*3570*/  FADD.FTZ R25, R179, R48 ;  /* 0x00000030b3197221 */ /* 0x000fe20000010000 */
[----:B--2---:R-:W-:Y:S01]  /*3580*/  FADD.FTZ R48, R3, R180 ;  /* 0x000000b403307221 */ /* 0x004fe20000010000 */
[-CC-:B------:R-:W-:Y:S01]  /*3590*/  FFMA.FTZ R51, R51, R0.reuse, -R34.reuse ;  /* 0x0000000033337223 */ /* 0x180fe20000010822 */
[----:B------:R-:W-:Y:S01]  /*35a0*/  F2FP.F16.F32.PACK_AB R183, R10, R183 ;  /* 0x000000b70ab7723e */ /* 0x000fe200000000ff */
[----:B------:R-:W-:Y:S01]  /*35b0*/  FADD.FTZ R50, R14, R25 ;  /* 0x000000190e327221 */ /* 0x000fe20000010000 */
[-CC-:B------:R-:W-:Y:S01]  /*35c0*/  FFMA.FTZ R69, R69, R0.reuse, -R34.reuse ;  /* 0x0000000045457223 */ /* 0x180fe20000010822 */
[-C--:B------:R-:W-:Y:S01]  /*35d0*/  FFMA.FTZ R55, R55, R0.reuse, -R34 ;  /* 0x0000000037377223 */ /* 0x080fe20000010822 */
[----:B------:R-:W2:Y:S01]  /*35e0*/  MUFU.EX2 R13, R13 ;  /* 0x0000000d000d7308 */ /* 0x000ea20000000800 */
[----:B-1----:R-:W-:Y:S01]  /*35f0*/  FADD.FTZ R25, R11, R48 ;  /* 0x000000300b197221 */ /* 0x002fe20000010000 */
[----:B---3--:R-:W-:Y:S01]  /*3600*/  FADD.FTZ R29, R173, R50 ;  /* 0x00000032ad1d7221 */ /* 0x008fe20000010000 */
[-CC-:B------:R-:W-:Y:S01]  /*3610*/  FFMA.FTZ R73, R73, R0.reuse, -R34.reuse ;  /* 0x0000000049497223 */ /* 0x180fe20000010822 */
[-CC-:B------:R-:W-:Y:S01]  /*3620*/  FFMA.FTZ R59, R59, R0.reuse, -R34.reuse ;  /* 0x000000003b3b7223 */ /* 0x180fe20000010822 */
[-CC-:B------:R-:W-:Y:S01]  /*3630*/  FFMA.FTZ R77, R77, R0.reuse, -R34.reuse ;  /* 0x000000004d4d7223 */ /* 0x180fe20000010822 */
[----:B------:R-:W-:Y:S01]  /*3640*/  FADD.FTZ R50, R20, R29 ;  /* 0x0000001d14327221 */ /* 0x000fe20000010000 */
[-C--:B------:R-:W-:Y:S01]  /*3650*/  FFMA.FTZ R63, R63, R0.reuse, -R34 ;  /* 0x000000003f3f7223 */ /* 0x080fe20000010822 */
[----:B------:R-:W1:Y:S01]  /*3660*/  MUFU.EX2 R176, R33 ;  /* 0x0000002100b07308 */ /* 0x000e620000000800 */
[----:B----4-:R-:W-:Y:S01]  /*3670*/  FADD.FTZ R48, R182, R25 ;  /* 0x00000019b6307221 */ /* 0x010fe20000010000 */
[----:B------:R-:W-:Y:S01]  /*3680*/  FADD.FTZ R29, R175, R50 ;  /* 0x00000032af1d7221 */ /* 0x000fe20000010000 */
[----:B------:R-:W-:Y:S01]  /*3690*/  FFMA.FTZ R81, R81, R0, -R34 ;  /* 0x0000000051517223 */ /* 0x000fe20000010822 */
[----:B------:R-:W-:-:S02]  /*36a0*/  F2FP.F16.F32.PACK_AB R180, R180, R3 ;  /* 0x00000003b4b4723e */ /* 0x000fc400000000ff */
[----:B------:R-:W-:Y:S01]  /*36b0*/  FADD.FTZ R50, R24, R29 ;  /* 0x0000001d18327221 */ /* 0x000fe20000010000 */
[----:B------:R-:W-:Y:S01]  /*36c0*/  F2FP.F16.F32.PACK_AB R182, R182, R11 ;  /* 0x0000000bb6b6723e */ /* 0x000fe200000000ff */
[----:B------:R-:W3:Y:S01]  /*36d0*/  MUFU.EX2 R15, R15 ;  /* 0x0000000f000f7308 */ /* 0x000ee20000000800 */
[----:B--2---:R-:W-:Y:S01]  /*36e0*/  FADD.FTZ R25, R13, R48 ;  /* 0x000000300d197221 */ /* 0x004fe20000010000 */
[----:B------:R-:W-:Y:S01]  /*36f0*/  FADD.FTZ R29, R169, R50 ;  /* 0x00000032a91d7221 */ /* 0x000fe20000010000 */
[----:B------:R-:W-:Y:S02]  /*3700*/  F2FP.F16.F32.PACK_AB R153, R46, R119 ;  /* 0x000000772e99723e */ /* 0x000fe400000000ff */
[----:B------:R-:W-:Y:S01]  /*3710*/  F2FP.F16.F32.PACK_AB R177, R12, R177 ;  /* 0x000000b10cb1723e */ /* 0x000fe200000000ff */
[----:B------:R-:W-:Y:S01]  /*3720*/  FADD.FTZ R50, R26, R29 ;  /* 0x0000001d1a327221 */ /* 0x000fe20000010000 */
[----:B------:R-:W-:Y:S01]  /*3730*/  F2FP.F16.F32.PACK_AB R179, R14, R179 ;  /* 0x000000b30eb3723e */ /* 0x000fe200000000ff */
[----:B------:R-:W2:Y:S01]  /*3740*/  MUFU.EX2 R178, R37 ;  /* 0x0000002500b27308 */ /* 0x000ea20000000800 */
[----:B-1----:R-:W-:Y:S01]  /*3750*/  FADD.FTZ R48, R176, R25 ;  /* 0x00000019b0307221 */ /* 0x002fe20000010000 */
[----:B------:R-:W-:Y:S01]  /*3760*/  FADD.FTZ R29, R171, R50 ;  /* 0x00000032ab1d7221 */ /* 0x000fe20000010000 */
[----:B------:R-:W-:-:S02]  /*3770*/  F2FP.F16.F32.PACK_AB R173, R20, R173 ;  /* 0x000000ad14ad723e */ /* 0x000fc400000000ff */
[----:B------:R-:W-:Y:S02]  /*3780*/  F2FP.F16.F32.PACK_AB R175, R24, R175 ;  /* 0x000000af18af723e */ /* 0x000fe400000000ff */
[----:B------:R-:W-:Y:S01]  /*3790*/  F2FP.F16.F32.PACK_AB R169, R26, R169 ;  /* 0x000000a91aa9723e */ /* 0x000fe200000000ff */
[----:B------:R-:W1:Y:S01]  /*37a0*/  MUFU.EX2 R21, R21 ;  /* 0x0000001500157308 */ /* 0x000e620000000800 */
[----:B---3--:R-:W-:Y:S01]  /*37b0*/  FADD.FTZ R25, R15, R48 ;  /* 0x000000300f197221 */ /* 0x008fe20000010000 */
[----:B------:R-:W-:Y:S02]  /*37c0*/  F2FP.F16.F32.PACK_AB R171, R28, R171 ;  /* 0x000000ab1cab723e */ /* 0x000fe400000000ff */
[----:B------:R-:W-:-:S04]  /*37d0*/  F2FP.F16.F32.PACK_AB R176, R176, R13 ;  /* 0x0000000db0b0723e */ /* 0x000fc800000000ff */
[----:B------:R-:W0:Y:S01]  /*37e0*/  MUFU.EX2 R172, R41 ;  /* 0x0000002900ac7308 */ /* 0x000e220000000800 */
[C---:B--2---:R-:W-:Y:S01]  /*37f0*/  FADD.FTZ R48, R178.reuse, R25 ;  /* 0x00000019b2307221 */ /* 0x044fe20000010000 */
[----:B------:R-:W-:-:S06]  /*3800*/  F2FP.F16.F32.PACK_AB R178, R178, R15 ;  /* 0x0000000fb2b2723e */ /* 0x000fcc00000000ff */
[----:B------:R-:W2:Y:S01]  /*3810*/  MUFU.EX2 R27, R27 ;  /* 0x0000001b001b7308 */ /* 0x000ea20000000800 */
[----:B-1----:R-:W-:Y:S01]  /*3820*/  FADD.FTZ R25, R21, R48 ;  /* 0x0000003015197221 */ /* 0x002fe20000010000 */
[----:B------:R-:W-:-:S04]  /*3830*/  FADD.FTZ R48, R28, R29 ;  /* 0x0000001d1c307221 */ /* 0x000fc80000010000 */
[----:B------:R-:W-:Y:S01]  /*3840*/  FADD.FTZ R29, R165, R48 ;  /* 0x00000030a51d7221 */ /* 0x000fe20000010000 */
[----:B------:R-:W-:Y:S01]  /*3850*/  F2FP.F16.F32.PACK_AB R165, R30, R165 ;  /* 0x000000a51ea5723e */ /* 0x000fe200000000ff */
[----:B------:R-:W1:Y:S01]  /*3860*/  MUFU.EX2 R174, R45 ;  /* 0x0000002d00ae7308 */ /* 0x000e620000000800 */
[----:B0-----:R-:W-:Y:S01]  /*3870*/  FADD.FTZ R2, R172, R25 ;  /* 0x00000019ac027221 */ /* 0x001fe20000010000 */
[----:B------:R-:W-:Y:S01]  /*3880*/  FADD.FTZ R48, R30, R29 ;  /* 0x0000001d1e307221 */ /* 0x000fe20000010000 */
[----:B------:R-:W-:-:S03]  /*3890*/  F2FP.F16.F32.PACK_AB R172, R172, R21 ;  /* 0x00000015acac723e */ /* 0x000fc600000000ff */
[----:B------:R-:W-:Y:S01]  /*38a0*/  FADD.FTZ R29, R167, R48 ;  /* 0x00000030a71d7221 */ /* 0x000fe20000010000 */
[C---:B------:R-:W-:Y:S01]  /*38b0*/  F2FP.F16.F32.PACK_AB R167, R32.reuse, R167 ;  /* 0x000000a720a7723e */ /* 0x040fe200000000ff */
[----:B------:R-:W0:Y:S01]  /*38c0*/  MUFU.EX2 R31, R31 ;  /* 0x0000001f001f7308 */ /* 0x000e220000000800 */
[----:B--2---:R-:W-:Y:S01]  /*38d0*/  FADD.FTZ R25, R27, R2 ;  /* 0x000000021b197221 */ /* 0x004fe20000010000 */
[----:B------:R-:W-:-:S06]  /*38e0*/  FADD.FTZ R50, R32, R29 ;  /* 0x0000001d20327221 */ /* 0x000fcc0000010000 */
[----:B------:R-:W2:Y:S01]  /*38f0*/  MUFU.EX2 R168, R49 ;  /* 0x0000003100a87308 */ /* 0x000ea20000000800 */
[C---:B-1----:R-:W-:Y:S01]  /*3900*/  FADD.FTZ R2, R174.reuse, R25 ;  /* 0x00000019ae027221 */ /* 0x042fe20000010000 */
[----:B------:R-:W-:-:S06]  /*3910*/  F2FP.F16.F32.PACK_AB R174, R174, R27 ;  /* 0x0000001baeae723e */ /* 0x000fcc00000000ff */
[----:B------:R-:W1:Y:S01]  /*3920*/  MUFU.EX2 R35, R35 ;  /* 0x0000002300237308 */ /* 0x000e620000000800 */
[----:B0-----:R-:W-:Y:S01]  /*3930*/  FADD.FTZ R25, R31, R2 ;  /* 0x000000021f197221 */ /* 0x001fe20000010000 */
[-CC-:B------:R-:W-:Y:S01]  /*3940*/  FFMA.FTZ R2, R5, R0.reuse, -R34.reuse ;  /* 0x0000000005027223 */ /* 0x180fe20000010822 */
[----:B------:R-:W-:-:S05]  /*3950*/  FFMA.FTZ R34, R85, R0, -R34 ;  /* 0x0000000055227223 */ /* 0x000fca0000010822 */
[----:B------:R-:W0:Y:S01]  /*3960*/  MUFU.EX2 R170, R53 ;  /* 0x0000003500aa7308 */ /* 0x000e220000000800 */
[----:B--2---:R-:W-:Y:S01]  /*3970*/  FADD.FTZ R48, R168, R25 ;  /* 0x00000019a8307221 */ /* 0x004fe20000010000 */
[----:B------:R-:W-:Y:S01]  /*3980*/  FADD.FTZ R25, R161, R50 ;  /* 0x00000032a1197221 */ /* 0x000fe20000010000 */
[----:B------:R-:W-:Y:S02]  /*3990*/  F2FP.F16.F32.PACK_AB R161, R36, R161 ;  /* 0x000000a124a1723e */ /* 0x000fe400000000ff */
[----:B------:R-:W-:Y:S01]  /*39a0*/  F2FP.F16.F32.PACK_AB R168, R168, R31 ;  /* 0x0000001fa8a8723e */ /* 0x000fe200000000ff */
[----:B------:R-:W-:Y:S02]  /*39b0*/  FADD.FTZ R50, R36, R25 ;  /* 0x0000001924327221 */ /* 0x000fe40000010000 */
[----:B------:R-:W2:Y:S01]  /*39c0*/  MUFU.EX2 R39, R39 ;  /* 0x0000002700277308 */ /* 0x000ea20000000800 */
[----:B-1----:R-:W-:Y:S01]  /*39d0*/  FADD.FTZ R5, R35, R48 ;  /* 0x0000003023057221 */ /* 0x002fe20000010000 */
[----:B------:R-:W-:Y:S01]  /*39e0*/  FADD.FTZ R25, R163, R50 ;  /* 0x00000032a3197221 */ /* 0x000fe20000010000 */
[----:B------:R-:W-:-:S03]  /*39f0*/  F2FP.F16.F32.PACK_AB R163, R40, R163 ;  /* 0x000000a328a3723e */ /* 0x000fc600000000ff */
[----:B------:R-:W-:Y:S02]  /*3a00*/  FADD.FTZ R10, R40, R25 ;  /* 0x00000019280a7221 */ /* 0x000fe40000010000 */
[----:B------:R-:W1:Y:S01]  /*3a10*/  MUFU.EX2 R164, R57 ;  /* 0x0000003900a47308 */ /* 0x000e620000000800 */
[C---:B0-----:R-:W-:Y:S01]  /*3a20*/  FADD.FTZ R48, R170.reuse, R5 ;  /* 0x00000005aa307221 */ /* 0x041fe20000010000 */
[----:B------:R-:W-:Y:S01]  /*3a30*/  FADD.FTZ R25, R115, R10 ;  /* 0x0000000a73197221 */ /* 0x000fe20000010000 */
[----:B------:R-:W-:Y:S02]  /*3a40*/  F2FP.F16.F32.PACK_AB R170, R170, R35 ;  /* 0x00000023aaaa723e */ /* 0x000fe400000000ff */
[----:B------:R-:W-:Y:S01]  /*3a50*/  CS2R R114, SRZ ;  /* 0x0000000000727805 */ /* 0x000fe2000001ff00 */
[----:B------:R-:W-:Y:S02]  /*3a60*/  FADD.FTZ R10, R42, R25 ;  /* 0x000000192a0a7221 */ /* 0x000fe40000010000 */
[----:B------:R-:W0:Y:S01]  /*3a70*/  MUFU.EX2 R43, R43 ;  /* 0x0000002b002b7308 */ /* 0x000e220000000800 */
[----:B--2---:R-:W-:Y:S01]  /*3a80*/  FADD.FTZ R5, R39, R48 ;  /* 0x0000003027057221 */ /* 0x004fe20000010000 */
[----:B------:R-:W-:Y:S01]  /*3a90*/  FADD.FTZ R25, R117, R10 ;  /* 0x0000000a75197221 */ /* 0x000fe20000010000 */
[----:B------:R-:W-:-:S03]  /*3aa0*/  CS2R R116, SRZ ;  /* 0x0000000000747805 */ /* 0x000fc6000001ff00 */
[----:B------:R-:W-:Y:S02]  /*3ab0*/  FADD.FTZ R10, R44, R25 ;  /* 0x000000192c0a7221 */ /* 0x000fe40000010000 */
[----:B------:R-:W2:Y:S01]  /*3ac0*/  MUFU.EX2 R166, R61 ;  /* 0x0000003d00a67308 */ /* 0x000ea20000000800 */
[C---:B-1----:R-:W-:Y:S01]  /*3ad0*/  FADD.FTZ R6, R164.reuse, R5 ;  /* 0x00000005a4067221 */ /* 0x042fe20000010000 */
[----:B------:R-:W-:Y:S01]  /*3ae0*/  FADD.FTZ R25, R119, R10 ;  /* 0x0000000a77197221 */ /* 0x000fe20000010000 */
[----:B------:R-:W-:Y:S02]  /*3af0*/  F2FP.F16.F32.PACK_AB R164, R164, R39 ;  /* 0x00000027a4a4723e */ /* 0x000fe400000000ff */
[----:B------:R-:W-:Y:S01]  /*3b00*/  CS2R R118, SRZ ;  /* 0x0000000000767805 */ /* 0x000fe2000001ff00 */
[----:B------:R-:W-:Y:S02]  /*3b10*/  FADD.FTZ R10, R46, R25 ;  /* 0x000000192e0a7221 */ /* 0x000fe40000010000 */
        /* <DEDUP_REMOVED lines=24> */
[----:B------:R-:W-:Y:S02]  /*3ca0*/  F2FP.F16.F32.PACK_AB R155, R38, R121 ;  /* 0x00000079269b723e */ /* 0x000fe400000000ff */
[----:B------:R-:W-:-:S04]  /*3cb0*/  CS2R R120, SRZ ;  /* 0x0000000000787805 */ /* 0x000fc8000001ff00 */
        /* <DEDUP_REMOVED lines=9> */
[----:B------:R-:W-:-:S03]  /*3d50*/  F2FP.F16.F32.PACK_AB R152, R152, R63 ;  /* 0x0000003f9898723e */ /* 0x000fc600000000ff */
[----:B-1----:R-:W-:-:S04]  /*3d60*/  FADD.FTZ R6, R2, R11 ;  /* 0x0000000b02067221 */ /* 0x002fc80000010000 */
[C---:B0-----:R-:W-:Y:S01]  /*3d70*/  FADD.FTZ R6, R3.reuse, R6 ;  /* 0x0000000603067221 */ /* 0x041fe20000010000 */
[----:B------:R-:W-:Y:S01]  /*3d80*/  F2FP.F16.F32.PACK_AB R154, R3, R2 ;  /* 0x00000002039a723e */ /* 0x000fe200000000ff */
[----:B------:R-:W-:Y:S02]  /*3d90*/  IMAD.MOV.U32 R2, RZ, RZ, 0x3f800000 ;  /* 0x3f800000ff027424 */ /* 0x000fe400078e00ff */
[----:B------:R-:W-:Y:S01]  /*3da0*/  IMAD.MOV.U32 R3, RZ, RZ, 0x3f800000 ;  /* 0x3f800000ff037424 */ /* 0x000fe200078e00ff */
[----:B------:R-:W-:Y:S06]  /*3db0*/  @!P3 BRA `(.L_x_2243) ;  /* 0x0000002800c0b947 */ /* 0x000fec0003800000 */
[----:B------:R-:W-:Y:S01]  /*3dc0*/  IMAD.MOV.U32 R10, RZ, RZ, R4 ;  /* 0x000000ffff0a7224 */ /* 0x000fe200078e0004 */
[----:B------:R-:W-:Y:S01]  /*3dd0*/  UMOV UR5, UR37 ;  /* 0x0000002500057c82 */ /* 0x000fe20008000000 */
[----:B------:R-:W-:Y:S01]  /*3de0*/  IMAD.MOV.U32 R11, RZ, RZ, R7 ;  /* 0x000000ffff0b7224 */ /* 0x000fe200078e0007 */
[----:B------:R-:W-:Y:S01]  /*3df0*/  UMOV UR6, UR36 ;  /* 0x0000002400067c82 */ /* 0x000fe20008000000 */
[----:B------:R-:W-:Y:S01]  /*3e00*/  IMAD.MOV.U32 R2, RZ, RZ, 0x3f800000 ;  /* 0x3f800000ff027424 */ /* 0x000fe200078e00ff */
[----:B------:R-:W-:Y:S01]  /*3e10*/  ULDC UR42, c[0x0][0x288] ;  /* 0x0000a200002a7ab9 */ /* 0x000fe20000000800 */
[----:B------:R-:W-:-:S07]  /*3e20*/  IMAD.MOV.U32 R151, RZ, RZ, RZ ;  /* 0x000000ffff977224 */ /* 0x000fce00078e00ff */
.L_x_2252:
[----:B------:R-:W-:-:S04]  /*3e30*/  UIADD3 UR7, UR6, 0x1, URZ ;  /* 0x0000000106077890 */ /* 0x000fc8000fffe03f */
[----:B------:R-:W-:-:S04]  /*3e40*/  UISETP.NE.AND UP1, UPT, UR7, 0x2, UPT ;  /* 0x000000020700788c */ /* 0x000fc8000bf25270 */
[----:B------:R-:W-:Y:S02]  /*3e50*/  USEL UR37, URZ, 0x1, UP1 ;  /* 0x000000013f257887 */ /* 0x000fe40008800000 */
[----:B------:R-:W-:Y:S02]  /*3e60*/  USEL UR36, UR7, URZ, UP1 ;  /* 0x0000003f07247287 */ /* 0x000fe40008800000 */
[----:B------:R-:W-:Y:S01]  /*3e70*/  ULOP3.LUT UR37, UR5, UR37, URZ, 0x3c, !UPT ;  /* 0x0000002505257292 */ /* 0x000fe2000f8e3c3f */
[----:B------:R-:W-:Y:S11]  /*3e80*/  @!P0 BRA `(.L_x_2244) ;  /* 0x0000000000048947 */ /* 0x000ff60003800000 */
[----:B------:R-:W-:Y:S01]  /*3e90*/  BPT.TRAP 0x1 ;  /* 0x000000040000795c */ /* 0x000fe20000300000 */
.L_x_2244:
[----:B------:R-:W-:Y:S01]  /*3ea0*/  ULEA UR7, UR36, UR38, 0x3 ;  /* 0x0000002624077291 */ /* 0x000fe2000f8e183f */
[----:B------:R-:W-:-:S05]  /*3eb0*/  IMAD.U32 R0, RZ, RZ, UR37 ;  /* 0x00000025ff007e24 */ /* 0x000fca000f8e00ff */
[----:B------:R-:W-:-:S04]  /*3ec0*/  SHF.L.U32 R0, R0, 0x1f, RZ ;  /* 0x0000001f00007819 */ /* 0x000fc800000006ff */
[----:B------:R0:W1:Y:S01]  /*3ed0*/  SYNCS.PHASECHK.TRANS64.TRYWAIT P3, [UR7+0x34830], R0 ;  /* 0x03483000ff0075a7 */ /* 0x0000620008060147 */
[----:B------:R-:W-:Y:S05]  /*3ee0*/  @!P0 BRA `(.L_x_2245) ;  /* 0x0000000000048947 */ /* 0x000fea0003800000 */
[----:B------:R-:W-:Y:S01]  /*3ef0*/  BPT.TRAP 0x1 ;  /* 0x000000040000795c */ /* 0x000fe20000300000 */
.L_x_2245:
[----:B-1----:R-:W-:Y:S05]  /*3f00*/  @P3 BRA `(.L_x_2246) ;  /* 0x0000000000083947 */ /* 0x002fea0003800000 */
[----:B------:R-:W1:Y:S02]  /*3f10*/  SYNCS.PHASECHK.TRANS64.TRYWAIT P3, [UR7+0x34830], R0 ;  /* 0x03483000ff0075a7 */ /* 0x000e640008060147 */
[----:B-1----:R-:W-:Y:S05]  /*3f20*/  @!P3 BRA `(.L_x_2247) ;  /* 0x000000c00090b947 */ /* 0x002fea0003800000 */
.L_x_2246:
        /* <DEDUP_REMOVED lines=141> */
.L_x_2248:
[----:B------:R-:W-:Y:S01]  /*4800*/  ULEA UR10, UR6, UR38, 0x3 ;  /* 0x00000026060a7291 */ /* 0x000fe2000f8e183f */
[----:B01----:R-:W-:-:S05]  /*4810*/  IMAD.U32 R0, RZ, RZ, UR5 ;  /* 0x00000005ff007e24 */ /* 0x003fca000f8e00ff */
[----:B------:R-:W-:-:S04]  /*4820*/  SHF.L.U32 R0, R0, 0x1f, RZ ;  /* 0x0000001f00007819 */ /* 0x000fc800000006ff */
[----:B------:R0:W1:Y:S01]  /*4830*/  SYNCS.PHASECHK.TRANS64.TRYWAIT P3, [UR10+0x34850], R0 ;  /* 0x03485000ff0075a7 */ /* 0x000062000806014a */
[----:B------:R-:W-:Y:S05]  /*4840*/  @!P0 BRA `(.L_x_2249) ;  /* 0x0000000000048947 */ /* 0x000fea0003800000 */
[----:B------:R-:W-:Y:S01]  /*4850*/  BPT.TRAP 0x1 ;  /* 0x000000040000795c */ /* 0x000fe20000300000 */
.L_x_2249:
[----:B-1----:R-:W-:Y:S05]  /*4860*/  @P3 BRA `(.L_x_2250) ;  /* 0x0000000000083947 */ /* 0x002fea0003800000 */
[----:B------:R-:W1:Y:S02]  /*4870*/  SYNCS.PHASECHK.TRANS64.TRYWAIT P3, [UR10+0x34850], R0 ;  /* 0x03485000ff0075a7 */ /* 0x000e64000806014a */
[----:B-1----:R-:W-:Y:S05]  /*4880*/  @!P3 BRA `(.L_x_2251) ;  /* 0x000000b80050b947 */ /* 0x002fea0003800000 */
.L_x_2250:
[----:B------:R-:W-:Y:S01]  /*4890*/  UIADD3 UR5, UR38, 0x400, URZ ;  /* 0x0000040026057890 */ /* 0x000fe2000fffe03f */
[----:B------:R-:W-:Y:S01]  /*48a0*/  WARPGROUP.ARRIVE ;  /* 0x00000000000079c5 */ /* 0x000fe20000000000 */
[----:B------:R-:W-:Y:S01]  /*48b0*/  UMOV UR15, 0x40000040 ;  /* 0x40000040000f7882 */ /* 0x000fe20000000000 */
[----:B------:R-:W-:Y:S01]  /*48c0*/  VIADD R14, R18, UR60 ;  /* 0x0000003c120e7c36 */ /* 0x000fe20008000000 */
[----:B------:R-:W-:Y:S01]  /*48d0*/  USHF.R.U32.HI UR5, URZ, 0x4, UR5 ;  /* 0x000000043f057899 */ /* 0x000fe20008011605 */
[----:B------:R-:W2:Y:S01]  /*48e0*/  LDC R7, c[0x0][0x2f0] ;  /* 0x0000bc00ff077b82 */ /* 0x000ea20000000800 */
[----:B------:R-:W-:Y:S02]  /*48f0*/  UISETP.GT.AND UP1, UPT, UR4, UR11, UPT ;  /* 0x0000000b0400728c */ /* 0x000fe4000bf24270 */
[----:B------:R-:W-:-:S04]  /*4900*/  ULOP3.LUT UR5, UR5, 0x3fff, URZ, 0xc0, !UPT ;  /* 0x00003fff05057892 */ /* 0x000fc8000f8ec03f */
[----:B------:R-:W-:-:S04]  /*4910*/  ULOP3.LUT UR5, UR5, 0x4000000, URZ, 0xfc, !UPT ;  /* 0x0400000005057892 */ /* 0x000fc8000f8efc3f */
[----:B------:R-:W-:-:S03]  /*4920*/  ULEA UR5, UR6, UR5, 0xb ;  /* 0x0000000506057291 */ /* 0x000fc6000f8e583f */
[----:B------:R-:W-:Y:S02]  /*4930*/  @UP0 ULDC UR6, c[0x0][0x44c] ;  /* 0x0001130000060ab9 */ /* 0x000fe40000000800 */
[----:B01----:R-:W-:Y:S01]  /*4940*/  @P2 IMAD.HI.U32 R0, R14, UR6, RZ ;  /* 0x000000060e002c27 */ /* 0x003fe2000f8e00ff */
[----:B------:R-:W-:Y:S01]  /*4950*/  @UP0 ULDC UR6, c[0x0][0x450] ;  /* 0x0001140000060ab9 */ /* 0x000fe20000000800 */
[----:B------:R-:W-:Y:S02]  /*4960*/  UMOV UR14, UR5 ;  /* 0x00000005000e7c82 */ /* 0x000fe40008000000 */
[----:B------:R-:W-:Y:S01]  /*4970*/  HGMMA.64x128x16.F32 R88, R180, gdesc[UR12].tnspB, R88, gsb0 ;  /* 0x41e0000cb4587df0 */ /* 0x000fe20008000858 */
[----:B------:R-:W-:Y:S01]  /*4980*/  UIADD3 UR14, UR5, 0x80, URZ ;  /* 0x00000080050e7890 */ /* 0x000fe2000fffe03f */
[----:B------:R-:W-:Y:S01]  /*4990*/  @P2 SHF.R.U32.HI R14, RZ, UR6, R0 ;  /* 0x00000006ff0e2c19 */ /* 0x000fe20008011600 */
[----:B------:R-:W-:Y:S01]  /*49a0*/  UMOV UR15, 0x40000040 ;  /* 0x40000040000f7882 */ /* 0x000fe20000000000 */
[----:B------:R-:W-:-:S02]  /*49b0*/  UMOV UR6, 0xffffff80 ;  /* 0xffffff8000067882 */ /* 0x000fc40000000000 */
[----:B------:R-:W-:Y:S01]  /*49c0*/  UIMAD UR6, UR4, UR6, 0x1 ;  /* 0x00000001040674a4 */ /* 0x000fe2000f8e0206 */
[----:B------:R-:W0:Y:S01]  /*49d0*/  SHFL.IDX PT, R3, R14, 0x1, 0x1c1f ;  /* 0x003c1f000e037f89 */ /* 0x000e2200000e0000 */
[----:B------:R-:W-:-:S04]  /*49e0*/  UIADD3 UR4, UR4, -0x1, URZ ;  /* 0xffffffff04047890 */ /* 0x000fc8000fffe03f */
[----:B------:R-:W-:Y:S01]  /*49f0*/  IMAD.U32 R2, RZ, RZ, UR6 ;  /* 0x00000006ff027e24 */ /* 0x000fe2000f8e00ff */
[----:B------:R-:W-:-:S03]  /*4a00*/  UIADD3 UR6, UR5, 0x380, URZ ;  /* 0x0000038005067890 */ /* 0x000fc6000fffe03f */
[----:B------:R-:W-:-:S04]  /*4a10*/  IMAD R2, R17, -0x2, R2 ;  /* 0xfffffffe11027824 */ /* 0x000fc800078e0202 */
[----:B--2---:R-:W-:-:S05]  /*4a20*/  IMAD R2, R7, UR61, R2 ;  /* 0x0000003d07027c24 */ /* 0x004fca000f8e0202 */
[----:B0-----:R-:W-:-:S04]  /*4a30*/  IADD3 R0, R3, -UR42, R2 ;  /* 0x8000002a03007c10 */ /* 0x001fc8000fffe002 */
[C---:B------:R-:W-:Y:S02]  /*4a40*/  ISETP.GT.AND P3, PT, R0.reuse, RZ, PT ;  /* 0x000000ff0000720c */ /* 0x040fe40003f64270 */
[----:B------:R-:W-:-:S04]  /*4a50*/  ISETP.GT.AND P4, PT, R0, 0x1, PT ;  /* 0x000000010000780c */ /* 0x000fc80003f84270 */
[----:B------:R-:W-:Y:S02]  /*4a60*/  FSEL R199, R27, -INF , P4 ;  /* 0xff8000001bc77808 */ /* 0x000fe40002000000 */
[----:B------:R-:W-:-:S04]  /*4a70*/  ISETP.GT.AND P4, PT, R0, 0x9, PT ;  /* 0x000000090000780c */ /* 0x000fc80003f84270 */
[----:B------:R-:W-:Y:S02]  /*4a80*/  FSEL R197, R31, -INF , P4 ;  /* 0xff8000001fc57808 */ /* 0x000fe40002000000 */
[----:B------:R-:W-:-:S04]  /*4a90*/  ISETP.GT.AND P4, PT, R0, 0x11, PT ;  /* 0x000000110000780c */ /* 0x000fc80003f84270 */
[----:B------:R-:W-:Y:S02]  /*4aa0*/  FSEL R195, R35, -INF , P4 ;  /* 0xff80000023c37808 */ /* 0x000fe40002000000 */
[----:B------:R-:W-:Y:S01]  /*4ab0*/  ISETP.GT.AND P4, PT, R0, 0x19, PT ;  /* 0x000000190000780c */ /* 0x000fe20003f84270 */
[----:B------:R-:W-:Y:S02]  /*4ac0*/  WARPGROUP.DEPBAR.LE gsb0, 0x0 ;  /* 0x00008000000079c5 */ /* 0x000fe40000010000 */
[----:B------:R-:W-:Y:S01]  /*4ad0*/  WARPGROUP.ARRIVE ;  /* 0x00000000000079c5 */ /* 0x000fe20000000000 */
[----:B------:R-:W-:Y:S02]  /*4ae0*/  FSEL R181, R26, -INF , P3 ;  /* 0xff8000001ab57808 */ /* 0x000fe40001800000 */
[----:B------:R-:W-:Y:S02]  /*4af0*/  ISETP.GT.AND P3, PT, R0, 0x8, PT ;  /* 0x000000080000780c */ /* 0x000fe40003f64270 */
[----:B------:R-:W-:Y:S01]  /*4b00*/  FMNMX.FTZ R4, R181, R10, !PT ;  /* 0x0000000ab5047209 */ /* 0x000fe20007810000 */
[----:B------:R-:W-:Y:S01]  /*4b10*/  HGMMA.64x128x16.F32 R88, R176, gdesc[UR12].tnspB, R88, gsb0 ;  /* 0x41e0000cb0587df0 */ /* 0x000fe20008000858 */
[----:B------:R-:W-:Y:S01]  /*4b20*/  UIADD3 UR14, UR5, 0x100, URZ ;  /* 0x00000100050e7890 */ /* 0x000fe2000fffe03f */
[----:B------:R-:W-:Y:S01]  /*4b30*/  FSEL R183, R30, -INF , P3 ;  /* 0xff8000001eb77808 */ /* 0x000fe20001800000 */
[----:B------:R-:W-:Y:S01]  /*4b40*/  UMOV UR15, 0x40000040 ;  /* 0x40000040000f7882 */ /* 0x000fe20000000000 */
[----:B------:R-:W-:-:S02]  /*4b50*/  FMNMX.FTZ R4, R199, R4, !PT ;  /* 0x00000004c7047209 */ /* 0x000fc40007810000 */
[----:B------:R-:W-:Y:S02]  /*4b60*/  ISETP.GT.AND P3, PT, R0, 0x10, PT ;  /* 0x000000100000780c */ /* 0x000fe40003f64270 */
[----:B------:R-:W-:-:S04]  /*4b70*/  FMNMX.FTZ R4, R183, R4, !PT ;  /* 0x00000004b7047209 */ /* 0x000fc80007810000 */
[----:B------:R-:W-:Y:S01]  /*4b80*/  FMNMX.FTZ R4, R197, R4, !PT ;  /* 0x00000004c5047209 */ /* 0x000fe20007810000 */
        /* <DEDUP_REMOVED lines=10> */
[C---:B------:R-:W-:Y:S02]  /*4c30*/  ISETP.GT.AND P3, PT, R0.reuse, 0x20, PT ;  /* 0x000000200000780c */ /* 0x040fe40003f64270 */
[----:B------:R-:W-:Y:S01]  /*4c40*/  FMNMX.FTZ R4, R179, R4, !PT ;  /* 0x00000004b3047209 */ /* 0x000fe20007810000 */
[----:B------:R-:W-:Y:S02]  /*4c50*/  WARPGROUP.DEPBAR.LE gsb0, 0x0 ;  /* 0x00008000000079c5 */ /* 0x000fe40000010000 */
[----:B------:R-:W-:Y:S01]  /*4c60*/  WARPGROUP.ARRIVE ;  /* 0x00000000000079c5 */ /* 0x000fe20000000000 */
[----:B------:R-:W-:Y:S02]  /*4c70*/  FSEL R175, R39, -INF , P4 ;  /* 0xff80000027af7808 */ /* 0x000fe40002000000 */
[----:B------:R-:W-:Y:S02]  /*4c80*/  ISETP.GT.AND P4, PT, R0, 0x21, PT ;  /* 0x000000210000780c */ /* 0x000fe40003f84270 */
[----:B------:R-:W-:Y:S01]  /*4c90*/  FSEL R173, R42, -INF , P3 ;  /* 0xff8000002aad7808 */ /* 0x000fe20001800000 */
[----:B------:R-:W-:Y:S01]  /*4ca0*/  HGMMA.64x128x16.F32 R88, R168, gdesc[UR12].tnspB, R88, gsb0 ;  /* 0x41e0000ca8587df0 */ /* 0x000fe20008000858 */
[----:B------:R-:W-:Y:S01]  /*4cb0*/  UIADD3 UR14, UR5, 0x200, URZ ;  /* 0x00000200050e7890 */ /* 0x000fe2000fffe03f */
[----:B------:R-:W-:Y:S01]  /*4cc0*/  FMNMX.FTZ R4, R175, R4, !PT ;  /* 0x00000004af047209 */ /* 0x000fe20007810000 */
[----:B------:R-:W-:Y:S01]  /*4cd0*/  UMOV UR15, 0x40000040 ;  /* 0x40000040000f7882 */ /* 0x000fe20000000000 */
[----:B------:R-:W-:-:S02]  /*4ce0*/  ISETP.GT.AND P3, PT, R0, 0x28, PT ;  /* 0x000000280000780c */ /* 0x000fc40003f64270 */
[----:B------:R-:W-:Y:S01]  /*4cf0*/  FMNMX.FTZ R4, R173, R4, !PT ;  /* 0x00000004ad047209 */ /* 0x000fe20007810000 */
[----:B------:R-:W-:Y:S02]  /*4d00*/  WARPGROUP.DEPBAR.LE gsb0, 0x0 ;  /* 0x00008000000079c5 */ /* 0x000fe40000010000 */
[----:B------:R-:W-:Y:S01]  /*4d10*/  WARPGROUP.ARRIVE ;  /* 0x00000000000079c5 */ /* 0x000fe20000000000 */
[----:B------:R-:W-:Y:S02]  /*4d20*/  FSEL R171, R43, -INF , P4 ;  /* 0xff8000002bab7808 */ /* 0x000fe40002000000 */
[----:B------:R-:W-:Y:S02]  /*4d30*/  ISETP.GT.AND P4, PT, R0, 0x29, PT ;  /* 0x000000290000780c */ /* 0x000fe40003f84270 */
[----:B------:R-:W-:Y:S01]  /*4d40*/  FSEL R169, R46, -INF , P3 ;  /* 0xff8000002ea97808 */ /* 0x000fe20001800000 */
[----:B------:R-:W-:Y:S01]  /*4d50*/  HGMMA.64x128x16.F32 R88, R164, gdesc[UR12].tnspB, R88, gsb0 ;  /* 0x41e0000ca4587df0 */ /* 0x000fe20008000858 */
[----:B------:R-:W-:Y:S01]  /*4d60*/  FMNMX.FTZ R4, R171, R4, !PT ;  /* 0x00000004ab047209 */ /* 0x000fe20007810000 */
[----:B------:R-:W-:Y:S01]  /*4d70*/  UIADD3 UR14, UR5, 0x280, URZ ;  /* 0x00000280050e7890 */ /* 0x000fe2000fffe03f */
[----:B------:R-:W-:Y:S01]  /*4d80*/  ISETP.GT.AND P3, PT, R0, 0x30, PT ;  /* 0x000000300000780c */ /* 0x000fe20003f64270 */
[----:B------:R-:W-:Y:S01]  /*4d90*/  UMOV UR15, 0x40000040 ;  /* 0x40000040000f7882 */ /* 0x000fe20000000000 */
[----:B------:R-:W-:-:S02]  /*4da0*/  FSEL R47, R47, -INF , P4 ;  /* 0xff8000002f2f7808 */ /* 0x000fc40002000000 */
[----:B------:R-:W-:Y:S02]  /*4db0*/  FMNMX.FTZ R4, R169, R4, !PT ;  /* 0x00000004a9047209 */ /* 0x000fe40007810000 */
[----:B------:R-:W-:Y:S02]  /*4dc0*/  ISETP.GT.AND P4, PT, R0, 0x31, PT ;  /* 0x000000310000780c */ /* 0x000fe40003f84270 */
[----:B------:R-:W-:Y:S02]  /*4dd0*/  FSEL R43, R50, -INF , P3 ;  /* 0xff800000322b7808 */ /* 0x000fe40001800000 */
[----:B------:R-:W-:Y:S02]  /*4de0*/  FMNMX.FTZ R4, R47, R4, !PT ;  /* 0x000000042f047209 */ /* 0x000fe40007810000 */
[----:B------:R-:W-:Y:S02]  /*4df0*/  ISETP.GT.AND P3, PT, R0, 0x38, PT ;  /* 0x000000380000780c */ /* 0x000fe40003f64270 */
[----:B------:R-:W-:-:S02]  /*4e00*/  FSEL R51, R51, -INF , P4 ;  /* 0xff80000033337808 */ /* 0x000fc40002000000 */
[----:B------:R-:W-:Y:S02]  /*4e10*/  FMNMX.FTZ R4, R43, R4, !PT ;  /* 0x000000042b047209 */ /* 0x000fe40007810000 */
[----:B------:R-:W-:Y:S02]  /*4e20*/  ISETP.GT.AND P4, PT, R0, 0x39, PT ;  /* 0x000000390000780c */ /* 0x000fe40003f84270 */
[----:B------:R-:W-:Y:S01]  /*4e30*/  FSEL R39, R54, -INF , P3 ;  /* 0xff80000036277808 */ /* 0x000fe20001800000 */
[----:B------:R-:W-:Y:S01]  /*4e40*/  IMAD.U32 R54, RZ, RZ, UR10 ;  /* 0x0000000aff367e24 */ /* 0x000fe2000f8e00ff */
[----:B------:R-:W-:Y:S02]  /*4e50*/  FMNMX.FTZ R4, R51, R4, !PT ;  /* 0x0000000433047209 */ /* 0x000fe40007810000 */
[----:B------:R-:W-:Y:S02]  /*4e60*/  ISETP.GT.AND P3, PT, R0, 0x40, PT ;  /* 0x000000400000780c */ /* 0x000fe40003f64270 */
        /* <DEDUP_REMOVED lines=46> */
[----:B------:R-:W0:Y:S01]  /*5150*/  LDC R0, c[0x0][0x988] ;  /* 0x00026200ff007b82 */ /* 0x000e220000000800 */
[----:B------:R-:W-:Y:S02]  /*5160*/  FMNMX.FTZ R4, R83, R4, !PT ;  /* 0x0000000453047209 */ /* 0x000fe40007810000 */
[----:B------:R-:W-:Y:S02]  /*5170*/  FSEL R87, R87, -INF , P4 ;  /* 0xff80000057577808 */ /* 0x000fe40002000000 */
[----:B------:R-:W-:-:S04]  /*5180*/  FMNMX.FTZ R4, R35, R4, !PT ;  /* 0x0000000423047209 */ /* 0x000fc80007810000 */
[----:B------:R-:W-:Y:S01]  /*5190*/  FMNMX.FTZ R20, R87, R4, !PT ;  /* 0x0000000457147209 */ /* 0x000fe20007810000 */
[----:B------:R-:W-:Y:S02]  /*51a0*/  WARPGROUP.DEPBAR.LE gsb0, 0x0 ;  /* 0x00008000000079c5 */ /* 0x000fe40000010000 */
[----:B------:R-:W-:Y:S02]  /*51b0*/  WARPGROUP.ARRIVE ;  /* 0x00000000000079c5 */ /* 0x000fe40000000000 */
[----:B------:R-:W1:Y:S04]  /*51c0*/  SHFL.BFLY PT, R165, R20, 0x2, 0x1f ;  /* 0x0c401f0014a57f89 */ /* 0x000e6800000e0000 */
[----:B------:R-:W-:Y:S01]  /*51d0*/  HGMMA.64x128x16.F32 R88, R160, gdesc[UR12].tnspB, R88, gsb0 ;  /* 0x41e0000ca0587df0 */ /* 0x000fe20008000858 */
[----:B------:R-:W-:Y:S01]  /*51e0*/  UIADD3 UR14, UR5, 0x300, URZ ;  /* 0x00000300050e7890 */ /* 0x000fe2000fffe03f */
[----:B------:R-:W-:-:S02]  /*51f0*/  UMOV UR15, 0x40000040 ;  /* 0x40000040000f7882 */ /* 0x000fc40000000000 */
[----:B------:R-:W-:Y:S01]  /*5200*/  UMOV UR5, UR37 ;  /* 0x0000002500057c82 */ /* 0x000fe20008000000 */
[----:B-1----:R-:W-:Y:S02]  /*5210*/  FMNMX.FTZ R26, R20, R165, !PT ;  /* 0x000000a5141a7209 */ /* 0x002fe40007810000 */
[----:B------:R-:W1:Y:S04]  /*5220*/  SHFL.IDX PT, R165, R14, RZ, 0x1c1f ;  /* 0x001c1fff0ea57589 */ /* 0x000e6800000e0000 */
[----:B------:R-:W2:Y:S01]  /*5230*/  SHFL.BFLY PT, R167, R26, 0x1, 0x1f ;  /* 0x0c201f001aa77f89 */ /* 0x000ea200000e0000 */
[----:B-1----:R-:W-:-:S04]  /*5240*/  IADD3 R30, R165, -UR42, R2 ;  /* 0x8000002aa51e7c10 */ /* 0x002fc8000fffe002 */
[C---:B------:R-:W-:Y:S02]  /*5250*/  ISETP.GT.AND P4, PT, R30.reuse, RZ, PT ;  /* 0x000000ff1e00720c */ /* 0x040fe40003f84270 */
[----:B------:R-:W-:Y:S02]  /*5260*/  ISETP.GT.AND P5, PT, R30, 0x1, PT ;  /* 0x000000011e00780c */ /* 0x000fe40003fa4270 */
[----:B------:R-:W-:Y:S02]  /*5270*/  FSEL R2, R24, -INF , P4 ;  /* 0xff80000018027808 */ /* 0x000fe40002000000 */
[----:B------:R-:W-:Y:S02]  /*5280*/  ISETP.GT.AND P4, PT, R30, 0x8, PT ;  /* 0x000000081e00780c */ /* 0x000fe40003f84270 */
[----:B------:R-:W-:Y:S02]  /*5290*/  FSEL R25, R25, -INF , P5 ;  /* 0xff80000019197808 */ /* 0x000fe40002800000 */
[----:B------:R-:W-:-:S02]  /*52a0*/  FMNMX.FTZ R20, R2, R11, !PT ;  /* 0x0000000b02147209 */ /* 0x000fc40007810000 */
[C---:B------:R-:W-:Y:S02]  /*52b0*/  ISETP.GT.AND P5, PT, R30.reuse, 0x9, PT ;  /* 0x000000091e00780c */ /* 0x040fe40003fa4270 */
[----:B------:R-:W-:Y:S02]  /*52c0*/  FMNMX.FTZ R20, R25, R20, !PT ;  /* 0x0000001419147209 */ /* 0x000fe40007810000 */
[----:B------:R-:W-:Y:S02]  /*52d0*/  FSEL R29, R29, -INF , P5 ;  /* 0xff8000001d1d7808 */ /* 0x000fe40002800000 */
[----:B------:R-:W-:Y:S02]  /*52e0*/  ISETP.GT.AND P5, PT, R30, 0x11, PT ;  /* 0x000000111e00780c */ /* 0x000fe40003fa4270 */
[----:B--2---:R-:W-:Y:S02]  /*52f0*/  FMNMX.FTZ R4, R26, R167, !PT ;  /* 0x000000a71a047209 */ /* 0x004fe40007810000 */
[----:B------:R-:W-:-:S02]  /*5300*/  FSEL R33, R33, -INF , P5 ;  /* 0xff80000021217808 */ /* 0x000fc40002800000 */
[----:B------:R-:W-:Y:S01]  /*5310*/  ISETP.GT.AND P5, PT, R30, 0x19, PT ;  /* 0x000000191e00780c */ /* 0x000fe20003fa4270 */
[C---:B0-----:R-:W-:Y:S01]  /*5320*/  FMUL.FTZ R12, R4.reuse, R0 ;  /* 0x00000000040c7220 */ /* 0x041fe20000410000 */
[----:B------:R-:W-:Y:S02]  /*5330*/  FSETP.NEU.FTZ.AND P3, PT, R4, -INF , PT ;  /* 0xff8000000400780b */ /* 0x000fe40003f7d000 */
[----:B------:R-:W-:Y:S02]  /*5340*/  FSEL R37, R37, -INF , P5 ;  /* 0xff80000025257808 */ /* 0x000fe40002800000 */
[----:B------:R-:W-:Y:S02]  /*5350*/  ISETP.GT.AND P5, PT, R30, 0x21, PT ;  /* 0x000000211e00780c */ /* 0x000fe40003fa4270 */
[----:B------:R-:W-:Y:S02]  /*5360*/  FSEL R12, R12, RZ, P3 ;  /* 0x000000ff0c0c7208 */ /* 0x000fe40001800000 */
[----:B------:R-:W-:-:S02]  /*5370*/  FSEL R41, R41, -INF , P5 ;  /* 0xff80000029297808 */ /* 0x000fc40002800000 */
[C---:B------:R-:W-:Y:S01]  /*5380*/  ISETP.GT.AND P5, PT, R30.reuse, 0x29, PT ;  /* 0x000000291e00780c */ /* 0x040fe20003fa4270 */
[-CC-:B------:R-:W-:Y:S01]  /*5390*/  FFMA.FTZ R197, R197, R0.reuse, -R12.reuse ;  /* 0x00000000c5c57223 */ /* 0x180fe2000001080c */
[-CC-:B------:R-:W-:Y:S01]  /*53a0*/  FFMA.FTZ R14, R199, R0.reuse, -R12.reuse ;  /* 0x00000000c70e7223 */ /* 0x180fe2000001080c */
[-CC-:B------:R-:W-:Y:S01]  /*53b0*/  FFMA.FTZ R34, R171, R0.reuse, -R12.reuse ;  /* 0x00000000ab227223 */ /* 0x180fe2000001080c */
[----:B------:R-:W-:Y:S01]  /*53c0*/  FSEL R45, R45, -INF , P5 ;  /* 0xff8000002d2d7808 */ /* 0x000fe20002800000 */
[-CC-:B------:R-:W-:Y:S01]  /*53d0*/  FFMA.FTZ R175, R175, R0.reuse, -R12.reuse ;  /* 0x00000000afaf7223 */ /* 0x180fe2000001080c */
[C---:B------:R-:W-:Y:S01]  /*53e0*/  ISETP.GT.AND P5, PT, R30.reuse, 0x31, PT ;  /* 0x000000311e00780c */ /* 0x040fe20003fa4270 */
[-CC-:B------:R-:W-:Y:S01]  /*53f0*/  FFMA.FTZ R46, R7, R0.reuse, -R12.reuse ;  /* 0x00000000072e7223 */ /* 0x180fe2000001080c */
[-CC-:B------:R-:W-:Y:S01]  /*5400*/  FFMA.FTZ R181, R181, R0.reuse, -R12.reuse ;  /* 0x00000000b5b57223 */ /* 0x180fe2000001080c */
[-CC-:B------:R-:W-:Y:S01]  /*5410*/  FFMA.FTZ R183, R183, R0.reuse, -R12.reuse ;  /* 0x00000000b7b77223 */ /* 0x180fe2000001080c */
[----:B------:R-:W-:Y:S01]  /*5420*/  FSEL R49, R49, -INF , P5 ;  /* 0xff80000031317808 */ /* 0x000fe20002800000 */
[----:B------:R-:W-:Y:S01]  /*5430*/  MUFU.EX2 R14, R14 ;  /* 0x0000000e000e7308 */ /* 0x000fe20000000800 */
[C---:B------:R-:W-:Y:S01]  /*5440*/  ISETP.GT.AND P5, PT, R30.reuse, 0x39, PT ;  /* 0x000000391e00780c */ /* 0x040fe20003fa4270 */
[-CC-:B------:R-:W-:Y:S01]  /*5450*/  FFMA.FTZ R177, R177, R0.reuse, -R12.reuse ;  /* 0x00000000b1b17223 */ /* 0x180fe2000001080c */
[-CC-:B------:R-:W-:Y:S01]  /*5460*/  FFMA.FTZ R179, R179, R0.reuse, -R12.reuse ;  /* 0x00000000b3b37223 */ /* 0x180fe2000001080c */
[-CC-:B------:R-:W-:Y:S01]  /*5470*/  FFMA.FTZ R173, R173, R0.reuse, -R12.reuse ;  /* 0x00000000adad7223 */ /* 0x180fe2000001080c */
[----:B------:R-:W-:Y:S01]  /*5480*/  FSEL R53, R53, -INF , P5 ;  /* 0xff80000035357808 */ /* 0x000fe20002800000 */
[-CC-:B------:R-:W-:Y:S01]  /*5490*/  FFMA.FTZ R51, R51, R0.reuse, -R12.reuse ;  /* 0x0000000033337223 */ /* 0x180fe2000001080c */
[C---:B------:R-:W-:Y:S01]  /*54a0*/  ISETP.GT.AND P5, PT, R30.reuse, 0x41, PT ;  /* 0x000000411e00780c */ /* 0x040fe20003fa4270 */
[----:B------:R-:W-:Y:S01]  /*54b0*/  MUFU.EX2 R181, R181 ;  /* 0x000000b500b57308 */ /* 0x000fe20000000800 */
[-CC-:B------:R-:W-:Y:S01]  /*54c0*/  FFMA.FTZ R27, R27, R0.reuse, -R12.reuse ;  /* 0x000000001b1b7223 */ /* 0x180fe2000001080c */
[-CC-:B------:R-:W-:Y:S01]  /*54d0*/  FFMA.FTZ R15, R15, R0.reuse, -R12.reuse ;  /* 0x000000000f0f7223 */ /* 0x180fe2000001080c */
[----:B------:R-:W-:Y:S01]  /*54e0*/  FSEL R57, R57, -INF , P5 ;  /* 0xff80000039397808 */ /* 0x000fe20002800000 */
[-CC-:B------:R-:W-:Y:S01]  /*54f0*/  FFMA.FTZ R13, R13, R0.reuse, -R12.reuse ;  /* 0x000000000d0d7223 */ /* 0x180fe2000001080c */
[----:B------:R-:W-:Y:S01]  /*5500*/  ISETP.GT.AND P5, PT, R30, 0x49, PT ;  /* 0x000000491e00780c */ /* 0x000fe20003fa4270 */
[-CC-:B------:R-:W-:Y:S01]  /*5510*/  FFMA.FTZ R31, R31, R0.reuse, -R12.reuse ;  /* 0x000000001f1f7223 */ /* 0x180fe2000001080c */
[----:B------:R-:W-:Y:S01]  /*5520*/  FFMA.FTZ R35, R35, R0, -R12 ;  /* 0x0000000023237223 */ /* 0x000fe2000001080c */
[----:B------:R-:W-:Y:S01]  /*5530*/  MUFU.EX2 R183, R183 ;  /* 0x000000b700b77308 */ /* 0x000fe20000000800 */
[----:B------:R-:W-:-:S02]  /*5540*/  FSEL R61, R61, -INF , P5 ;  /* 0xff8000003d3d7808 */ /* 0x000fc40002800000 */
[----:B------:R-:W-:-:S04]  /*5550*/  ISETP.GT.AND P5, PT, R30, 0x51, PT ;  /* 0x000000511e00780c */ /* 0x000fc80003fa4270 */
[----:B------:R-:W-:Y:S01]  /*5560*/  FSEL R65, R65, -INF , P5 ;  /* 0xff80000041417808 */ /* 0x000fe20002800000 */
[----:B------:R-:W-:Y:S01]  /*5570*/  MUFU.EX2 R177, R177 ;  /* 0x000000b100b17308 */ /* 0x000fe20000000800 */
[----:B------:R-:W-:-:S04]  /*5580*/  ISETP.GT.AND P5, PT, R30, 0x59, PT ;  /* 0x000000591e00780c */ /* 0x000fc80003fa4270 */
[----:B------:R-:W-:Y:S02]  /*5590*/  FSEL R69, R69, -INF , P5 ;  /* 0xff80000045457808 */ /* 0x000fe40002800000 */
[C---:B------:R-:W-:Y:S01]  /*55a0*/  ISETP.GT.AND P5, PT, R30.reuse, 0x61, PT ;  /* 0x000000611e00780c */ /* 0x040fe20003fa4270 */
[----:B------:R-:W-:Y:S03]  /*55b0*/  MUFU.EX2 R179, R179 ;  /* 0x000000b300b37308 */ /* 0x000fe60000000800 */
[----:B------:R-:W-:Y:S02]  /*55c0*/  FSEL R73, R73, -INF , P5 ;  /* 0xff80000049497808 */ /* 0x000fe40002800000 */
[----:B------:R-:W-:-:S03]  /*55d0*/  ISETP.GT.AND P5, PT, R30, 0x69, PT ;  /* 0x000000691e00780c */ /* 0x000fc60003fa4270 */
[----:B------:R-:W-:Y:S01]  /*55e0*/  MUFU.EX2 R173, R173 ;  /* 0x000000ad00ad7308 */ /* 0x000fe20000000800 */
[----:B------:R-:W-:Y:S02]  /*55f0*/  FSEL R77, R77, -INF , P5 ;  /* 0xff8000004d4d7808 */ /* 0x000fe40002800000 */
[----:B------:R-:W-:Y:S01]  /*5600*/  ISETP.GT.AND P5, PT, R30, 0x71, PT ;  /* 0x000000711e00780c */ /* 0x000fe20003fa4270 */
[----:B------:R-:W-:Y:S02]  /*5610*/  WARPGROUP.DEPBAR.LE gsb0, 0x0 ;  /* 0x00008000000079c5 */ /* 0x000fe40000010000 */
[----:B------:R-:W-:Y:S01]  /*5620*/  FSEL R161, R28, -INF , P4 ;  /* 0xff8000001ca17808 */ /* 0x000fe20002000000 */
[----:B------:R-:W-:Y:S01]  /*5630*/  FFMA.FTZ R28, R195, R0, -R12 ;  /* 0x00000000c31c7223 */ /* 0x000fe2000001080c */
[----:B------:R-:W-:Y:S01]  /*5640*/  ISETP.GT.AND P4, PT, R30, 0x10, PT ;  /* 0x000000101e00780c */ /* 0x000fe20003f84270 */
[----:B------:R-:W-:Y:S01]  /*5650*/  WARPGROUP.ARRIVE ;  /* 0x00000000000079c5 */ /* 0x000fe20000000000 */
[----:B------:R-:W-:Y:S01]  /*5660*/  FMNMX.FTZ R20, R161, R20, !PT ;  /* 0x00000014a1147209 */ /* 0x000fe20007810000 */
[----:B------:R-:W-:Y:S01]  /*5670*/  MUFU.EX2 R27, R27 ;  /* 0x0000001b001b7308 */ /* 0x000fe20000000800 */
[----:B------:R-:W-:-:S02]  /*5680*/  FSEL R163, R32, -INF , P4 ;  /* 0xff80000020a37808 */ /* 0x000fc40002000000 */
[----:B------:R-:W-:Y:S01]  /*5690*/  FMNMX.FTZ R20, R29, R20, !PT ;  /* 0x000000141d147209 */ /* 0x000fe20007810000 */
[----:B------:R-:W-:Y:S01]  /*56a0*/  HGMMA.64x128x16.F32 R88, R156, gdesc[UR12].tnspB, R88, gsb0 ;  /* 0x41e0000c9c587df0 */ /* 0x000fe20008000858 */
[----:B------:R-:W-:Y:S02]  /*56b0*/  ISETP.GT.AND P4, PT, R30, 0x18, PT ;  /* 0x000000181e00780c */ /* 0x000fe40003f84270 */
[----:B------:R-:W-:Y:S01]  /*56c0*/  FMNMX.FTZ R24, R163, R20, !PT ;  /* 0x00000014a3187209 */ /* 0x000fe20007810000 */
[----:B------:R-:W-:Y:S01]  /*56d0*/  MUFU.EX2 R15, R15 ;  /* 0x0000000f000f7308 */ /* 0x000fe20000000800 */
[----:B------:R-:W-:Y:S01]  /*56e0*/  FSEL R165, R36, -INF , P4 ;  /* 0xff80000024a57808 */ /* 0x000fe20002000000 */
[----:B------:R-:W-:Y:S01]  /*56f0*/  FFMA.FTZ R36, R47, R0, -R12 ;  /* 0x000000002f247223 */ /* 0x000fe2000001080c */
[----:B------:R-:W-:Y:S02]  /*5700*/  FMNMX.FTZ R24, R33, R24, !PT ;  /* 0x0000001821187209 */ /* 0x000fe40007810000 */
[----:B------:R-:W-:-:S02]  /*5710*/  ISETP.GT.AND P4, PT, R30, 0x20, PT ;  /* 0x000000201e00780c */ /* 0x000fc40003f84270 */
[----:B------:R-:W-:Y:S01]  /*5720*/  FMNMX.FTZ R24, R165, R24, !PT ;  /* 0x00000018a5187209 */ /* 0x000fe20007810000 */
[----:B------:R0:W-:Y:S01]  /*5730*/  MUFU.EX2 R20, R197 ;  /* 0x000000c500147308 */ /* 0x0001e20000000800 */
[----:B------:R-:W-:Y:S01]  /*5740*/  FSEL R167, R40, -INF , P4 ;  /* 0xff80000028a77808 */ /* 0x000fe20002000000 */
[--C-:B------:R-:W-:Y:S01]  /*5750*/  FFMA.FTZ R40, R39, R0, -R12.reuse ;  /* 0x0000000027287223 */ /* 0x100fe2000001080c */
[----:B------:R-:W-:Y:S01]  /*5760*/  FMNMX.FTZ R24, R37, R24, !PT ;  /* 0x0000001825187209 */ /* 0x000fe20007810000 */
[--C-:B------:R-:W-:Y:S01]  /*5770*/  FFMA.FTZ R39, R55, R0, -R12.reuse ;  /* 0x0000000037277223 */ /* 0x100fe2000001080c */
[----:B------:R-:W-:Y:S02]  /*5780*/  ISETP.GT.AND P4, PT, R30, 0x28, PT ;  /* 0x000000281e00780c */ /* 0x000fe40003f84270 */
[----:B------:R-:W-:Y:S01]  /*5790*/  FMNMX.FTZ R26, R167, R24, !PT ;  /* 0x00000018a71a7209 */ /* 0x000fe20007810000 */
[----:B------:R-:W-:Y:S01]  /*57a0*/  MUFU.EX2 R13, R13 ;  /* 0x0000000d000d7308 */ /* 0x000fe20000000800 */
[----:B------:R-:W-:Y:S01]  /*57b0*/  FSEL R195, R44, -INF , P4 ;  /* 0xff8000002cc37808 */ /* 0x000fe20002000000 */
[----:B------:R-:W-:Y:S01]  /*57c0*/  FFMA.FTZ R44, R75, R0, -R12 ;  /* 0x000000004b2c7223 */ /* 0x000fe2000001080c */
[----:B------:R-:W-:-:S02]  /*57d0*/  FMNMX.FTZ R26, R41, R26, !PT ;  /* 0x0000001a291a7209 */ /* 0x000fc40007810000 */
[----:B------:R-:W-:Y:S02]  /*57e0*/  ISETP.GT.AND P4, PT, R30, 0x30, PT ;  /* 0x000000301e00780c */ /* 0x000fe40003f84270 */
[----:B------:R-:W-:Y:S01]  /*57f0*/  FMNMX.FTZ R26, R195, R26, !PT ;  /* 0x0000001ac31a7209 */ /* 0x000fe20007810000 */
[----:B------:R1:W-:Y:S01]  /*5800*/  MUFU.EX2 R24, R28 ;  /* 0x0000001c00187308 */ /* 0x0003e20000000800 */
[----:B0-----:R-:W-:Y:S02]  /*5810*/  FSEL R197, R48, -INF , P4 ;  /* 0xff80000030c57808 */ /* 0x001fe40002000000 */
[----:B------:R-:W-:Y:S02]  /*5820*/  FMNMX.FTZ R26, R45, R26, !PT ;  /* 0x0000001a2d1a7209 */ /* 0x000fe40007810000 */
[----:B------:R-:W-:Y:S02]  /*5830*/  ISETP.GT.AND P4, PT, R30, 0x38, PT ;  /* 0x000000381e00780c */ /* 0x000fe40003f84270 */
[----:B------:R-:W-:Y:S01]  /*5840*/  FSEL R81, R81, -INF , P5 ;  /* 0xff80000051517808 */ /* 0x000fe20002800000 */
[----:B------:R-:W-:Y:S01]  /*5850*/  MUFU.EX2 R39, R39 ;  /* 0x0000002700277308 */ /* 0x000fe20000000800 */
[----:B-1----:R-:W-:-:S02]  /*5860*/  FMNMX.FTZ R28, R197, R26, !PT ;  /* 0x0000001ac51c7209 */ /* 0x002fc40007810000 */
[----:B------:R-:W-:Y:S02]  /*5870*/  FSEL R199, R52, -INF , P4 ;  /* 0xff80000034c77808 */ /* 0x000fe40002000000 */
[----:B------:R-:W-:Y:S02]  /*5880*/  FMNMX.FTZ R28, R49, R28, !PT ;  /* 0x0000001c311c7209 */ /* 0x000fe40007810000 */
[----:B------:R-:W-:Y:S01]  /*5890*/  ISETP.GT.AND P4, PT, R30, 0x40, PT ;  /* 0x000000401e00780c */ /* 0x000fe20003f84270 */
[----:B------:R0:W-:Y:S01]  /*58a0*/  MUFU.EX2 R26, R175 ;  /* 0x000000af001a7308 */ /* 0x0001e20000000800 */
[----:B------:R-:W-:Y:S02]  /*58b0*/  FMNMX.FTZ R28, R199, R28, !PT ;  /* 0x0000001cc71c7209 */ /* 0x000fe40007810000 */
[----:B------:R-:W-:Y:S02]  /*58c0*/  FSEL R201, R56, -INF , P4 ;  /* 0xff80000038c97808 */ /* 0x000fe40002000000 */
[----:B------:R-:W-:-:S02]  /*58d0*/  FMNMX.FTZ R28, R53, R28, !PT ;  /* 0x0000001c351c7209 */ /* 0x000fc40007810000 */
[----:B------:R-:W-:Y:S01]  /*58e0*/  ISETP.GT.AND P4, PT, R30, 0x48, PT ;  /* 0x000000481e00780c */ /* 0x000fe20003f84270 */
[----:B------:R-:W1:Y:S01]  /*58f0*/  MUFU.EX2 R44, R44 ;  /* 0x0000002c002c7308 */ /* 0x000e620000000800 */
[----:B------:R-:W-:Y:S01]  /*5900*/  FMNMX.FTZ R32, R201, R28, !PT ;  /* 0x0000001cc9207209 */ /* 0x000fe20007810000 */
[-CC-:B0-----:R-:W-:Y:S01]  /*5910*/  FFMA.FTZ R175, R169, R0.reuse, -R12.reuse ;  /* 0x00000000a9af7223 */ /* 0x181fe2000001080c */
[----:B------:R-:W-:Y:S01]  /*5920*/  FSEL R171, R60, -INF , P4 ;  /* 0xff8000003cab7808 */ /* 0x000fe20002000000 */
[----:B------:R-:W-:Y:S01]  /*5930*/  FFMA.FTZ R169, R43, R0, -R12 ;  /* 0x000000002ba97223 */ /* 0x000fe2000001080c */
[----:B------:R-:W-:Y:S02]  /*5940*/  FMNMX.FTZ R32, R57, R32, !PT ;  /* 0x0000002039207209 */ /* 0x000fe40007810000 */
[----:B------:R-:W-:Y:S01]  /*5950*/  ISETP.GT.AND P4, PT, R30, 0x50, PT ;  /* 0x000000501e00780c */ /* 0x000fe20003f84270 */
[----:B------:R0:W-:Y:S01]  /*5960*/  MUFU.EX2 R28, R34 ;  /* 0x00000022001c7308 */ /* 0x0001e20000000800 */
[----:B------:R-:W-:-:S02]  /*5970*/  FMNMX.FTZ R32, R171, R32, !PT ;  /* 0x00000020ab207209 */ /* 0x000fc40007810000 */
[----:B------:R-:W-:Y:S02]  /*5980*/  FSEL R203, R64, -INF , P4 ;  /* 0xff80000040cb7808 */ /* 0x000fe40002000000 */
[----:B------:R-:W-:Y:S02]  /*5990*/  FMNMX.FTZ R32, R61, R32, !PT ;  /* 0x000000203d207209 */ /* 0x000fe40007810000 */
[----:B------:R-:W-:Y:S01]  /*59a0*/  ISETP.GT.AND P4, PT, R30, 0x58, PT ;  /* 0x000000581e00780c */ /* 0x000fe20003f84270 */
[----:B------:R-:W-:Y:S01]  /*59b0*/  MUFU.EX2 R175, R175 ;  /* 0x000000af00af7308 */ /* 0x000fe20000000800 */
[----:B0-----:R-:W-:Y:S02]  /*59c0*/  FMNMX.FTZ R34, R203, R32, !PT ;  /* 0x00000020cb227209 */ /* 0x001fe40007810000 */
[----:B------:R-:W-:Y:S02]  /*59d0*/  FSEL R47, R68, -INF , P4 ;  /* 0xff800000442f7808 */ /* 0x000fe40002000000 */
[----:B------:R-:W-:-:S02]  /*59e0*/  FMNMX.FTZ R34, R65, R34, !PT ;  /* 0x0000002241227209 */ /* 0x000fc40007810000 */
[----:B------:R-:W-:Y:S01]  /*59f0*/  ISETP.GT.AND P4, PT, R30, 0x60, PT ;  /* 0x000000601e00780c */ /* 0x000fe20003f84270 */
[----:B------:R0:W-:Y:S01]  /*5a00*/  MUFU.EX2 R32, R36 ;  /* 0x0000002400207308 */ /* 0x0001e20000000800 */
[----:B------:R-:W-:Y:S02]  /*5a10*/  FMNMX.FTZ R34, R47, R34, !PT ;  /* 0x000000222f227209 */ /* 0x000fe40007810000 */
[----:B------:R-:W-:Y:S02]  /*5a20*/  FSEL R43, R72, -INF , P4 ;  /* 0xff800000482b7808 */ /* 0x000fe40002000000 */
[----:B------:R-:W-:Y:S02]  /*5a30*/  FMNMX.FTZ R34, R69, R34, !PT ;  /* 0x0000002245227209 */ /* 0x000fe40007810000 */
[----:B------:R-:W-:Y:S01]  /*5a40*/  ISETP.GT.AND P4, PT, R30, 0x68, PT ;  /* 0x000000681e00780c */ /* 0x000fe20003f84270 */
[----:B------:R-:W-:Y:S01]  /*5a50*/  MUFU.EX2 R169, R169 ;  /* 0x000000a900a97308 */ /* 0x000fe20000000800 */
[----:B0-----:R-:W-:-:S02]  /*5a60*/  FMNMX.FTZ R36, R43, R34, !PT ;  /* 0x000000222b247209 */ /* 0x001fc40007810000 */
[----:B------:R-:W-:Y:S02]  /*5a70*/  FSEL R205, R76, -INF , P4 ;  /* 0xff8000004ccd7808 */ /* 0x000fe40002000000 */
[----:B------:R-:W-:Y:S02]  /*5a80*/  FMNMX.FTZ R36, R73, R36, !PT ;  /* 0x0000002449247209 */ /* 0x000fe40007810000 */
[----:B------:R-:W-:Y:S01]  /*5a90*/  ISETP.GT.AND P4, PT, R30, 0x70, PT ;  /* 0x000000701e00780c */ /* 0x000fe20003f84270 */
[----:B------:R0:W-:Y:S01]  /*5aa0*/  MUFU.EX2 R34, R51 ;  /* 0x0000003300227308 */ /* 0x0001e20000000800 */
[----:B------:R-:W-:Y:S02]  /*5ab0*/  FMNMX.FTZ R38, R205, R36, !PT ;  /* 0x00000024cd267209 */ /* 0x000fe40007810000 */
[----:B------:R-:W-:Y:S02]  /*5ac0*/  FSEL R207, R80, -INF , P4 ;  /* 0xff80000050cf7808 */ /* 0x000fe40002000000 */
[----:B------:R-:W-:-:S02]  /*5ad0*/  FMNMX.FTZ R38, R77, R38, !PT ;  /* 0x000000264d267209 */ /* 0x000fc40007810000 */
[C---:B------:R-:W-:Y:S01]  /*5ae0*/  ISETP.GT.AND P4, PT, R30.reuse, 0x78, PT ;  /* 0x000000781e00780c */ /* 0x040fe20003f84270 */
[----:B------:R2:W-:Y:S01]  /*5af0*/  MUFU.EX2 R36, R40 ;  /* 0x0000002800247308 */ /* 0x0005e20000000800 */
[----:B------:R-:W-:Y:S01]  /*5b00*/  FMNMX.FTZ R38, R207, R38, !PT ;  /* 0x00000026cf267209 */ /* 0x000fe20007810000 */
[-CC-:B0-----:R-:W-:Y:S01]  /*5b10*/  FFMA.FTZ R51, R63, R0.reuse, -R12.reuse ;  /* 0x000000003f337223 */ /* 0x181fe2000001080c */
[----:B------:R-:W-:Y:S01]  /*5b20*/  ISETP.GT.AND P5, PT, R30, 0x79, PT ;  /* 0x000000791e00780c */ /* 0x000fe20003fa4270 */
[-CC-:B------:R-:W-:Y:S01]  /*5b30*/  FFMA.FTZ R30, R21, R0.reuse, -R12.reuse ;  /* 0x00000000151e7223 */ /* 0x180fe2000001080c */
[----:B------:R-:W-:Y:S01]  /*5b40*/  FSEL R209, R84, -INF , P4 ;  /* 0xff80000054d17808 */ /* 0x000fe20002000000 */
[--C-:B------:R-:W-:Y:S01]  /*5b50*/  FFMA.FTZ R21, R3, R0, -R12.reuse ;  /* 0x0000000003157223 */ /* 0x100fe2000001080c */
[----:B------:R-:W-:Y:S01]  /*5b60*/  FMNMX.FTZ R38, R81, R38, !PT ;  /* 0x0000002651267209 */ /* 0x000fe20007810000 */
[----:B------:R-:W-:Y:S01]  /*5b70*/  MUFU.EX2 R51, R51 ;  /* 0x0000003300337308 */ /* 0x000fe20000000800 */
[----:B------:R-:W-:Y:S01]  /*5b80*/  FSEL R85, R85, -INF , P5 ;  /* 0xff80000055557808 */ /* 0x000fe20002800000 */
[----:B--2---:R-:W-:Y:S01]  /*5b90*/  FFMA.FTZ R40, R59, R0, -R12 ;  /* 0x000000003b287223 */ /* 0x004fe2000001080c */
[----:B------:R-:W-:-:S04]  /*5ba0*/  FMNMX.FTZ R38, R209, R38, !PT ;  /* 0x00000026d1267209 */ /* 0x000fc80007810000 */
[----:B------:R-:W-:Y:S01]  /*5bb0*/  FMNMX.FTZ R42, R85, R38, !PT ;  /* 0x00000026552a7209 */ /* 0x000fe20007810000 */
[----:B------:R-:W-:Y:S01]  /*5bc0*/  MUFU.EX2 R40, R40 ;  /* 0x0000002800287308 */ /* 0x000fe20000000800 */
[----:B------:R-:W-:-:S03]  /*5bd0*/  FFMA.FTZ R38, R67, R0, -R12 ;  /* 0x0000000043267223 */ /* 0x000fc6000001080c */
[----:B------:R-:W0:Y:S04]  /*5be0*/  SHFL.BFLY PT, R55, R42, 0x2, 0x1f ;  /* 0x0c401f002a377f89 */ /* 0x000e2800000e0000 */
[----:B------:R-:W-:Y:S08]  /*5bf0*/  MUFU.EX2 R30, R30 ;  /* 0x0000001e001e7308 */ /* 0x000ff00000000800 */
[----:B------:R-:W-:Y:S08]  /*5c00*/  MUFU.EX2 R21, R21 ;  /* 0x0000001500157308 */ /* 0x000ff00000000800 */
[----:B------:R-:W-:Y:S01]  /*5c10*/  MUFU.EX2 R38, R38 ;  /* 0x0000002600267308 */ /* 0x000fe20000000800 */
[----:B------:R-:W-:-:S02]  /*5c20*/  WARPGROUP.DEPBAR.LE gsb0, 0x0 ;  /* 0x00008000000079c5 */ /* 0x000fc40000010000 */
[----:B0-----:R-:W-:Y:S01]  /*5c30*/  FMNMX.FTZ R3, R42, R55, !PT ;  /* 0x000000372a037209 */ /* 0x001fe20007810000 */
[----:B------:R-:W-:Y:S01]  /*5c40*/  WARPGROUP.ARRIVE ;  /* 0x00000000000079c5 */ /* 0x000fe20000000000 */
[-CC-:B------:R-:W-:Y:S01]  /*5c50*/  FFMA.FTZ R42, R71, R0.reuse, -R12.reuse ;  /* 0x00000000472a7223 */ /* 0x180fe2000001080c */
[----:B------:R-:W-:Y:S02]  /*5c60*/  FFMA.FTZ R55, R79, R0, -R12 ;  /* 0x000000004f377223 */ /* 0x000fe4000001080c */
[----:B------:R-:W-:Y:S01]  /*5c70*/  MUFU.EX2 R46, R46 ;  /* 0x0000002e002e7308 */ /* 0x000fe20000000800 */
[----:B------:R-:W0:Y:S01]  /*5c80*/  SHFL.BFLY PT, R48, R3, 0x1, 0x1f ;  /* 0x0c201f0003307f89 */ /* 0x000e2200000e0000 */
[----:B-1----:R-:W-:-:S06]  /*5c90*/  F2FP.F16.F32.PACK_AB R157, R44, R13 ;  /* 0x0000000d2c9d723e */ /* 0x002fcc00000000ff */
[----:B------:R-:W-:Y:S08]  /*5ca0*/  MUFU.EX2 R42, R42 ;  /* 0x0000002a002a7308 */ /* 0x000ff00000000800 */
[----:B------:R-:W-:Y:S08]  /*5cb0*/  MUFU.EX2 R55, R55 ;  /* 0x0000003700377308 */ /* 0x000ff00000000800 */
[----:B------:R-:W-:Y:S01]  /*5cc0*/  MUFU.EX2 R31, R31 ;  /* 0x0000001f001f7308 */ /* 0x000fe20000000800 */
[----:B0-----:R-:W-:Y:S01]  /*5cd0*/  FMNMX.FTZ R7, R3, R48, !PT ;  /* 0x0000003003077209 */ /* 0x001fe20007810000 */
[-CC-:B------:R-:W-:Y:S01]  /*5ce0*/  FFMA.FTZ R48, R83, R0.reuse, -R12.reuse ;  /* 0x0000000053307223 */ /* 0x180fe2000001080c */
[----:B------:R-:W-:Y:S01]  /*5cf0*/  FSEL R3, R4, RZ, P3 ;  /* 0x000000ff04037208 */ /* 0x000fe20001800000 */
[-C--:B------:R-:W-:Y:S01]  /*5d00*/  FFMA.FTZ R12, R87, R0.reuse, -R12 ;  /* 0x00000000570c7223 */ /* 0x080fe2000001080c */
[C---:B------:R-:W-:Y:S01]  /*5d10*/  FSETP.NEU.FTZ.AND P4, PT, R7.reuse, -INF , PT ;  /* 0xff8000000700780b */ /* 0x040fe20003f9d000 */
[-C--:B------:R-:W-:Y:S01]  /*5d20*/  FMUL.FTZ R50, R7, R0.reuse ;  /* 0x0000000007327220 */ /* 0x080fe20000410000 */
[----:B------:R-:W-:Y:S01]  /*5d30*/  PLOP3.LUT P3, PT, PT, PT, UP1, 0x80, 0x0 ;  /* 0x000000000000781c */ /* 0x000fe20003f6f018 */
[----:B------:R-:W-:Y:S01]  /*5d40*/  FADD.FTZ R3, -R3, R10 ;  /* 0x0000000a03037221 */ /* 0x000fe20000010100 */
[----:B------:R-:W-:Y:S01]  /*5d50*/  IMAD.U32 R10, RZ, RZ, UR7 ;  /* 0x00000007ff0a7e24 */ /* 0x000fe2000f8e00ff */
[----:B------:R-:W-:Y:S01]  /*5d60*/  UMOV UR7, 0x40000040 ;  /* 0x4000004000077882 */ /* 0x000fe20000000000 */
[----:B------:R-:W-:Y:S01]  /*5d70*/  FSEL R50, R50, RZ, P4 ;  /* 0x000000ff32327208 */ /* 0x000fe20002000000 */
[----:B------:R-:W-:Y:S01]  /*5d80*/  HGMMA.64x128x16.F32 R88, R152, gdesc[UR4].tnspB, R88, gsb0 ;  /* 0x41e0000498587df0 */ /* 0x000fe20008000858 */
[-C--:B------:R-:W-:Y:S01]  /*5d90*/  FMUL.FTZ R52, R3, R0.reuse ;  /* 0x0000000003347220 */ /* 0x080fe20000410000 */
[----:B------:R-:W-:Y:S01]  /*5da0*/  @!P1 VIADD R10, R10, 0x34840 ;  /* 0x000348400a0a9836 */ /* 0x000fe20000000000 */
[----:B------:R-:W-:Y:S01]  /*5db0*/  MUFU.EX2 R48, R48 ;  /* 0x0000003000307308 */ /* 0x000fe20000000800 */
[-CC-:B------:R-:W-:Y:S01]  /*5dc0*/  FFMA.FTZ R180, R2, R0.reuse, -R50.reuse ;  /* 0x0000000002b47223 */ /* 0x180fe20000010832 */
[----:B------:R-:W-:Y:S01]  /*5dd0*/  FSEL R2, R7, RZ, P4 ;  /* 0x000000ff07027208 */ /* 0x000fe20002000000 */
[-CC-:B------:R-:W-:Y:S01]  /*5de0*/  FFMA.FTZ R25, R25, R0.reuse, -R50.reuse ;  /* 0x0000000019197223 */ /* 0x180fe20000010832 */
[-CC-:B------:R-:W-:Y:S01]  /*5df0*/  FFMA.FTZ R182, R161, R0.reuse, -R50.reuse ;  /* 0x00000000a1b67223 */ /* 0x180fe20000010832 */
[-CC-:B------:R-:W-:Y:S01]  /*5e00*/  FFMA.FTZ R29, R29, R0.reuse, -R50.reuse ;  /* 0x000000001d1d7223 */ /* 0x180fe20000010832 */
[-CC-:B------:R-:W-:Y:S01]  /*5e10*/  FFMA.FTZ R176, R163, R0.reuse, -R50.reuse ;  /* 0x00000000a3b07223 */ /* 0x180fe20000010832 */
[----:B------:R-:W-:Y:S01]  /*5e20*/  FADD.FTZ R3, -R2, R11 ;  /* 0x0000000b02037221 */ /* 0x000fe20000010100 */
[----:B------:R-:W-:Y:S01]  /*5e30*/  MUFU.EX2 R180, R180 ;  /* 0x000000b400b47308 */ /* 0x000fe20000000800 */
[-CC-:B------:R-:W-:Y:S01]  /*5e40*/  FFMA.FTZ R33, R33, R0.reuse, -R50.reuse ;  /* 0x0000000021217223 */ /* 0x180fe20000010832 */
[-CC-:B------:R-:W-:Y:S01]  /*5e50*/  FFMA.FTZ R11, R57, R0.reuse, -R50.reuse ;  /* 0x00000000390b7223 */ /* 0x180fe20000010832 */
[-C--:B------:R-:W-:Y:S01]  /*5e60*/  FMUL.FTZ R3, R3, R0.reuse ;  /* 0x0000000003037220 */ /* 0x080fe20000410000 */
[-C--:B------:R-:W-:Y:S01]  /*5e70*/  FFMA.FTZ R178, R165, R0.reuse, -R50 ;  /* 0x00000000a5b27223 */ /* 0x080fe20000010832 */
[----:B------:R-:W-:Y:S01]  /*5e80*/  @!P1 PRMT R10, RZ, 0x654, R10 ;  /* 0x00000654ff0a9816 */ /* 0x000fe2000000000a */
        /* <DEDUP_REMOVED lines=14> */
[-CC-:B------:R-:W-:Y:S01]  /*5f70*/  FFMA.FTZ R61, R61, R0.reuse, -R50.reuse ;  /* 0x000000003d3d7223 */ /* 0x180fe20000010832 */
[-CC-:B------:R-:W-:Y:S01]  /*5f80*/  FFMA.FTZ R160, R203, R0.reuse, -R50.reuse ;  /* 0x00000000cba07223 */ /* 0x180fe20000010832 */
[-CC-:B------:R-:W-:Y:S01]  /*5f90*/  FFMA.FTZ R65, R65, R0.reuse, -R50.reuse ;  /* 0x0000000041417223 */ /* 0x180fe20000010832 */
[-CC-:B------:R-:W-:Y:S01]  /*5fa0*/  FFMA.FTZ R69, R69, R0.reuse, -R50.reuse ;  /* 0x0000000045457223 */ /* 0x180fe20000010832 */
[----:B------:R-:W2:Y:S01]  /*5fb0*/  MUFU.EX2 R25, R25 ;  /* 0x0000001900197308 */ /* 0x000ea20000000800 */
[----:B0-----:R-:W-:Y:S01]  /*5fc0*/  FFMA.FTZ R57, R2, R5, R181 ;  /* 0x0000000502397223 */ /* 0x001fe200000100b5 */
[-CC-:B------:R-:W-:Y:S01]  /*5fd0*/  FFMA.FTZ R43, R43, R0.reuse, -R50.reuse ;  /* 0x000000002b2b7223 */ /* 0x180fe20000010832 */
[-CC-:B------:R-:W-:Y:S01]  /*5fe0*/  FFMA.FTZ R73, R73, R0.reuse, -R50.reuse ;  /* 0x0000000049497223 */ /* 0x180fe20000010832 */
[-CC-:B------:R-:W-:Y:S01]  /*5ff0*/  FFMA.FTZ R205, R205, R0.reuse, -R50.reuse ;  /* 0x00000000cdcd7223 */ /* 0x180fe20000010832 */
[-CC-:B------:R-:W-:Y:S01]  /*6000*/  FFMA.FTZ R77, R77, R0.reuse, -R50.reuse ;  /* 0x000000004d4d7223 */ /* 0x180fe20000010832 */
[-CC-:B------:R-:W-:Y:S01]  /*6010*/  FFMA.FTZ R207, R207, R0.reuse, -R50.reuse ;  /* 0x00000000cfcf7223 */ /* 0x180fe20000010832 */
[----:B------:R-:W-:Y:S01]  /*6020*/  FFMA.FTZ R81, R81, R0, -R50 ;  /* 0x0000000051517223 */ /* 0x000fe20000010832 */
[----:B------:R-:W0:Y:S01]  /*6030*/  MUFU.EX2 R182, R182 ;  /* 0x000000b600b67308 */ /* 0x000e220000000800 */
[----:B-1----:R-:W-:Y:S01]  /*6040*/  FFMA.FTZ R6, R3, R6, R180 ;  /* 0x0000000603067223 */ /* 0x002fe200000100b4 */
[-CC-:B------:R-:W-:Y:S01]  /*6050*/  FFMA.FTZ R209, R209, R0.reuse, -R50.reuse ;  /* 0x00000000d1d17223 */ /* 0x180fe20000010832 */
[----:B------:R-:W-:Y:S01]  /*6060*/  FFMA.FTZ R50, R85, R0, -R50 ;  /* 0x0000000055327223 */ /* 0x000fe20000010832 */
[----:B------:R-:W-:Y:S01]  /*6070*/  @!P1 VIADD R52, R54, 0x34860 ;  /* 0x0003486036349836 */ /* 0x000fe20000000000 */
[----:B------:R-:W-:Y:S01]  /*6080*/  UMOV UR6, UR36 ;  /* 0x0000002400067c82 */ /* 0x000fe20008000000 */
[----:B------:R-:W-:-:S02]  /*6090*/  F2FP.F16.F32.PACK_AB R181, R14, R181 ;  /* 0x000000b50eb5723e */ /* 0x000fc400000000ff */
[----:B------:R-:W1:Y:S01]  /*60a0*/  MUFU.EX2 R29, R29 ;  /* 0x0000001d001d7308 */ /* 0x000e620000000800 */
[C---:B--2---:R-:W-:Y:S01]  /*60b0*/  FADD.FTZ R59, R25.reuse, R6 ;  /* 0x00000006193b7221 */ /* 0x044fe20000010000 */
[----:B------:R-:W-:Y:S01]  /*60c0*/  FADD.FTZ R6, R14, R57 ;  /* 0x000000390e067221 */ /* 0x000fe20000010000 */
[----:B------:R-:W-:Y:S02]  /*60d0*/  F2FP.F16.F32.PACK_AB R180, R25, R180 ;  /* 0x000000b419b4723e */ /* 0x000fe400000000ff */
[----:B------:R-:W-:Y:S01]  /*60e0*/  @!P1 PRMT R52, RZ, 0x654, R52 ;  /* 0x00000654ff349816 */ /* 0x000fe20000000034 */
[----:B------:R-:W-:Y:S01]  /*60f0*/  FADD.FTZ R57, R183, R6 ;  /* 0x00000006b7397221 */ /* 0x000fe20000010000 */
[C---:B------:R-:W-:Y:S01]  /*6100*/  F2FP.F16.F32.PACK_AB R183, R20.reuse, R183 ;  /* 0x000000b714b7723e */ /* 0x040fe200000000ff */
[----:B------:R-:W2:Y:S01]  /*6110*/  MUFU.EX2 R176, R176 ;  /* 0x000000b000b07308 */ /* 0x000ea20000000800 */
[----:B------:R-:W-:Y:S01]  /*6120*/  F2FP.F16.F32.PACK_AB R171, R39, R36 ;  /* 0x0000002427ab723e */ /* 0x000fe200000000ff */
[----:B------:R-:W-:Y:S01]  /*6130*/  FADD.FTZ R6, R20, R57 ;  /* 0x0000003914067221 */ /* 0x000fe20000010000 */
[----:B------:R-:W-:-:S02]  /*6140*/  F2FP.F16.F32.PACK_AB R165, R40, R27 ;  /* 0x0000001b28a5723e */ /* 0x000fc400000000ff */
[----:B------:R-:W-:Y:S01]  /*6150*/  F2FP.F16.F32.PACK_AB R167, R51, R30 ;  /* 0x0000001e33a7723e */ /* 0x000fe200000000ff */
[----:B------:R-:W-:Y:S01]  /*6160*/  FADD.FTZ R57, R177, R6 ;  /* 0x00000006b1397221 */ /* 0x000fe20000010000 */
[----:B------:R-:W-:Y:S01]  /*6170*/  F2FP.F16.F32.PACK_AB R177, R24, R177 ;  /* 0x000000b118b1723e */ /* 0x000fe200000000ff */
[----:B------:R-:W3:Y:S01]  /*6180*/  MUFU.EX2 R33, R33 ;  /* 0x0000002100217308 */ /* 0x000ee20000000800 */
[----:B------:R-:W-:Y:S01]  /*6190*/  F2FP.F16.F32.PACK_AB R161, R38, R21 ;  /* 0x0000001526a1723e */ /* 0x000fe200000000ff */
[----:B------:R-:W-:Y:S01]  /*61a0*/  FADD.FTZ R6, R24, R57 ;  /* 0x0000003918067221 */ /* 0x000fe20000010000 */
[----:B------:R-:W-:Y:S02]  /*61b0*/  F2FP.F16.F32.PACK_AB R163, R42, R15 ;  /* 0x0000000f2aa3723e */ /* 0x000fe400000000ff */
[----:B------:R-:W-:Y:S01]  /*61c0*/  F2FP.F16.F32.PACK_AB R159, R55, R46 ;  /* 0x0000002e379f723e */ /* 0x000fe200000000ff */
[----:B------:R-:W-:Y:S01]  /*61d0*/  FADD.FTZ R57, R179, R6 ;  /* 0x00000006b3397221 */ /* 0x000fe20000010000 */
[C---:B------:R-:W-:Y:S01]  /*61e0*/  F2FP.F16.F32.PACK_AB R179, R26.reuse, R179 ;  /* 0x000000b31ab3723e */ /* 0x040fe200000000ff */
[----:B------:R-:W4:Y:S02]  /*61f0*/  MUFU.EX2 R178, R178 ;  /* 0x000000b200b27308 */ /* 0x000f240000000800 */
[----:B------:R-:W-:-:S04]  /*6200*/  FADD.FTZ R6, R26, R57 ;  /* 0x000000391a067221 */ /* 0x000fc80000010000 */
[----:B------:R-:W-:Y:S01]  /*6210*/  FADD.FTZ R57, R173, R6 ;  /* 0x00000006ad397221 */ /* 0x000fe20000010000 */
[C---:B------:R-:W-:Y:S01]  /*6220*/  F2FP.F16.F32.PACK_AB R173, R28.reuse, R173 ;  /* 0x000000ad1cad723e */ /* 0x040fe200000000ff */
[----:B------:R-:W5:Y:S02]  /*6230*/  MUFU.EX2 R37, R37 ;  /* 0x0000002500257308 */ /* 0x000f640000000800 */
[----:B------:R-:W-:-:S06]  /*6240*/  FADD.FTZ R6, R28, R57 ;  /* 0x000000391c067221 */ /* 0x000fcc0000010000 */
[----:B------:R-:W5:Y:S08]  /*6250*/  MUFU.EX2 R172, R172 ;  /* 0x000000ac00ac7308 */ /* 0x000f700000000800 */
[----:B------:R-:W5:Y:S08]  /*6260*/  MUFU.EX2 R41, R41 ;  /* 0x0000002900297308 */ /* 0x000f700000000800 */
[----:B------:R-:W5:Y:S08]  /*6270*/  MUFU.EX2 R174, R174 ;  /* 0x000000ae00ae7308 */ /* 0x000f700000000800 */
[----:B------:R-:W5:Y:S08]  /*6280*/  MUFU.EX2 R45, R45 ;  /* 0x0000002d002d7308 */ /* 0x000f700000000800 */
[----:B------:R-:W5:Y:S08]  /*6290*/  MUFU.EX2 R168, R168 ;  /* 0x000000a800a87308 */ /* 0x000f700000000800 */
[----:B------:R-:W5:Y:S08]  /*62a0*/  MUFU.EX2 R49, R49 ;  /* 0x0000003100317308 */ /* 0x000f700000000800 */
[----:B------:R-:W5:Y:S01]  /*62b0*/  MUFU.EX2 R170, R170 ;  /* 0x000000aa00aa7308 */ /* 0x000f620000000800 */
[----:B------:R-:W-:-:S02]  /*62c0*/  WARPGROUP.DEPBAR.LE gsb0, 0x0 ;  /* 0x00008000000079c5 */ /* 0x000fc40000010000 */
[----:B------:R0:W-:Y:S01]  /*62d0*/  @!P1 SYNCS.ARRIVE.TRANS64.RED.A1T0 RZ, [R10+URZ], RZ ;  /* 0x000000ff0aff99a7 */ /* 0x0001e2000810043f */
[----:B------:R-:W-:-:S04]  /*62e0*/  F2FP.F16.F32.PACK_AB R153, R48, R31 ;  /* 0x0000001f3099723e */ /* 0x000fc800000000ff */
[----:B------:R2:W-:Y:S01]  /*62f0*/  MUFU.EX2 R162, R47 ;  /* 0x0000002f00a27308 */ /* 0x0005e20000000800 */
[----:B0-----:R-:W-:Y:S01]  /*6300*/  FADD.FTZ R10, R182, R59 ;  /* 0x0000003bb60a7221 */ /* 0x001fe20000010000 */
[C---:B-1----:R-:W-:Y:S01]  /*6310*/  F2FP.F16.F32.PACK_AB R182, R29.reuse, R182 ;  /* 0x000000b61db6723e */ /* 0x042fe200000000ff */
[----:B------:R0:W-:Y:S05]  /*6320*/  @!P1 SYNCS.ARRIVE.TRANS64.RED.A1T0 RZ, [R52+URZ], RZ ;  /* 0x000000ff34ff99a7 */ /* 0x0001ea000810043f */
[----:B------:R-:W1:Y:S01]  /*6330*/  MUFU.EX2 R53, R53 ;  /* 0x0000003500357308 */ /* 0x000e620000000800 */
[----:B------:R-:W-:Y:S01]  /*6340*/  FADD.FTZ R59, R29, R10 ;  /* 0x0000000a1d3b7221 */ /* 0x000fe20000010000 */
[----:B--2---:R-:W-:Y:S01]  /*6350*/  FADD.FTZ R47, R175, R6 ;  /* 0x00000006af2f7221 */ /* 0x004fe20000010000 */
[----:B------:R-:W-:-:S02]  /*6360*/  F2FP.F16.F32.PACK_AB R175, R32, R175 ;  /* 0x000000af20af723e */ /* 0x000fc400000000ff */
[----:B------:R-:W-:Y:S01]  /*6370*/  FADD.FTZ R10, R176, R59 ;  /* 0x0000003bb00a7221 */ /* 0x000fe20000010000 */
[----:B------:R-:W-:Y:S01]  /*6380*/  FADD.FTZ R6, R32, R47 ;  /* 0x0000002f20067221 */ /* 0x000fe20000010000 */
[C---:B---3--:R-:W-:Y:S01]  /*6390*/  F2FP.F16.F32.PACK_AB R176, R33.reuse, R176 ;  /* 0x000000b021b0723e */ /* 0x048fe200000000ff */
[----:B------:R-:W2:Y:S01]  /*63a0*/  MUFU.EX2 R164, R164 ;  /* 0x000000a400a47308 */ /* 0x000ea20000000800 */
[----:B------:R-:W-:Y:S01]  /*63b0*/  FADD.FTZ R59, R33, R10 ;  /* 0x0000000a213b7221 */ /* 0x000fe20000010000 */
[----:B------:R-:W-:Y:S01]  /*63c0*/  FADD.FTZ R25, R169, R6 ;  /* 0x00000006a9197221 */ /* 0x000fe20000010000 */
[----:B------:R-:W-:Y:S02]  /*63d0*/  F2FP.F16.F32.PACK_AB R169, R34, R169 ;  /* 0x000000a922a9723e */ /* 0x000fe400000000ff */
[----:B----4-:R-:W-:Y:S01]  /*63e0*/  FADD.FTZ R10, R178, R59 ;  /* 0x0000003bb20a7221 */ /* 0x010fe20000010000 */
[----:B------:R-:W-:Y:S01]  /*63f0*/  FADD.FTZ R25, R34, R25 ;  /* 0x0000001922197221 */ /* 0x000fe20000010000 */
[C---:B-----5:R-:W-:Y:S01]  /*6400*/  F2FP.F16.F32.PACK_AB R178, R37.reuse, R178 ;  /* 0x000000b225b2723e */ /* 0x060fe200000000ff */
[----:B------:R-:W3:Y:S01]  /*6410*/  MUFU.EX2 R11, R11 ;  /* 0x0000000b000b7308 */ /* 0x000ee20000000800 */
[----:B------:R-:W-:-:S04]  /*6420*/  FADD.FTZ R59, R37, R10 ;  /* 0x0000000a253b7221 */ /* 0x000fc80000010000 */
[----:B------:R-:W-:Y:S01]  /*6430*/  FADD.FTZ R10, R172, R59 ;  /* 0x0000003bac0a7221 */ /* 0x000fe20000010000 */
[C---:B------:R-:W-:Y:S02]  /*6440*/  F2FP.F16.F32.PACK_AB R172, R41.reuse, R172 ;  /* 0x000000ac29ac723e */ /* 0x040fe400000000ff */
[----:B------:R-:W4:Y:S01]  /*6450*/  MUFU.EX2 R166, R166 ;  /* 0x000000a600a67308 */ /* 0x000f220000000800 */
[----:B------:R-:W-:-:S04]  /*6460*/  FADD.FTZ R59, R41, R10 ;  /* 0x0000000a293b7221 */ /* 0x000fc80000010000 */
[----:B------:R-:W-:Y:S01]  /*6470*/  FADD.FTZ R10, R174, R59 ;  /* 0x0000003bae0a7221 */ /* 0x000fe20000010000 */
[C---:B------:R-:W-:Y:S02]  /*6480*/  F2FP.F16.F32.PACK_AB R174, R45.reuse, R174 ;  /* 0x000000ae2dae723e */ /* 0x040fe400000000ff */
[----:B------:R-:W5:Y:S01]  /*6490*/  MUFU.EX2 R5, R61 ;  /* 0x0000003d00057308 */ /* 0x000f620000000800 */
[----:B------:R-:W-:-:S04]  /*64a0*/  FADD.FTZ R57, R45, R10 ;  /* 0x0000000a2d397221 */ /* 0x000fc80000010000 */
[----:B------:R-:W-:Y:S01]  /*64b0*/  FADD.FTZ R10, R168, R57 ;  /* 0x00000039a80a7221 */ /* 0x000fe20000010000 */
[C---:B------:R-:W-:Y:S02]  /*64c0*/  F2FP.F16.F32.PACK_AB R168, R49.reuse, R168 ;  /* 0x000000a831a8723e */ /* 0x040fe400000000ff */
[----:B------:R-:W0:Y:S01]  /*64d0*/  MUFU.EX2 R160, R160 ;  /* 0x000000a000a07308 */ /* 0x000e220000000800 */
[----:B------:R-:W-:Y:S01]  /*64e0*/  FADD.FTZ R47, R49, R10 ;  /* 0x0000000a312f7221 */ /* 0x000fe20000010000 */
[----:B------:R-:W-:-:S03]  /*64f0*/  FADD.FTZ R10, R36, R25 ;  /* 0x00000019240a7221 */ /* 0x000fc60000010000 */
[----:B------:R-:W-:Y:S01]  /*6500*/  FADD.FTZ R6, R170, R47 ;  /* 0x0000002faa067221 */ /* 0x000fe20000010000 */
[----:B------:R-:W-:Y:S01]  /*6510*/  FADD.FTZ R10, R39, R10 ;  /* 0x0000000a270a7221 */ /* 0x000fe20000010000 */
[C---:B-1----:R-:W-:Y:S01]  /*6520*/  F2FP.F16.F32.PACK_AB R170, R53.reuse, R170 ;  /* 0x000000aa35aa723e */ /* 0x042fe200000000ff */
[----:B------:R-:W1:Y:S01]  /*6530*/  MUFU.EX2 R65, R65 ;  /* 0x0000004100417308 */ /* 0x000e620000000800 */
[----:B------:R-:W-:-:S04]  /*6540*/  FADD.FTZ R25, R53, R6 ;  /* 0x0000000635197221 */ /* 0x000fc80000010000 */
[----:B--2---:R-:W-:Y:S01]  /*6550*/  FADD.FTZ R6, R164, R25 ;  /* 0x00000019a4067221 */ /* 0x004fe20000010000 */
[----:B------:R-:W-:Y:S01]  /*6560*/  FADD.FTZ R25, R27, R10 ;  /* 0x0000000a1b197221 */ /* 0x000fe20000010000 */
[C---:B---3--:R-:W-:Y:S01]  /*6570*/  F2FP.F16.F32.PACK_AB R164, R11.reuse, R164 ;  /* 0x000000a40ba4723e */ /* 0x048fe200000000ff */
[----:B------:R-:W2:Y:S01]  /*6580*/  MUFU.EX2 R69, R69 ;  /* 0x0000004500457308 */ /* 0x000ea20000000800 */
[----:B------:R-:W-:Y:S01]  /*6590*/  FADD.FTZ R29, R11, R6 ;  /* 0x000000060b1d7221 */ /* 0x000fe20000010000 */
[----:B------:R-:W-:Y:S01]  /*65a0*/  FADD.FTZ R25, R40, R25 ;  /* 0x0000001928197221 */ /* 0x000fe20000010000 */
[----:B------:R-:W-:Y:S02]  /*65b0*/  IMAD.MOV.U32 R11, RZ, RZ, R7 ;  /* 0x000000ffff0b7224 */ /* 0x000fe400078e0007 */
[----:B----4-:R-:W-:Y:S01]  /*65c0*/  FADD.FTZ R6, R166, R29 ;  /* 0x0000001da6067221 */ /* 0x010fe20000010000 */
[----:B------:R-:W-:Y:S01]  /*65d0*/  FADD.FTZ R10, R30, R25 ;  /* 0x000000191e0a7221 */ /* 0x000fe20000010000 */
[C---:B-----5:R-:W-:Y:S01]  /*65e0*/  F2FP.F16.F32.PACK_AB R166, R5.reuse, R166 ;  /* 0x000000a605a6723e */ /* 0x060fe200000000ff */
[----:B------:R-:W3:Y:S01]  /*65f0*/  MUFU.EX2 R156, R43 ;  /* 0x0000002b009c7308 */ /* 0x000ee20000000800 */
[----:B------:R-:W-:Y:S01]  /*6600*/  FADD.FTZ R25, R5, R6 ;  /* 0x0000000605197221 */ /* 0x000fe20000010000 */
[----:B------:R-:W-:-:S03]  /*6610*/  FADD.FTZ R10, R51, R10 ;  /* 0x0000000a330a7221 */ /* 0x000fc60000010000 */
[----:B0-----:R-:W-:Y:S01]  /*6620*/  FADD.FTZ R25, R160, R25 ;  /* 0x00000019a0197221 */ /* 0x001fe20000010000 */
[----:B------:R-:W-:Y:S01]  /*6630*/  FADD.FTZ R29, R21, R10 ;  /* 0x0000000a151d7221 */ /* 0x000fe20000010000 */
[C---:B-1----:R-:W-:Y:S01]  /*6640*/  F2FP.F16.F32.PACK_AB R160, R65.reuse, R160 ;  /* 0x000000a041a0723e */ /* 0x042fe200000000ff */
[----:B------:R-:W0:Y:S01]  /*6650*/  MUFU.EX2 R73, R73 ;  /* 0x0000004900497308 */ /* 0x000e220000000800 */
[----:B------:R-:W-:Y:S01]  /*6660*/  FADD.FTZ R25, R65, R25 ;  /* 0x0000001941197221 */ /* 0x000fe20000010000 */
[----:B------:R-:W-:Y:S01]  /*6670*/  FADD.FTZ R6, R38, R29 ;  /* 0x0000001d26067221 */ /* 0x000fe20000010000 */
[----:B------:R-:W-:Y:S02]  /*6680*/  IMAD.MOV.U32 R10, RZ, RZ, R4 ;  /* 0x000000ffff0a7224 */ /* 0x000fe400078e0004 */
[----:B------:R-:W-:Y:S01]  /*6690*/  FADD.FTZ R25, R162, R25 ;  /* 0x00000019a2197221 */ /* 0x000fe20000010000 */
[----:B------:R-:W-:Y:S01]  /*66a0*/  FADD.FTZ R5, R15, R6 ;  /* 0x000000060f057221 */ /* 0x000fe20000010000 */
[C---:B--2---:R-:W-:Y:S01]  /*66b0*/  F2FP.F16.F32.PACK_AB R162, R69.reuse, R162 ;  /* 0x000000a245a2723e */ /* 0x044fe200000000ff */
[----:B------:R-:W1:Y:S01]  /*66c0*/  MUFU.EX2 R158, R205 ;  /* 0x000000cd009e7308 */ /* 0x000e620000000800 */
[----:B------:R-:W-:Y:S01]  /*66d0*/  FADD.FTZ R25, R69, R25 ;  /* 0x0000001945197221 */ /* 0x000fe20000010000 */
[----:B------:R-:W-:-:S03]  /*66e0*/  FADD.FTZ R6, R42, R5 ;  /* 0x000000052a067221 */ /* 0x000fc60000010000 */
[----:B---3--:R-:W-:Y:S01]  /*66f0*/  FADD.FTZ R25, R156, R25 ;  /* 0x000000199c197221 */ /* 0x008fe20000010000 */
[----:B------:R-:W-:Y:S02]  /*6700*/  FADD.FTZ R5, R13, R6 ;  /* 0x000000060d057221 */ /* 0x000fe40000010000 */
[----:B------:R-:W2:Y:S01]  /*6710*/  MUFU.EX2 R77, R77 ;  /* 0x0000004d004d7308 */ /* 0x000ea20000000800 */
[C---:B0-----:R-:W-:Y:S01]  /*6720*/  FADD.FTZ R25, R73.reuse, R25 ;  /* 0x0000001949197221 */ /* 0x041fe20000010000 */
[----:B------:R-:W-:Y:S01]  /*6730*/  FADD.FTZ R5, R44, R5 ;  /* 0x000000052c057221 */ /* 0x000fe20000010000 */
[----:B------:R-:W-:-:S03]  /*6740*/  F2FP.F16.F32.PACK_AB R156, R73, R156 ;  /* 0x0000009c499c723e */ /* 0x000fc600000000ff */
[----:B------:R-:W-:Y:S02]  /*6750*/  FADD.FTZ R6, R46, R5 ;  /* 0x000000052e067221 */ /* 0x000fe40000010000 */
[----:B------:R-:W0:Y:S01]  /*6760*/  MUFU.EX2 R152, R207 ;  /* 0x000000cf00987308 */ /* 0x000e220000000800 */
[----:B-1----:R-:W-:Y:S01]  /*6770*/  FADD.FTZ R25, R158, R25 ;  /* 0x000000199e197221 */ /* 0x002fe20000010000 */
[----:B------:R-:W-:-:S04]  /*6780*/  FADD.FTZ R6, R55, R6 ;  /* 0x0000000637067221 */ /* 0x000fc80000010000 */
[----:B------:R-:W-:Y:S02]  /*6790*/  FADD.FTZ R5, R31, R6 ;  /* 0x000000061f057221 */ /* 0x000fe40000010000 */
[----:B------:R-:W1:Y:S01]  /*67a0*/  MUFU.EX2 R81, R81 ;  /* 0x0000005100517308 */ /* 0x000e620000000800 */
[C---:B--2---:R-:W-:Y:S01]  /*67b0*/  FADD.FTZ R25, R77.reuse, R25 ;  /* 0x000000194d197221 */ /* 0x044fe20000010000 */
[----:B------:R-:W-:Y:S01]  /*67c0*/  FADD.FTZ R6, R48, R5 ;  /* 0x0000000530067221 */ /* 0x000fe20000010000 */
[----:B------:R-:W-:-:S05]  /*67d0*/  F2FP.F16.F32.PACK_AB R158, R77, R158 ;  /* 0x0000009e4d9e723e */ /* 0x000fca00000000ff */
        /* <DEDUP_REMOVED lines=8> */
[----:B0-----:R-:W-:-:S04]  /*6860*/  FADD.FTZ R25, R154, R25 ;  /* 0x000000199a197221 */ /* 0x001fc80000010000 */
[C---:B-1----:R-:W-:Y:S01]  /*6870*/  FADD.FTZ R6, R50.reuse, R25 ;  /* 0x0000001932067221 */ /* 0x042fe20000010000 */
[----:B------:R-:W-:Y:S01]  /*6880*/  F2FP.F16.F32.PACK_AB R154, R50, R154 ;  /* 0x0000009a329a723e */ /* 0x000fe200000000ff */
[C---:B--2---:R-:W-:Y:S01]  /*6890*/  FADD.FTZ R5, R12.reuse, R5 ;  /* 0x000000050c057221 */ /* 0x044fe20000010000 */
[----:B------:R-:W-:Y:S01]  /*68a0*/  F2FP.F16.F32.PACK_AB R155, R12, R35 ;  /* 0x000000230c9b723e */ /* 0x000fe200000000ff */
[----:B------:R-:W-:Y:S06]  /*68b0*/  @P3 BRA `(.L_x_2252) ;  /* 0xffffffd4005c3947 */ /* 0x000fec000383ffff */
.L_x_2243:
[----:B------:R-:W-:-:S13]  /*68c0*/  ISETP.LE.AND P2, PT, RZ, UR4, PT ;  /* 0x00000004ff007c0c */ /* 0x000fda000bf43270 */
[----:B------:R-:W-:Y:S05]  /*68d0*/  @!P2 BRA `(.L_x_2253) ;  /* 0x000000200068a947 */ /* 0x000fea0003800000 */
[----:B------:R-:W-:Y:S01]  /*68e0*/  IMAD.MOV.U32 R11, RZ, RZ, R4 ;  /* 0x000000ffff0b7224 */ /* 0x000fe200078e0004 */
[----:B------:R-:W-:Y:S01]  /*68f0*/  UMOV UR5, UR37 ;  /* 0x0000002500057c82 */ /* 0x000fe20008000000 */
[----:B------:R-:W-:Y:S01]  /*6900*/  IMAD.MOV.U32 R10, RZ, RZ, R7 ;  /* 0x000000ffff0a7224 */ /* 0x000fe200078e0007 */
[----:B------:R-:W-:-:S06]  /*6910*/  UMOV UR6, UR36 ;  /* 0x0000002400067c82 */ /* 0x000fcc0008000000 */
.L_x_2262:
        /* <DEDUP_REMOVED lines=8> */
.L_x_2254:
[----:B------:R-:W-:Y:S01]  /*69a0*/  ULEA UR7, UR36, UR38, 0x3 ;  /* 0x0000002624077291 */ /* 0x000fe2000f8e183f */
[----:B------:R-:W-:-:S05]  /*69b0*/  IMAD.U32 R0, RZ, RZ, UR37 ;  /* 0x00000025ff007e24 */ /* 0x000fca000f8e00ff */
[----:B------:R-:W-:-:S04]  /*69c0*/  SHF.L.U32 R0, R0, 0x1f, RZ ;  /* 0x0000001f00007819 */ /* 0x000fc800000006ff */
[----:B------:R0:W1:Y:S01]  /*69d0*/  SYNCS.PHASECHK.TRANS64.TRYWAIT P2, [UR7+0x34830], R0 ;  /* 0x03483000ff0075a7 */ /* 0x0000620008040147 */
[----:B------:R-:W-:Y:S05]  /*69e0*/  @!P0 BRA `(.L_x_2255) ;  /* 0x0000000000048947 */ /* 0x000fea0003800000 */
[----:B------:R-:W-:Y:S01]  /*69f0*/  BPT.TRAP 0x1 ;  /* 0x000000040000795c */ /* 0x000fe20000300000 */
.L_x_2255:
[----:B-1----:R-:W-:Y:S05]  /*6a00*/  @P2 BRA `(.L_x_2256) ;  /* 0x0000000000082947 */ /* 0x002fea0003800000 */
[----:B------:R-:W1:Y:S02]  /*6a10*/  SYNCS.PHASECHK.TRANS64.TRYWAIT P2, [UR7+0x34830], R0 ;  /* 0x03483000ff0075a7 */ /* 0x000e640008040147 */
[----:B-1----:R-:W-:Y:S05]  /*6a20*/  @!P2 BRA `(.L_x_2257) ;  /* 0x000000980000a947 */ /* 0x002fea0003800000 */
.L_x_2256:
        /* <DEDUP_REMOVED lines=141> */
.L_x_2258:
[----:B------:R-:W-:Y:S01]  /*7300*/  ULEA UR11, UR6, UR38, 0x3 ;  /* 0x00000026060b7291 */ /* 0x000fe2000f8e183f */
[----:B01----:R-:W-:-:S05]  /*7310*/  IMAD.U32 R0, RZ, RZ, UR5 ;  /* 0x00000005ff007e24 */ /* 0x003fca000f8e00ff */
[----:B------:R-:W-:-:S04]  /*7320*/  SHF.L.U32 R0, R0, 0x1f, RZ ;  /* 0x0000001f00007819 */ /* 0x000fc800000006ff */
[----:B------:R0:W1:Y:S01]  /*7330*/  SYNCS.PHASECHK.TRANS64.TRYWAIT P2, [UR11+0x34850], R0 ;  /* 0x03485000ff0075a7 */ /* 0x000062000804014b */
[----:B------:R-:W-:Y:S05]  /*7340*/  @!P0 BRA `(.L_x_2259) ;  /* 0x0000000000048947 */ /* 0x000fea0003800000 */
[----:B------:R-:W-:Y:S01]  /*7350*/  BPT.TRAP 0x1 ;  /* 0x000000040000795c */ /* 0x000fe20000300000 */
.L_x_2259:
[----:B-1----:R-:W-:Y:S05]  /*7360*/  @P2 BRA `(.L_x_2260) ;  /* 0x0000000000082947 */ /* 0x002fea0003800000 */
[----:B------:R-:W1:Y:S02]  /*7370*/  SYNCS.PHASECHK.TRANS64.TRYWAIT P2, [UR11+0x34850], R0 ;  /* 0x03485000ff0075a7 */ /* 0x000e64000804014b */
[----:B-1----:R-:W-:Y:S05]  /*7380*/  @!P2 BRA `(.L_x_2261) ;  /* 0x0000008c00c0a947 */ /* 0x002fea0003800000 */
.L_x_2260:
[----:B------:R-:W-:Y:S01]  /*7390*/  UIADD3 UR5, UR38, 0x400, URZ ;  /* 0x0000040026057890 */ /* 0x000fe2000fffe03f */
[----:B------:R-:W-:Y:S01]  /*73a0*/  WARPGROUP.ARRIVE ;  /* 0x00000000000079c5 */ /* 0x000fe20000000000 */
[----:B------:R-:W-:Y:S01]  /*73b0*/  UMOV UR7, 0x40000040 ;  /* 0x4000004000077882 */ /* 0x000fe20000000000 */
[----:B01----:R-:W-:Y:S01]  /*73c0*/  FMNMX.FTZ R0, R24, R10, !PT ;  /* 0x0000000a18007209 */ /* 0x003fe20007810000 */
[----:B------:R-:W-:Y:S01]  /*73d0*/  USHF.R.U32.HI UR5, URZ, 0x4, UR5 ;  /* 0x000000043f057899 */ /* 0x000fe20008011605 */
[----:B------:R-:W-:Y:S02]  /*73e0*/  ISETP.LT.AND P2, PT, RZ, UR4, PT ;  /* 0x00000004ff007c0c */ /* 0x000fe4000bf41270 */
[----:B------:R-:W-:Y:S01]  /*73f0*/  FMNMX.FTZ R3, R25, R0, !PT ;  /* 0x0000000019037209 */ /* 0x000fe20007810000 */
[----:B------:R-:W-:-:S03]  /*7400*/  ULOP3.LUT UR5, UR5, 0x3fff, URZ, 0xc0, !UPT ;  /* 0x00003fff05057892 */ /* 0x000fc6000f8ec03f */
[----:B------:R-:W-:Y:S01]  /*7410*/  FMNMX.FTZ R0, R28, R3, !PT ;  /* 0x000000031c007209 */ /* 0x000fe20007810000 */
[----:B------:R-:W-:-:S03]  /*7420*/  ULOP3.LUT UR5, UR5, 0x4000000, URZ, 0xfc, !UPT ;  /* 0x0400000005057892 */ /* 0x000fc6000f8efc3f */
[----:B------:R-:W-:Y:S01]  /*7430*/  FMNMX.FTZ R3, R29, R0, !PT ;  /* 0x000000001d037209 */ /* 0x000fe20007810000 */
[----:B------:R-:W-:-:S03]  /*7440*/  ULEA UR5, UR6, UR5, 0xb ;  /* 0x0000000506057291 */ /* 0x000fc6000f8e583f */
[----:B------:R-:W-:-:S04]  /*7450*/  FMNMX.FTZ R0, R32, R3, !PT ;  /* 0x0000000320007209 */ /* 0x000fc80007810000 */
[----:B------:R-:W-:Y:S01]  /*7460*/  UMOV UR6, UR5 ;  /* 0x0000000500067c82 */ /* 0x000fe20008000000 */
[----:B------:R-:W-:Y:S01]  /*7470*/  FMNMX.FTZ R3, R33, R0, !PT ;  /* 0x0000000021037209 */ /* 0x000fe20007810000 */
[----:B------:R-:W-:Y:S01]  /*7480*/  HGMMA.64x128x16.F32 R88, R180, gdesc[UR4].tnspB, R88, gsb0 ;  /* 0x41e00004b4587df0 */ /* 0x000fe20008000858 */
[----:B------:R-:W-:Y:S01]  /*7490*/  UIADD3 UR6, UR5, 0x80, URZ ;  /* 0x0000008005067890 */ /* 0x000fe2000fffe03f */
[----:B------:R-:W-:Y:S01]  /*74a0*/  UMOV UR7, 0x40000040 ;  /* 0x4000004000077882 */ /* 0x000fe20000000000 */
        /* <DEDUP_REMOVED lines=26> */
[----:B------:R-:W0:Y:S03]  /*7650*/  LDC R0, c[0x0][0x988] ;  /* 0x00026200ff007b82 */ /* 0x000e260000000800 */
[----:B------:R-:W1:Y:S02]  /*7660*/  SHFL.BFLY PT, R3, R2, 0x2, 0x1f ;  /* 0x0c401f0002037f89 */ /* 0x000e6400000e0000 */
[----:B-1----:R-:W-:Y:S02]  /*7670*/  FMNMX.FTZ R4, R2, R3, !PT ;  /* 0x0000000302047209 */ /* 0x002fe40007810000 */
[----:B------:R-:W-:-:S03]  /*7680*/  FMNMX.FTZ R2, R26, R11, !PT ;  /* 0x0000000b1a027209 */ /* 0x000fc60007810000 */
[----:B------:R-:W1:Y:S01]  /*7690*/  SHFL.BFLY PT, R7, R4, 0x1, 0x1f ;  /* 0x0c201f0004077f89 */ /* 0x000e6200000e0000 */
[----:B------:R-:W-:Y:S01]  /*76a0*/  FMNMX.FTZ R21, R27, R2, !PT ;  /* 0x000000021b157209 */ /* 0x000fe20007810000 */
[----:B------:R-:W-:Y:S02]  /*76b0*/  WARPGROUP.DEPBAR.LE gsb0, 0x0 ;  /* 0x00008000000079c5 */ /* 0x000fe40000010000 */
[----:B------:R-:W-:Y:S01]  /*76c0*/  WARPGROUP.ARRIVE ;  /* 0x00000000000079c5 */ /* 0x000fe20000000000 */
[----:B------:R-:W-:-:S05]  /*76d0*/  FMNMX.FTZ R2, R30, R21, !PT ;  /* 0x000000151e027209 */ /* 0x000fca0007810000 */
[----:B------:R-:W-:Y:S01]  /*76e0*/  HGMMA.64x128x16.F32 R88, R176, gdesc[UR4].tnspB, R88, gsb0 ;  /* 0x41e00004b0587df0 */ /* 0x000fe20008000858 */
[----:B------:R-:W-:Y:S01]  /*76f0*/  UIADD3 UR6, UR5, 0x100, URZ ;  /* 0x0000010005067890 */ /* 0x000fe2000fffe03f */
[----:B------:R-:W-:Y:S01]  /*7700*/  UMOV UR7, 0x40000040 ;  /* 0x4000004000077882 */ /* 0x000fe20000000000 */
[----:B-1----:R-:W-:-:S05]  /*7710*/  FMNMX.FTZ R7, R4, R7, !PT ;  /* 0x0000000704077209 */ /* 0x002fca0007810000 */
[----:B------:R-:W-:-:S04]  /*7720*/  FADD.FTZ R3, -R7, R10 ;  /* 0x0000000a07037221 */ /* 0x000fc80000010100 */
[----:B0-----:R-:W-:-:S06]  /*7730*/  FMUL.FTZ R3, R3, R0 ;  /* 0x0000000003037220 */ /* 0x001fcc0000410000 */
[----:B------:R-:W-:Y:S01]  /*7740*/  MUFU.EX2 R3, R3 ;  /* 0x0000000300037308 */ /* 0x000fe20000000800 */
        /* <DEDUP_REMOVED lines=11> */
[----:B------:R-:W-:Y:S01]  /*7800*/  WARPGROUP.ARRIVE ;  /* 0x00000000000079c5 */ /* 0x000fe20000000000 */
[----:B------:R-:W-:-:S04]  /*7810*/  FMUL.FTZ R169, R7, R0 ;  /* 0x0000000007a97220 */ /* 0x000fc80000410000 */
[--C-:B------:R-:W-:Y:S02]  /*7820*/  FFMA.FTZ R13, R25, R0, -R169.reuse ;  /* 0x00000000190d7223 */ /* 0x100fe400000108a9 */
[----:B------:R-:W-:Y:S01]  /*7830*/  HGMMA.64x128x16.F32 R88, R164, gdesc[UR4].tnspB, R88, gsb0 ;  /* 0x41e00004a4587df0 */ /* 0x000fe20008000858 */
[----:B------:R-:W-:Y:S01]  /*7840*/  UIADD3 UR6, UR5, 0x280, URZ ;  /* 0x0000028005067890 */ /* 0x000fe2000fffe03f */
[----:B------:R-:W-:Y:S01]  /*7850*/  FMNMX.FTZ R25, R31, R2, !PT ;  /* 0x000000021f197209 */ /* 0x000fe20007810000 */
[----:B------:R-:W-:Y:S01]  /*7860*/  UMOV UR7, 0x40000040 ;  /* 0x4000004000077882 */ /* 0x000fe20000000000 */
[-CC-:B------:R-:W-:Y:S01]  /*7870*/  FFMA.FTZ R15, R29, R0.reuse, -R169.reuse ;  /* 0x000000001d0f7223 */ /* 0x180fe200000108a9 */
[-CC-:B------:R-:W-:Y:S01]  /*7880*/  FFMA.FTZ R33, R33, R0.reuse, -R169.reuse ;  /* 0x0000000021217223 */ /* 0x180fe200000108a9 */
[----:B------:R-:W-:Y:S01]  /*7890*/  FMNMX.FTZ R2, R34, R25, !PT ;  /* 0x0000001922027209 */ /* 0x000fe20007810000 */
[-CC-:B------:R-:W-:Y:S01]  /*78a0*/  FFMA.FTZ R37, R37, R0.reuse, -R169.reuse ;  /* 0x0000000025257223 */ /* 0x180fe200000108a9 */
[--C-:B------:R-:W-:Y:S01]  /*78b0*/  FFMA.FTZ R41, R41, R0, -R169.reuse ;  /* 0x0000000029297223 */ /* 0x100fe200000108a9 */
[----:B------:R0:W-:Y:S01]  /*78c0*/  MUFU.EX2 R21, R33 ;  /* 0x0000002100157308 */ /* 0x0001e20000000800 */
[----:B------:R-:W-:Y:S01]  /*78d0*/  FMNMX.FTZ R25, R35, R2, !PT ;  /* 0x0000000223197209 */ /* 0x000fe20007810000 */
[-CC-:B------:R-:W-:Y:S01]  /*78e0*/  FFMA.FTZ R45, R45, R0.reuse, -R169.reuse ;  /* 0x000000002d2d7223 */ /* 0x180fe200000108a9 */
[-CC-:B------:R-:W-:Y:S01]  /*78f0*/  FFMA.FTZ R49, R49, R0.reuse, -R169.reuse ;  /* 0x0000000031317223 */ /* 0x180fe200000108a9 */
[-CC-:B------:R-:W-:Y:S01]  /*7900*/  FFMA.FTZ R4, R61, R0.reuse, -R169.reuse ;  /* 0x000000003d047223 */ /* 0x180fe200000108a9 */
[----:B------:R-:W-:Y:S01]  /*7910*/  FMNMX.FTZ R2, R38, R25, !PT ;  /* 0x0000001926027209 */ /* 0x000fe20007810000 */
[-CC-:B------:R-:W-:Y:S01]  /*7920*/  FFMA.FTZ R180, R24, R0.reuse, -R169.reuse ;  /* 0x0000000018b47223 */ /* 0x180fe200000108a9 */
[--C-:B------:R-:W-:Y:S01]  /*7930*/  FFMA.FTZ R182, R28, R0, -R169.reuse ;  /* 0x000000001cb67223 */ /* 0x100fe200000108a9 */
[----:B------:R-:W-:Y:S01]  /*7940*/  MUFU.EX2 R25, R37 ;  /* 0x0000002500197308 */ /* 0x000fe20000000800 */
[----:B------:R-:W-:Y:S01]  /*7950*/  FMNMX.FTZ R29, R39, R2, !PT ;  /* 0x00000002271d7209 */ /* 0x000fe20007810000 */
[-CC-:B------:R-:W-:Y:S01]  /*7960*/  FFMA.FTZ R176, R32, R0.reuse, -R169.reuse ;  /* 0x0000000020b07223 */ /* 0x180fe200000108a9 */
[-CC-:B------:R-:W-:Y:S01]  /*7970*/  FFMA.FTZ R178, R36, R0.reuse, -R169.reuse ;  /* 0x0000000024b27223 */ /* 0x180fe200000108a9 */
[-CC-:B------:R-:W-:Y:S01]  /*7980*/  FFMA.FTZ R174, R44, R0.reuse, -R169.reuse ;  /* 0x000000002cae7223 */ /* 0x180fe200000108a9 */
[----:B------:R-:W-:Y:S01]  /*7990*/  FMNMX.FTZ R2, R42, R29, !PT ;  /* 0x0000001d2a027209 */ /* 0x000fe20007810000 */
[-CC-:B------:R-:W-:Y:S01]  /*79a0*/  FFMA.FTZ R172, R40, R0.reuse, -R169.reuse ;  /* 0x0000000028ac7223 */ /* 0x180fe200000108a9 */
[--C-:B------:R-:W-:Y:S01]  /*79b0*/  FFMA.FTZ R53, R53, R0, -R169.reuse ;  /* 0x0000000035357223 */ /* 0x100fe200000108a9 */
[----:B------:R-:W1:Y:S01]  /*79c0*/  MUFU.EX2 R180, R180 ;  /* 0x000000b400b47308 */ /* 0x000e620000000800 */
        /* <DEDUP_REMOVED lines=8> */
[----:B0-----:R-:W-:Y:S01]  /*7a50*/  FMNMX.FTZ R33, R47, R2, !PT ;  /* 0x000000022f217209 */ /* 0x001fe20007810000 */
[-CC-:B------:R-:W-:Y:S01]  /*7a60*/  FFMA.FTZ R14, R80, R0.reuse, -R169.reuse ;  /* 0x00000000500e7223 */ /* 0x180fe200000108a9 */
[-CC-:B------:R-:W-:Y:S01]  /*7a70*/  FFMA.FTZ R20, R84, R0.reuse, -R169.reuse ;  /* 0x0000000054147223 */ /* 0x180fe200000108a9 */
[----:B------:R-:W-:Y:S01]  /*7a80*/  FFMA.FTZ R85, R85, R0, -R169 ;  /* 0x0000000055557223 */ /* 0x000fe200000108a9 */
[----:B------:R-:W-:-:S03]  /*7a90*/  FMNMX.FTZ R2, R50, R33, !PT ;  /* 0x0000002132027209 */ /* 0x000fc60007810000 */
[----:B------:R-:W0:Y:S01]  /*7aa0*/  MUFU.EX2 R13, R13 ;  /* 0x0000000d000d7308 */ /* 0x000e220000000800 */
[----:B------:R-:W-:Y:S01]  /*7ab0*/  FMNMX.FTZ R33, R51, R2, !PT ;  /* 0x0000000233217209 */ /* 0x000fe20007810000 */
[----:B-1----:R-:W-:-:S03]  /*7ac0*/  FFMA.FTZ R6, R3, R6, R180 ;  /* 0x0000000603067223 */ /* 0x002fc600000100b4 */
[----:B------:R-:W-:-:S03]  /*7ad0*/  FMNMX.FTZ R2, R54, R33, !PT ;  /* 0x0000002136027209 */ /* 0x000fc60007810000 */
[----:B------:R1:W-:Y:S01]  /*7ae0*/  MUFU.EX2 R33, R45 ;  /* 0x0000002d00217308 */ /* 0x0003e20000000800 */
[----:B------:R-:W-:-:S04]  /*7af0*/  FMNMX.FTZ R37, R55, R2, !PT ;  /* 0x0000000237257209 */ /* 0x000fc80007810000 */
[----:B------:R-:W-:-:S03]  /*7b00*/  FMNMX.FTZ R2, R58, R37, !PT ;  /* 0x000000253a027209 */ /* 0x000fc60007810000 */
[----:B------:R-:W-:Y:S01]  /*7b10*/  MUFU.EX2 R182, R182 ;  /* 0x000000b600b67308 */ /* 0x000fe20000000800 */
[----:B------:R-:W-:Y:S02]  /*7b20*/  FMNMX.FTZ R37, R59, R2, !PT ;  /* 0x000000023b257209 */ /* 0x000fe40007810000 */
[----:B0-----:R-:W-:Y:S02]  /*7b30*/  F2FP.F16.F32.PACK_AB R180, R13, R180 ;  /* 0x000000b40db4723e */ /* 0x001fe400000000ff */
[----:B------:R-:W-:-:S03]  /*7b40*/  FMNMX.FTZ R2, R62, R37, !PT ;  /* 0x000000253e027209 */ /* 0x000fc60007810000 */
[----:B------:R0:W-:Y:S01]  /*7b50*/  MUFU.EX2 R37, R49 ;  /* 0x0000003100257308 */ /* 0x0001e20000000800 */
[----:B------:R-:W-:-:S04]  /*7b60*/  FMNMX.FTZ R41, R63, R2, !PT ;  /* 0x000000023f297209 */ /* 0x000fc80007810000 */
[----:B------:R-:W-:-:S03]  /*7b70*/  FMNMX.FTZ R2, R66, R41, !PT ;  /* 0x0000002942027209 */ /* 0x000fc60007810000 */
[----:B------:R-:W-:Y:S01]  /*7b80*/  MUFU.EX2 R15, R15 ;  /* 0x0000000f000f7308 */ /* 0x000fe20000000800 */
[----:B------:R-:W-:-:S04]  /*7b90*/  FMNMX.FTZ R41, R67, R2, !PT ;  /* 0x0000000243297209 */ /* 0x000fc80007810000 */
[----:B------:R-:W-:-:S03]  /*7ba0*/  FMNMX.FTZ R2, R70, R41, !PT ;  /* 0x0000002946027209 */ /* 0x000fc60007810000 */
[----:B------:R-:W-:Y:S01]  /*7bb0*/  MUFU.EX2 R176, R176 ;  /* 0x000000b000b07308 */ /* 0x000fe20000000800 */
[----:B-1----:R-:W-:-:S04]  /*7bc0*/  FMNMX.FTZ R45, R71, R2, !PT ;  /* 0x00000002472d7209 */ /* 0x002fc80007810000 */
[----:B------:R-:W-:-:S03]  /*7bd0*/  FMNMX.FTZ R2, R74, R45, !PT ;  /* 0x0000002d4a027209 */ /* 0x000fc60007810000 */
[----:B------:R-:W-:Y:S01]  /*7be0*/  MUFU.EX2 R178, R178 ;  /* 0x000000b200b27308 */ /* 0x000fe20000000800 */
[----:B------:R-:W-:-:S04]  /*7bf0*/  FMNMX.FTZ R45, R75, R2, !PT ;  /* 0x000000024b2d7209 */ /* 0x000fc80007810000 */
[----:B------:R-:W-:-:S03]  /*7c00*/  FMNMX.FTZ R2, R78, R45, !PT ;  /* 0x0000002d4e027209 */ /* 0x000fc60007810000 */
[----:B------:R-:W-:Y:S01]  /*7c10*/  MUFU.EX2 R172, R172 ;  /* 0x000000ac00ac7308 */ /* 0x000fe20000000800 */
[----:B0-----:R-:W-:-:S04]  /*7c20*/  FMNMX.FTZ R49, R79, R2, !PT ;  /* 0x000000024f317209 */ /* 0x001fc80007810000 */
[----:B------:R-:W-:-:S03]  /*7c30*/  FMNMX.FTZ R2, R82, R49, !PT ;  /* 0x0000003152027209 */ /* 0x000fc60007810000 */
[----:B------:R-:W-:Y:S01]  /*7c40*/  MUFU.EX2 R174, R174 ;  /* 0x000000ae00ae7308 */ /* 0x000fe20000000800 */
[----:B------:R-:W-:-:S04]  /*7c50*/  FMNMX.FTZ R49, R83, R2, !PT ;  /* 0x0000000253317209 */ /* 0x000fc80007810000 */
[----:B------:R-:W-:-:S03]  /*7c60*/  FMNMX.FTZ R2, R86, R49, !PT ;  /* 0x0000003156027209 */ /* 0x000fc60007810000 */
[----:B------:R0:W-:Y:S01]  /*7c70*/  MUFU.EX2 R49, R4 ;  /* 0x0000000400317308 */ /* 0x0001e20000000800 */
[----:B------:R-:W-:-:S05]  /*7c80*/  FMNMX.FTZ R2, R87, R2, !PT ;  /* 0x0000000257027209 */ /* 0x000fca0007810000 */
[----:B------:R-:W1:Y:S02]  /*7c90*/  SHFL.BFLY PT, R61, R2, 0x2, 0x1f ;  /* 0x0c401f00023d7f89 */ /* 0x000e6400000e0000 */
[----:B------:R2:W-:Y:S01]  /*7ca0*/  MUFU.EX2 R41, R53 ;  /* 0x0000003500297308 */ /* 0x0005e20000000800 */
[----:B0-----:R-:W-:-:S07]  /*7cb0*/  FFMA.FTZ R4, R73, R0, -R169 ;  /* 0x0000000049047223 */ /* 0x001fce00000108a9 */
[----:B------:R0:W-:Y:S01]  /*7cc0*/  MUFU.EX2 R45, R57 ;  /* 0x00000039002d7308 */ /* 0x0001e20000000800 */
[-CC-:B--2---:R-:W-:Y:S01]  /*7cd0*/  FFMA.FTZ R53, R65, R0.reuse, -R169.reuse ;  /* 0x0000000041357223 */ /* 0x184fe200000108a9 */
[----:B------:R-:W-:-:S06]  /*7ce0*/  FFMA.FTZ R65, R77, R0, -R169 ;  /* 0x000000004d417223 */ /* 0x000fcc00000108a9 */
[----:B------:R-:W-:Y:S01]  /*7cf0*/  MUFU.EX2 R168, R168 ;  /* 0x000000a800a87308 */ /* 0x000fe20000000800 */
[-CC-:B0-----:R-:W-:Y:S01]  /*7d00*/  FFMA.FTZ R57, R69, R0.reuse, -R169.reuse ;  /* 0x0000000045397223 */ /* 0x181fe200000108a9 */
[-CC-:B------:R-:W-:Y:S01]  /*7d10*/  FFMA.FTZ R69, R81, R0.reuse, -R169.reuse ;  /* 0x0000000051457223 */ /* 0x180fe200000108a9 */
[----:B------:R-:W-:Y:S02]  /*7d20*/  WARPGROUP.DEPBAR.LE gsb0, 0x0 ;  /* 0x00008000000079c5 */ /* 0x000fe40000010000 */
[----:B------:R-:W-:Y:S01]  /*7d30*/  WARPGROUP.ARRIVE ;  /* 0x00000000000079c5 */ /* 0x000fe20000000000 */
[----:B-1----:R-:W-:Y:S01]  /*7d40*/  FMNMX.FTZ R24, R2, R61, !PT ;  /* 0x0000003d02187209 */ /* 0x002fe20007810000 */
[-CC-:B------:R-:W-:Y:S01]  /*7d50*/  FFMA.FTZ R164, R56, R0.reuse, -R169.reuse ;  /* 0x0000000038a47223 */ /* 0x180fe200000108a9 */
[----:B------:R0:W-:Y:S01]  /*7d60*/  MUFU.EX2 R61, R4 ;  /* 0x00000004003d7308 */ /* 0x0001e20000000800 */
[----:B------:R-:W-:Y:S02]  /*7d70*/  FFMA.FTZ R166, R60, R0, -R169 ;  /* 0x000000003ca67223 */ /* 0x000fe400000108a9 */
[----:B------:R-:W-:Y:S01]  /*7d80*/  HGMMA.64x128x16.F32 R88, R160, gdesc[UR4].tnspB, R88, gsb0 ;  /* 0x41e00004a0587df0 */ /* 0x000fe20008000858 */
[----:B------:R-:W-:Y:S01]  /*7d90*/  UIADD3 UR6, UR5, 0x300, URZ ;  /* 0x0000030005067890 */ /* 0x000fe2000fffe03f */
[----:B------:R-:W0:Y:S01]  /*7da0*/  SHFL.BFLY PT, R73, R24, 0x1, 0x1f ;  /* 0x0c201f0018497f89 */ /* 0x000e2200000e0000 */
[----:B------:R-:W-:-:S02]  /*7db0*/  UMOV UR7, 0x40000040 ;  /* 0x4000004000077882 */ /* 0x000fc40000000000 */
[----:B------:R-:W-:Y:S08]  /*7dc0*/  MUFU.EX2 R170, R170 ;  /* 0x000000aa00aa7308 */ /* 0x000ff00000000800 */
[----:B------:R-:W-:Y:S08]  /*7dd0*/  MUFU.EX2 R164, R164 ;  /* 0x000000a400a47308 */ /* 0x000ff00000000800 */
[----:B------:R-:W-:Y:S01]  /*7de0*/  MUFU.EX2 R166, R166 ;  /* 0x000000a600a67308 */ /* 0x000fe20000000800 */
[----:B0-----:R-:W-:-:S07]  /*7df0*/  FMNMX.FTZ R4, R24, R73, !PT ;  /* 0x0000004918047209 */ /* 0x001fce0007810000 */
[----:B------:R-:W-:Y:S01]  /*7e00*/  MUFU.EX2 R53, R53 ;  /* 0x0000003500357308 */ /* 0x000fe20000000800 */
[----:B------:R-:W-:-:S04]  /*7e10*/  FADD.FTZ R73, -R4, R11 ;  /* 0x0000000b04497221 */ /* 0x000fc80000010100 */
[-C--:B------:R-:W-:Y:S01]  /*7e20*/  FMUL.FTZ R2, R73, R0.reuse ;  /* 0x0000000049027220 */ /* 0x080fe20000410000 */
[-C--:B------:R-:W-:Y:S02]  /*7e30*/  FMUL.FTZ R73, R4, R0.reuse ;  /* 0x0000000004497220 */ /* 0x080fe40000410000 */
[----:B------:R-:W-:Y:S02]  /*7e40*/  MUFU.EX2 R57, R57 ;  /* 0x0000003900397308 */ /* 0x000fe40000000800 */
[-CC-:B------:R-:W-:Y:S01]  /*7e50*/  FFMA.FTZ R24, R27, R0.reuse, -R73.reuse ;  /* 0x000000001b187223 */ /* 0x180fe20000010849 */
[-CC-:B------:R-:W-:Y:S01]  /*7e60*/  FFMA.FTZ R181, R26, R0.reuse, -R73.reuse ;  /* 0x000000001ab57223 */ /* 0x180fe20000010849 */
[----:B------:R-:W-:Y:S02]  /*7e70*/  IMAD.U32 R27, RZ, RZ, UR10 ;  /* 0x0000000aff1b7e24 */ /* 0x000fe4000f8e00ff */
[-CC-:B------:R-:W-:Y:S01]  /*7e80*/  FFMA.FTZ R183, R30, R0.reuse, -R73.reuse ;  /* 0x000000001eb77223 */ /* 0x180fe20000010849 */
[-CC-:B------:R-:W-:Y:S01]  /*7e90*/  FFMA.FTZ R26, R31, R0.reuse, -R73.reuse ;  /* 0x000000001f1a7223 */ /* 0x180fe20000010849 */
[----:B------:R-:W-:Y:S01]  /*7ea0*/  MUFU.EX2 R2, R2 ;  /* 0x0000000200027308 */ /* 0x000fe20000000800 */
[----:B------:R-:W-:Y:S01]  /*7eb0*/  FFMA.FTZ R177, R34, R0, -R73 ;  /* 0x0000000022b17223 */ /* 0x000fe20000010849 */
[----:B------:R-:W-:Y:S01]  /*7ec0*/  @!P1 LEA R27, R27, UR38, 0x3 ;  /* 0x000000261b1b9c11 */ /* 0x000fe2000f8e18ff */
[----:B------:R-:W-:-:S02]  /*7ed0*/  IMAD.U32 R31, RZ, RZ, UR11 ;  /* 0x0000000bff1f7e24 */ /* 0x000fc4000f8e00ff */
[-CC-:B------:R-:W-:Y:S01]  /*7ee0*/  FFMA.FTZ R28, R35, R0.reuse, -R73.reuse ;  /* 0x00000000231c7223 */ /* 0x180fe20000010849 */
[-CC-:B------:R-:W-:Y:S01]  /*7ef0*/  FFMA.FTZ R179, R38, R0.reuse, -R73.reuse ;  /* 0x0000000026b37223 */ /* 0x180fe20000010849 */
[-CC-:B------:R-:W-:Y:S01]  /*7f00*/  FFMA.FTZ R173, R42, R0.reuse, -R73.reuse ;  /* 0x000000002aad7223 */ /* 0x180fe20000010849 */
[----:B------:R-:W-:Y:S01]  /*7f10*/  @!P1 VIADD R27, R27, 0x34840 ;  /* 0x000348401b1b9836 */ /* 0x000fe20000000000 */
[----:B------:R-:W0:Y:S01]  /*7f20*/  MUFU.EX2 R181, R181 ;  /* 0x000000b500b57308 */ /* 0x000e220000000800 */
[-CC-:B------:R-:W-:Y:S01]  /*7f30*/  FFMA.FTZ R30, R39, R0.reuse, -R73.reuse ;  /* 0x00000000271e7223 */ /* 0x180fe20000010849 */
[-CC-:B------:R-:W-:Y:S01]  /*7f40*/  FFMA.FTZ R32, R43, R0.reuse, -R73.reuse ;  /* 0x000000002b207223 */ /* 0x180fe20000010849 */
[-C--:B------:R-:W-:Y:S01]  /*7f50*/  FFMA.FTZ R175, R46, R0.reuse, -R73 ;  /* 0x000000002eaf7223 */ /* 0x080fe20000010849 */
[----:B------:R-:W-:Y:S01]  /*7f60*/  @!P1 PRMT R27, RZ, 0x654, R27 ;  /* 0x00000654ff1b9816 */ /* 0x000fe2000000001b */
        /* <DEDUP_REMOVED lines=12> */
[----:B0-----:R-:W-:Y:S01]  /*8030*/  FFMA.FTZ R5, R2, R5, R181 ;  /* 0x0000000502057223 */ /* 0x001fe200000100b5 */
[-CC-:B------:R-:W-:Y:S01]  /*8040*/  FFMA.FTZ R71, R71, R0.reuse, -R73.reuse ;  /* 0x0000000047477223 */ /* 0x180fe20000010849 */
[-CC-:B------:R-:W-:Y:S01]  /*8050*/  FFMA.FTZ R74, R74, R0.reuse, -R73.reuse ;  /* 0x000000004a4a7223 */ /* 0x180fe20000010849 */
[-CC-:B------:R-:W-:Y:S01]  /*8060*/  FFMA.FTZ R75, R75, R0.reuse, -R73.reuse ;  /* 0x000000004b4b7223 */ /* 0x180fe20000010849 */
[-CC-:B------:R-:W-:Y:S01]  /*8070*/  FFMA.FTZ R78, R78, R0.reuse, -R73.reuse ;  /* 0x000000004e4e7223 */ /* 0x180fe20000010849 */
[-CC-:B------:R-:W-:Y:S01]  /*8080*/  FFMA.FTZ R79, R79, R0.reuse, -R73.reuse ;  /* 0x000000004f4f7223 */ /* 0x180fe20000010849 */
[-C--:B------:R-:W-:Y:S01]  /*8090*/  FFMA.FTZ R82, R82, R0.reuse, -R73 ;  /* 0x0000000052527223 */ /* 0x080fe20000010849 */
[----:B------:R-:W0:Y:S01]  /*80a0*/  MUFU.EX2 R26, R26 ;  /* 0x0000001a001a7308 */ /* 0x000e220000000800 */
[C---:B-1----:R-:W-:Y:S01]  /*80b0*/  FADD.FTZ R42, R24.reuse, R5 ;  /* 0x00000005182a7221 */ /* 0x042fe20000010000 */
[----:B------:R-:W-:Y:S01]  /*80c0*/  F2FP.F16.F32.PACK_AB R181, R24, R181 ;  /* 0x000000b518b5723e */ /* 0x000fe200000000ff */
[-CC-:B------:R-:W-:Y:S01]  /*80d0*/  FFMA.FTZ R83, R83, R0.reuse, -R73.reuse ;  /* 0x0000000053537223 */ /* 0x180fe20000010849 */
[----:B------:R-:W-:-:S04]  /*80e0*/  FFMA.FTZ R86, R86, R0, -R73 ;  /* 0x0000000056567223 */ /* 0x000fc80000010849 */
        /* <DEDUP_REMOVED lines=18> */
[----:B------:R-:W-:Y:S02]  /*8210*/  WARPGROUP.DEPBAR.LE gsb0, 0x0 ;  /* 0x00008000000079c5 */ /* 0x000fe40000010000 */
[----:B------:R-:W-:Y:S01]  /*8220*/  WARPGROUP.ARRIVE ;  /* 0x00000000000079c5 */ /* 0x000fe20000000000 */
[-CC-:B------:R-:W-:Y:S01]  /*8230*/  FFMA.FTZ R160, R64, R0.reuse, -R169.reuse ;  /* 0x0000000040a07223 */ /* 0x180fe200000108a9 */
[-C--:B------:R-:W-:Y:S01]  /*8240*/  FFMA.FTZ R162, R68, R0.reuse, -R169 ;  /* 0x0000000044a27223 */ /* 0x080fe200000108a9 */
[----:B------:R-:W-:Y:S01]  /*8250*/  FFMA.FTZ R169, R50, R0, -R73 ;  /* 0x0000000032a97223 */ /* 0x000fe20000010849 */
[C---:B0-----:R-:W-:Y:S01]  /*8260*/  FADD.FTZ R42, R32.reuse, R5 ;  /* 0x00000005202a7221 */ /* 0x041fe20000010000 */
[----:B------:R-:W-:Y:S01]  /*8270*/  MUFU.EX2 R36, R36 ;  /* 0x0000002400247308 */ /* 0x000fe20000000800 */
[----:B------:R-:W-:Y:S01]  /*8280*/  HGMMA.64x128x16.F32 R88, R156, gdesc[UR4].tnspB, R88, gsb0 ;  /* 0x41e000049c587df0 */ /* 0x000fe20008000858 */
[----:B------:R-:W-:Y:S01]  /*8290*/  UIADD3 UR6, UR5, 0x380, URZ ;  /* 0x0000038005067890 */ /* 0x000fe2000fffe03f */
[----:B-1----:R-:W-:Y:S01]  /*82a0*/  FADD.FTZ R5, R175, R42 ;  /* 0x0000002aaf057221 */ /* 0x002fe20000010000 */
[----:B------:R-:W-:Y:S01]  /*82b0*/  UMOV UR7, 0x40000040 ;  /* 0x4000004000077882 */ /* 0x000fe20000000000 */
[----:B------:R-:W-:Y:S01]  /*82c0*/  UMOV UR5, UR37 ;  /* 0x0000002500057c82 */ /* 0x000fe20008000000 */
[----:B------:R-:W-:-:S02]  /*82d0*/  F2FP.F16.F32.PACK_AB R173, R32, R173 ;  /* 0x000000ad20ad723e */ /* 0x000fc400000000ff */
[----:B------:R-:W0:Y:S01]  /*82e0*/  MUFU.EX2 R169, R169 ;  /* 0x000000a900a97308 */ /* 0x000e220000000800 */
[C---:B--2---:R-:W-:Y:S01]  /*82f0*/  FADD.FTZ R42, R34.reuse, R5 ;  /* 0x00000005222a7221 */ /* 0x044fe20000010000 */
[----:B------:R-:W-:-:S06]  /*8300*/  F2FP.F16.F32.PACK_AB R175, R34, R175 ;  /* 0x000000af22af723e */ /* 0x000fcc00000000ff */
[----:B------:R-:W1:Y:S08]  /*8310*/  MUFU.EX2 R171, R171 ;  /* 0x000000ab00ab7308 */ /* 0x000e700000000800 */
[----:B------:R-:W2:Y:S01]  /*8320*/  MUFU.EX2 R38, R38 ;  /* 0x0000002600267308 */ /* 0x000ea20000000800 */
[----:B0-----:R-:W-:Y:S01]  /*8330*/  FADD.FTZ R5, R169, R42 ;  /* 0x0000002aa9057221 */ /* 0x001fe20000010000 */
[----:B------:R-:W-:-:S03]  /*8340*/  F2FP.F16.F32.PACK_AB R169, R36, R169 ;  /* 0x000000a924a9723e */ /* 0x000fc600000000ff */
[----:B------:R-:W-:-:S03]  /*8350*/  FADD.FTZ R24, R36, R5 ;  /* 0x0000000524187221 */ /* 0x000fc60000010000 */
[----:B------:R-:W0:Y:S01]  /*8360*/  MUFU.EX2 R165, R165 ;  /* 0x000000a500a57308 */ /* 0x000e220000000800 */
[----:B-1----:R-:W-:-:S07]  /*8370*/  FADD.FTZ R5, R171, R24 ;  /* 0x00000018ab057221 */ /* 0x002fce0000010000 */
[----:B------:R-:W1:Y:S01]  /*8380*/  MUFU.EX2 R40, R40 ;  /* 0x0000002800287308 */ /* 0x000e620000000800 */
[C---:B--2---:R-:W-:Y:S01]  /*8390*/  FADD.FTZ R24, R38.reuse, R5 ;  /* 0x0000000526187221 */ /* 0x044fe20000010000 */
[----:B------:R-:W-:-:S06]  /*83a0*/  F2FP.F16.F32.PACK_AB R171, R38, R171 ;  /* 0x000000ab26ab723e */ /* 0x000fcc00000000ff */
[----:B------:R-:W2:Y:S01]  /*83b0*/  MUFU.EX2 R167, R167 ;  /* 0x000000a700a77308 */ /* 0x000ea20000000800 */
[----:B0-----:R-:W-:-:S07]  /*83c0*/  FADD.FTZ R5, R165, R24 ;  /* 0x00000018a5057221 */ /* 0x001fce0000010000 */
[----:B------:R-:W-:Y:S01]  /*83d0*/  MUFU.EX2 R160, R160 ;  /* 0x000000a000a07308 */ /* 0x000fe20000000800 */
[C---:B-1----:R-:W-:Y:S01]  /*83e0*/  FADD.FTZ R24, R40.reuse, R5 ;  /* 0x0000000528187221 */ /* 0x042fe20000010000 */
[----:B------:R-:W-:-:S06]  /*83f0*/  F2FP.F16.F32.PACK_AB R165, R40, R165 ;  /* 0x000000a528a5723e */ /* 0x000fcc00000000ff */
[----:B------:R-:W-:Y:S01]  /*8400*/  MUFU.EX2 R66, R66 ;  /* 0x0000004200427308 */ /* 0x000fe20000000800 */
[----:B--2---:R-:W-:-:S07]  /*8410*/  FADD.FTZ R5, R167, R24 ;  /* 0x00000018a7057221 */ /* 0x004fce0000010000 */
[----:B------:R-:W0:Y:S08]  /*8420*/  MUFU.EX2 R67, R67 ;  /* 0x0000004300437308 */ /* 0x000e300000000800 */
[----:B------:R-:W-:Y:S08]  /*8430*/  MUFU.EX2 R162, R162 ;  /* 0x000000a200a27308 */ /* 0x000ff00000000800 */
[----:B------:R-:W-:Y:S01]  /*8440*/  MUFU.EX2 R70, R70 ;  /* 0x0000004600467308 */ /* 0x000fe20000000800 */
[----:B0-----:R-:W-:-:S07]  /*8450*/  F2FP.F16.F32.PACK_AB R161, R67, R66 ;  /* 0x0000004243a1723e */ /* 0x001fce00000000ff */
[----:B------:R-:W0:Y:S08]  /*8460*/  MUFU.EX2 R71, R71 ;  /* 0x0000004700477308 */ /* 0x000e300000000800 */
[----:B------:R-:W1:Y:S08]  /*8470*/  MUFU.EX2 R10, R10 ;  /* 0x0000000a000a7308 */ /* 0x000e700000000800 */
[----:B------:R-:W-:Y:S01]  /*8480*/  MUFU.EX2 R74, R74 ;  /* 0x0000004a004a7308 */ /* 0x000fe20000000800 */
[----:B0-----:R-:W-:-:S07]  /*8490*/  F2FP.F16.F32.PACK_AB R163, R71, R70 ;  /* 0x0000004647a3723e */ /* 0x001fce00000000ff */
[----:B------:R-:W0:Y:S08]  /*84a0*/  MUFU.EX2 R75, R75 ;  /* 0x0000004b004b7308 */ /* 0x000e300000000800 */
[----:B------:R-:W-:Y:S08]  /*84b0*/  MUFU.EX2 R12, R12 ;  /* 0x0000000c000c7308 */ /* 0x000ff00000000800 */
[----:B------:R-:W-:Y:S01]  /*84c0*/  MUFU.EX2 R78, R78 ;  /* 0x0000004e004e7308 */ /* 0x000fe20000000800 */
[----:B------:R-:W-:-:S02]  /*84d0*/  WARPGROUP.DEPBAR.LE gsb0, 0x0 ;  /* 0x00008000000079c5 */ /* 0x000fc40000010000 */
[----:B------:R-:W-:-:S05]  /*84e0*/  WARPGROUP.ARRIVE ;  /* 0x00000000000079c5 */ /* 0x000fca0000000000 */
[----:B------:R-:W2:Y:S01]  /*84f0*/  MUFU.EX2 R65, R65 ;  /* 0x0000004100417308 */ /* 0x000ea20000000800 */
[----:B-1----:R-:W-:Y:S02]  /*8500*/  F2FP.F16.F32.PACK_AB R156, R61, R10 ;  /* 0x0000000a3d9c723e */ /* 0x002fe400000000ff */
[----:B0-----:R-:W-:Y:S01]  /*8510*/  F2FP.F16.F32.PACK_AB R157, R75, R74 ;  /* 0x0000004a4b9d723e */ /* 0x001fe200000000ff */
[----:B------:R-:W-:Y:S01]  /*8520*/  HGMMA.64x128x16.F32 R88, R152, gdesc[UR4].tnspB, R88, gsb0 ;  /* 0x41e0000498587df0 */ /* 0x000fe20008000858 */
[----:B------:R-:W-:-:S03]  /*8530*/  UIADD3 UR6, UR4, -0x1, URZ ;  /* 0xffffffff04067890 */ /* 0x000fc6000fffe03f */
[----:B------:R-:W0:Y:S04]  /*8540*/  MUFU.EX2 R79, R79 ;  /* 0x0000004f004f7308 */ /* 0x000e280000000800 */
[----:B------:R-:W-:Y:S01]  /*8550*/  UMOV UR4, UR6 ;  /* 0x0000000600047c82 */ /* 0x000fe20008000000 */
[----:B------:R-:W-:-:S03]  /*8560*/  UMOV UR6, UR36 ;  /* 0x0000002400067c82 */ /* 0x000fc60008000000 */
[----:B------:R-:W-:Y:S01]  /*8570*/  MUFU.EX2 R14, R14 ;  /* 0x0000000e000e7308 */ /* 0x000fe20000000800 */
[----:B--2---:R-:W-:-:S07]  /*8580*/  F2FP.F16.F32.PACK_AB R158, R65, R12 ;  /* 0x0000000c419e723e */ /* 0x004fce00000000ff */
[----:B------:R-:W-:Y:S01]  /*8590*/  MUFU.EX2 R82, R82 ;  /* 0x0000005200527308 */ /* 0x000fe20000000800 */
[----:B0-----:R-:W-:-:S07]  /*85a0*/  F2FP.F16.F32.PACK_AB R159, R79, R78 ;  /* 0x0000004e4f9f723e */ /* 0x001fce00000000ff */
[----:B------:R-:W-:Y:S08]  /*85b0*/  MUFU.EX2 R69, R69 ;  /* 0x0000004500457308 */ /* 0x000ff00000000800 */
[----:B------:R-:W-:Y:S08]  /*85c0*/  MUFU.EX2 R83, R83 ;  /* 0x0000005300537308 */ /* 0x000ff00000000800 */
[----:B------:R-:W-:Y:S08]  /*85d0*/  MUFU.EX2 R20, R20 ;  /* 0x0000001400147308 */ /* 0x000ff00000000800 */
[----:B------:R-:W-:Y:S08]  /*85e0*/  MUFU.EX2 R86, R86 ;  /* 0x0000005600567308 */ /* 0x000ff00000000800 */
[----:B------:R-:W0:Y:S01]  /*85f0*/  MUFU.EX2 R11, R85 ;  /* 0x00000055000b7308 */ /* 0x000e220000000800 */
[----:B------:R-:W-:-:S02]  /*8600*/  WARPGROUP.DEPBAR.LE gsb0, 0x0 ;  /* 0x00008000000079c5 */ /* 0x000fc40000010000 */
[----:B------:R1:W-:Y:S01]  /*8610*/  @!P1 SYNCS.ARRIVE.TRANS64.RED.A1T0 RZ, [R27+URZ], RZ ;  /* 0x000000ff1bff99a7 */ /* 0x0003e2000810043f */
[----:B0-----:R-:W-:Y:S02]  /*8620*/  F2FP.F16.F32.PACK_AB R154, R11, R20 ;  /* 0x000000140b9a723e */ /* 0x001fe400000000ff */
[----:B------:R-:W-:Y:S02]  /*8630*/  F2FP.F16.F32.PACK_AB R152, R69, R14 ;  /* 0x0000000e4598723e */ /* 0x000fe400000000ff */
[----:B------:R-:W-:Y:S01]  /*8640*/  F2FP.F16.F32.PACK_AB R153, R83, R82 ;  /* 0x000000525399723e */ /* 0x000fe200000000ff */
[----:B-1----:R-:W-:-:S05]  /*8650*/  @!P1 VIADD R27, R31, 0x34860 ;  /* 0x000348601f1b9836 */ /* 0x002fca0000000000 */
[----:B------:R-:W-:Y:S01]  /*8660*/  @!P1 PRMT R31, RZ, 0x654, R27 ;  /* 0x00000654ff1f9816 */ /* 0x000fe2000000001b */
[----:B------:R-:W-:Y:S01]  /*8670*/  FADD.FTZ R27, R13, R6 ;  /* 0x000000060d1b7221 */ /* 0x000fe20000010000 */
[-CC-:B------:R-:W-:Y:S01]  /*8680*/  FFMA.FTZ R6, R63, R0.reuse, -R73.reuse ;  /* 0x000000003f067223 */ /* 0x180fe20000010849 */
[----:B------:R-:W-:Y:S01]  /*8690*/  FFMA.FTZ R73, R87, R0, -R73 ;  /* 0x0000000057497223 */ /* 0x000fe20000010849 */
[----:B------:R0:W-:Y:S01]  /*86a0*/  @!P1 SYNCS.ARRIVE.TRANS64.RED.A1T0 RZ, [R31+URZ], RZ ;  /* 0x000000ff1fff99a7 */ /* 0x0001e2000810043f */
[----:B------:R-:W-:Y:S01]  /*86b0*/  FADD.FTZ R44, R182, R27 ;  /* 0x0000001bb62c7221 */ /* 0x000fe20000010000 */
[C---:B------:R-:W-:Y:S02]  /*86c0*/  F2FP.F16.F32.PACK_AB R182, R15.reuse, R182 ;  /* 0x000000b60fb6723e */ /* 0x040fe400000000ff */
[----:B------:R-:W1:Y:S01]  /*86d0*/  MUFU.EX2 R6, R6 ;  /* 0x0000000600067308 */ /* 0x000e620000000800 */
[----:B------:R-:W-:-:S04]  /*86e0*/  FADD.FTZ R27, R15, R44 ;  /* 0x0000002c0f1b7221 */ /* 0x000fc80000010000 */
[----:B------:R-:W-:Y:S01]  /*86f0*/  FADD.FTZ R44, R176, R27 ;  /* 0x0000001bb02c7221 */ /* 0x000fe20000010000 */
[C---:B------:R-:W-:Y:S02]  /*8700*/  F2FP.F16.F32.PACK_AB R176, R21.reuse, R176 ;  /* 0x000000b015b0723e */ /* 0x040fe400000000ff */
[----:B------:R-:W2:Y:S01]  /*8710*/  MUFU.EX2 R73, R73 ;  /* 0x0000004900497308 */ /* 0x000ea20000000800 */
[----:B------:R-:W-:-:S04]  /*8720*/  FADD.FTZ R27, R21, R44 ;  /* 0x0000002c151b7221 */ /* 0x000fc80000010000 */
[----:B------:R-:W-:Y:S01]  /*8730*/  FADD.FTZ R44, R178, R27 ;  /* 0x0000001bb22c7221 */ /* 0x000fe20000010000 */
[----:B------:R-:W-:-:S03]  /*8740*/  F2FP.F16.F32.PACK_AB R178, R25, R178 ;  /* 0x000000b219b2723e */ /* 0x000fc600000000ff */
[----:B------:R-:W-:Y:S01]  /*8750*/  FADD.FTZ R27, R25, R44 ;  /* 0x0000002c191b7221 */ /* 0x000fe20000010000 */
[C---:B-1----:R-:W-:Y:S01]  /*8760*/  FADD.FTZ R5, R6.reuse, R5 ;  /* 0x0000000506057221 */ /* 0x042fe20000010000 */
[----:B------:R-:W-:Y:S02]  /*8770*/  F2FP.F16.F32.PACK_AB R167, R6, R167 ;  /* 0x000000a706a7723e */ /* 0x000fe400000000ff */
[----:B------:R-:W-:Y:S01]  /*8780*/  FADD.FTZ R44, R172, R27 ;  /* 0x0000001bac2c7221 */ /* 0x000fe20000010000 */
[----:B------:R-:W-:Y:S01]  /*8790*/  FADD.FTZ R5, R66, R5 ;  /* 0x0000000542057221 */ /* 0x000fe20000010000 */
[C---:B------:R-:W-:Y:S02]  /*87a0*/  F2FP.F16.F32.PACK_AB R172, R29.reuse, R172 ;  /* 0x000000ac1dac723e */ /* 0x040fe400000000ff */
[----:B------:R-:W-:Y:S01]  /*87b0*/  FADD.FTZ R27, R29, R44 ;  /* 0x0000002c1d1b7221 */ /* 0x000fe20000010000 */
[----:B------:R-:W-:Y:S01]  /*87c0*/  FADD.FTZ R5, R67, R5 ;  /* 0x0000000543057221 */ /* 0x000fe20000010000 */
[----:B--2---:R-:W-:-:S02]  /*87d0*/  F2FP.F16.F32.PACK_AB R155, R73, R86 ;  /* 0x00000056499b723e */ /* 0x004fc400000000ff */
[----:B------:R-:W-:Y:S01]  /*87e0*/  FADD.FTZ R44, R174, R27 ;  /* 0x0000001bae2c7221 */ /* 0x000fe20000010000 */
[----:B------:R-:W-:Y:S01]  /*87f0*/  FADD.FTZ R5, R70, R5 ;  /* 0x0000000546057221 */ /* 0x000fe20000010000 */
[C---:B------:R-:W-:Y:S02]  /*8800*/  F2FP.F16.F32.PACK_AB R174, R33.reuse, R174 ;  /* 0x000000ae21ae723e */ /* 0x040fe400000000ff */
        /* <DEDUP_REMOVED lines=23> */
[----:B------:R-:W-:-:S03]  /*8980*/  F2FP.F16.F32.PACK_AB R160, R53, R160 ;  /* 0x000000a035a0723e */ /* 0x000fc600000000ff */
[----:B------:R-:W-:-:S04]  /*8990*/  FADD.FTZ R13, R53, R24 ;  /* 0x00000018350d7221 */ /* 0x000fc80000010000 */
[----:B------:R-:W-:Y:S01]  /*89a0*/  FADD.FTZ R24, R162, R13 ;  /* 0x0000000da2187221 */ /* 0x000fe20000010000 */
[----:B------:R-:W-:-:S03]  /*89b0*/  F2FP.F16.F32.PACK_AB R162, R57, R162 ;  /* 0x000000a239a2723e */ /* 0x000fc600000000ff */
[----:B------:R-:W-:-:S04]  /*89c0*/  FADD.FTZ R13, R57, R24 ;  /* 0x00000018390d7221 */ /* 0x000fc80000010000 */
[----:B------:R-:W-:Y:S01]  /*89d0*/  FADD.FTZ R6, R10, R13 ;  /* 0x0000000d0a067221 */ /* 0x000fe20000010000 */
[----:B------:R-:W-:-:S03]  /*89e0*/  IMAD.MOV.U32 R10, RZ, RZ, R7 ;  /* 0x000000ffff0a7224 */ /* 0x000fc600078e0007 */
        /* <DEDUP_REMOVED lines=8> */
[----:B0-----:R-:W-:Y:S06]  /*8a70*/  @P2 BRA `(.L_x_2262) ;  /* 0xffffffdc00a82947 */ /* 0x001fec000383ffff */
.L_x_2253:
        /* <DEDUP_REMOVED lines=67> */
.L_x_2263:
[----:B------:R-:W-:Y:S01]  /*8eb0*/  ULEA UR5, UR36, UR38, 0x3 ;  /* 0x0000002624057291 */ /* 0x000fe2000f8e183f */
[----:B------:R-:W-:-:S05]  /*8ec0*/  IMAD.U32 R2, RZ, RZ, UR37 ;  /* 0x00000025ff027e24 */ /* 0x000fca000f8e00ff */
[----:B------:R-:W-:-:S04]  /*8ed0*/  SHF.L.U32 R2, R2, 0x1f, RZ ;  /* 0x0000001f02027819 */ /* 0x000fc800000006ff */
[----:B------:R0:W1:Y:S01]  /*8ee0*/  SYNCS.PHASECHK.TRANS64.TRYWAIT P2, [UR5+0x34850], R2 ;  /* 0x03485002ff0075a7 */ /* 0x0000620008040145 */
[----:B------:R-:W-:Y:S05]  /*8ef0*/  @!P0 BRA `(.L_x_2264) ;  /* 0x0000000000048947 */ /* 0x000fea0003800000 */
[----:B------:R-:W-:Y:S01]  /*8f00*/  BPT.TRAP 0x1 ;  /* 0x000000040000795c */ /* 0x000fe20000300000 */
.L_x_2264:
[----:B-1----:R-:W-:Y:S05]  /*8f10*/  @P2 BRA `(.L_x_2265) ;  /* 0x0000000000082947 */ /* 0x002fea0003800000 */
[----:B------:R-:W1:Y:S02]  /*8f20*/  SYNCS.PHASECHK.TRANS64.TRYWAIT P0, [UR5+0x34850], R2 ;  /* 0x03485002ff0075a7 */ /* 0x000e640008000145 */
[----:B-1----:R-:W-:Y:S05]  /*8f30*/  @!P0 BRA `(.L_x_2266) ;  /* 0x0000007000ec8947 */ /* 0x002fea0003800000 */
.L_x_2265:
[----:B------:R-:W-:Y:S01]  /*8f40*/  UIADD3 UR38, UR38, 0x400, URZ ;  /* 0x0000040026267890 */ /* 0x000fe2000fffe03f */
[----:B------:R-:W-:Y:S01]  /*8f50*/  WARPGROUP.ARRIVE ;  /* 0x00000000000079c5 */ /* 0x000fe20000000000 */
[----:B------:R-:W-:Y:S01]  /*8f60*/  UMOV UR7, 0x40000040 ;  /* 0x4000004000077882 */ /* 0x000fe20000000000 */
[----:B-1----:R-:W1:Y:S01]  /*8f70*/  SHFL.BFLY PT, R3, R6, 0x2, 0x1f ;  /* 0x0c401f0006037f89 */ /* 0x002e6200000e0000 */
[----:B------:R-:W-:Y:S01]  /*8f80*/  USHF.R.U32.HI UR38, URZ, 0x4, UR38 ;  /* 0x000000043f267899 */ /* 0x000fe20008011626 */
[----:B------:R-:W-:Y:S01]  /*8f90*/  IMAD.U32 R13, RZ, RZ, UR5 ;  /* 0x00000005ff0d7e24 */ /* 0x000fe2000f8e00ff */
[----:B------:R-:W-:Y:S01]  /*8fa0*/  R2UR UR8, R186 ;  /* 0x00000000ba0872ca */ /* 0x000fe200000e0000 */
[----:B0-----:R-:W0:Y:S01]  /*8fb0*/  SHFL.BFLY PT, R2, R5, 0x2, 0x1f ;  /* 0x0c401f0005027f89 */ /* 0x001e2200000e0000 */
[----:B------:R-:W-:Y:S01]  /*8fc0*/  ULOP3.LUT UR38, UR38, 0x3fff, URZ, 0xc0, !UPT ;  /* 0x00003fff26267892 */ /* 0x000fe2000f8ec03f */
[----:B------:R-:W-:Y:S02]  /*8fd0*/  IMAD.MOV.U32 R89, RZ, RZ, -0x800000 ;  /* 0xff800000ff597424 */ /* 0x000fe400078e00ff */
[----:B------:R-:W-:Y:S01]  /*8fe0*/  IMAD.MOV.U32 R88, RZ, RZ, -0x800000 ;  /* 0xff800000ff587424 */ /* 0x000fe200078e00ff */
[----:B------:R-:W-:-:S04]  /*8ff0*/  ULOP3.LUT UR4, UR38, 0x4000000, URZ, 0xfc, !UPT ;  /* 0x0400000026047892 */ /* 0x000fc8000f8efc3f */
[----:B------:R-:W-:Y:S02]  /*9000*/  ULEA UR4, UR36, UR4, 0xb ;  /* 0x0000000424047291 */ /* 0x000fe4000f8e583f */
[----:B------:R-:W-:Y:S02]  /*9010*/  UIADD3 UR36, UR36, 0x1, URZ ;  /* 0x0000000124247890 */ /* 0x000fe4000fffe03f */
[----:B------:R-:W-:Y:S02]  /*9020*/  UIADD3 UR8, UR8, 0x1, URZ ;  /* 0x0000000108087890 */ /* 0x000fe4000fffe03f */
[----:B------:R-:W-:Y:S01]  /*9030*/  UISETP.NE.AND UP0, UPT, UR36, 0x2, UPT ;  /* 0x000000022400788c */ /* 0x000fe2000bf05270 */
[----:B------:R-:W-:Y:S02]  /*9040*/  UMOV UR6, UR4 ;  /* 0x0000000400067c82 */ /* 0x000fe40008000000 */
[----:B------:R-:W-:Y:S01]  /*9050*/  HGMMA.64x128x16.F32 R24, R180, gdesc[UR4].tnspB, R24, gsb0 ;  /* 0x41e00004b4187df0 */ /* 0x000fe20008000818 */
[----:B------:R-:W-:Y:S01]  /*9060*/  UIADD3 UR6, UR4, 0x80, URZ ;  /* 0x0000008004067890 */ /* 0x000fe2000fffe03f */
[----:B-1----:R-:W-:Y:S01]  /*9070*/  FADD.FTZ R3, R3, R6 ;  /* 0x0000000603037221 */ /* 0x002fe20000010000 */
[----:B------:R-:W-:Y:S01]  /*9080*/  UMOV UR7, 0x40000040 ;  /* 0x4000004000077882 */ /* 0x000fe20000000000 */
[----:B------:R-:W-:-:S02]  /*9090*/  IMAD.U32 R186, RZ, RZ, UR8 ;  /* 0x00000008ffba7e24 */ /* 0x000fc4000f8e00ff */
[----:B0-----:R-:W-:Y:S01]  /*90a0*/  FADD.FTZ R8, R2, R5 ;  /* 0x0000000502087221 */ /* 0x001fe20000010000 */
[----:B------:R-:W-:Y:S01]  /*90b0*/  IMAD.MOV.U32 R5, RZ, RZ, RZ ;  /* 0x000000ffff057224 */ /* 0x000fe200078e00ff */
[----:B------:R-:W0:Y:S01]  /*90c0*/  SHFL.BFLY PT, R2, R3, 0x1, 0x1f ;  /* 0x0c201f0003027f89 */ /* 0x000e2200000e0000 */
[----:B------:R-:W-:-:S03]  /*90d0*/  USEL UR36, UR36, URZ, UP0 ;  /* 0x0000003f24247287 */ /* 0x000fc60008000000 */
[----:B------:R-:W1:Y:S01]  /*90e0*/  SHFL.BFLY PT, R9, R8, 0x1, 0x1f ;  /* 0x0c201f0008097f89 */ /* 0x000e6200000e0000 */
[----:B0-----:R-:W-:Y:S01]  /*90f0*/  FADD.FTZ R11, R3, R2 ;  /* 0x00000002030b7221 */ /* 0x001fe20000010000 */
[----:B------:R-:W-:Y:S02]  /*9100*/  IMAD.MOV.U32 R2, RZ, RZ, RZ ;  /* 0x000000ffff027224 */ /* 0x000fe400078e00ff */
[----:B-1----:R-:W-:Y:S02]  /*9110*/  FADD.FTZ R12, R8, R9 ;  /* 0x00000009080c7221 */ /* 0x002fe40000010000 */
[----:B------:R-:W-:-:S03]  /*9120*/  FSETP.NE.FTZ.AND P0, PT, R11, RZ, PT ;  /* 0x000000ff0b00720b */ /* 0x000fc60003f15000 */
[----:B------:R-:W-:-:S10]  /*9130*/  FSETP.NE.FTZ.AND P2, PT, R12, RZ, PT ;  /* 0x000000ff0c00720b */ /* 0x000fd40003f55000 */
[C---:B------:R-:W-:Y:S01]  /*9140*/  @P0 FMUL.FTZ R6, R0.reuse, 0.69314718246459960938 ;  /* 0x3f31721800060820 */ /* 0x040fe20000410000 */
[----:B------:R-:W0:Y:S02]  /*9150*/  @P0 MUFU.LG2 R9, R11 ;  /* 0x0000000b00090308 */ /* 0x000e240000000c00 */
[----:B------:R-:W-:Y:S01]  /*9160*/  @P2 FMUL.FTZ R8, R0, 0.69314718246459960938 ;  /* 0x3f31721800082820 */ /* 0x000fe20000410000 */
[----:B------:R-:W-:-:S05]  /*9170*/  @!P1 VIADD R0, R13, 0x34860 ;  /* 0x000348600d009836 */ /* 0x000fca0000000000 */
        /* <DEDUP_REMOVED lines=111> */
.L_x_2236:
[----:B------:R-:W0:Y:S01]  /*9870*/  S2R R3, SR_CgaCtaId ;  /* 0x0000000000037919 */ /* 0x000e220000008800 */
[----:B------:R-:W-:Y:S01]  /*9880*/  MOV R0, 0x400 ;  /* 0x0000040000007802 */ /* 0x000fe20000000f00 */
[----:B------:R-:W-:Y:S01]  /*9890*/  BSSY B0, `(.L_x_2267) ;  /* 0x00001d8000007945 */ /* 0x000fe20003800000 */
[----:B------:R-:W-:Y:S02]  /*98a0*/  BAR.SYNC.DEFER_BLOCKING 0x5, 0x180 ;  /* 0x0146000000007b1d */ /* 0x000fe40000010000 */
[----:B0-----:R-:W-:-:S05]  /*98b0*/  LEA R0, R3, R0, 0x18 ;  /* 0x0000000003007211 */ /* 0x001fca00078ec0ff */
[----:B------:R-:W0:Y:S02]  /*98c0*/  LDS R2, [R0+0x348d0] ;  /* 0x0348d00000027984 */ /* 0x000e240000000800 */
[----:B0-----:R-:W-:Y:S01]  /*98d0*/  R2UR UR4, R2 ;  /* 0x00000000020472ca */ /* 0x001fe200000e0000 */
[----:B------:R-:W-:Y:S06]  /*98e0*/  BAR.ARV 0x4, 0x180 ;  /* 0x0106000000007b1d */ /* 0x000fec0000002000 */
[----:B------:R-:W-:Y:S08]  /*98f0*/  @P0 BRA `(.L_x_2268) ;  /* 0x0000001000c40947 */ /* 0x000ff00003800000 */
[----:B------:R-:W0:Y:S01]  /*9900*/  S2R R3, SR_SWINHI ;  /* 0x0000000000037919 */ /* 0x000e220000002f00 */
[----:B------:R-:W-:Y:S01]  /*9910*/  R2UR UR15, R23 ;  /* 0x00000000170f72ca */ /* 0x000fe200000e0000 */
[----:B------:R-:W-:Y:S01]  /*9920*/  ULDC.64 UR8, c[0x0][0xb90] ;  /* 0x0002e40000087ab9 */ /* 0x000fe20000000a00 */
[----:B------:R-:W-:Y:S01]  /*9930*/  R2UR UR14, R184 ;  /* 0x00000000b80e72ca */ /* 0x000fe200000e0000 */
[----:B------:R-:W-:Y:S01]  /*9940*/  ULDC.64 UR10, c[0x0][0xb98] ;  /* 0x0002e600000a7ab9 */ /* 0x000fe20000000a00 */
[----:B------:R-:W-:Y:S01]  /*9950*/  F2FP.F16.F32.PACK_AB R6, R97, R6 ;  /* 0x000000066106723e */ /* 0x000fe200000000ff */
[----:B------:R-:W-:Y:S01]  /*9960*/  ULDC.64 UR16, c[0x0][0x208] ;  /* 0x0000820000107ab9 */ /* 0x000fe20000000a00 */
[----:B------:R-:W-:Y:S02]  /*9970*/  F2FP.F16.F32.PACK_AB R72, R73, R72 ;  /* 0x000000484948723e */ /* 0x000fe400000000ff */
[----:B------:R-:W-:Y:S02]  /*9980*/  F2FP.F16.F32.PACK_AB R73, R75, R74 ;  /* 0x0000004a4b49723e */ /* 0x000fe400000000ff */
[----:B------:R-:W-:-:S02]  /*9990*/  F2FP.F16.F32.PACK_AB R80, R81, R80 ;  /* 0x000000505150723e */ /* 0x000fc400000000ff */
[----:B------:R-:W-:Y:S01]  /*99a0*/  F2FP.F16.F32.PACK_AB R74, R77, R76 ;  /* 0x0000004c4d4a723e */ /* 0x000fe200000000ff */
[----:B------:R-:W-:Y:S01]  /*99b0*/  USHF.R.S32.HI UR12, URZ, 0x1f, UR15 ;  /* 0x0000001f3f0c7899 */ /* 0x000fe2000801140f */
[----:B------:R-:W-:Y:S01]  /*99c0*/  F2FP.F16.F32.PACK_AB R75, R79, R78 ;  /* 0x0000004e4f4b723e */ /* 0x000fe200000000ff */
[----:B------:R-:W-:Y:S01]  /*99d0*/  USHF.R.S32.HI UR13, URZ, 0x1f, UR14 ;  /* 0x0000001f3f0d7899 */ /* 0x000fe2000801140e */
[----:B------:R-:W-:Y:S01]  /*99e0*/  F2FP.F16.F32.PACK_AB R81, R83, R82 ;  /* 0x000000525351723e */ /* 0x000fe200000000ff */
[----:B------:R-:W-:Y:S01]  /*99f0*/  UIMAD UR5, UR12, UR8, URZ ;  /* 0x000000080c0572a4 */ /* 0x000fe2000f8e023f */
[----:B------:R-:W-:Y:S01]  /*9a00*/  F2FP.F16.F32.PACK_AB R82, R85, R84 ;  /* 0x000000545552723e */ /* 0x000fe200000000ff */
[----:B------:R-:W-:Y:S01]  /*9a10*/  UIMAD.WIDE.U32 UR6, UR15, UR8, URZ ;  /* 0x000000080f0672a5 */ /* 0x000fe2000f8e003f */
[----:B------:R-:W-:Y:S01]  /*9a20*/  F2FP.F16.F32.PACK_AB R83, R87, R86 ;  /* 0x000000565753723e */ /* 0x000fe200000000ff */
[----:B------:R-:W-:Y:S02]  /*9a30*/  UIMAD UR5, UR15, UR9, UR5 ;  /* 0x000000090f0572a4 */ /* 0x000fe4000f8e0205 */
[----:B------:R-:W-:-:S02]  /*9a40*/  UIMAD UR8, UR13, UR10, URZ ;  /* 0x0000000a0d0872a4 */ /* 0x000fc4000f8e023f */
[----:B------:R-:W-:Y:S02]  /*9a50*/  UIADD3 UR7, UR7, UR5, URZ ;  /* 0x0000000507077290 */ /* 0x000fe4000fffe03f */
[----:B------:R-:W-:Y:S02]  /*9a60*/  UIMAD UR8, UR14, UR11, UR8 ;  /* 0x0000000b0e0872a4 */ /* 0x000fe4000f8e0208 */
[----:B------:R-:W-:Y:S01]  /*9a70*/  UIMAD.WIDE.U32 UR6, UR14, UR10, UR6 ;  /* 0x0000000a0e0672a5 */ /* 0x000fe2000f8e0006 */
[----:B------:R-:W-:Y:S02]  /*9a80*/  MOV R34, R0 ;  /* 0x0000000000227202 */ /* 0x000fe40000000f00 */
[----:B0-----:R-:W-:Y:S01]  /*9a90*/  MOV R35, R3 ;  /* 0x0000000300237202 */ /* 0x001fe20000000f00 */
[----:B------:R-:W-:Y:S01]  /*9aa0*/  IMAD R3, R185, 0x40, R16 ;  /* 0x00000040b9037824 */ /* 0x000fe200078e0210 */
[----:B------:R-:W-:Y:S01]  /*9ab0*/  ULDC UR5, c[0x0][0xa88] ;  /* 0x0002a20000057ab9 */ /* 0x000fe20000000800 */
[----:B------:R-:W-:Y:S01]  /*9ac0*/  ULDC.64 UR10, c[0x0][0xaf0] ;  /* 0x0002bc00000a7ab9 */ /* 0x000fe20000000a00 */
[----:B------:R-:W-:-:S04]  /*9ad0*/  IMAD.WIDE R4, R190, 0x2, R34 ;  /* 0x00000002be047825 */ /* 0x000fc800078e0222 */
[----:B------:R-:W-:Y:S01]  /*9ae0*/  IMAD.WIDE R34, R3, 0x2, R34 ;  /* 0x0000000203227825 */ /* 0x000fe200078e0222 */
[C---:B------:R-:W-:Y:S02]  /*9af0*/  IADD3 R23, P2, R4.reuse, 0x4020, RZ ;  /* 0x0000402004177810 */ /* 0x040fe40007f5e0ff */
[C---:B------:R-:W-:Y:S02]  /*9b00*/  LOP3.LUT R3, R4.reuse, 0x380, RZ, 0xc0, !PT ;  /* 0x0000038004037812 */ /* 0x040fe400078ec0ff */
[----:B------:R-:W-:Y:S01]  /*9b10*/  LOP3.LUT R12, R23, 0x380, RZ, 0xc0, !PT ;  /* 0x00000380170c7812 */ /* 0x000fe200078ec0ff */
[--C-:B------:R-:W-:Y:S01]  /*9b20*/  IMAD.X R37, RZ, RZ, R5.reuse, P2 ;  /* 0x000000ffff257224 */ /* 0x100fe200010e0605 */
[----:B------:R-:W-:Y:S02]  /*9b30*/  IADD3 R27, P1, R4, 0x4040, RZ ;  /* 0x00004040041b7810 */ /* 0x000fe40007f3e0ff */
[----:B------:R-:W-:Y:S02]  /*9b40*/  SHF.R.U64 R12, R12, 0x3, RZ ;  /* 0x000000030c0c7819 */ /* 0x000fe400000012ff */
[----:B------:R-:W-:Y:S01]  /*9b50*/  IADD3 R21, P6, R4, 0x20, RZ ;  /* 0x0000002004157810 */ /* 0x000fe20007fde0ff */
[----:B------:R-:W-:Y:S01]  /*9b60*/  IMAD.X R39, RZ, RZ, R5, P1 ;  /* 0x000000ffff277224 */ /* 0x000fe200008e0605 */
[----:B------:R-:W-:-:S02]  /*9b70*/  LOP3.LUT R36, R12, R23, RZ, 0x3c, !PT ;  /* 0x000000170c247212 */ /* 0x000fc400078e3cff */
[----:B------:R-:W0:Y:S01]  /*9b80*/  LDC R23, c[0x0][0xbe8] ;  /* 0x0002fa00ff177b82 */ /* 0x000e220000000800 */
[----:B------:R-:W-:Y:S01]  /*9b90*/  SHF.R.U64 R3, R3, 0x3, RZ ;  /* 0x0000000303037819 */ /* 0x000fe200000012ff */
[--C-:B------:R-:W-:Y:S01]  /*9ba0*/  IMAD.X R13, RZ, RZ, R5.reuse, P6 ;  /* 0x000000ffff0d7224 */ /* 0x100fe200030e0605 */
[C---:B------:R-:W-:Y:S02]  /*9bb0*/  IADD3 R10, P3, R4.reuse, 0x4000, RZ ;  /* 0x00004000040a7810 */ /* 0x040fe40007f7e0ff */
[C---:B------:R-:W-:Y:S02]  /*9bc0*/  IADD3 R41, P0, R4.reuse, 0x4060, RZ ;  /* 0x0000406004297810 */ /* 0x040fe40007f1e0ff */
[C---:B------:R-:W-:Y:S01]  /*9bd0*/  IADD3 R8, P4, R4.reuse, 0x60, RZ ;  /* 0x0000006004087810 */ /* 0x040fe20007f9e0ff */
[--C-:B------:R-:W-:Y:S01]  /*9be0*/  IMAD.X R15, RZ, RZ, R5.reuse, P3 ;  /* 0x000000ffff0f7224 */ /* 0x100fe200018e0605 */
[----:B------:R-:W-:Y:S02]  /*9bf0*/  IADD3 R25, P5, R4, 0x40, RZ ;  /* 0x0000004004197810 */ /* 0x000fe40007fbe0ff */
[----:B------:R-:W-:Y:S01]  /*9c00*/  LOP3.LUT R4, R3, R4, RZ, 0x3c, !PT ;  /* 0x0000000403047212 */ /* 0x000fe200078e3cff */
[--C-:B------:R-:W-:Y:S01]  /*9c10*/  IMAD.X R11, RZ, RZ, R5.reuse, P4 ;  /* 0x000000ffff0b7224 */ /* 0x100fe200020e0605 */
[----:B------:R-:W-:Y:S01]  /*9c20*/  LOP3.LUT R14, R27, 0x380, RZ, 0xc0, !PT ;  /* 0x000003801b0e7812 */ /* 0x000fe200078ec0ff */
[----:B------:R-:W-:Y:S01]  /*9c30*/  IMAD.X R9, RZ, RZ, R5, P5 ;  /* 0x000000ffff097224 */ /* 0x000fe200028e0605 */
[----:B------:R-:W-:-:S02]  /*9c40*/  LOP3.LUT R3, R10, 0x380, RZ, 0xc0, !PT ;  /* 0x000003800a037812 */ /* 0x000fc400078ec0ff */
[----:B------:R-:W-:Y:S02]  /*9c50*/  LOP3.LUT R2, R21, 0x380, RZ, 0xc0, !PT ;  /* 0x0000038015027812 */ /* 0x000fe400078ec0ff */
[----:B------:R-:W-:Y:S02]  /*9c60*/  IADD3 R33, P6, R34, 0x1000, RZ ;  /* 0x0000100022217810 */ /* 0x000fe40007fde0ff */
[----:B------:R-:W-:Y:S02]  /*9c70*/  SHF.R.U64 R14, R14, 0x3, RZ ;  /* 0x000000030e0e7819 */ /* 0x000fe400000012ff */
[----:B------:R-:W-:Y:S02]  /*9c80*/  SHF.R.U64 R3, R3, 0x3, RZ ;  /* 0x0000000303037819 */ /* 0x000fe400000012ff */
[----:B------:R-:W-:Y:S02]  /*9c90*/  SHF.R.U64 R2, R2, 0x3, RZ ;  /* 0x0000000302027819 */ /* 0x000fe400000012ff */
[----:B------:R-:W-:-:S02]  /*9ca0*/  LOP3.LUT R32, R33, 0x380, RZ, 0xc0, !PT ;  /* 0x0000038021207812 */ /* 0x000fc400078ec0ff */
[----:B------:R-:W-:Y:S02]  /*9cb0*/  LOP3.LUT R38, R14, R27, RZ, 0x3c, !PT ;  /* 0x0000001b0e267212 */ /* 0x000fe400078e3cff */
[----:B------:R-:W-:Y:S02]  /*9cc0*/  LOP3.LUT R14, R3, R10, RZ, 0x3c, !PT ;  /* 0x0000000a030e7212 */ /* 0x000fe400078e3cff */
[----:B------:R-:W-:Y:S02]  /*9cd0*/  LOP3.LUT R12, R2, R21, RZ, 0x3c, !PT ;  /* 0x00000015020c7212 */ /* 0x000fe400078e3cff */
[----:B------:R-:W-:Y:S02]  /*9ce0*/  LOP3.LUT R3, R8, 0x380, RZ, 0xc0, !PT ;  /* 0x0000038008037812 */ /* 0x000fe400078ec0ff */
[----:B------:R-:W-:Y:S02]  /*9cf0*/  SHF.R.U64 R32, R32, 0x3, RZ ;  /* 0x0000000320207819 */ /* 0x000fe400000012ff */
[----:B------:R-:W-:-:S02]  /*9d00*/  LOP3.LUT R2, R25, 0x380, RZ, 0xc0, !PT ;  /* 0x0000038019027812 */ /* 0x000fc400078ec0ff */
[----:B------:R-:W-:Y:S02]  /*9d10*/  SHF.R.U64 R3, R3, 0x3, RZ ;  /* 0x0000000303037819 */ /* 0x000fe400000012ff */
[----:B------:R-:W-:Y:S01]  /*9d20*/  LOP3.LUT R32, R32, R33, RZ, 0x3c, !PT ;  /* 0x0000002120207212 */ /* 0x000fe200078e3cff */
[----:B------:R-:W-:Y:S01]  /*9d30*/  IMAD.X R33, RZ, RZ, R35, P6 ;  /* 0x000000ffff217224 */ /* 0x000fe200030e0623 */
[----:B------:R-:W-:Y:S02]  /*9d40*/  SHF.R.U64 R2, R2, 0x3, RZ ;  /* 0x0000000302027819 */ /* 0x000fe400000012ff */
[----:B0-----:R-:W-:Y:S02]  /*9d50*/  ISETP.NE.AND P1, PT, R23, 0x1, PT ;  /* 0x000000011700780c */ /* 0x001fe40003f25270 */
[----:B------:R-:W-:Y:S02]  /*9d60*/  IADD3 R107, P6, R34, 0x7000, RZ ;  /* 0x00007000226b7810 */ /* 0x000fe40007fde0ff */
[----:B------:R-:W-:-:S02]  /*9d70*/  LOP3.LUT R10, R3, R8, RZ, 0x3c, !PT ;  /* 0x00000008030a7212 */ /* 0x000fc400078e3cff */
[----:B------:R-:W-:Y:S02]  /*9d80*/  LOP3.LUT R8, R2, R25, RZ, 0x3c, !PT ;  /* 0x0000001902087212 */ /* 0x000fe400078e3cff */
[----:B------:R-:W-:Y:S02]  /*9d90*/  LOP3.LUT R2, R107, 0x380, RZ, 0xc0, !PT ;  /* 0x000003806b027812 */ /* 0x000fe400078ec0ff */
[----:B------:R-:W-:Y:S02]  /*9da0*/  LOP3.LUT R40, R41, 0x380, RZ, 0xc0, !PT ;  /* 0x0000038029287812 */ /* 0x000fe400078ec0ff */
[----:B------:R-:W-:Y:S02]  /*9db0*/  SHF.R.U64 R2, R2, 0x3, RZ ;  /* 0x0000000302027819 */ /* 0x000fe400000012ff */
[----:B------:R-:W-:Y:S02]  /*9dc0*/  SHF.R.U64 R40, R40, 0x3, RZ ;  /* 0x0000000328287819 */ /* 0x000fe400000012ff */
[----:B------:R-:W-:-:S02]  /*9dd0*/  LOP3.LUT R2, R2, R107, RZ, 0x3c, !PT ;  /* 0x0000006b02027212 */ /* 0x000fc400078e3cff */
[----:B------:R-:W0:Y:S01]  /*9de0*/  @P1 LDC R107, c[0x0][0xbec] ;  /* 0x0002fb00ff6b1b82 */ /* 0x000e220000000800 */
[----:B------:R-:W-:Y:S01]  /*9df0*/  LOP3.LUT R40, R40, R41, RZ, 0x3c, !PT ;  /* 0x0000002928287212 */ /* 0x000fe200078e3cff */
[----:B------:R-:W-:Y:S01]  /*9e00*/  IMAD.X R41, RZ, RZ, R5, P0 ;  /* 0x000000ffff297224 */ /* 0x000fe200000e0605 */
[----:B------:R-:W-:Y:S02]  /*9e10*/  MOV R106, R4 ;  /* 0x00000004006a7202 */ /* 0x000fe40000000f00 */
[----:B------:R-:W-:Y:S02]  /*9e20*/  F2FP.F16.F32.PACK_AB R5, R104, R105 ;  /* 0x000000696805723e */ /* 0x000fe400000000ff */
[----:B------:R-:W-:Y:S01]  /*9e30*/  F2FP.F16.F32.PACK_AB R4, R96, R7 ;  /* 0x000000076004723e */ /* 0x000fe200000000ff */
[----:B------:R-:W1:Y:S01]  /*9e40*/  @P1 LDC R104, c[0x0][0xbf0] ;  /* 0x0002fc00ff681b82 */ /* 0x000e620000000800 */
[----:B------:R-:W-:-:S07]  /*9e50*/  F2FP.F16.F32.PACK_AB R7, R102, R103 ;  /* 0x000000676607723e */ /* 0x000fce00000000ff */
[----:B------:R-:W-:Y:S01]  /*9e60*/  BAR.SYNC.DEFER_BLOCKING 0x1, 0x100 ;  /* 0x0044000000007b1d */ /* 0x000fe20000010000 */
[----:B------:R-:W-:Y:S01]  /*9e70*/  MOV R97, R38 ;  /* 0x0000002600617202 */ /* 0x000fe20000000f00 */
[----:B------:R-:W-:Y:S01]  /*9e80*/  VIADD R38, R18, UR60 ;  /* 0x0000003c12267c36 */ /* 0x000fe20008000000 */
[----:B------:R-:W-:Y:S01]  /*9e90*/  IADD3 R21, P0, R34, 0x6000, RZ ;  /* 0x0000600022157810 */ /* 0x000fe20007f1e0ff */
[----:B------:R-:W-:Y:S01]  /*9ea0*/  VIADD R39, R189, UR60 ;  /* 0x0000003cbd277c36 */ /* 0x000fe20008000000 */
[----:B------:R-:W-:Y:S01]  /*9eb0*/  MOV R103, R14 ;  /* 0x0000000e00677202 */ /* 0x000fe20000000f00 */
[----:B------:R-:W-:Y:S01]  /*9ec0*/  IMAD.U32 R14, RZ, RZ, UR8 ;  /* 0x00000008ff0e7e24 */ /* 0x000fe2000f8e00ff */
[----:B------:R-:W-:Y:S01]  /*9ed0*/  LOP3.LUT R20, R21, 0x380, RZ, 0xc0, !PT ;  /* 0x0000038015147812 */ /* 0x000fe200078ec0ff */
[----:B------:R-:W-:Y:S01]  /*9ee0*/  ULDC.64 UR8, c[0x0][0xae8] ;  /* 0x0002ba0000087ab9 */ /* 0x000fe20000000a00 */
[----:B------:R-:W-:Y:S02]  /*9ef0*/  MOV R15, R12 ;  /* 0x0000000c000f7202 */ /* 0x000fe40000000f00 */
[----:B------:R-:W-:-:S02]  /*9f00*/  SHF.R.U64 R20, R20, 0x3, RZ ;  /* 0x0000000314147819 */ /* 0x000fc400000012ff */
[----:B------:R-:W-:Y:S02]  /*9f10*/  IADD3 R27, P3, R34, 0x4000, RZ ;  /* 0x00004000221b7810 */ /* 0x000fe40007f7e0ff */
[----:B------:R-:W-:Y:S01]  /*9f20*/  LOP3.LUT R20, R20, R21, RZ, 0x3c, !PT ;  /* 0x0000001514147212 */ /* 0x000fe200078e3cff */
[----:B------:R-:W-:Y:S01]  /*9f30*/  IMAD.X R21, RZ, RZ, R35, P0 ;  /* 0x000000ffff157224 */ /* 0x000fe200000e0623 */
[----:B------:R-:W-:Y:S02]  /*9f40*/  IADD3 R25, P2, R34, 0x5000, RZ ;  /* 0x0000500022197810 */ /* 0x000fe40007f5e0ff */
[----:B------:R-:W-:Y:S02]  /*9f50*/  LOP3.LUT R26, R27, 0x380, RZ, 0xc0, !PT ;  /* 0x000003801b1a7812 */ /* 0x000fe400078ec0ff */
[----:B------:R-:W-:Y:S02]  /*9f60*/  LOP3.LUT R24, R25, 0x380, RZ, 0xc0, !PT ;  /* 0x0000038019187812 */ /* 0x000fe400078ec0ff */
[----:B------:R-:W-:Y:S01]  /*9f70*/  SHF.R.U64 R26, R26, 0x3, RZ ;  /* 0x000000031a1a7819 */ /* 0x000fe200000012ff */
[----:B------:R0:W-:Y:S01]  /*9f80*/  STSM.16.M88.4 [R106], R4 ;  /* 0x000000046a007844 */ /* 0x0001e20000000200 */
[----:B------:R-:W-:-:S02]  /*9f90*/  MOV R102, R36 ;  /* 0x0000002400667202 */ /* 0x000fc40000000f00 */
[----:B------:R-:W-:Y:S02]  /*9fa0*/  SHF.R.U64 R24, R24, 0x3, RZ ;  /* 0x0000000318187819 */ /* 0x000fe400000012ff */
[----:B------:R-:W-:Y:S01]  /*9fb0*/  LOP3.LUT R26, R26, R27, RZ, 0x3c, !PT ;  /* 0x0000001b1a1a7212 */ /* 0x000fe200078e3cff */
[--C-:B------:R-:W-:Y:S01]  /*9fc0*/  IMAD.X R27, RZ, RZ, R35.reuse, P3 ;  /* 0x000000ffff1b7224 */ /* 0x100fe200018e0623 */
[----:B------:R-:W-:Y:S01]  /*9fd0*/  LOP3.LUT R24, R24, R25, RZ, 0x3c, !PT ;  /* 0x0000001918187212 */ /* 0x000fe200078e3cff */
[----:B------:R-:W-:Y:S01]  /*9fe0*/  IMAD.X R25, RZ, RZ, R35, P2 ;  /* 0x000000ffff197224 */ /* 0x000fe200010e0623 */
[----:B------:R-:W-:Y:S02]  /*9ff0*/  MOV R96, R40 ;  /* 0x0000002800607202 */ /* 0x000fe40000000f00 */
[C---:B------:R-:W-:Y:S02]  /*a000*/  IADD3 R29, P4, R34.reuse, 0x3000, RZ ;  /* 0x00003000221d7810 */ /* 0x040fe40007f9e0ff */
[----:B------:R-:W-:-:S02]  /*a010*/  LOP3.LUT R3, R34, 0x380, RZ, 0xc0, !PT ;  /* 0x0000038022037812 */ /* 0x000fc400078ec0ff */
[----:B------:R-:W-:Y:S01]  /*a020*/  LOP3.LUT R28, R29, 0x380, RZ, 0xc0, !PT ;  /* 0x000003801d1c7812 */ /* 0x000fe200078ec0ff */
[----:B0-----:R-:W-:Y:S01]  /*a030*/  @P1 IMAD.HI.U32 R5, R38, R107, RZ ;  /* 0x0000006b26051227 */ /* 0x001fe200078e00ff */
[----:B------:R-:W-:Y:S02]  /*a040*/  F2FP.F16.F32.PACK_AB R7, R98, R99 ;  /* 0x000000636207723e */ /* 0x000fe400000000ff */
[----:B------:R-:W-:Y:S01]  /*a050*/  SHF.R.U64 R28, R28, 0x3, RZ ;  /* 0x000000031c1c7819 */ /* 0x000fe200000012ff */
[----:B------:R-:W-:Y:S01]  /*a060*/  IMAD.MOV.U32 R4, RZ, RZ, R38 ;  /* 0x000000ffff047224 */ /* 0x000fe200078e0026 */
[----:B-1----:R-:W-:Y:S02]  /*a070*/  @P1 SHF.R.U32.HI R4, RZ, R104, R5 ;  /* 0x00000068ff041219 */ /* 0x002fe40000011605 */
[----:B------:R-:W-:Y:S02]  /*a080*/  MOV R104, R10 ;  /* 0x0000000a00687202 */ /* 0x000fe40000000f00 */
[--C-:B------:R-:W-:Y:S01]  /*a090*/  SHF.R.S32.HI R5, RZ, 0x1f, R4.reuse ;  /* 0x0000001fff057819 */ /* 0x100fe20000011404 */
[----:B------:R-:W-:Y:S01]  /*a0a0*/  IMAD.MOV R6, RZ, RZ, -R4 ;  /* 0x000000ffff067224 */ /* 0x000fe200078e0a04 */
[----:B------:R-:W-:-:S02]  /*a0b0*/  IADD3 R12, P0, R4, UR6, RZ ;  /* 0x00000006040c7c10 */ /* 0x000fc4000ff1e0ff */
[----:B------:R-:W-:Y:S01]  /*a0c0*/  F2FP.F16.F32.PACK_AB R4, R94, R93 ;  /* 0x0000005d5e04723e */ /* 0x000fe200000000ff */
[----:B------:R-:W-:Y:S01]  /*a0d0*/  IMAD R11, R23, R6, R38 ;  /* 0x00000006170b7224 */ /* 0x000fe200078e0226 */
[----:B------:R-:W-:Y:S01]  /*a0e0*/  IADD3.X R13, R5, UR7, R14, P0, !PT ;  /* 0x00000007050d7c10 */ /* 0x000fe200087fe40e */
[----:B------:R-:W-:Y:S01]  /*a0f0*/  ULDC.64 UR6, c[0x0][0xb88] ;  /* 0x0002e20000067ab9 */ /* 0x000fe20000000a00 */
[----:B------:R-:W-:Y:S02]  /*a100*/  F2FP.F16.F32.PACK_AB R5, R100, R101 ;  /* 0x000000656405723e */ /* 0x000fe400000000ff */
[----:B------:R-:W-:Y:S01]  /*a110*/  SHF.R.S32.HI R10, RZ, 0x1f, R11 ;  /* 0x0000001fff0a7819 */ /* 0x000fe2000001140b */
[----:B------:R-:W-:Y:S01]  /*a120*/  IMAD.WIDE.U32 R12, R11, UR6, R12 ;  /* 0x000000060b0c7c25 */ /* 0x000fe2000f8e000c */
[----:B------:R-:W-:Y:S02]  /*a130*/  F2FP.F16.F32.PACK_AB R6, R95, R92 ;  /* 0x0000005c5f06723e */ /* 0x000fe400000000ff */
[----:B------:R-:W-:Y:S01]  /*a140*/  MOV R14, R8 ;  /* 0x00000008000e7202 */ /* 0x000fe20000000f00 */
[----:B------:R-:W-:Y:S01]  /*a150*/  IMAD R10, R10, UR6, RZ ;  /* 0x000000060a0a7c24 */ /* 0x000fe2000f8e02ff */
[----:B------:R-:W-:Y:S01]  /*a160*/  LOP3.LUT P0, RZ, R187, 0x3, RZ, 0xc0, !PT ;  /* 0x00000003bbff7812 */ /* 0x000fe2000780c0ff */
[----:B------:R0:W-:Y:S01]  /*a170*/  STSM.16.M88.4 [R15], R4 ;  /* 0x000000040f007844 */ /* 0x0001e20000000200 */
[----:B------:R-:W-:Y:S01]  /*a180*/  IMAD R92, R23, UR5, RZ ;  /* 0x00000005175c7c24 */ /* 0x000fe2000f8e02ff */
[----:B------:R-:W-:Y:S01]  /*a190*/  F2FP.F16.F32.PACK_AB R8, R91, R90 ;  /* 0x0000005a5b08723e */ /* 0x000fe200000000ff */
[----:B------:R-:W-:Y:S01]  /*a1a0*/  IMAD R37, R11, UR7, R10 ;  /* 0x000000070b257c24 */ /* 0x000fe2000f8e020a */
[----:B------:R-:W-:Y:S01]  /*a1b0*/  ULDC.64 UR6, c[0x0][0xb50] ;  /* 0x0002d40000067ab9 */ /* 0x000fe20000000a00 */
[----:B------:R-:W-:-:S02]  /*a1c0*/  F2FP.F16.F32.PACK_AB R9, R43, R42 ;  /* 0x0000002a2b09723e */ /* 0x000fc400000000ff */
[----:B------:R-:W-:Y:S02]  /*a1d0*/  F2FP.F16.F32.PACK_AB R10, R45, R44 ;  /* 0x0000002c2d0a723e */ /* 0x000fe400000000ff */
[----:B------:R-:W-:Y:S02]  /*a1e0*/  F2FP.F16.F32.PACK_AB R11, R47, R46 ;  /* 0x0000002e2f0b723e */ /* 0x000fe400000000ff */
[----:B------:R-:W-:Y:S02]  /*a1f0*/  LEA R36, P3, R12, UR6, 0x2 ;  /* 0x000000060c247c11 */ /* 0x000fe4000f8610ff */
[C---:B------:R-:W-:Y:S01]  /*a200*/  ISETP.GE.OR P2, PT, R39.reuse, R92, P0 ;  /* 0x0000005c2700720c */ /* 0x040fe20000746670 */
[----:B------:R1:W-:Y:S01]  /*a210*/  STSM.16.M88.4 [R14], R8 ;  /* 0x000000080e007844 */ /* 0x0003e20000000200 */
[----:B------:R-:W-:Y:S01]  /*a220*/  LOP3.LUT R28, R28, R29, RZ, 0x3c, !PT ;  /* 0x0000001d1c1c7212 */ /* 0x000fe200078e3cff */
[----:B0-----:R-:W-:Y:S01]  /*a230*/  VIADD R5, R39, 0x8 ;  /* 0x0000000827057836 */ /* 0x001fe20000000000 */
[----:B------:R-:W-:Y:S01]  /*a240*/  F2FP.F16.F32.PACK_AB R4, R49, R48 ;  /* 0x000000303104723e */ /* 0x000fe200000000ff */
[----:B------:R-:W-:Y:S01]  /*a250*/  IMAD.IADD R7, R13, 0x1, R37 ;  /* 0x000000010d077824 */ /* 0x000fe200078e0225 */
[----:B------:R-:W-:Y:S01]  /*a260*/  F2FP.F16.F32.PACK_AB R6, R53, R52 ;  /* 0x000000343506723e */ /* 0x000fe200000000ff */
[----:B------:R-:W-:Y:S01]  /*a270*/  SHFL.IDX PT, R90, R36, RZ, 0x1c1f ;  /* 0x001c1fff245a7589 */ /* 0x000fe200000e0000 */
[----:B------:R-:W-:Y:S01]  /*a280*/  ISETP.GE.OR P0, PT, R5, R92, P0 ;  /* 0x0000005c0500720c */ /* 0x000fe20000706670 */
[----:B------:R-:W-:Y:S01]  /*a290*/  IMAD.X R29, RZ, RZ, R35, P4 ;  /* 0x000000ffff1d7224 */ /* 0x000fe200020e0623 */
[----:B------:R-:W-:-:S02]  /*a2a0*/  LEA.HI.X R37, R12, UR7, R7, 0x2, P3 ;  /* 0x000000070c257c11 */ /* 0x000fc400098f1407 */
        /* <DEDUP_REMOVED lines=11> */
[----:B------:R-:W-:Y:S01]  /*a360*/  F2FP.F16.F32.PACK_AB R9, R67, R66 ;  /* 0x000000424309723e */ /* 0x000fe200000000ff */
[----:B------:R-:W-:Y:S01]  /*a370*/  STSM.16.M88.4 [R103], R12 ;  /* 0x0000000c67007844 */ /* 0x000fe20000000200 */
[----:B------:R-:W-:Y:S01]  /*a380*/  F2FP.F16.F32.PACK_AB R10, R69, R68 ;  /* 0x00000044450a723e */ /* 0x000fe200000000ff */
[----:B------:R-:W2:Y:S01]  /*a390*/  @P1 LDC R61, c[0x0][0xbf0] ;  /* 0x0002fc00ff3d1b82 */ /* 0x000ea20000000800 */
[----:B------:R-:W-:Y:S01]  /*a3a0*/  F2FP.F16.F32.PACK_AB R11, R71, R70 ;  /* 0x00000046470b723e */ /* 0x000fe200000000ff */
[----:B------:R-:W3:Y:S01]  /*a3b0*/  SHFL.IDX PT, R57, R37, 0x1, 0x1c1f ;  /* 0x003c1f0025397f89 */ /* 0x000ee200000e0000 */
[----:B------:R-:W-:Y:S02]  /*a3c0*/  SHF.R.U64 R3, R3, 0x3, RZ ;  /* 0x0000000303037819 */ /* 0x000fe400000012ff */
[----:B------:R-:W-:Y:S01]  /*a3d0*/  IADD3 R31, P5, R34, 0x2000, RZ ;  /* 0x00002000221f7810 */ /* 0x000fe20007fbe0ff */
[----:B------:R4:W-:Y:S01]  /*a3e0*/  STSM.16.M88.4 [R102], R8 ;  /* 0x0000000866007844 */ /* 0x0009e20000000200 */
[----:B------:R-:W-:Y:S01]  /*a3f0*/  LOP3.LUT R34, R3, R34, RZ, 0x3c, !PT ;  /* 0x0000002203227212 */ /* 0x000fe200078e3cff */
[----:B------:R-:W-:Y:S01]  /*a400*/  IMAD.X R3, RZ, RZ, R35, P6 ;  /* 0x000000ffff037224 */ /* 0x000fe200030e0623 */
[----:B------:R-:W-:Y:S01]  /*a410*/  UIMAD UR5, UR12, UR8, URZ ;  /* 0x000000080c0572a4 */ /* 0x000fe2000f8e023f */
[----:B------:R0:W-:Y:S01]  /*a420*/  STSM.16.M88.4 [R97], R72 ;  /* 0x0000004861007844 */ /* 0x0001e20000000200 */
[----:B------:R-:W-:Y:S01]  /*a430*/  UIMAD.WIDE.U32 UR6, UR15, UR8, URZ ;  /* 0x000000080f0672a5 */ /* 0x000fe2000f8e003f */
[----:B------:R-:W-:-:S02]  /*a440*/  LOP3.LUT R30, R31, 0x380, RZ, 0xc0, !PT ;  /* 0x000003801f1e7812 */ /* 0x000fc400078ec0ff */
[----:B------:R1:W-:Y:S01]  /*a450*/  STSM.16.M88.4 [R96], R80 ;  /* 0x0000005060007844 */ /* 0x0003e20000000200 */
[----:B------:R-:W-:Y:S01]  /*a460*/  UIMAD UR5, UR15, UR9, UR5 ;  /* 0x000000090f0572a4 */ /* 0x000fe2000f8e0205 */
[----:B------:R-:W-:Y:S01]  /*a470*/  SHF.R.U64 R30, R30, 0x3, RZ ;  /* 0x000000031e1e7819 */ /* 0x000fe200000012ff */
[----:B------:R-:W-:Y:S01]  /*a480*/  BAR.SYNC.DEFER_BLOCKING 0x1, 0x100 ;  /* 0x0044000000007b1d */ /* 0x000fe20000010000 */
[----:B------:R-:W-:Y:S02]  /*a490*/  UIMAD UR8, UR13, UR10, URZ ;  /* 0x0000000a0d0872a4 */ /* 0x000fe4000f8e023f */
[----:B------:R-:W-:Y:S01]  /*a4a0*/  LOP3.LUT R30, R30, R31, RZ, 0x3c, !PT ;  /* 0x0000001f1e1e7212 */ /* 0x000fe200078e3cff */
[----:B------:R-:W-:Y:S01]  /*a4b0*/  UIADD3 UR7, UR7, UR5, URZ ;  /* 0x0000000507077290 */ /* 0x000fe2000fffe03f */
[----:B------:R-:W-:Y:S01]  /*a4c0*/  IMAD.X R31, RZ, RZ, R35, P5 ;  /* 0x000000ffff1f7224 */ /* 0x000fe200028e0623 */
[----:B------:R-:W-:Y:S02]  /*a4d0*/  UIMAD UR5, UR14, UR11, UR8 ;  /* 0x0000000b0e0572a4 */ /* 0x000fe4000f8e0208 */
[----:B------:R-:W-:Y:S01]  /*a4e0*/  UIMAD.WIDE.U32 UR6, UR14, UR10, UR6 ;  /* 0x0000000a0e0672a5 */ /* 0x000fe2000f8e0006 */
[----:B------:R-:W-:Y:S01]  /*a4f0*/  ULDC.64 UR8, c[0x0][0xae0] ;  /* 0x0002b80000087ab9 */ /* 0x000fe20000000a00 */
[----:B0-----:R0:W-:Y:S04]  /*a500*/  @!P2 ST.E desc[UR16][R90.64], R89 ;  /* 0x000000595a00a985 */ /* 0x0011e8000c101910 */
[----:B---3--:R0:W-:Y:S04]  /*a510*/  @!P0 ST.E desc[UR16][R56.64], R88 ;  /* 0x0000005838008985 */ /* 0x0081e8000c101910 */
[----:B------:R3:W5:Y:S04]  /*a520*/  LD.E.128 R4, desc[UR16][R28.64] ;  /* 0x000000101c047980 */ /* 0x000768000c101d00 */
[----:B----4-:R1:W5:Y:S04]  /*a530*/  LD.E.128 R8, desc[UR16][R2.64] ;  /* 0x0000001002087980 */ /* 0x010368000c101d00 */
[----:B------:R4:W5:Y:S01]  /*a540*/  LD.E.128 R12, desc[UR16][R20.64] ;  /* 0x00000010140c7980 */ /* 0x000962000c101d00 */
[----:B---3--:R-:W-:Y:S01]  /*a550*/  IMAD R28, R22, 0x20, R185 ;  /* 0x00000020161c7824 */ /* 0x008fe200078e02b9 */
[----:B------:R-:W-:-:S02]  /*a560*/  UIADD3 UR5, UR7, UR5, URZ ;  /* 0x0000000507057290 */ /* 0x000fc4000fffe03f */
[----:B------:R3:W5:Y:S01]  /*a570*/  LD.E.128 R48, desc[UR16][R24.64] ;  /* 0x0000001018307980 */ /* 0x000762000c101d00 */
[----:B------:R-:W-:-:S03]  /*a580*/  VIADD R28, R28, UR60 ;  /* 0x0000003c1c1c7c36 */ /* 0x000fc60008000000 */
[----:B------:R-:W5:Y:S01]  /*a590*/  LD.E.128 R44, desc[UR16][R34.64] ;  /* 0x00000010222c7980 */ /* 0x000f62000c101d00 */
[----:B-1----:R-:W-:-:S03]  /*a5a0*/  @P1 IMAD.HI.U32 R2, R28, R59, RZ ;  /* 0x0000003b1c021227 */ /* 0x002fc600078e00ff */
[----:B------:R-:W5:Y:S01]  /*a5b0*/  LD.E.128 R40, desc[UR16][R32.64] ;  /* 0x0000001020287980 */ /* 0x000f62000c101d00 */
[----:B----4-:R-:W-:Y:S01]  /*a5c0*/  IMAD.MOV.U32 R21, RZ, RZ, R28 ;  /* 0x000000ffff157224 */ /* 0x010fe200078e001c */
[----:B--2---:R-:W-:Y:S02]  /*a5d0*/  @P1 SHF.R.U32.HI R21, RZ, R61, R2 ;  /* 0x0000003dff151219 */ /* 0x004fe40000011602 */
[----:B------:R-:W5:Y:S02]  /*a5e0*/  LD.E.128 R36, desc[UR16][R30.64] ;  /* 0x000000101e247980 */ /* 0x000f64000c101d00 */
[--C-:B------:R-:W-:Y:S01]  /*a5f0*/  SHF.R.S32.HI R20, RZ, 0x1f, R21.reuse ;  /* 0x0000001fff147819 */ /* 0x100fe20000011415 */
[----:B---3--:R-:W-:Y:S01]  /*a600*/  IMAD.MOV R24, RZ, RZ, -R21 ;  /* 0x000000ffff187224 */ /* 0x008fe200078e0a15 */
[----:B------:R1:W5:Y:S01]  /*a610*/  LD.E.128 R52, desc[UR16][R26.64] ;  /* 0x000000101a347980 */ /* 0x000362000c101d00 */
[----:B------:R-:W-:Y:S02]  /*a620*/  IMAD.U32 R3, RZ, RZ, UR7 ;  /* 0x00000007ff037e24 */ /* 0x000fe4000f8e00ff */
[----:B------:R-:W-:Y:S01]  /*a630*/  IMAD R20, R20, UR8, RZ ;  /* 0x0000000814147c24 */ /* 0x000fe2000f8e02ff */
[----:B------:R-:W-:Y:S01]  /*a640*/  @!PT LDS RZ, [RZ] ;  /* 0x00000000fffff984 */ /* 0x000fe20000000800 */
[----:B------:R-:W-:Y:S01]  /*a650*/  @!PT LDS RZ, [RZ] ;  /* 0x00000000fffff984 */ /* 0x000fe20000000800 */
[----:B------:R-:W-:Y:S01]  /*a660*/  @!PT LDS RZ, [RZ] ;  /* 0x00000000fffff984 */ /* 0x000fe20000000800 */
[----:B------:R-:W-:Y:S01]  /*a670*/  @!PT LDS RZ, [RZ] ;  /* 0x00000000fffff984 */ /* 0x000fe20000000800 */
[----:B------:R2:W-:Y:S06]  /*a680*/  MEMBAR.ALL.CTA ;  /* 0x0000000000007992 */ /* 0x0005ec0000008000 */
[----:B--2---:R-:W2:Y:S01]  /*a690*/  FENCE.VIEW.ASYNC.S ;  /* 0x00000000000073c6 */ /* 0x004ea20000000000 */
[----:B------:R-:W-:-:S02]  /*a6a0*/  IMAD R23, R23, R24, R28 ;  /* 0x0000001817177224 */ /* 0x000fc400078e021c */
[----:B------:R-:W-:Y:S01]  /*a6b0*/  IMAD.U32 R2, RZ, RZ, UR6 ;  /* 0x00000006ff027e24 */ /* 0x000fe2000f8e00ff */
[----:B------:R-:W-:Y:S01]  /*a6c0*/  ULDC.64 UR6, c[0x0][0xad8] ;  /* 0x0002b60000067ab9 */ /* 0x000fe20000000a00 */
[----:B------:R-:W-:Y:S02]  /*a6d0*/  IMAD.U32 R3, RZ, RZ, UR5 ;  /* 0x00000005ff037e24 */ /* 0x000fe4000f8e00ff */
[C---:B------:R-:W-:Y:S01]  /*a6e0*/  IMAD R25, R21.reuse, UR9, R20 ;  /* 0x0000000915197c24 */ /* 0x040fe2000f8e0214 */
[----:B------:R-:W-:Y:S01]  /*a6f0*/  SHF.R.S32.HI R20, RZ, 0x1f, R23 ;  /* 0x0000001fff147819 */ /* 0x000fe20000011417 */
[----:B------:R-:W-:-:S04]  /*a700*/  IMAD.WIDE.U32 R2, R21, UR8, R2 ;  /* 0x0000000815027c25 */ /* 0x000fc8000f8e0002 */
[----:B------:R-:W-:Y:S02]  /*a710*/  IMAD.IADD R3, R3, 0x1, R25 ;  /* 0x0000000103037824 */ /* 0x000fe400078e0219 */
[----:B------:R-:W-:Y:S02]  /*a720*/  IMAD R20, R20, UR6, RZ ;  /* 0x0000000614147c24 */ /* 0x000fe4000f8e02ff */
[----:B-1----:R-:W-:Y:S02]  /*a730*/  VIADD R27, R185, UR60 ;  /* 0x0000003cb91b7c36 */ /* 0x002fe40008000000 */
[C---:B------:R-:W-:Y:S02]  /*a740*/  IMAD R25, R23.reuse, UR7, R20 ;  /* 0x0000000717197c24 */ /* 0x040fe4000f8e0214 */
[----:B------:R-:W-:Y:S01]  /*a750*/  IMAD.WIDE.U32 R2, R23, UR6, R2 ;  /* 0x0000000617027c25 */ /* 0x000fe2000f8e0002 */
[----:B------:R-:W-:Y:S01]  /*a760*/  ISETP.GE.AND P2, PT, R27, R92, PT ;  /* 0x0000005c1b00720c */ /* 0x000fe20003f46270 */
[----:B------:R-:W-:-:S02]  /*a770*/  ULDC.64 UR6, c[0x0][0xa80] ;  /* 0x0002a00000067ab9 */ /* 0x000fc40000000a00 */
[----:B------:R-:W-:Y:S01]  /*a780*/  VIADD R0, R0, 0x34820 ;  /* 0x0003482000007836 */ /* 0x000fe20000000000 */
[C---:B------:R-:W-:Y:S01]  /*a790*/  LEA R23, P3, R2.reuse, UR6, 0x1 ;  /* 0x0000000602177c11 */ /* 0x040fe2000f8608ff */
[----:B------:R-:W-:Y:S02]  /*a7a0*/  IMAD.IADD R3, R3, 0x1, R25 ;  /* 0x0000000103037824 */ /* 0x000fe400078e0219 */
[----:B------:R-:W-:Y:S01]  /*a7b0*/  VIADD R21, R27, 0x20 ;  /* 0x000000201b157836 */ /* 0x000fe20000000000 */
[----:B------:R-:W-:Y:S02]  /*a7c0*/  PRMT R0, RZ, 0x654, R0 ;  /* 0x00000654ff007816 */ /* 0x000fe40000000000 */
[----:B------:R-:W-:Y:S02]  /*a7d0*/  LEA.HI.X R24, R2, UR7, R3, 0x1, P3 ;  /* 0x0000000702187c11 */ /* 0x000fe400098f0c03 */
[-C--:B------:R-:W-:Y:S01]  /*a7e0*/  ISETP.GE.AND P0, PT, R21, R92.reuse, PT ;  /* 0x0000005c1500720c */ /* 0x080fe20003f06270 */
[----:B------:R-:W-:Y:S01]  /*a7f0*/  VIADD R21, R27, 0x40 ;  /* 0x000000401b157836 */ /* 0x000fe20000000000 */
[----:B--2---:R1:W-:Y:S01]  /*a800*/  SYNCS.ARRIVE.TRANS64.RED.A1T0 RZ, [R0+URZ], RZ ;  /* 0x000000ff00ff79a7 */ /* 0x0043e2000810043f */
[----:B------:R0:W2:Y:S01]  /*a810*/  SHFL.IDX PT, R20, R23, RZ, 0x181f ;  /* 0x00181fff17147589 */ /* 0x0000a200000e0000 */
[----:B------:R-:W-:Y:S02]  /*a820*/  BSSY B1, `(.L_x_2269) ;  /* 0x000000e000017945 */ /* 0x000fe40003800000 */
[----:B------:R-:W-:Y:S01]  /*a830*/  ISETP.GE.AND P1, PT, R21, R92, PT ;  /* 0x0000005c1500720c */ /* 0x000fe20003f26270 */
[----:B-1----:R0:W1:Y:S01]  /*a840*/  SHFL.IDX PT, R0, R24, RZ, 0x181f ;  /* 0x00181fff18007589 */ /* 0x00206200000e0000 */
[----:B------:R-:W-:Y:S11]  /*a850*/  @P2 BRA `(.L_x_2270) ;  /* 0x0000000000282947 */ /* 0x000ff60003800000 */
[----:B------:R-:W-:Y:S01]  /*a860*/  ULDC UR5, c[0x0][0xac8] ;  /* 0x0002b20000057ab9 */ /* 0x000fe20000000800 */
[----:B------:R-:W-:Y:S01]  /*a870*/  ULDC.64 UR6, c[0x0][0x208] ;  /* 0x0000820000067ab9 */ /* 0x000fe20000000a00 */
[----:B------:R-:W-:Y:S02]  /*a880*/  ISETP.GE.AND P2, PT, R16, UR5, PT ;  /* 0x0000000510007c0c */ /* 0x000fe4000bf46270 */
[----:B------:R-:W-:-:S11]  /*a890*/  ISETP.GE.AND P3, PT, R19, UR5, PT ;  /* 0x0000000513007c0c */ /* 0x000fd6000bf66270 */
[CC--:B--2---:R-:W-:Y:S02]  /*a8a0*/  @!P2 LEA R2, P4, R16.reuse, R20.reuse, 0x1 ;  /* 0x000000141002a211 */ /* 0x0c4fe400078808ff */
[C---:B------:R-:W-:Y:S02]  /*a8b0*/  @!P3 LEA R20, P5, R19.reuse, R20, 0x1 ;  /* 0x000000141314b211 */ /* 0x040fe400078a08ff */
[-C--:B-1----:R-:W-:Y:S02]  /*a8c0*/  @!P2 LEA.HI.X R3, R16, R0.reuse, R193, 0x1, P4 ;  /* 0x000000001003a211 */ /* 0x082fe400020f0cc1 */
[----:B------:R-:W-:-:S03]  /*a8d0*/  @!P3 LEA.HI.X R21, R19, R0, R192, 0x1, P5 ;  /* 0x000000001315b211 */ /* 0x000fc600028f0cc0 */
[----:B-----5:R3:W-:Y:S04]  /*a8e0*/  @!P2 ST.E.128 desc[UR6][R2.64], R44 ;  /* 0x0000002c0200a985 */ /* 0x0207e8000c101d06 */
[----:B------:R3:W-:Y:S02]  /*a8f0*/  @!P3 ST.E.128 desc[UR6][R20.64], R52 ;  /* 0x000000341400b985 */ /* 0x0007e4000c101d06 */
.L_x_2270:
[----:B------:R-:W-:Y:S05]  /*a900*/  BSYNC B1 ;  /* 0x0000000000017941 */ /* 0x000fea0003800000 */
.L_x_2269:
[----:B-1----:R1:W4:Y:S01]  /*a910*/  SHFL.IDX PT, R0, R24, 0x1, 0x181f ;  /* 0x00381f0018007f89 */ /* 0x00232200000e0000 */
[----:B------:R-:W-:Y:S03]  /*a920*/  BSSY B1, `(.L_x_2271) ;  /* 0x000000d000017945 */ /* 0x000fe60003800000 */
[----:B--23--:R1:W2:Y:S01]  /*a930*/  SHFL.IDX PT, R20, R23, 0x1, 0x181f ;  /* 0x00381f0017147f89 */ /* 0x00c2a200000e0000 */
[----:B------:R-:W-:Y:S05]  /*a940*/  @P0 BRA `(.L_x_2272) ;  /* 0x0000000000280947 */ /* 0x000fea0003800000 */
[----:B------:R-:W-:Y:S01]  /*a950*/  ULDC UR5, c[0x0][0xac8] ;  /* 0x0002b20000057ab9 */ /* 0x000fe20000000800 */
[----:B------:R-:W-:Y:S01]  /*a960*/  ULDC.64 UR6, c[0x0][0x208] ;  /* 0x0000820000067ab9 */ /* 0x000fe20000000a00 */
[----:B------:R-:W-:Y:S02]  /*a970*/  ISETP.GE.AND P3, PT, R16, UR5, PT ;  /* 0x0000000510007c0c */ /* 0x000fe4000bf66270 */
[----:B------:R-:W-:-:S11]  /*a980*/  ISETP.GE.AND P4, PT, R19, UR5, PT ;  /* 0x0000000513007c0c */ /* 0x000fd6000bf86270 */
[CC--:B--2---:R-:W-:Y:S02]  /*a990*/  @!P3 LEA R2, P0, R16.reuse, R20.reuse, 0x1 ;  /* 0x000000141002b211 */ /* 0x0c4fe400078008ff */
[C---:B------:R-:W-:Y:S02]  /*a9a0*/  @!P4 LEA R20, P2, R19.reuse, R20, 0x1 ;  /* 0x000000141314c211 */ /* 0x040fe400078408ff */
[-C--:B----4-:R-:W-:Y:S02]  /*a9b0*/  @!P3 LEA.HI.X R3, R16, R0.reuse, R193, 0x1, P0 ;  /* 0x000000001003b211 */ /* 0x090fe400000f0cc1 */
[----:B------:R-:W-:-:S03]  /*a9c0*/  @!P4 LEA.HI.X R21, R19, R0, R192, 0x1, P2 ;  /* 0x000000001315c211 */ /* 0x000fc600010f0cc0 */
[----:B-----5:R3:W-:Y:S04]  /*a9d0*/  @!P3 ST.E.128 desc[UR6][R2.64], R40 ;  /* 0x000000280200b985 */ /* 0x0207e8000c101d06 */
[----:B------:R3:W-:Y:S02]  /*a9e0*/  @!P4 ST.E.128 desc[UR6][R20.64], R48 ;  /* 0x000000301400c985 */ /* 0x0007e4000c101d06 */
.L_x_2272:
[----:B------:R-:W-:Y:S05]  /*a9f0*/  BSYNC B1 ;  /* 0x0000000000017941 */ /* 0x000fea0003800000 */
.L_x_2271:
[----:B----4-:R4:W0:Y:S01]  /*aa00*/  SHFL.IDX PT, R0, R24, 0x2, 0x181f ;  /* 0x00581f0018007f89 */ /* 0x01082200000e0000 */
        /* <DEDUP_REMOVED lines=11> */
[----:B-----5:R3:W-:Y:S04]  /*aac0*/  @!P2 ST.E.128 desc[UR6][R2.64], R36 ;  /* 0x000000240200a985 */ /* 0x0207e8000c101d06 */
[----:B------:R3:W-:Y:S02]  /*aad0*/  @!P3 ST.E.128 desc[UR6][R20.64], R12 ;  /* 0x0000000c1400b985 */ /* 0x0007e4000c101d06 */
.L_x_2274:
[----:B------:R-:W-:Y:S05]  /*aae0*/  BSYNC B1 ;  /* 0x0000000000017941 */ /* 0x000fea0003800000 */
.L_x_2273:
[----:B---3--:R-:W-:Y:S01]  /*aaf0*/  VIADD R3, R27, 0x60 ;  /* 0x000000601b037836 */ /* 0x008fe20000000000 */
[----:B01--4-:R-:W3:Y:S04]  /*ab00*/  SHFL.IDX PT, R24, R24, 0x3, 0x181f ;  /* 0x00781f0018187f89 */ /* 0x013ee800000e0000 */
[----:B------:R-:W-:Y:S01]  /*ab10*/  ISETP.GE.AND P0, PT, R3, R92, PT ;  /* 0x0000005c0300720c */ /* 0x000fe20003f06270 */
[----:B------:R-:W4:-:S12]  /*ab20*/  SHFL.IDX PT, R23, R23, 0x3, 0x181f ;  /* 0x00781f0017177f89 */ /* 0x000f1800000e0000 */
[----:B------:R-:W-:Y:S05]  /*ab30*/  @P0 BRA `(.L_x_2275) ;  /* 0x0000000800b40947 */ /* 0x000fea0003800000 */
[----:B------:R-:W-:Y:S01]  /*ab40*/  ULDC UR5, c[0x0][0xac8] ;  /* 0x0002b20000057ab9 */ /* 0x000fe20000000800 */
[----:B------:R-:W-:Y:S01]  /*ab50*/  ULDC.64 UR6, c[0x0][0x208] ;  /* 0x0000820000067ab9 */ /* 0x000fe20000000a00 */
[----:B------:R-:W-:-:S13]  /*ab60*/  ISETP.GE.AND P1, PT, R16, UR5, PT ;  /* 0x0000000510007c0c */ /* 0x000fda000bf26270 */
[----:B----4-:R-:W-:-:S04]  /*ab70*/  @!P1 LEA R2, P0, R16, R23, 0x1 ;  /* 0x0000001710029211 */ /* 0x010fc800078008ff */
[----:B---3--:R-:W-:Y:S02]  /*ab80*/  @!P1 LEA.HI.X R3, R16, R24, R193, 0x1, P0 ;  /* 0x0000001810039211 */ /* 0x008fe400000f0cc1 */
        /* <DEDUP_REMOVED lines=8> */
.L_x_2268:
[----:B------:R-:W0:Y:S01]  /*ac10*/  LDC R8, c[0x0][0xbe8] ;  /* 0x0002fa00ff087b82 */ /* 0x000e220000000800 */
[----:B------:R-:W-:Y:S01]  /*ac20*/  R2UR UR6, R23 ;  /* 0x00000000170672ca */ /* 0x000fe200000e0000 */
[----:B------:R-:W-:Y:S01]  /*ac30*/  BSSY B1, `(.L_x_2276) ;  /* 0x0000035000017945 */ /* 0x000fe20003800000 */
[----:B------:R-:W-:Y:S01]  /*ac40*/  R2UR UR5, R184 ;  /* 0x00000000b80572ca */ /* 0x000fe200000e0000 */
[----:B------:R-:W-:Y:S01]  /*ac50*/  IMAD R6, R22, 0x20, R185 ;  /* 0x0000002016067824 */ /* 0x000fe200078e02b9 */
[----:B------:R-:W-:-:S09]  /*ac60*/  ISETP.GE.AND P0, PT, R194, 0x80, PT ;  /* 0x00000080c200780c */ /* 0x000fd20003f06270 */
[----:B------:R-:W-:Y:S02]  /*ac70*/  USHF.R.S32.HI UR8, URZ, 0x1f, UR6 ;  /* 0x0000001f3f087899 */ /* 0x000fe40008011406 */
[----:B------:R-:W-:Y:S01]  /*ac80*/  USHF.R.S32.HI UR9, URZ, 0x1f, UR5 ;  /* 0x0000001f3f097899 */ /* 0x000fe20008011405 */
[----:B0-----:R-:W-:-:S13]  /*ac90*/  ISETP.NE.AND P1, PT, R8, 0x1, PT ;  /* 0x000000010800780c */ /* 0x001fda0003f25270 */
[----:B------:R-:W0:Y:S08]  /*aca0*/  @P1 LDC R9, c[0x0][0xbec] ;  /* 0x0002fb00ff091b82 */ /* 0x000e300000000800 */
[----:B------:R-:W1:Y:S01]  /*acb0*/  @P1 LDC R11, c[0x0][0xbf0] ;  /* 0x0002fc00ff0b1b82 */ /* 0x000e620000000800 */
[----:B------:R-:W-:Y:S05]  /*acc0*/  @P0 BRA `(.L_x_2277) ;  /* 0x0000000000ac0947 */ /* 0x000fea0003800000 */
[----:B------:R-:W2:Y:S01]  /*acd0*/  S2R R0, SR_TID.X ;  /* 0x0000000000007919 */ /* 0x000ea20000002100 */
[----:B------:R-:W3:Y:S01]  /*ace0*/  LDC R3, c[0x0][0xbe8] ;  /* 0x0002fa00ff037b82 */ /* 0x000ee20000000800 */
[----:B------:R-:W-:Y:S01]  /*acf0*/  IMAD.U32 R4, RZ, RZ, UR60 ;  /* 0x0000003cff047e24 */ /* 0x000fe2000f8e00ff */
[----:B------:R-:W-:Y:S02]  /*ad00*/  ULDC UR5, c[0x0][0xa88] ;  /* 0x0002a20000057ab9 */ /* 0x000fe40000000800 */
[----:B---3--:R-:W-:Y:S02]  /*ad10*/  IMAD R5, R3, UR5, RZ ;  /* 0x0000000503057c24 */ /* 0x008fe4000f8e02ff */
[----:B--2---:R-:W-:-:S04]  /*ad20*/  IADD3 R4, R4, -0x80, R0 ;  /* 0xffffff8004047810 */ /* 0x004fc80007ffe000 */
[----:B------:R-:W-:-:S13]  /*ad30*/  ISETP.GE.AND P0, PT, R4, R5, PT ;  /* 0x000000050400720c */ /* 0x000fda0003f06270 */
[----:B------:R-:W-:Y:S05]  /*ad40*/  @P0 BRA `(.L_x_2277) ;  /* 0x00000000008c0947 */ /* 0x000fea0003800000 */
[----:B------:R-:W-:Y:S01]  /*ad50*/  ISETP.NE.AND P0, PT, R3, 0x1, PT ;  /* 0x000000010300780c */ /* 0x000fe20003f05270 */
[----:B------:R-:W-:Y:S01]  /*ad60*/  ULDC.64 UR10, c[0x0][0xb90] ;  /* 0x0002e400000a7ab9 */ /* 0x000fe20000000a00 */
[----:B------:R-:W-:Y:S01]  /*ad70*/  R2UR UR13, R23 ;  /* 0x00000000170d72ca */ /* 0x000fe200000e0000 */
[----:B------:R-:W-:Y:S01]  /*ad80*/  UIMAD UR5, UR8, UR10, URZ ;  /* 0x0000000a080572a4 */ /* 0x000fe2000f8e023f */
[----:B------:R-:W-:Y:S01]  /*ad90*/  R2UR UR12, R184 ;  /* 0x00000000b80c72ca */ /* 0x000fe200000e0000 */
[----:B------:R-:W-:-:S08]  /*ada0*/  IMAD.MOV.U32 R2, RZ, RZ, R4 ;  /* 0x000000ffff027224 */ /* 0x000fd000078e0004 */
[----:B------:R-:W2:Y:S02]  /*adb0*/  @P0 LDC R5, c[0x0][0xbec] ;  /* 0x0002fb00ff050b82 */ /* 0x000ea40000000800 */
[----:B------:R-:W-:Y:S02]  /*adc0*/  UIMAD.WIDE.U32 UR6, UR13, UR10, URZ ;  /* 0x0000000a0d0672a5 */ /* 0x000fe4000f8e003f */
[----:B------:R-:W-:-:S03]  /*add0*/  UIMAD UR5, UR13, UR11, UR5 ;  /* 0x0000000b0d0572a4 */ /* 0x000fc6000f8e0205 */
[----:B------:R-:W-:Y:S01]  /*ade0*/  ULDC.64 UR10, c[0x0][0xb98] ;  /* 0x0002e600000a7ab9 */ /* 0x000fe20000000a00 */
[----:B------:R-:W3:Y:S01]  /*adf0*/  @P0 LDC R7, c[0x0][0xbf0] ;  /* 0x0002fc00ff070b82 */ /* 0x000ee20000000800 */
[----:B------:R-:W-:Y:S02]  /*ae00*/  UIADD3 UR7, UR7, UR5, URZ ;  /* 0x0000000507077290 */ /* 0x000fe4000fffe03f */
[----:B------:R-:W-:Y:S02]  /*ae10*/  UIMAD UR5, UR9, UR10, URZ ;  /* 0x0000000a090572a4 */ /* 0x000fe4000f8e023f */
[----:B------:R-:W-:Y:S02]  /*ae20*/  UIMAD.WIDE.U32 UR6, UR12, UR10, UR6 ;  /* 0x0000000a0c0672a5 */ /* 0x000fe4000f8e0006 */
[----:B------:R-:W-:-:S03]  /*ae30*/  UIMAD UR5, UR12, UR11, UR5 ;  /* 0x0000000b0c0572a4 */ /* 0x000fc6000f8e0205 */
[----:B------:R-:W-:Y:S01]  /*ae40*/  ULDC.64 UR10, c[0x0][0xb88] ;  /* 0x0002e200000a7ab9 */ /* 0x000fe20000000a00 */
[----:B------:R-:W-:Y:S01]  /*ae50*/  ULDC.64 UR12, c[0x0][0x208] ;  /* 0x00008200000c7ab9 */ /* 0x000fe20000000a00 */
[----:B--2---:R-:W-:-:S05]  /*ae60*/  @P0 IMAD.HI.U32 R0, R4, R5, RZ ;  /* 0x0000000504000227 */ /* 0x004fca00078e00ff */
[----:B---3--:R-:W-:-:S05]  /*ae70*/  @P0 SHF.R.U32.HI R2, RZ, R7, R0 ;  /* 0x00000007ff020219 */ /* 0x008fca0000011600 */
[----:B------:R-:W-:-:S04]  /*ae80*/  IMAD.MOV R5, RZ, RZ, -R2 ;  /* 0x000000ffff057224 */ /* 0x000fc800078e0a02 */
[----:B------:R-:W-:Y:S01]  /*ae90*/  IMAD R5, R3, R5, R4 ;  /* 0x0000000503057224 */ /* 0x000fe200078e0204 */
[----:B------:R-:W-:Y:S01]  /*aea0*/  SHF.R.S32.HI R3, RZ, 0x1f, R2 ;  /* 0x0000001fff037819 */ /* 0x000fe20000011402 */
[----:B------:R-:W-:Y:S01]  /*aeb0*/  IMAD.U32 R4, RZ, RZ, UR5 ;  /* 0x00000005ff047e24 */ /* 0x000fe2000f8e00ff */
        /* <DEDUP_REMOVED lines=12> */
.L_x_2277:
[----:B------:R-:W-:Y:S05]  /*af80*/  BSYNC B1 ;  /* 0x0000000000017941 */ /* 0x000fea0003800000 */
.L_x_2276:
[----:B------:R-:W-:Y:S01]  /*af90*/  R2UR UR13, R23 ;  /* 0x00000000170d72ca */ /* 0x000fe200000e0000 */
[----:B------:R-:W-:Y:S01]  /*afa0*/  ULDC.64 UR10, c[0x0][0xae8] ;  /* 0x0002ba00000a7ab9 */ /* 0x000fe20000000a00 */
[----:B------:R-:W-:Y:S01]  /*afb0*/  R2UR UR12, R184 ;  /* 0x00000000b80c72ca */ /* 0x000fe200000e0000 */
[----:B------:R-:W-:Y:S01]  /*afc0*/  UIMAD UR5, UR8, UR10, URZ ;  /* 0x0000000a080572a4 */ /* 0x000fe2000f8e023f */
[----:B------:R-:W-:Y:S01]  /*afd0*/  VIADD R6, R6, UR60 ;  /* 0x0000003c06067c36 */ /* 0x000fe20008000000 */
[----:B------:R-:W-:Y:S03]  /*afe0*/  BSSY B1, `(.L_x_2278) ;  /* 0x0000035000017945 */ /* 0x000fe60003800000 */
[----:B0-----:R-:W-:-:S04]  /*aff0*/  @P1 IMAD.HI.U32 R0, R6, R9, RZ ;  /* 0x0000000906001227 */ /* 0x001fc800078e00ff */
[----:B--2---:R-:W-:Y:S01]  /*b000*/  IMAD.MOV.U32 R5, RZ, RZ, R6 ;  /* 0x000000ffff057224 */ /* 0x004fe200078e0006 */
[----:B------:R-:W-:Y:S01]  /*b010*/  UIMAD.WIDE.U32 UR6, UR13, UR10, URZ ;  /* 0x0000000a0d0672a5 */ /* 0x000fe2000f8e003f */
[----:B-1----:R-:W-:Y:S01]  /*b020*/  @P1 SHF.R.U32.HI R5, RZ, R11, R0 ;  /* 0x0000000bff051219 */ /* 0x002fe20000011600 */
[----:B------:R-:W-:-:S03]  /*b030*/  UIMAD UR5, UR13, UR11, UR5 ;  /* 0x0000000b0d0572a4 */ /* 0x000fc6000f8e0205 */
[----:B------:R-:W-:Y:S01]  /*b040*/  ULDC.64 UR10, c[0x0][0xaf0] ;  /* 0x0002bc00000a7ab9 */ /* 0x000fe20000000a00 */
[----:B------:R-:W-:Y:S01]  /*b050*/  UIADD3 UR7, UR7, UR5, URZ ;  /* 0x0000000507077290 */ /* 0x000fe2000fffe03f */
[--C-:B------:R-:W-:Y:S01]  /*b060*/  SHF.R.S32.HI R0, RZ, 0x1f, R5.reuse ;  /* 0x0000001fff007819 */ /* 0x100fe20000011405 */
[----:B------:R-:W-:Y:S01]  /*b070*/  UIMAD UR5, UR9, UR10, URZ ;  /* 0x0000000a090572a4 */ /* 0x000fe2000f8e023f */
[----:B------:R-:W-:Y:S01]  /*b080*/  IMAD.MOV R7, RZ, RZ, -R5 ;  /* 0x000000ffff077224 */ /* 0x000fe200078e0a05 */
[----:B------:R-:W-:Y:S02]  /*b090*/  UIMAD.WIDE.U32 UR6, UR12, UR10, UR6 ;  /* 0x0000000a0c0672a5 */ /* 0x000fe4000f8e0006 */
[----:B------:R-:W-:Y:S01]  /*b0a0*/  UIMAD UR5, UR12, UR11, UR5 ;  /* 0x0000000b0c0572a4 */ /* 0x000fe2000f8e0205 */
[----:B------:R-:W-:Y:S01]  /*b0b0*/  IMAD R7, R8, R7, R6 ;  /* 0x0000000708077224 */ /* 0x000fe200078e0206 */
[----:B------:R-:W-:Y:S01]  /*b0c0*/  ULDC.64 UR8, c[0x0][0xae0] ;  /* 0x0002b80000087ab9 */ /* 0x000fe20000000a00 */
[----:B------:R-:W-:Y:S01]  /*b0d0*/  VIADD R6, R185, UR60 ;  /* 0x0000003cb9067c36 */ /* 0x000fe20008000000 */
[----:B------:R-:W-:Y:S01]  /*b0e0*/  UIADD3 UR5, UR7, UR5, URZ ;  /* 0x0000000507057290 */ /* 0x000fe2000fffe03f */
[----:B------:R-:W-:-:S02]  /*b0f0*/  IMAD R0, R0, UR8, RZ ;  /* 0x0000000800007c24 */ /* 0x000fc4000f8e02ff */
[----:B------:R-:W-:Y:S02]  /*b100*/  IMAD.U32 R3, RZ, RZ, UR7 ;  /* 0x00000007ff037e24 */ /* 0x000fe4000f8e00ff */
[----:B------:R-:W-:Y:S01]  /*b110*/  IMAD.U32 R2, RZ, RZ, UR6 ;  /* 0x00000006ff027e24 */ /* 0x000fe2000f8e00ff */
[----:B------:R-:W-:Y:S01]  /*b120*/  ULDC.64 UR6, c[0x0][0xad8] ;  /* 0x0002b60000067ab9 */ /* 0x000fe20000000a00 */
[----:B------:R-:W-:Y:S01]  /*b130*/  IMAD.U32 R3, RZ, RZ, UR5 ;  /* 0x00000005ff037e24 */ /* 0x000fe2000f8e00ff */
[----:B------:R-:W-:Y:S01]  /*b140*/  ULDC UR5, c[0x0][0xa88] ;  /* 0x0002a20000057ab9 */ /* 0x000fe20000000800 */
[C---:B------:R-:W-:Y:S01]  /*b150*/  IMAD R9, R5.reuse, UR9, R0 ;  /* 0x0000000905097c24 */ /* 0x040fe2000f8e0200 */
[----:B------:R-:W-:Y:S01]  /*b160*/  SHF.R.S32.HI R0, RZ, 0x1f, R7 ;  /* 0x0000001fff007819 */ /* 0x000fe20000011407 */
[----:B------:R-:W-:-:S04]  /*b170*/  IMAD.WIDE.U32 R2, R5, UR8, R2 ;  /* 0x0000000805027c25 */ /* 0x000fc8000f8e0002 */
[----:B------:R-:W-:Y:S02]  /*b180*/  IMAD.IADD R3, R3, 0x1, R9 ;  /* 0x0000000103037824 */ /* 0x000fe400078e0209 */
[----:B------:R-:W-:Y:S02]  /*b190*/  IMAD R4, R0, UR6, RZ ;  /* 0x0000000600047c24 */ /* 0x000fe4000f8e02ff */
[----:B------:R-:W-:Y:S02]  /*b1a0*/  IMAD R9, R8, UR5, RZ ;  /* 0x0000000508097c24 */ /* 0x000fe4000f8e02ff */
        /* <DEDUP_REMOVED lines=24> */
.L_x_2279:
[----:B------:R-:W-:Y:S05]  /*b330*/  BSYNC B1 ;  /* 0x0000000000017941 */ /* 0x000fea0003800000 */
.L_x_2278:
        /* <DEDUP_REMOVED lines=14> */
.L_x_2281:
[----:B------:R-:W-:Y:S05]  /*b420*/  BSYNC B1 ;  /* 0x0000000000017941 */ /* 0x000fea0003800000 */
.L_x_2280:
        /* <DEDUP_REMOVED lines=14> */
.L_x_2283:
[----:B------:R-:W-:Y:S05]  /*b510*/  BSYNC B1 ;  /* 0x0000000000017941 */ /* 0x000fea0003800000 */
.L_x_2282:
        /* <DEDUP_REMOVED lines=15> */
.L_x_2275:
[----:B------:R-:W-:Y:S05]  /*b610*/  BSYNC B0 ;  /* 0x0000000000007941 */ /* 0x000fea0003800000 */
.L_x_2267:
[----:B------:R-:W-:Y:S02]  /*b620*/  ULDC UR5, c[0x0][0xc38] ;  /* 0x00030e0000057ab9 */ /* 0x000fe40000000800 */
[----:B------:R-:W-:-:S06]  /*b630*/  UISETP.GE.AND UP0, UPT, UR4, UR5, UPT ;  /* 0x000000050400728c */ /* 0x000fcc000bf06270 */
[----:B------:R-:W-:-:S13]  /*b640*/  PLOP3.LUT P0, PT, PT, PT, UP0, 0x80, 0x0 ;  /* 0x000000000000781c */ /* 0x000fda0003f0f008 */
[----:B------:R-:W-:Y:S05]  /*b650*/  @!P0 BRA `(.L_x_2284) ;  /* 0xffffff5400d88947 */ /* 0x000fea000383ffff */
[----:B------:R-:W-:Y:S05]  /*b660*/  EXIT ;  /* 0x000000000000794d */ /* 0x000fea0003800000 */
.L_x_2232:
[----:B------:R-:W-:-:S08]  /*b670*/  NOP ;  /* 0x0000000000007918 */ /* 0x000fd00000000000 */
[----:B0-----:R-:W0:-:S00]  /*b680*/  USETMAXREG.DEALLOC.CTAPOOL 0x18 ;  /* 0x00000018000079c8 */ /* 0x001e0000080e0500 */
[----:B0-----:R-:W-:-:S06]  /*b690*/  LOP3.LUT R0, R0, 0x3, RZ, 0xc0, !PT ;  /* 0x0000000300007812 */ /* 0x001fcc00078ec0ff */
[----:B------:R-:W0:Y:S01]  /*b6a0*/  S2UR UR6, SR_CTAID.X ;  /* 0x00000000000679c3 */ /* 0x000e220000002500 */
[----:B------:R-:W-:Y:S01]  /*b6b0*/  IMAD.MOV.U32 R18, RZ, RZ, RZ ;  /* 0x000000ffff127224 */ /* 0x000fe200078e00ff */
[----:B------:R-:W1:Y:S02]  /*b6c0*/  SHFL.IDX PT, R0, R0, RZ, 0x1f ;  /* 0x00001fff00007589 */ /* 0x000e6400000e0000 */
[----:B-1----:R-:W-:-:S04]  /*b6d0*/  ISETP.NE.AND P0, PT, R0, RZ, PT ;  /* 0x000000ff0000720c */ /* 0x002fc80003f05270 */
[----:B------:R-:W0:Y:S01]  /*b6e0*/  LDC R0, c[0x0][0xc38] ;  /* 0x00030e00ff007b82 */ /* 0x000e220000000800 */
[----:B------:R-:W-:-:S05]  /*b6f0*/  P2R R2, PR, RZ, 0x1 ;  /* 0x00000001ff027803 */ /* 0x000fca0000000000 */
[----:B------:R1:W-:Y:S03]  /*b700*/  STL [R1+0x20], R2 ;  /* 0x0000200201007387 */ /* 0x0003e60000100800 */
[----:B------:R-:W-:Y:S06]  /*b710*/  @P0 BAR.ARV 0x4, 0x180 ;  /* 0x0106000000000b1d */ /* 0x000fec0000002000 */
[----:B------:R1:W-:Y:S01]  /*b720*/  STL [R1+0x1c], RZ ;  /* 0x00001cff01007387 */ /* 0x0003e20000100800 */
[----:B0-----:R-:W-:Y:S01]  /*b730*/  ISETP.LE.AND P0, PT, R0, UR6, PT ;  /* 0x0000000600007c0c */ /* 0x001fe2000bf03270 */
[----:B------:R-:W-:-:S05]  /*b740*/  IMAD.MOV.U32 R0, RZ, RZ, 0x1 ;  /* 0x00000001ff007424 */ /* 0x000fca00078e00ff */
[----:B------:R1:W-:Y:S07]  /*b750*/  STL [R1+0x4], R0 ;  /* 0x0000040001007387 */ /* 0x0003ee0000100800 */
[----:B------:R-:W-:Y:S05]  /*b760*/  @P0 BRA `(.L_x_2285) ;  /* 0x0000004400600947 */ /* 0x000fea0003800000 */
[----:B------:R-:W0:Y:S01]  /*b770*/  S2R R6, SR_TID.X ;  /* 0x0000000000067919 */ /* 0x000e220000002100 */
[----:B------:R-:W2:Y:S01]  /*b780*/  S2UR UR5, SR_CgaCtaId ;  /* 0x00000000000579c3 */ /* 0x000ea20000008800 */
[----:B------:R-:W-:Y:S01]  /*b790*/  UMOV UR4, 0x400 ;  /* 0x0000040000047882 */ /* 0x000fe20000000000 */
[----:B------:R-:W-:Y:S01]  /*b7a0*/  IMAD.MOV.U32 R18, RZ, RZ, RZ ;  /* 0x000000ffff127224 */ /* 0x000fe200078e00ff */
[----:B------:R-:W-:Y:S01]  /*b7b0*/  ULDC UR43, c[0x0][0xc] ;  /* 0x00000300002b7ab9 */ /* 0x000fe20000000800 */
[----:B------:R-:W-:Y:S01]  /*b7c0*/  ULDC.64 UR38, c[0x0][0x198] ;  /* 0x0000660000267ab9 */ /* 0x000fe20000000a00 */
[----:B--2---:R-:W-:-:S06]  /*b7d0*/  ULEA UR4, UR5, UR4, 0x18 ;  /* 0x0000000405047291 */ /* 0x004fcc000f8ec03f */
[----:B------:R-:W-:Y:S01]  /*b7e0*/  IMAD.U32 R17, RZ, RZ, UR4 ;  /* 0x00000004ff117e24 */ /* 0x000fe2000f8e00ff */
[C---:B0-----:R-:W-:Y:S01]  /*b7f0*/  LOP3.LUT R5, R6.reuse, 0x7f, RZ, 0xc0, !PT ;  /* 0x0000007f06057812 */ /* 0x041fe200078ec0ff */
[----:B-1----:R-:W-:-:S05]  /*b800*/  IMAD.SHL.U32 R0, R6, 0x8, RZ ;  /* 0x0000000806007824 */ /* 0x002fca00078e00ff */
        /* <DEDUP_REMOVED lines=13> */
[----:B------:R0:W-:Y:S04]  /*b8e0*/  STL [R1+0x4], R2 ;  /* 0x0000040201007387 */ /* 0x0001e80000100800 */
[----:B------:R1:W-:Y:S01]  /*b8f0*/  STL [R1+0x1c], RZ ;  /* 0x00001cff01007387 */ /* 0x0003e20000100800 */
[----:B0-----:R-:W-:-:S02]  /*b900*/  LOP3.LUT R2, R0, 0x40, RZ, 0xfc, !PT ;  /* 0x0000004000027812 */ /* 0x001fc400078efcff */
[----:B-1----:R-:W-:-:S07]  /*b910*/  LOP3.LUT R0, R0, 0x80, RZ, 0xfc, !PT ;  /* 0x0000008000007812 */ /* 0x002fce00078efcff */
.L_x_2375:
        /* <DEDUP_REMOVED lines=23> */
.L_x_2286:
[----:B------:R-:W-:Y:S01]  /*ba90*/  ULDC UR8, c[0x0][0xc54] ;  /* 0x0003150000087ab9 */ /* 0x000fe20000000800 */
[----:B------:R-:W-:Y:S01]  /*baa0*/  UMOV UR7, UR9 ;  /* 0x0000000900077c82 */ /* 0x000fe20008000000 */
[----:B------:R-:W-:-:S11]  /*bab0*/  UISETP.NE.AND UP0, UPT, UR8, 0x1, UPT ;  /* 0x000000010800788c */ /* 0x000fd6000bf05270 */
[----:B------:R-:W-:Y:S02]  /*bac0*/  @UP0 ULDC.64 UR10, c[0x0][0xc58] ;  /* 0x00031600000a0ab9 */ /* 0x000fe40000000a00 */
[----:B------:R-:W-:-:S04]  /*bad0*/  UIMAD.WIDE.U32 UR4, UR9, UR10, URZ ;  /* 0x0000000a090472a5 */ /* 0x000fc8000f8e003f */
[----:B------:R-:W-:-:S04]  /*bae0*/  @UP0 USHF.R.U32.HI UR7, URZ, UR11, UR5 ;  /* 0x0000000b3f070299 */ /* 0x000fc80008011605 */
[----:B------:R-:W-:-:S12]  /*baf0*/  UIMAD UR8, UR7, UR8, URZ ;  /* 0x00000008070872a4 */ /* 0x000fd8000f8e023f */
.L_x_2287:
[----:B------:R-:W-:Y:S01]  /*bb00*/  ULOP3.LUT UR42, URZ, UR7, URZ, 0x33, !UPT ;  /* 0x000000073f2a7292 */ /* 0x000fe2000f8e333f */
[----:B------:R-:W-:Y:S01]  /*bb10*/  BSSY B7, `(.L_x_2288) ;  /* 0x0000400000077945 */ /* 0x000fe20003800000 */
[----:B------:R-:W-:Y:S01]  /*bb20*/  ULDC UR5, c[0x0][0x448] ;  /* 0x0001120000057ab9 */ /* 0x000fe20000000800 */
[----:B------:R-:W-:Y:S01]  /*bb30*/  ULDC UR4, c[0x0][0xc3c] ;  /* 0x00030f0000047ab9 */ /* 0x000fe20000000800 */
[----:B------:R-:W-:Y:S02]  /*bb40*/  UISETP.NE.AND UP1, UPT, UR5, 0x1, UPT ;  /* 0x000000010500788c */ /* 0x000fe4000bf25270 */
[----:B------:R-:W-:Y:S01]  /*bb50*/  UIADD3 UR42, UR42, UR4, URZ ;  /* 0x000000042a2a7290 */ /* 0x000fe2000fffe03f */
[----:B------:R-:W-:Y:S01]  /*bb60*/  ULDC.64 UR10, c[0x0][0x418] ;  /* 0x00010600000a7ab9 */ /* 0x000fe20000000a00 */
[----:B------:R-:W-:Y:S01]  /*bb70*/  ULDC UR5, c[0x0][0x288] ;  /* 0x0000a20000057ab9 */ /* 0x000fe20000000800 */
[----:B------:R-:W-:Y:S02]  /*bb80*/  UISETP.NE.U32.AND UP0, UPT, UR10, URZ, UPT ;  /* 0x0000003f0a00728c */ /* 0x000fe4000bf05070 */
[----:B------:R-:W-:-:S02]  /*bb90*/  USHF.L.U32 UR7, UR42, 0x7, URZ ;  /* 0x000000072a077899 */ /* 0x000fc4000800063f */
[----:B------:R-:W-:Y:S02]  /*bba0*/  UISETP.NE.AND.EX UP0, UPT, UR11, URZ, UPT, UP0 ;  /* 0x0000003f0b00728c */ /* 0x000fe4000bf05300 */
[----:B------:R-:W-:Y:S01]  /*bbb0*/  UIADD3 UR7, UR7, 0x7f, URZ ;  /* 0x0000007f07077890 */ /* 0x000fe2000fffe03f */
[----:B------:R-:W-:Y:S01]  /*bbc0*/  ULDC UR4, c[0x0][0x424] ;  /* 0x0001090000047ab9 */ /* 0x000fe20000000800 */
[----:B------:R-:W-:Y:S02]  /*bbd0*/  UIADD3 UR13, -UR5, 0x80, URZ ;  /* 0x00000080050d7890 */ /* 0x000fe4000fffe13f */
[----:B------:R-:W-:Y:S01]  /*bbe0*/  USEL UR11, UR4, 0x1, UP0 ;  /* 0x00000001040b7887 */ /* 0x000fe20008000000 */
[----:B------:R-:W-:Y:S01]  /*bbf0*/  @UP1 ULDC UR5, c[0x0][0x44c] ;  /* 0x0001130000051ab9 */ /* 0x000fe20000000800 */
[----:B------:R-:W-:Y:S01]  /*bc00*/  ULDC UR12, c[0x0][0x2f0] ;  /* 0x0000bc00000c7ab9 */ /* 0x000fe20000000800 */
[----:B------:R-:W-:Y:S01]  /*bc10*/  UIMAD.WIDE.U32 UR4, UR7, UR5, URZ ;  /* 0x00000005070472a5 */ /* 0x000fe2000f8e003f */
[----:B------:R-:W-:Y:S01]  /*bc20*/  @UP1 ULDC UR14, c[0x0][0x450] ;  /* 0x00011400000e1ab9 */ /* 0x000fe20000000800 */
[----:B------:R-:W-:-:S02]  /*bc30*/  UIMAD UR13, UR11, UR12, UR13 ;  /* 0x0000000c0b0d72a4 */ /* 0x000fc4000f8e020d */
[----:B------:R-:W-:Y:S02]  /*bc40*/  @UP1 USHF.R.U32.HI UR7, URZ, UR14, UR5 ;  /* 0x0000000e3f071299 */ /* 0x000fe40008011605 */
[----:B------:R-:W-:Y:S02]  /*bc50*/  UIMAD UR11, UR11, UR12, 0x7f ;  /* 0x0000007f0b0b74a4 */ /* 0x000fe4000f8e020c */
[----:B------:R-:W-:Y:S02]  /*bc60*/  UIADD3 UR7, UR13, UR7, URZ ;  /* 0x000000070d077290 */ /* 0x000fe4000fffe03f */
[----:B------:R-:W-:Y:S02]  /*bc70*/  UIADD3 UR8, UR9, -UR8, URZ ;  /* 0x8000000809087290 */ /* 0x000fe4000fffe03f */
[----:B------:R-:W-:Y:S02]  /*bc80*/  USHF.R.S32.HI UR9, URZ, 0x1f, UR11 ;  /* 0x0000001f3f097899 */ /* 0x000fe4000801140b */
[----:B------:R-:W-:-:S02]  /*bc90*/  USHF.R.S32.HI UR4, URZ, 0x1f, UR7 ;  /* 0x0000001f3f047899 */ /* 0x000fc40008011407 */
[----:B------:R-:W-:Y:S02]  /*bca0*/  ULEA.HI UR9, UR9, UR11, URZ, 0x7 ;  /* 0x0000000b09097291 */ /* 0x000fe4000f8f383f */
[----:B------:R-:W-:Y:S01]  /*bcb0*/  ULEA.HI UR7, UR4, UR7, URZ, 0x7 ;  /* 0x0000000704077291 */ /* 0x000fe2000f8f383f */
[----:B------:R-:W-:Y:S01]  /*bcc0*/  ULDC UR10, c[0x0][0xc48] ;  /* 0x00031200000a7ab9 */ /* 0x000fe20000000800 */
[----:B------:R-:W-:Y:S02]  /*bcd0*/  USHF.R.S32.HI UR9, URZ, 0x7, UR9 ;  /* 0x000000073f097899 */ /* 0x000fe40008011409 */
[----:B------:R-:W-:Y:S02]  /*bce0*/  USHF.R.S32.HI UR7, URZ, 0x7, UR7 ;  /* 0x000000073f077899 */ /* 0x000fe40008011407 */
[----:B------:R-:W-:Y:S02]  /*bcf0*/  UISETP.NE.AND UP0, UPT, UR10, 0x1, UPT ;  /* 0x000000010a00788c */ /* 0x000fe4000bf05270 */
[----:B------:R-:W-:Y:S01]  /*bd00*/  UISETP.LT.AND UP1, UPT, UR9, UR7, UPT ;  /* 0x000000070900728c */ /* 0x000fe2000bf21270 */
[----:B------:R-:W-:-:S03]  /*bd10*/  ULDC UR5, c[0x0][0xc54] ;  /* 0x0003150000057ab9 */ /* 0x000fc60000000800 */
[----:B------:R-:W-:Y:S02]  /*bd20*/  USEL UR41, UR9, UR7, UP1 ;  /* 0x0000000709297287 */ /* 0x000fe40008800000 */
[----:B------:R-:W-:-:S03]  /*bd30*/  UIMAD UR8, UR6, UR5, UR8 ;  /* 0x00000005060872a4 */ /* 0x000fc6000f8e0208 */
[----:B------:R-:W-:Y:S01]  /*bd40*/  @UP0 ULDC UR5, c[0x0][0xc4c] ;  /* 0x0003130000050ab9 */ /* 0x000fe20000000800 */
[----:B------:R-:W-:Y:S01]  /*bd50*/  ISETP.LT.AND P0, PT, RZ, UR41, PT ;  /* 0x00000029ff007c0c */ /* 0x000fe2000bf01270 */
[----:B------:R-:W-:Y:S01]  /*bd60*/  UIMAD.WIDE.U32 UR4, UR8, UR5, URZ ;  /* 0x00000005080472a5 */ /* 0x000fe2000f8e003f */
[----:B------:R-:W-:Y:S01]  /*bd70*/  @UP0 ULDC UR6, c[0x0][0xc50] ;  /* 0x0003140000060ab9 */ /* 0x000fe20000000800 */
[----:B------:R-:W-:Y:S02]  /*bd80*/  UMOV UR40, UR8 ;  /* 0x0000000800287c82 */ /* 0x000fe40008000000 */
[----:B------:R-:W-:-:S04]  /*bd90*/  @UP0 USHF.R.U32.HI UR40, URZ, UR6, UR5 ;  /* 0x000000063f280299 */ /* 0x000fc80008011605 */
[----:B------:R-:W-:-:S04]  /*bda0*/  UIADD3 UR36, -UR40, URZ, URZ ;  /* 0x0000003f28247290 */ /* 0x000fc8000fffe13f */
[----:B------:R-:W-:Y:S01]  /*bdb0*/  UIMAD UR36, UR10, UR36, UR8 ;  /* 0x000000240a2472a4 */ /* 0x000fe2000f8e0208 */
[----:B------:R-:W-:Y:S11]  /*bdc0*/  @P0 BRA `(.L_x_2289) ;  /* 0x00000000004c0947 */ /* 0x000ff60003800000 */
        /* <DEDUP_REMOVED lines=19> */
.L_x_2289:
        /* <DEDUP_REMOVED lines=20> */
.L_x_2292:
[----:B------:R-:W-:Y:S05]  /*c040*/  BSYNC B6 ;  /* 0x0000000000067941 */ /* 0x000fea0003800000 */
.L_x_2291:
        /* <DEDUP_REMOVED lines=20> */
.L_x_2295:
        /* <DEDUP_REMOVED lines=15> */
.L_x_2294:
[----:B------:R-:W-:Y:S05]  /*c280*/  BSYNC B6 ;  /* 0x0000000000067941 */ /* 0x000fea0003800000 */
.L_x_2293:
[----:B------:R-:W-:Y:S01]  /*c290*/  ULDC.64 UR4, c[0x0][0x9f8] ;  /* 0x00027e0000047ab9 */ /* 0x000fe20000000a00 */
[----:B------:R-:W-:Y:S01]  /*c2a0*/  IMAD.U32 R7, RZ, RZ, UR40 ;  /* 0x00000028ff077e24 */ /* 0x000fe2000f8e00ff */
[----:B------:R-:W-:Y:S01]  /*c2b0*/  UISETP.NE.U32.AND UP0, UPT, UR4, URZ, UPT ;  /* 0x0000003f0400728c */ /* 0x000fe2000bf05070 */
[----:B------:R-:W-:-:S03]  /*c2c0*/  ULDC.64 UR6, c[0x0][0x208] ;  /* 0x0000820000067ab9 */ /* 0x000fc60000000a00 */
[----:B------:R-:W-:-:S06]  /*c2d0*/  UISETP.NE.AND.EX UP0, UPT, UR5, URZ, UPT, UP0 ;  /* 0x0000003f0500728c */ /* 0x000fcc000bf05300 */
[----:B------:R-:W-:-:S05]  /*c2e0*/  PLOP3.LUT P0, PT, PT, PT, UP0, 0x80, 0x0 ;  /* 0x000000000000781c */ /* 0x000fca0003f0f008 */
[----:B------:R-:W-:Y:S02]  /*c2f0*/  @UP0 ULDC.64 UR4, c[0x0][0x9f8] ;  /* 0x00027e0000040ab9 */ /* 0x000fe40000000a00 */
[----:B------:R-:W-:-:S06]  /*c300*/  @UP0 UIMAD.WIDE UR4, UR40, 0x4, UR4 ;  /* 0x00000004280408a5 */ /* 0x000fcc000f8e0204 */
[----:B------:R-:W-:Y:S02]  /*c310*/  IMAD.U32 R2, RZ, RZ, UR4 ;  /* 0x00000004ff027e24 */ /* 0x000fe4000f8e00ff */
[----:B------:R-:W-:-:S05]  /*c320*/  IMAD.U32 R3, RZ, RZ, UR5 ;  /* 0x00000005ff037e24 */ /* 0x000fca000f8e00ff */
[----:B------:R0:W2:Y:S01]  /*c330*/  @P0 LDG.E R7, desc[UR6][R2.64] ;  /* 0x0000000602070981 */ /* 0x0000a2000c1e1900 */
        /* <DEDUP_REMOVED lines=9> */
[----:B------:R-:W-:Y:S02]  /*c3d0*/  P2R R4, PR, RZ, 0x2 ;  /* 0x00000002ff047803 */ /* 0x000fe40000000000 */
[----:B--2---:R-:W-:Y:S01]  /*c3e0*/  SHF.R.S32.HI R8, RZ, 0x1f, R7 ;  /* 0x0000001fff087819 */ /* 0x004fe20000011407 */
[----:B------:R0:W-:Y:S01]  /*c3f0*/  STL [R1], R7 ;  /* 0x0000000701007387 */ /* 0x0001e20000100800 */
[----:B------:R-:W-:-:S03]  /*c400*/  SEL R16, R7, RZ, !P1 ;  /* 0x000000ff07107207 */ /* 0x000fc60004800000 */
[----:B------:R0:W-:Y:S04]  /*c410*/  STL [R1+0x10], R4 ;  /* 0x0000100401007387 */ /* 0x0001e80000100800 */
[----:B------:R0:W-:Y:S01]  /*c420*/  STL [R1+0x8], R8 ;  /* 0x0000080801007387 */ /* 0x0001e20000100800 */
[----:B------:R-:W-:Y:S05]  /*c430*/  BRA.DIV UR4, `(.L_x_2296) ;  /* 0x0000003e04c47947 */ /* 0x000fea000b800000 */
[----:B------:R1:W2:Y:S02]  /*c440*/  SHFL.IDX PT, R14, R0, RZ, 0x1f ;  /* 0x00001fff000e7589 */ /* 0x0002a400000e0000 */
.L_x_2390:
[----:B------:R-:W-:Y:S02]  /*c450*/  PLOP3.LUT P2, PT, PT, PT, PT, 0x8, 0x0 ;  /* 0x000000000000781c */ /* 0x000fe40003f4e170 */
[----:B--2---:R-:W-:Y:S02]  /*c460*/  ISETP.NE.AND P0, PT, R14, RZ, PT ;  /* 0x000000ff0e00720c */ /* 0x004fe40003f05270 */
[----:B-1----:R-:W-:-:S05]  /*c470*/  P2R R0, PR, RZ, 0x4 ;  /* 0x00000004ff007803 */ /* 0x002fca0000000000 */
[----:B------:R1:W-:Y:S06]  /*c480*/  STL [R1+0xc], R0 ;  /* 0x00000c0001007387 */ /* 0x0003ec0000100800 */
[----:B------:R-:W-:Y:S05]  /*c490*/  @P0 BRA `(.L_x_2297) ;  /* 0x0000000400200947 */ /* 0x000fea0003800000 */
[----:B------:R-:W-:-:S03]  /*c4a0*/  UMOV UR4, 0xffffffff ;  /* 0xffffffff00047882 */ /* 0x000fc60000000000 */
[----:B------:R-:W-:Y:S05]  /*c4b0*/  BRA.DIV UR4, `(.L_x_2298) ;  /* 0x0000003e04c47947 */ /* 0x000fea000b800000 */
[----:B------:R-:W-:-:S13]  /*c4c0*/  ELECT P6, URZ, PT ;  /* 0x00000000003f782f */ /* 0x000fda00038c0000 */
.L_x_2393:
[----:B------:R-:W-:Y:S05]  /*c4d0*/  @!P6 BRA `(.L_x_2297) ;  /* 0x000000040010e947 */ /* 0x000fea0003800000 */
[----:B------:R-:W-:Y:S01]  /*c4e0*/  IMAD.MOV.U32 R16, RZ, RZ, R7 ;  /* 0x000000ffff107224 */ /* 0x000fe200078e0007 */
[----:B------:R-:W-:Y:S06]  /*c4f0*/  @!P1 BRA `(.L_x_2299) ;  /* 0x0000000000489947 */ /* 0x000fec0003800000 */
[----:B------:R-:W2:Y:S01]  /*c500*/  LDC R6, c[0x0][0x43c] ;  /* 0x00010f00ff067b82 */ /* 0x000ea20000000800 */
[----:B------:R-:W-:Y:S01]  /*c510*/  ULDC.64 UR4, c[0x0][0x428] ;  /* 0x00010a0000047ab9 */ /* 0x000fe20000000a00 */
[----:B------:R-:W-:Y:S01]  /*c520*/  ULDC.64 UR6, c[0x0][0x208] ;  /* 0x0000820000067ab9 */ /* 0x000fe20000000a00 */
[----:B--2---:R-:W-:-:S13]  /*c530*/  ISETP.NE.AND P0, PT, R6, 0x1, PT ;  /* 0x000000010600780c */ /* 0x004fda0003f05270 */
[----:B0-----:R-:W1:Y:S02]  /*c540*/  @P0 LDC.64 R4, c[0x0][0x440] ;  /* 0x00011000ff040b82 */ /* 0x001e640000000a00 */
[----:B-1----:R-:W-:-:S04]  /*c550*/  @P0 IMAD.HI.U32 R0, R19, R4, RZ ;  /* 0x0000000413000227 */ /* 0x002fc800078e00ff */
        /* <DEDUP_REMOVED lines=12> */
.L_x_2299:
[----:B--2---:R-:W2:Y:S01]  /*c620*/  LDL R2, [R1+0x4] ;  /* 0x0000040001027983 */ /* 0x004ea20000100800 */
[----:B-1----:R-:W-:Y:S01]  /*c630*/  IMAD R0, R18, 0x8, R17 ;  /* 0x0000000812007824 */ /* 0x002fe200078e0211 */
[----:B--2---:R-:W-:-:S04]  /*c640*/  SHF.L.U32 R2, R2, 0x1f, RZ ;  /* 0x0000001f02027819 */ /* 0x004fc800000006ff */
[----:B------:R-:W1:Y:S02]  /*c650*/  SYNCS.PHASECHK.TRANS64.TRYWAIT P0, [R0+URZ+0x34840], R2 ;  /* 0x03484002000075a7 */ /* 0x000e64000800017f */
[----:B-1----:R-:W-:Y:S05]  /*c660*/  @!P0 BRA `(.L_x_2300) ;  /* 0x0000003c00788947 */ /* 0x002fea0003800000 */
.L_x_2394:
        /* <DEDUP_REMOVED lines=11> */
.L_x_2301:
[----:B------:R-:W-:Y:S01]  /*c720*/  R2UR UR33, R0 ;  /* 0x00000000002172ca */ /* 0x000fe200000e0000 */
[----:B-1----:R-:W-:Y:S01]  /*c730*/  IMAD R0, R18, 0xc000, R17 ;  /* 0x0000c00012007824 */ /* 0x002fe200078e0211 */
[----:B------:R-:W-:Y:S01]  /*c740*/  R2UR UR35, R19 ;  /* 0x00000000132372ca */ /* 0x000fe200000e0000 */
[----:B------:R-:W-:Y:S01]  /*c750*/  UIADD3 UR4, UP0, UR38, 0x370, URZ ;  /* 0x0000037026047890 */ /* 0x000fe2000ff1e03f */
[----:B-----5:R-:W-:Y:S01]  /*c760*/  R2UR UR37, R16 ;  /* 0x00000000102572ca */ /* 0x020fe200000e0000 */
[----:B------:R-:W-:Y:S01]  /*c770*/  UMOV UR6, 0x0 ;  /* 0x0000000000067882 */ /* 0x000fe20000000000 */
[----:B------:R-:W-:Y:S01]  /*c780*/  R2UR UR8, R0 ;  /* 0x00000000000872ca */ /* 0x000fe200000e0000 */
[----:B------:R-:W-:Y:S01]  /*c790*/  UIADD3.X UR5, URZ, UR39, URZ, UP0, !UPT ;  /* 0x000000273f057290 */ /* 0x000fe200087fe43f */
[----:B------:R-:W-:Y:S01]  /*c7a0*/  PLOP3.LUT P0, PT, PT, PT, PT, 0x80, 0x0 ;  /* 0x000000000000781c */ /* 0x000fe20003f0f070 */
[----:B------:R-:W-:Y:S01]  /*c7b0*/  UMOV UR7, 0x14f00000 ;  /* 0x14f0000000077882 */ /* 0x000fe20000000000 */
[----:B------:R-:W-:Y:S01]  /*c7c0*/  UMOV UR34, URZ ;  /* 0x0000003f00227c82 */ /* 0x000fe20008000000 */
[----:B------:R-:W-:Y:S01]  /*c7d0*/  UMOV UR18, 0x40 ;  /* 0x0000004000127882 */ /* 0x000fe20000000000 */
[----:B------:R-:W-:Y:S01]  /*c7e0*/  P2R R0, PR, RZ, 0x1 ;  /* 0x00000001ff007803 */ /* 0x000fe20000000000 */
[----:B------:R-:W-:-:S02]  /*c7f0*/  UIADD3 UR33, UR33, 0x34830, URZ ;  /* 0x0003483021217890 */ /* 0x000fc4000fffe03f */
[----:B------:R-:W-:Y:S01]  /*c800*/  USHF.L.U32 UR35, UR35, 0x7, URZ ;  /* 0x0000000723237899 */ /* 0x000fe2000800063f */
[----:B------:R-:W-:Y:S01]  /*c810*/  UMOV UR20, UR36 ;  /* 0x0000002400147c82 */ /* 0x000fe20008000000 */
[----:B------:R-:W-:Y:S02]  /*c820*/  UMOV UR21, UR37 ;  /* 0x0000002500157c82 */ /* 0x000fe40008000000 */
[----:B------:R-:W-:Y:S01]  /*c830*/  UIADD3 UR32, UR8, 0x1c400, URZ ;  /* 0x0001c40008207890 */ /* 0x000fe2000fffe03f */
[----:B------:R2:W-:Y:S01]  /*c840*/  STL [R1+0xc], R0 ;  /* 0x00000c0001007387 */ /* 0x0005e20000100800 */
[----:B------:R-:W-:Y:S02]  /*c850*/  UIADD3 UR16, UR8, 0x20400, URZ ;  /* 0x0002040008107890 */ /* 0x000fe4000fffe03f */
[----:B------:R-:W-:Y:S01]  /*c860*/  UIADD3 UR8, UR8, 0x24400, URZ ;  /* 0x0002440008087890 */ /* 0x000fe2000fffe03f */
[----:B------:R-:W-:Y:S01]  /*c870*/  UMOV UR17, UR33 ;  /* 0x0000002100117c82 */ /* 0x000fe20008000000 */
[----:B------:R-:W-:Y:S01]  /*c880*/  UMOV UR19, UR35 ;  /* 0x0000002300137c82 */ /* 0x000fe20008000000 */
[----:B------:R-:W-:Y:S01]  /*c890*/  UMOV UR10, 0x80 ;  /* 0x00000080000a7882 */ /* 0x000fe20000000000 */
[----:B------:R-:W-:Y:S01]  /*c8a0*/  UMOV UR12, UR36 ;  /* 0x00000024000c7c82 */ /* 0x000fe20008000000 */
[----:B------:R-:W-:Y:S01]  /*c8b0*/  UMOV UR13, UR37 ;  /* 0x00000025000d7c82 */ /* 0x000fe20008000000 */
[----:B------:R-:W-:Y:S01]  /*c8c0*/  UMOV UR9, UR33 ;  /* 0x0000002100097c82 */ /* 0x000fe20008000000 */
[----:B------:R-:W-:Y:S01]  /*c8d0*/  UMOV UR11, UR35 ;  /* 0x00000023000b7c82 */ /* 0x000fe20008000000 */
[----:B------:R2:W-:Y:S01]  /*c8e0*/  UTMALDG.4D [UR32], [UR4], desc[UR6] ;  /* 0x00000620040075b4 */ /* 0x0005e20008019000 */
[----:B------:R2:W-:Y:S01]  /*c8f0*/  UTMALDG.4D [UR16], [UR4], desc[UR6] ;  /* 0x00000610040075b4 */ /* 0x0005e20008019000 */
[----:B------:R2:W-:Y:S02]  /*c900*/  UTMALDG.4D [UR8], [UR4], desc[UR6] ;  /* 0x00000608040075b4 */ /* 0x0005e40008019000 */
[----:B--2---:R-:W-:Y:S01]  /*c910*/  NOP ;  /* 0x0000000000007918 */ /* 0x004fe20000000000 */
.L_x_2297:
[----:B-1----:R-:W-:Y:S01]  /*c920*/  VIADD R0, R17, 0x10400 ;  /* 0x0001040011007836 */ /* 0x002fe20000000000 */
[----:B------:R-:W-:Y:S05]  /*c930*/  WARPSYNC.ALL ;  /* 0x0000000000007948 */ /* 0x000fea0003800000 */
[----:B------:R-:W-:Y:S01]  /*c940*/  BAR.SYNC.DEFER_BLOCKING 0x8, 0x180 ;  /* 0x0206000000007b1d */ /* 0x000fe20000010000 */
[----:B------:R-:W-:-:S05]  /*c950*/  LOP3.LUT P0, RZ, R0, 0x3ff, RZ, 0xc0, !PT ;  /* 0x000003ff00ff7812 */ /* 0x000fca000780c0ff */
[----:B------:R-:W-:Y:S08]  /*c960*/  BSSY B6, `(.L_x_2302) ;  /* 0x0000012000067945 */ /* 0x000ff00003800000 */
        /* <DEDUP_REMOVED lines=17> */
.L_x_2303:
[----:B------:R-:W-:Y:S05]  /*ca80*/  BSYNC B6 ;  /* 0x0000000000067941 */ /* 0x000fea0003800000 */
.L_x_2302:
[----:B0-----:R-:W0:Y:S01]  /*ca90*/  LDC R7, c[0x0][0x448] ;  /* 0x00011200ff077b82 */ /* 0x001e220000000800 */
[----:B------:R-:W1:Y:S01]  /*caa0*/  S2R R0, SR_TID.X ;  /* 0x0000000000007919 */ /* 0x000e620000002100 */
[----:B------:R-:W-:Y:S01]  /*cab0*/  USHF.R.S32.HI UR4, URZ, 0x1f, UR36 ;  /* 0x0000001f3f047899 */ /* 0x000fe20008011424 */
[----:B------:R-:W-:Y:S01]  /*cac0*/  ULDC.64 UR8, c[0x0][0x2d8] ;  /* 0x0000b60000087ab9 */ /* 0x000fe20000000a00 */
[----:B------:R-:W2:Y:S02]  /*cad0*/  S2R R2, SR_TID.X ;  /* 0x0000000000027919 */ /* 0x000ea40000002100 */
[----:B------:R-:W-:Y:S02]  /*cae0*/  UIMAD UR6, UR4, UR8, URZ ;  /* 0x00000008040672a4 */ /* 0x000fe4000f8e023f */
[----:B------:R-:W-:Y:S01]  /*caf0*/  UIMAD.WIDE.U32 UR4, UR36, UR8, URZ ;  /* 0x00000008240472a5 */ /* 0x000fe2000f8e003f */
[----:B------:R-:W3:Y:S01]  /*cb00*/  S2R R8, SR_TID.X ;  /* 0x0000000000087919 */ /* 0x000ee20000002100 */
[----:B------:R-:W-:-:S02]  /*cb10*/  UIMAD UR6, UR36, UR9, UR6 ;  /* 0x00000009240672a4 */ /* 0x000fc4000f8e0206 */
[----:B------:R-:W-:Y:S01]  /*cb20*/  USHF.R.S32.HI UR7, URZ, 0x1f, UR40 ;  /* 0x0000001f3f077899 */ /* 0x000fe20008011428 */
[----:B------:R-:W4:Y:S01]  /*cb30*/  S2R R10, SR_TID.X ;  /* 0x00000000000a7919 */ /* 0x000f220000002100 */
[----:B------:R-:W-:Y:S01]  /*cb40*/  UIADD3 UR5, UR5, UR6, URZ ;  /* 0x0000000605057290 */ /* 0x000fe2000fffe03f */
[----:B------:R-:W-:-:S03]  /*cb50*/  ULDC.64 UR8, c[0x0][0x2e0] ;  /* 0x0000b80000087ab9 */ /* 0x000fc60000000a00 */
[----:B------:R-:W-:Y:S02]  /*cb60*/  UIMAD.WIDE.U32 UR4, UR40, UR8, UR4 ;  /* 0x00000008280472a5 */ /* 0x000fe4000f8e0004 */
[----:B------:R-:W-:Y:S01]  /*cb70*/  UIMAD UR6, UR7, UR8, URZ ;  /* 0x00000008070672a4 */ /* 0x000fe2000f8e023f */
[----:B0-----:R-:W-:-:S03]  /*cb80*/  ISETP.NE.AND P0, PT, R7, 0x1, PT ;  /* 0x000000010700780c */ /* 0x001fc60003f05270 */
[----:B------:R-:W-:Y:S01]  /*cb90*/  UIMAD UR6, UR40, UR9, UR6 ;  /* 0x00000009280672a4 */ /* 0x000fe2000f8e0206 */
[----:B------:R-:W-:-:S03]  /*cba0*/  IMAD.U32 R5, RZ, RZ, UR5 ;  /* 0x00000005ff057e24 */ /* 0x000fc6000f8e00ff */
[----:B------:R-:W-:Y:S01]  /*cbb0*/  UIADD3 UR6, UR5, UR6, URZ ;  /* 0x0000000605067290 */ /* 0x000fe2000fffe03f */
[----:B-1----:R-:W-:-:S05]  /*cbc0*/  IMAD.SHL.U32 R4, R0, 0x10, RZ ;  /* 0x0000001000047824 */ /* 0x002fca00078e00ff */
[----:B------:R-:W0:Y:S01]  /*cbd0*/  @P0 LDC R3, c[0x0][0x44c] ;  /* 0x00011300ff030b82 */ /* 0x000e220000000800 */
[----:B--2---:R-:W-:Y:S01]  /*cbe0*/  LOP3.LUT R2, R2, 0x7f, RZ, 0xc0, !PT ;  /* 0x0000007f02027812 */ /* 0x004fe200078ec0ff */
[----:B---3--:R-:W-:-:S03]  /*cbf0*/  IMAD.SHL.U32 R8, R8, 0x8, RZ ;  /* 0x0000000808087824 */ /* 0x008fc600078e00ff */
[----:B------:R-:W-:-:S03]  /*cc00*/  SHF.R.U32.HI R2, RZ, 0x3, R2 ;  /* 0x00000003ff027819 */ /* 0x000fc60000011602 */
[----:B------:R-:W1:Y:S01]  /*cc10*/  @P0 LDC R0, c[0x0][0x450] ;  /* 0x00011400ff000b82 */ /* 0x000e620000000800 */
[----:B------:R-:W-:Y:S01]  /*cc20*/  LOP3.LUT R4, R2, 0x70, R4, 0xf8, !PT ;  /* 0x0000007002047812 */ /* 0x000fe200078ef804 */
[----:B------:R-:W-:Y:S01]  /*cc30*/  IMAD.U32 R2, RZ, RZ, UR42 ;  /* 0x0000002aff027e24 */ /* 0x000fe2000f8e00ff */
[----:B------:R-:W-:Y:S01]  /*cc40*/  LOP3.LUT R8, R8, 0x38, RZ, 0xc0, !PT ;  /* 0x0000003808087812 */ /* 0x000fe200078ec0ff */
[----:B----4-:R-:W-:Y:S02]  /*cc50*/  IMAD.SHL.U32 R9, R10, 0x8, RZ ;  /* 0x000000080a097824 */ /* 0x010fe400078e00ff */
[----:B------:R-:W-:Y:S01]  /*cc60*/  IMAD R2, R2, 0x80, R4 ;  /* 0x0000008002027824 */ /* 0x000fe200078e0204 */
[C---:B------:R-:W-:Y:S01]  /*cc70*/  LOP3.LUT R11, R8.reuse, 0x40, RZ, 0xfc, !PT ;  /* 0x00000040080b7812 */ /* 0x040fe200078efcff */
[----:B------:R-:W-:Y:S01]  /*cc80*/  IMAD.U32 R4, RZ, RZ, UR4 ;  /* 0x00000004ff047e24 */ /* 0x000fe2000f8e00ff */
[----:B------:R-:W-:Y:S01]  /*cc90*/  ULDC.64 UR4, c[0x0][0x2d0] ;  /* 0x0000b40000047ab9 */ /* 0x000fe20000000a00 */
[----:B------:R-:W-:Y:S01]  /*cca0*/  IMAD.MOV.U32 R6, RZ, RZ, R2 ;  /* 0x000000ffff067224 */ /* 0x000fe200078e0002 */
[----:B------:R-:W-:-:S02]  /*ccb0*/  LOP3.LUT R8, R8, 0x80, RZ, 0xfc, !PT ;  /* 0x0000008008087812 */ /* 0x000fc400078efcff */
        /* <DEDUP_REMOVED lines=26> */
[----:B------:R-:W-:-:S02]  /*ce60*/  LOP3.LUT R10, R10, 0x7f, RZ, 0xc0, !PT ;  /* 0x0000007f0a0a7812 */ /* 0x000fc400078ec0ff */
[----:B------:R-:W-:Y:S02]  /*ce70*/  LEA.HI.X R4, R2, UR7, R4, 0x1, P3 ;  /* 0x0000000702047c11 */ /* 0x000fe400098f0c04 */
[----:B------:R-:W-:Y:S01]  /*ce80*/  SHF.R.U32.HI R10, RZ, 0x3, R10 ;  /* 0x00000003ff0a7819 */ /* 0x000fe2000001160a */
[----:B0-----:R-:W-:Y:S06]  /*ce90*/  BRA.DIV UR4, `(.L_x_2304) ;  /* 0x0000003604807947 */ /* 0x001fec000b800000 */
[----:B------:R-:W0:Y:S01]  /*cea0*/  SHFL.IDX PT, R6, R0, RZ, 0x181f ;  /* 0x00181fff00067589 */ /* 0x000e2200000e0000 */
[----:B------:R-:W-:Y:S01]  /*ceb0*/  IMAD.U32 R2, RZ, RZ, UR42 ;  /* 0x0000002aff027e24 */ /* 0x000fe2000f8e00ff */
[----:B------:R-:W-:Y:S01]  /*cec0*/  ULDC UR4, c[0x0][0x288] ;  /* 0x0000a20000047ab9 */ /* 0x000fe20000000800 */
[----:B------:R-:W-:Y:S01]  /*ced0*/  ULDC.64 UR6, c[0x0][0x208] ;  /* 0x0000820000067ab9 */ /* 0x000fe20000000a00 */
[----:B------:R-:W1:Y:S01]  /*cee0*/  SHFL.IDX PT, R5, R4, RZ, 0x181f ;  /* 0x00181fff04057589 */ /* 0x000e6200000e0000 */
[----:B------:R-:W-:Y:S02]  /*cef0*/  IMAD R3, R7, UR4, RZ ;  /* 0x0000000407037c24 */ /* 0x000fe4000f8e02ff */
[----:B------:R-:W-:-:S05]  /*cf00*/  IMAD R2, R2, 0x80, R10 ;  /* 0x0000008002027824 */ /* 0x000fca00078e020a */
[----:B------:R-:W-:-:S13]  /*cf10*/  ISETP.GE.AND P4, PT, R2, R3, PT ;  /* 0x000000030200720c */ /* 0x000fda0003f86270 */
[----:B0-----:R-:W-:-:S05]  /*cf20*/  @!P4 LEA R6, P3, R9, R6, 0x1 ;  /* 0x000000060906c211 */ /* 0x001fca00078608ff */
[----:B-1----:R-:W-:-:S04]  /*cf30*/  @!P4 IMAD.X R5, RZ, RZ, R5, P3 ;  /* 0x000000ffff05c224 */ /* 0x002fc800018e0605 */
[----:B------:R-:W-:Y:S02]  /*cf40*/  @!P4 IMAD.MOV.U32 R7, RZ, RZ, R5 ;  /* 0x000000ffff07c224 */ /* 0x000fe400078e0005 */
[----:B------:R-:W-:-:S03]  /*cf50*/  VIADD R5, R2, 0x10 ;  /* 0x0000001002057836 */ /* 0x000fc60000000000 */
[----:B------:R-:W-:Y:S01]  /*cf60*/  @!PT LDS RZ, [RZ] ;  /* 0x00000000fffff984 */ /* 0x000fe20000000800 */
[----:B-----5:R-:W-:Y:S04]  /*cf70*/  @!P4 LDGSTS.E.BYPASS.LTC128B.128 [R8+0x10400], desc[UR6][R6.64], !P0 ;  /* 0x104000000608cfae */ /* 0x020fe8000c101d46 */
        /* <DEDUP_REMOVED lines=63> */
.L_x_2411:
[----:B------:R-:W-:Y:S01]  /*d370*/  VIADD R2, R2, 0x70 ;  /* 0x0000007002027836 */ /* 0x000fe20000000000 */
[----:B------:R-:W-:Y:S04]  /*d380*/  BSSY B0, `(.L_x_2305) ;  /* 0x000000c000007945 */ /* 0x000fe80003800000 */
[----:B------:R-:W-:-:S13]  /*d390*/  ISETP.GE.AND P3, PT, R2, R3, PT ;  /* 0x000000030200720c */ /* 0x000fda0003f66270 */
[----:B------:R-:W-:Y:S05]  /*d3a0*/  @P3 BRA `(.L_x_2306) ;  /* 0x0000000000243947 */ /* 0x000fea0003800000 */
[----:B------:R-:W-:Y:S01]  /*d3b0*/  LEA R2, P3, R9, R0, 0x1 ;  /* 0x0000000009027211 */ /* 0x000fe200078608ff */
        /* <DEDUP_REMOVED lines=8> */
.L_x_2306:
[----:B------:R-:W-:Y:S05]  /*d440*/  BSYNC B0 ;  /* 0x0000000000007941 */ /* 0x000fea0003800000 */
.L_x_2305:
[----:B------:R-:W-:Y:S01]  /*d450*/  NOP ;  /* 0x0000000000007918 */ /* 0x000fe20000000000 */
[----:B------:R-:W-:Y:S01]  /*d460*/  PLOP3.LUT P0, PT, PT, PT, PT, 0x80, 0x0 ;  /* 0x000000000000781c */ /* 0x000fe20003f0f070 */
[----:B0-----:R-:W-:-:S12]  /*d470*/  VIADD R6, R17, 0x34800 ;  /* 0x0003480011067836 */ /* 0x001fd80000000000 */
.L_x_2307:
[----:B------:R-:W-:Y:S02]  /*d480*/  PLOP3.LUT P1, PT, P1, P0, PT, 0xa2, 0x0 ;  /* 0x000000000000781c */ /* 0x000fe40000f21472 */
[----:B------:R-:W-:-:S08]  /*d490*/  @P0 R2UR P1, UR4, R17 ;  /* 0x00000000110402ca */ /* 0x000fd00000020000 */
[----:B------:R-:W-:-:S05]  /*d4a0*/  @P0 PLOP3.LUT P0, PT, P1, PT, PT, 0x80, 0x0 ;  /* 0x000000000000081c */ /* 0x000fca0000f0f070 */
[----:B------:R-:W-:Y:S01]  /*d4b0*/  @!P1 SYNCS.ARRIVE.TRANS64.RED.A0T1 RZ, [UR4+0x34800], RZ ;  /* 0x034800ffffff99a7 */ /* 0x000fe20008200404 */
[----:B------:R-:W-:Y:S07]  /*d4c0*/  @!P1 ARRIVES.LDGSTSBAR.64.TRANSCNT [UR4+0x34800] ;  /* 0x03480000ff0099b0 */ /* 0x000fee0008000a84 */
[----:B------:R-:W-:Y:S05]  /*d4d0*/  @P0 BRA.U.ANY `(.L_x_2307) ;  /* 0xfffffffd00e80947 */ /* 0x000fea000393ffff */
[----:B-1----:R-:W2:Y:S02]  /*d4e0*/  LDL.LU R2, [R1+0x1c] ;  /* 0x00001c0001027983 */ /* 0x002ea40000300800 */
        /* <DEDUP_REMOVED lines=11> */
.L_x_2412:
[----:B------:R-:W-:Y:S05]  /*d5a0*/  BSYNC B0 ;  /* 0x0000000000007941 */ /* 0x000fea0003800000 */
.L_x_2308:
[----:B------:R-:W-:-:S06]  /*d5b0*/  UISETP.GE.AND UP0, UPT, UR41, 0x2, UPT ;  /* 0x000000022900788c */ /* 0x000fcc000bf06270 */
[----:B------:R-:W-:-:S13]  /*d5c0*/  PLOP3.LUT P0, PT, PT, PT, UP0, 0x80, 0x0 ;  /* 0x000000000000781c */ /* 0x000fda0003f0f008 */
[----:B------:R-:W-:Y:S05]  /*d5d0*/  @!P0 BRA `(.L_x_2310) ;  /* 0x0000001c00f88947 */ /* 0x000fea0003800000 */
[----:B------:R-:W-:Y:S02]  /*d5e0*/  ULOP3.LUT UR4, UR41, 0x1, URZ, 0xc0, !UPT ;  /* 0x0000000129047892 */ /* 0x000fe4000f8ec03f */
[----:B------:R-:W-:Y:S02]  /*d5f0*/  IMAD.U32 R7, RZ, RZ, UR41 ;  /* 0x00000029ff077e24 */ /* 0x000fe4000f8e00ff */
[----:B------:R-:W-:Y:S02]  /*d600*/  UISETP.NE.U32.AND UP0, UPT, UR4, 0x1, UPT ;  /* 0x000000010400788c */ /* 0x000fe4000bf05070 */
[----:B------:R-:W-:-:S04]  /*d610*/  VIADD R7, R7, 0xfffffffe ;  /* 0xfffffffe07077836 */ /* 0x000fc80000000000 */
[----:B0-----:R-:W-:Y:S01]  /*d620*/  IMAD.MOV.U32 R0, RZ, RZ, R7 ;  /* 0x000000ffff007224 */ /* 0x001fe200078e0007 */
[----:B------:R-:W-:-:S13]  /*d630*/  PLOP3.LUT P0, PT, PT, PT, UP0, 0x80, 0x0 ;  /* 0x000000000000781c */ /* 0x000fda0003f0f008 */
[----:B------:R-:W-:Y:S05]  /*d640*/  @!P0 BRA `(.L_x_2311) ;  /* 0x0000000800a08947 */ /* 0x000fea0003800000 */
[----:B------:R-:W2:Y:S04]  /*d650*/  LDL R3, [R1+0xc] ;  /* 0x00000c0001037983 */ /* 0x000ea80000100800 */
[----:B------:R-:W3:Y:S01]  /*d660*/  LDL R2, [R1+0x4] ;  /* 0x0000040001027983 */ /* 0x000ee20000100800 */
[----:B------:R-:W-:Y:S01]  /*d670*/  VIADD R0, R18, 0x1 ;  /* 0x0000000112007836 */ /* 0x000fe20000000000 */
[----:B------:R-:W-:Y:S04]  /*d680*/  BSSY B0, `(.L_x_2312) ;  /* 0x00000a0000007945 */ /* 0x000fe80003800000 */
[----:B------:R-:W-:-:S04]  /*d690*/  ISETP.NE.AND P0, PT, R0, 0x2, PT ;  /* 0x000000020000780c */ /* 0x000fc80003f05270 */
[----:B------:R-:W-:Y:S02]  /*d6a0*/  SEL R9, RZ, 0x1, P0 ;  /* 0x00000001ff097807 */ /* 0x000fe40000000000 */
[----:B------:R-:W-:Y:S02]  /*d6b0*/  SEL R0, R0, RZ, P0 ;  /* 0x000000ff00007207 */ /* 0x000fe40000000000 */
[----:B--2---:R-:W-:Y:S02]  /*d6c0*/  ISETP.NE.AND P1, PT, R3, RZ, PT ;  /* 0x000000ff0300720c */ /* 0x004fe40003f25270 */
[----:B---3--:R-:W-:-:S11]  /*d6d0*/  LOP3.LUT R9, R2, R9, RZ, 0x3c, !PT ;  /* 0x0000000902097212 */ /* 0x008fd600078e3cff */
[----:B------:R-:W-:Y:S05]  /*d6e0*/  @!P1 BRA `(.L_x_2313) ;  /* 0x0000000800649947 */ /* 0x000fea0003800000 */
[----:B------:R-:W2:Y:S01]  /*d6f0*/  LDL R2, [R1+0x10] ;  /* 0x0000100001027983 */ /* 0x000ea20000100800 */
[----:B------:R-:W-:Y:S02]  /*d700*/  IMAD.MOV.U32 R4, RZ, RZ, R16 ;  /* 0x000000ffff047224 */ /* 0x000fe400078e0010 */
[----:B------:R-:W-:Y:S01]  /*d710*/  IMAD.MOV.U32 R8, RZ, RZ, R7 ;  /* 0x000000ffff087224 */ /* 0x000fe200078e0007 */
[----:B--2---:R-:W-:-:S13]  /*d720*/  ISETP.NE.AND P1, PT, R2, RZ, PT ;  /* 0x000000ff0200720c */ /* 0x004fda0003f25270 */
        /* <DEDUP_REMOVED lines=10> */
[----:B------:R-:W-:Y:S02]  /*d7d0*/  @P0 SHF.R.U32.HI R4, RZ, R3, R2 ;  /* 0x00000003ff040219 */ /* 0x000fe40000011602 */
[----:B------:R-:W0:Y:S03]  /*d7e0*/  LDC.64 R2, c[0x0][0x418] ;  /* 0x00010600ff027b82 */ /* 0x000e260000000a00 */
[----:B------:R-:W-:-:S04]  /*d7f0*/  IMAD.MOV R8, RZ, RZ, -R4 ;  /* 0x000000ffff087224 */ /* 0x000fc800078e0a04 */
[----:B------:R-:W-:Y:S01]  /*d800*/  IMAD R8, R5, R8, R7 ;  /* 0x0000000805087224 */ /* 0x000fe200078e0207 */
[----:B------:R-:W-:Y:S01]  /*d810*/  SHF.R.S32.HI R5, RZ, 0x1f, R4 ;  /* 0x0000001fff057819 */ /* 0x000fe20000011404 */
[----:B--2---:R-:W-:-:S04]  /*d820*/  IMAD R10, R10, UR4, RZ ;  /* 0x000000040a0a7c24 */ /* 0x004fc8000f8e02ff */
[C---:B---3--:R-:W-:Y:S02]  /*d830*/  IMAD R10, R11.reuse, UR5, R10 ;  /* 0x000000050b0a7c24 */ /* 0x048fe4000f8e020a */
[----:B------:R-:W-:-:S04]  /*d840*/  IMAD.WIDE.U32 R4, R11, UR4, R4 ;  /* 0x000000040b047c25 */ /* 0x000fc8000f8e0004 */
[----:B------:R-:W-:Y:S01]  /*d850*/  IMAD.IADD R5, R10, 0x1, R5 ;  /* 0x000000010a057824 */ /* 0x000fe200078e0205 */
[----:B0-----:R-:W-:-:S04]  /*d860*/  LEA R2, P0, R4, R2, 0x2 ;  /* 0x0000000204027211 */ /* 0x001fc800078010ff */
[----:B------:R-:W-:-:S05]  /*d870*/  LEA.HI.X R3, R4, R3, R5, 0x2, P0 ;  /* 0x0000000304037211 */ /* 0x000fca00000f1405 */
[----:B------:R0:W5:Y:S04]  /*d880*/  LDG.E R4, desc[UR6][R2.64] ;  /* 0x0000000602047981 */ /* 0x000168000c1e1900 */
.L_x_2314:
[----:B0-----:R-:W-:Y:S01]  /*d890*/  IMAD R2, R0, 0x8, R17 ;  /* 0x0000000800027824 */ /* 0x001fe200078e0211 */
[----:B------:R-:W-:Y:S01]  /*d8a0*/  SHF.L.U32 R3, R9, 0x1f, RZ ;  /* 0x0000001f09037819 */ /* 0x000fe200000006ff */
[----:B------:R-:W-:Y:S03]  /*d8b0*/  BSSY B1, `(.L_x_2315) ;  /* 0x0000003000017945 */ /* 0x000fe60003800000 */
[----:B------:R-:W0:Y:S02]  /*d8c0*/  SYNCS.PHASECHK.TRANS64.TRYWAIT P0, [R2+URZ+0x34840], R3 ;  /* 0x03484003020075a7 */ /* 0x000e24000800017f */
[----:B0-----:R-:W-:Y:S05]  /*d8d0*/  @!P0 BRA `(.L_x_2316) ;  /* 0x0000003400cc8947 */ /* 0x001fea0003800000 */
.L_x_2413:
[----:B------:R-:W-:Y:S05]  /*d8e0*/  BSYNC B1 ;  /* 0x0000000000017941 */ /* 0x000fea0003800000 */
.L_x_2315:
        /* <DEDUP_REMOVED lines=12> */
.L_x_2318:
[----:B------:R-:W-:Y:S05]  /*d9b0*/  BSYNC B1 ;  /* 0x0000000000017941 */ /* 0x000fea0003800000 */
.L_x_2317:
[----:B------:R-:W-:Y:S01]  /*d9c0*/  IMAD.MOV.U32 R10, RZ, RZ, RZ ;  /* 0x000000ffff0a7224 */ /* 0x000fe200078e00ff */
[----:B------:R-:W-:Y:S01]  /*d9d0*/  R2UR UR11, R8 ;  /* 0x00000000080b72ca */ /* 0x000fe200000e0000 */
[----:B0-----:R-:W-:Y:S01]  /*d9e0*/  IMAD R3, R0, 0xc000, R17 ;  /* 0x0000c00000037824 */ /* 0x001fe200078e0211 */
[----:B------:R-:W-:Y:S01]  /*d9f0*/  UIADD3 UR4, UP0, UR38, 0x370, URZ ;  /* 0x0000037026047890 */ /* 0x000fe2000ff1e03f */
[----:B------:R-:W-:Y:S01]  /*da00*/  PLOP3.LUT P0, PT, PT, PT, PT, 0x80, 0x0 ;  /* 0x000000000000781c */ /* 0x000fe20003f0f070 */
[----:B------:R-:W-:Y:S01]  /*da10*/  VIADD R2, R2, 0x34830 ;  /* 0x0003483002027836 */ /* 0x000fe20000000000 */
[----:B------:R-:W-:Y:S01]  /*da20*/  R2UR UR10, R10 ;  /* 0x000000000a0a72ca */ /* 0x000fe200000e0000 */
[----:B------:R-:W-:Y:S01]  /*da30*/  VIADD R5, R3, 0x1c400 ;  /* 0x0001c40003057836 */ /* 0x000fe20000000000 */
[----:B------:R-:W-:Y:S01]  /*da40*/  UIADD3.X UR5, URZ, UR39, URZ, UP0, !UPT ;  /* 0x000000273f057290 */ /* 0x000fe200087fe43f */
[----:B------:R-:W-:Y:S01]  /*da50*/  UMOV UR6, 0x0 ;  /* 0x0000000000067882 */ /* 0x000fe20000000000 */
[----:B------:R-:W-:-:S04]  /*da60*/  UMOV UR7, 0x14f00000 ;  /* 0x14f0000000077882 */ /* 0x000fc80000000000 */
[----:B------:R-:W-:-:S12]  /*da70*/  USHF.L.U32 UR11, UR11, 0x7, URZ ;  /* 0x000000070b0b7899 */ /* 0x000fd8000800063f */
.L_x_2319:
[----:B------:R-:W-:-:S13]  /*da80*/  @P0 ELECT P2, URZ, PT ;  /* 0x00000000003f082f */ /* 0x000fda0003840000 */
[----:B-----5:R-:W-:Y:S01]  /*da90*/  @P2 R2UR UR13, R4 ;  /* 0x00000000040d22ca */ /* 0x020fe200000e0000 */
[----:B------:R-:W-:Y:S01]  /*daa0*/  UMOV UR12, UR36 ;  /* 0x00000024000c7c82 */ /* 0x000fe20008000000 */
        /* <DEDUP_REMOVED lines=12> */
.L_x_2320:
[----:B------:R-:W-:-:S13]  /*db70*/  @P0 ELECT P2, URZ, PT ;  /* 0x00000000003f082f */ /* 0x000fda0003840000 */
[----:B------:R-:W-:Y:S01]  /*db80*/  @P2 R2UR UR13, R4 ;  /* 0x00000000040d22ca */ /* 0x000fe200000e0000 */
[----:B------:R-:W-:Y:S01]  /*db90*/  UMOV UR12, UR36 ;  /* 0x00000024000c7c82 */ /* 0x000fe20008000000 */
        /* <DEDUP_REMOVED lines=11> */
.L_x_2321:
        /* <DEDUP_REMOVED lines=15> */
.L_x_2414:
[----:B------:R-:W-:Y:S05]  /*dd40*/  BSYNC B1 ;  /* 0x0000000000017941 */ /* 0x000fea0003800000 */
.L_x_2322:
        /* <DEDUP_REMOVED lines=12> */
.L_x_2325:
[----:B------:R-:W-:Y:S05]  /*de10*/  BSYNC B1 ;  /* 0x0000000000017941 */ /* 0x000fea0003800000 */
.L_x_2324:
[----:B------:R-:W-:Y:S01]  /*de20*/  R2UR UR6, R12 ;  /* 0x000000000c0672ca */ /* 0x000fe200000e0000 */
[C-C-:B0-----:R-:W-:Y:S01]  /*de30*/  IMAD R2, R18.reuse, 0x8, R17.reuse ;  /* 0x0000000812027824 */ /* 0x141fe200078e0211 */
[----:B------:R-:W-:Y:S01]  /*de40*/  R2UR UR7, R13 ;  /* 0x000000000d0772ca */ /* 0x000fe200000e0000 */
[----:B------:R-:W-:Y:S01]  /*de50*/  IMAD R3, R18, 0x8000, R17 ;  /* 0x0000800012037824 */ /* 0x000fe200078e0211 */
[----:B------:R-:W-:Y:S01]  /*de60*/  R2UR UR10, R10 ;  /* 0x000000000a0a72ca */ /* 0x000fe200000e0000 */
[----:B------:R-:W-:Y:S01]  /*de70*/  UIADD3 UR4, UP0, UR38, 0x470, URZ ;  /* 0x0000047026047890 */ /* 0x000fe2000ff1e03f */
[----:B------:R-:W-:Y:S01]  /*de80*/  PLOP3.LUT P0, PT, PT, PT, PT, 0x80, 0x0 ;  /* 0x000000000000781c */ /* 0x000fe20003f0f070 */
[----:B------:R-:W-:Y:S02]  /*de90*/  IMAD.SHL.U32 R5, R19, 0x80, RZ ;  /* 0x0000008013057824 */ /* 0x000fe400078e00ff */
[----:B------:R-:W-:Y:S01]  /*dea0*/  VIADD R2, R2, 0x34850 ;  /* 0x0003485002027836 */ /* 0x000fe20000000000 */
[----:B------:R-:W-:Y:S01]  /*deb0*/  UIADD3.X UR5, URZ, UR39, URZ, UP0, !UPT ;  /* 0x000000273f057290 */ /* 0x000fe200087fe43f */
[----:B------:R-:W-:-:S11]  /*dec0*/  VIADD R10, R3, 0x400 ;  /* 0x00000400030a7836 */ /* 0x000fd60000000000 */
.L_x_2326:
        /* <DEDUP_REMOVED lines=15> */
.L_x_2327:
        /* <DEDUP_REMOVED lines=12> */
.L_x_2313:
[----:B------:R-:W-:Y:S05]  /*e080*/  BSYNC B0 ;  /* 0x0000000000007941 */ /* 0x000fea0003800000 */
.L_x_2312:
[----:B------:R0:W-:Y:S01]  /*e090*/  STL [R1+0x4], R9 ;  /* 0x0000040901007387 */ /* 0x0001e20000100800 */
[----:B------:R-:W-:Y:S01]  /*e0a0*/  UIADD3 UR4, UR41, -0x3, URZ ;  /* 0xfffffffd29047890 */ /* 0x000fe2000fffe03f */
[----:B------:R-:W-:-:S05]  /*e0b0*/  IMAD.MOV.U32 R18, RZ, RZ, R0 ;  /* 0x000000ffff127224 */ /* 0x000fca00078e0000 */
[----:B------:R-:W-:-:S07]  /*e0c0*/  IMAD.U32 R0, RZ, RZ, UR4 ;  /* 0x00000004ff007e24 */ /* 0x000fce000f8e00ff */
.L_x_2311:
[----:B------:R-:W-:Y:S01]  /*e0d0*/  ISETP.NE.AND P0, PT, R7, RZ, PT ;  /* 0x000000ff0700720c */ /* 0x000fe20003f05270 */
[----:B------:R-:W-:-:S12]  /*e0e0*/  BSSY B0, `(.L_x_2310) ;  /* 0x000014d000007945 */ /* 0x000fd80003800000 */
[----:B------:R-:W-:Y:S05]  /*e0f0*/  @!P0 BRA `(.L_x_2328) ;  /* 0x00000014002c8947 */ /* 0x000fea0003800000 */
[----:B------:R-:W-:-:S07]  /*e100*/  IMAD.MOV.U32 R8, RZ, RZ, R16 ;  /* 0x000000ffff087224 */ /* 0x000fce00078e0010 */
.L_x_2361:
        /* <DEDUP_REMOVED lines=8> */
[----:B--2---:R-:W-:Y:S02]  /*e190*/  ISETP.NE.AND P1, PT, R3, RZ, PT ;  /* 0x000000ff0300720c */ /* 0x004fe40003f25270 */
[----:B---3--:R-:W-:-:S11]  /*e1a0*/  LOP3.LUT R5, R2, R5, RZ, 0x3c, !PT ;  /* 0x0000000502057212 */ /* 0x008fd600078e3cff */
[----:B-1----:R-:W-:Y:S05]  /*e1b0*/  @!P1 BRA `(.L_x_2330) ;  /* 0x0000000800609947 */ /* 0x002fea0003800000 */
[----:B------:R-:W2:Y:S01]  /*e1c0*/  LDL R2, [R1+0x10] ;  /* 0x0000100001027983 */ /* 0x000ea20000100800 */
[----:B------:R-:W-:Y:S01]  /*e1d0*/  IMAD.MOV.U32 R7, RZ, RZ, R0 ;  /* 0x000000ffff077224 */ /* 0x000fe200078e0000 */
[----:B--2---:R-:W-:-:S13]  /*e1e0*/  ISETP.NE.AND P1, PT, R2, RZ, PT ;  /* 0x000000ff0200720c */ /* 0x004fda0003f25270 */
[----:B------:R-:W-:Y:S05]  /*e1f0*/  @!P1 BRA `(.L_x_2331) ;  /* 0x0000000000549947 */ /* 0x000fea0003800000 */
[----:B------:R-:W2:Y:S01]  /*e200*/  LDL R10, [R1+0x8] ;  /* 0x00000800010a7983 */ /* 0x000ea20000100800 */
[----:B------:R-:W1:Y:S01]  /*e210*/  LDC R8, c[0x0][0x43c] ;  /* 0x00010f00ff087b82 */ /* 0x000e620000000800 */
[----:B------:R-:W-:Y:S02]  /*e220*/  ULDC.64 UR4, c[0x0][0x428] ;  /* 0x00010a0000047ab9 */ /* 0x000fe40000000a00 */
[----:B0-----:R-:W3:Y:S01]  /*e230*/  LDL R9, [R1] ;  /* 0x0000000001097983 */ /* 0x001ee20000100800 */
[----:B------:R-:W-:Y:S01]  /*e240*/  ULDC.64 UR6, c[0x0][0x208] ;  /* 0x0000820000067ab9 */ /* 0x000fe20000000a00 */
[----:B-1----:R-:W-:-:S13]  /*e250*/  ISETP.NE.AND P0, PT, R8, 0x1, PT ;  /* 0x000000010800780c */ /* 0x002fda0003f05270 */
        /* <DEDUP_REMOVED lines=15> */
.L_x_2331:
[----:B------:R-:W-:Y:S01]  /*e350*/  IMAD R3, R4, 0x8, R17 ;  /* 0x0000000804037824 */ /* 0x000fe200078e0211 */
[----:B------:R-:W-:Y:S01]  /*e360*/  SHF.L.U32 R2, R5, 0x1f, RZ ;  /* 0x0000001f05027819 */ /* 0x000fe200000006ff */
[----:B------:R-:W-:Y:S03]  /*e370*/  BSSY B2, `(.L_x_2332) ;  /* 0x0000003000027945 */ /* 0x000fe60003800000 */
[----:B------:R-:W2:Y:S02]  /*e380*/  SYNCS.PHASECHK.TRANS64.TRYWAIT P0, [R3+URZ+0x34840], R2 ;  /* 0x03484002030075a7 */ /* 0x000ea4000800017f */
[----:B--2---:R-:W-:Y:S05]  /*e390*/  @!P0 BRA `(.L_x_2333) ;  /* 0x0000002c00448947 */ /* 0x004fea0003800000 */
.L_x_2415:
[----:B------:R-:W-:Y:S05]  /*e3a0*/  BSYNC B2 ;  /* 0x0000000000027941 */ /* 0x000fea0003800000 */
.L_x_2332:
[----:B01----:R-:W0:Y:S01]  /*e3b0*/  S2R R9, SR_TID.X ;  /* 0x0000000000097919 */ /* 0x003e220000002100 */
        /* <DEDUP_REMOVED lines=9> */
[----:B-1----:R-:W-:Y:S05]  /*e450*/  @!P0 BRA `(.L_x_2335) ;  /* 0x0000000000048947 */ /* 0x002fea0003800000 */
[----:B------:R-:W-:Y:S01]  /*e460*/  BPT.TRAP 0x1 ;  /* 0x000000040000795c */ /* 0x000fe20000300000 */
.L_x_2335:
[----:B------:R-:W-:Y:S05]  /*e470*/  BSYNC B2 ;  /* 0x0000000000027941 */ /* 0x000fea0003800000 */
.L_x_2334:
[----:B------:R-:W-:Y:S01]  /*e480*/  IMAD.MOV.U32 R12, RZ, RZ, RZ ;  /* 0x000000ffff0c7224 */ /* 0x000fe200078e00ff */
[----:B------:R-:W-:Y:S01]  /*e490*/  UIADD3 UR4, UP0, UR38, 0x370, URZ ;  /* 0x0000037026047890 */ /* 0x000fe2000ff1e03f */
[----:B------:R-:W-:Y:S01]  /*e4a0*/  IMAD R9, R4, 0xc000, R17 ;  /* 0x0000c00004097824 */ /* 0x000fe200078e0211 */
[----:B------:R-:W-:Y:S01]  /*e4b0*/  PLOP3.LUT P0, PT, PT, PT, PT, 0x80, 0x0 ;  /* 0x000000000000781c */ /* 0x000fe20003f0f070 */
[----:B--2---:R-:W-:Y:S01]  /*e4c0*/  VIADD R3, R3, 0x34830 ;  /* 0x0003483003037836 */ /* 0x004fe20000000000 */
[----:B------:R-:W-:Y:S01]  /*e4d0*/  R2UR UR10, R12 ;  /* 0x000000000c0a72ca */ /* 0x000fe200000e0000 */
[----:B------:R-:W-:Y:S01]  /*e4e0*/  IMAD.SHL.U32 R2, R7, 0x80, RZ ;  /* 0x0000008007027824 */ /* 0x000fe200078e00ff */
[----:B------:R-:W-:Y:S01]  /*e4f0*/  UIADD3.X UR5, URZ, UR39, URZ, UP0, !UPT ;  /* 0x000000273f057290 */ /* 0x000fe200087fe43f */
[----:B------:R-:W-:Y:S01]  /*e500*/  VIADD R10, R9, 0x1c400 ;  /* 0x0001c400090a7836 */ /* 0x000fe20000000000 */
[----:B------:R-:W-:Y:S01]  /*e510*/  UMOV UR6, 0x0 ;  /* 0x0000000000067882 */ /* 0x000fe20000000000 */
[----:B------:R-:W-:-:S10]  /*e520*/  UMOV UR7, 0x14f00000 ;  /* 0x14f0000000077882 */ /* 0x000fd40000000000 */
.L_x_2336:
        /* <DEDUP_REMOVED lines=16> */
.L_x_2337:
        /* <DEDUP_REMOVED lines=15> */
.L_x_2338:
        /* <DEDUP_REMOVED lines=16> */
.L_x_2416:
[----:B------:R-:W-:Y:S05]  /*e820*/  BSYNC B2 ;  /* 0x0000000000027941 */ /* 0x000fea0003800000 */
.L_x_2339:
        /* <DEDUP_REMOVED lines=11> */
.L_x_2342:
[----:B------:R-:W-:Y:S05]  /*e8e0*/  BSYNC B2 ;  /* 0x0000000000027941 */ /* 0x000fea0003800000 */
.L_x_2341:
[----:B------:R-:W-:Y:S01]  /*e8f0*/  R2UR UR10, R12 ;  /* 0x000000000c0a72ca */ /* 0x000fe200000e0000 */
[----:B------:R-:W-:Y:S01]  /*e900*/  IMAD R18, R18, 0x8000, R17 ;  /* 0x0000800012127824 */ /* 0x000fe200078e0211 */
[----:B------:R-:W-:Y:S01]  /*e910*/  R2UR UR6, R10 ;  /* 0x000000000a0672ca */ /* 0x000fe200000e0000 */
[----:B------:R-:W-:Y:S01]  /*e920*/  UIADD3 UR4, UP0, UR38, 0x470, URZ ;  /* 0x0000047026047890 */ /* 0x000fe2000ff1e03f */
[----:B------:R-:W-:Y:S01]  /*e930*/  R2UR UR7, R11 ;  /* 0x000000000b0772ca */ /* 0x000fe200000e0000 */
[----:B0-----:R-:W-:Y:S01]  /*e940*/  IMAD.SHL.U32 R3, R19, 0x80, RZ ;  /* 0x0000008013037824 */ /* 0x001fe200078e00ff */
[----:B------:R-:W-:Y:S01]  /*e950*/  PLOP3.LUT P0, PT, PT, PT, PT, 0x80, 0x0 ;  /* 0x000000000000781c */ /* 0x000fe20003f0f070 */
[----:B------:R-:W-:Y:S01]  /*e960*/  VIADD R2, R2, 0x50 ;  /* 0x0000005002027836 */ /* 0x000fe20000000000 */
[----:B------:R-:W-:Y:S01]  /*e970*/  UIADD3.X UR5, URZ, UR39, URZ, UP0, !UPT ;  /* 0x000000273f057290 */ /* 0x000fe200087fe43f */
[----:B------:R-:W-:-:S11]  /*e980*/  VIADD R9, R18, 0x400 ;  /* 0x0000040012097836 */ /* 0x000fd60000000000 */
.L_x_2343:
        /* <DEDUP_REMOVED lines=15> */
.L_x_2344:
        /* <DEDUP_REMOVED lines=12> */
.L_x_2330:
[----:B------:R-:W-:Y:S05]  /*eb40*/  BSYNC B1 ;  /* 0x0000000000017941 */ /* 0x000fea0003800000 */
.L_x_2329:
[----:B------:R-:W2:Y:S01]  /*eb50*/  LDL R2, [R1+0xc] ;  /* 0x00000c0001027983 */ /* 0x000ea20000100800 */
[----:B------:R-:W-:Y:S01]  /*eb60*/  VIADD R18, R4, 0x1 ;  /* 0x0000000104127836 */ /* 0x000fe20000000000 */
[----:B------:R-:W-:Y:S04]  /*eb70*/  BSSY B1, `(.L_x_2345) ;  /* 0x00000a0000017945 */ /* 0x000fe80003800000 */
[----:B------:R-:W-:-:S04]  /*eb80*/  ISETP.NE.AND P0, PT, R18, 0x2, PT ;  /* 0x000000021200780c */ /* 0x000fc80003f05270 */
[----:B------:R-:W-:Y:S02]  /*eb90*/  SEL R18, R18, RZ, P0 ;  /* 0x000000ff12127207 */ /* 0x000fe40000000000 */
[----:B--2---:R-:W-:Y:S02]  /*eba0*/  ISETP.NE.AND P1, PT, R2, RZ, PT ;  /* 0x000000ff0200720c */ /* 0x004fe40003f25270 */
[----:B------:R-:W-:-:S04]  /*ebb0*/  SEL R2, RZ, 0x1, P0 ;  /* 0x00000001ff027807 */ /* 0x000fc80000000000 */
[----:B------:R-:W-:-:S05]  /*ebc0*/  LOP3.LUT R10, R5, R2, RZ, 0x3c, !PT ;  /* 0x00000002050a7212 */ /* 0x000fca00078e3cff */
[----:B------:R1:W-:Y:S02]  /*ebd0*/  STL [R1+0x4], R10 ;  /* 0x0000040a01007387 */ /* 0x0003e40000100800 */
[----:B------:R-:W-:Y:S05]  /*ebe0*/  @!P1 BRA `(.L_x_2346) ;  /* 0x0000000800609947 */ /* 0x000fea0003800000 */
[----:B------:R-:W2:Y:S01]  /*ebf0*/  LDL R3, [R1+0x10] ;  /* 0x0000100001037983 */ /* 0x000ea20000100800 */
[----:B------:R-:W-:Y:S01]  /*ec00*/  VIADD R7, R0, 0xffffffff ;  /* 0xffffffff00077836 */ /* 0x000fe20000000000 */
[----:B--2---:R-:W-:-:S13]  /*ec10*/  ISETP.NE.AND P1, PT, R3, RZ, PT ;  /* 0x000000ff0300720c */ /* 0x004fda0003f25270 */
[----:B------:R-:W-:Y:S05]  /*ec20*/  @!P1 BRA `(.L_x_2347) ;  /* 0x0000000000549947 */ /* 0x000fea0003800000 */
[----:B------:R-:W2:Y:S01]  /*ec30*/  LDL R12, [R1+0x8] ;  /* 0x00000800010c7983 */ /* 0x000ea20000100800 */
[----:B0-----:R-:W0:Y:S01]  /*ec40*/  LDC R9, c[0x0][0x43c] ;  /* 0x00010f00ff097b82 */ /* 0x001e220000000800 */
[----:B------:R-:W-:Y:S02]  /*ec50*/  ULDC.64 UR4, c[0x0][0x428] ;  /* 0x00010a0000047ab9 */ /* 0x000fe40000000a00 */
[----:B------:R-:W3:Y:S01]  /*ec60*/  LDL R11, [R1] ;  /* 0x00000000010b7983 */ /* 0x000ee20000100800 */
[----:B------:R-:W-:Y:S01]  /*ec70*/  ULDC.64 UR6, c[0x0][0x208] ;  /* 0x0000820000067ab9 */ /* 0x000fe20000000a00 */
        /* <DEDUP_REMOVED lines=16> */
.L_x_2347:
[----:B------:R-:W-:Y:S01]  /*ed80*/  IMAD R2, R18, 0x8, R17 ;  /* 0x0000000812027824 */ /* 0x000fe200078e0211 */
[----:B------:R-:W-:Y:S01]  /*ed90*/  SHF.L.U32 R3, R10, 0x1f, RZ ;  /* 0x0000001f0a037819 */ /* 0x000fe200000006ff */
[----:B------:R-:W-:Y:S03]  /*eda0*/  BSSY B2, `(.L_x_2348) ;  /* 0x0000003000027945 */ /* 0x000fe60003800000 */
[----:B------:R-:W3:Y:S02]  /*edb0*/  SYNCS.PHASECHK.TRANS64.TRYWAIT P0, [R2+URZ+0x34840], R3 ;  /* 0x03484003020075a7 */ /* 0x000ee4000800017f */
[----:B---3--:R-:W-:Y:S05]  /*edc0*/  @!P0 BRA `(.L_x_2349) ;  /* 0x0000002000e08947 */ /* 0x008fea0003800000 */
.L_x_2417:
[----:B------:R-:W-:Y:S05]  /*edd0*/  BSYNC B2 ;  /* 0x0000000000027941 */ /* 0x000fea0003800000 */
.L_x_2348:
[----:B0-2---:R-:W0:Y:S01]  /*ede0*/  S2R R9, SR_TID.X ;  /* 0x0000000000097919 */ /* 0x005e220000002100 */
[----:B------:R-:W-:Y:S01]  /*edf0*/  BSSY B2, `(.L_x_2350) ;  /* 0x000000b000027945 */ /* 0x000fe20003800000 */
[----:B0-----:R-:W-:-:S04]  /*ee00*/  LOP3.LUT R9, R9, 0x7f, RZ, 0xc0, !PT ;  /* 0x0000007f09097812 */ /* 0x001fc800078ec0ff */
[----:B------:R-:W-:-:S13]  /*ee10*/  ISETP.NE.AND P1, PT, R9, RZ, PT ;  /* 0x000000ff0900720c */ /* 0x000fda0003f25270 */
[----:B------:R-:W-:Y:S05]  /*ee20*/  @P1 BRA `(.L_x_2351) ;  /* 0x00000000001c1947 */ /* 0x000fea0003800000 */
[----:B------:R-:W0:Y:S01]  /*ee30*/  S2R R9, SR_TID.X ;  /* 0x0000000000097919 */ /* 0x000e220000002100 */
[----:B---3--:R-:W-:-:S04]  /*ee40*/  IMAD.MOV.U32 R3, RZ, RZ, 0xc000 ;  /* 0x0000c000ff037424 */ /* 0x008fc800078e00ff */
[----:B------:R2:W-:Y:S01]  /*ee50*/  SYNCS.ARRIVE.TRANS64 RZ, [R2+URZ+0x34830], R3 ;  /* 0x0348300302ff79a7 */ /* 0x0005e2000800003f */
[----:B0-----:R-:W-:-:S04]  /*ee60*/  LOP3.LUT R9, R9, 0x1f, RZ, 0xc0, !PT ;  /* 0x0000001f09097812 */ /* 0x001fc800078ec0ff */
[----:B------:R-:W-:-:S13]  /*ee70*/  ISETP.NE.AND P0, PT, R9, RZ, PT ;  /* 0x000000ff0900720c */ /* 0x000fda0003f05270 */
[----:B--2---:R-:W-:Y:S05]  /*ee80*/  @!P0 BRA `(.L_x_2351) ;  /* 0x0000000000048947 */ /* 0x004fea0003800000 */
[----:B------:R-:W-:Y:S01]  /*ee90*/  BPT.TRAP 0x1 ;  /* 0x000000040000795c */ /* 0x000fe20000300000 */
.L_x_2351:
[----:B------:R-:W-:Y:S05]  /*eea0*/  BSYNC B2 ;  /* 0x0000000000027941 */ /* 0x000fea0003800000 */
.L_x_2350:
[----:B------:R-:W-:Y:S01]  /*eeb0*/  IMAD.MOV.U32 R12, RZ, RZ, RZ ;  /* 0x000000ffff0c7224 */ /* 0x000fe200078e00ff */
[----:B------:R-:W-:Y:S01]  /*eec0*/  UIADD3 UR4, UP0, UR38, 0x370, URZ ;  /* 0x0000037026047890 */ /* 0x000fe2000ff1e03f */
[C---:B---3--:R-:W-:Y:S01]  /*eed0*/  IMAD R3, R18.reuse, 0x8, R6 ;  /* 0x0000000812037824 */ /* 0x048fe200078e0206 */
        /* <DEDUP_REMOVED lines=9> */
.L_x_2352:
        /* <DEDUP_REMOVED lines=16> */
.L_x_2353:
        /* <DEDUP_REMOVED lines=15> */
.L_x_2354:
        /* <DEDUP_REMOVED lines=15> */
.L_x_2418:
[----:B------:R-:W-:Y:S05]  /*f250*/  BSYNC B2 ;  /* 0x0000000000027941 */ /* 0x000fea0003800000 */
.L_x_2355:
        /* <DEDUP_REMOVED lines=11> */
.L_x_2358:
[----:B------:R-:W-:Y:S05]  /*f310*/  BSYNC B2 ;  /* 0x0000000000027941 */ /* 0x000fea0003800000 */
.L_x_2357:
[----:B------:R-:W-:Y:S01]  /*f320*/  R2UR UR10, R12 ;  /* 0x000000000c0a72ca */ /* 0x000fe200000e0000 */
[----:B------:R-:W-:Y:S01]  /*f330*/  IMAD R4, R4, 0x8000, R17 ;  /* 0x0000800004047824 */ /* 0x000fe200078e0211 */
[----:B------:R-:W-:Y:S01]  /*f340*/  R2UR UR6, R10 ;  /* 0x000000000a0672ca */ /* 0x000fe200000e0000 */
[----:B------:R-:W-:Y:S01]  /*f350*/  UIADD3 UR4, UP0, UR38, 0x470, URZ ;  /* 0x0000047026047890 */ /* 0x000fe2000ff1e03f */
[----:B------:R-:W-:Y:S01]  /*f360*/  R2UR UR7, R11 ;  /* 0x000000000b0772ca */ /* 0x000fe200000e0000 */
[----:B------:R-:W-:Y:S01]  /*f370*/  IMAD.SHL.U32 R3, R19, 0x80, RZ ;  /* 0x0000008013037824 */ /* 0x000fe200078e00ff */
[----:B------:R-:W-:Y:S01]  /*f380*/  PLOP3.LUT P0, PT, PT, PT, PT, 0x80, 0x0 ;  /* 0x000000000000781c */ /* 0x000fe20003f0f070 */
[----:B0-----:R-:W-:Y:S01]  /*f390*/  VIADD R2, R2, 0x50 ;  /* 0x0000005002027836 */ /* 0x001fe20000000000 */
[----:B------:R-:W-:Y:S01]  /*f3a0*/  UIADD3.X UR5, URZ, UR39, URZ, UP0, !UPT ;  /* 0x000000273f057290 */ /* 0x000fe200087fe43f */
[----:B------:R-:W-:-:S11]  /*f3b0*/  VIADD R5, R4, 0x400 ;  /* 0x0000040004057836 */ /* 0x000fd60000000000 */
.L_x_2359:
        /* <DEDUP_REMOVED lines=15> */
.L_x_2360:
        /* <DEDUP_REMOVED lines=12> */
.L_x_2346:
[----:B------:R-:W-:Y:S05]  /*f570*/  BSYNC B1 ;  /* 0x0000000000017941 */ /* 0x000fea0003800000 */
.L_x_2345:
[C---:B------:R-:W-:Y:S01]  /*f580*/  ISETP.GT.AND P0, PT, R0.reuse, 0x1, PT ;  /* 0x000000010000780c */ /* 0x040fe20003f04270 */
[----:B------:R-:W-:-:S12]  /*f590*/  VIADD R0, R0, 0xfffffffe ;  /* 0xfffffffe00007836 */ /* 0x000fd80000000000 */
[----:B------:R-:W-:Y:S05]  /*f5a0*/  @P0 BRA `(.L_x_2361) ;  /* 0xffffffe800d80947 */ /* 0x000fea000383ffff */
.L_x_2328:
[----:B------:R-:W-:Y:S05]  /*f5b0*/  BSYNC B0 ;  /* 0x0000000000007941 */ /* 0x000fea0003800000 */
.L_x_2310:
[----:B0-----:R-:W0:Y:S01]  /*f5c0*/  S2R R0, SR_TID.X ;  /* 0x0000000000007919 */ /* 0x001e220000002100 */
[----:B------:R-:W-:Y:S01]  /*f5d0*/  BSSY B0, `(.L_x_2362) ;  /* 0x0000012000007945 */ /* 0x000fe20003800000 */
[----:B0-----:R-:W-:-:S04]  /*f5e0*/  LOP3.LUT R6, R0, 0x7f, RZ, 0xc0, !PT ;  /* 0x0000007f00067812 */ /* 0x001fc800078ec0ff */
[----:B------:R-:W-:-:S13]  /*f5f0*/  ISETP.NE.AND P1, PT, R6, RZ, PT ;  /* 0x000000ff0600720c */ /* 0x000fda0003f25270 */
[----:B------:R-:W-:Y:S05]  /*f600*/  @P1 BRA `(.L_x_2363) ;  /* 0x0000000000381947 */ /* 0x000fea0003800000 */
[----:B------:R-:W0:Y:S01]  /*f610*/  S2R R3, SR_LANEID ;  /* 0x0000000000037919 */ /* 0x000e220000000000 */
[----:B------:R-:W-:Y:S01]  /*f620*/  VOTEU.ANY UR4, UPT, PT ;  /* 0x0000000000047886 */ /* 0x000fe200038e0100 */
[----:B------:R-:W2:Y:S01]  /*f630*/  LDC.64 R4, c[0x0][0xc80] ;  /* 0x00032000ff047b82 */ /* 0x000ea20000000a00 */
[----:B------:R-:W0:Y:S01]  /*f640*/  FLO.U32 R0, UR4 ;  /* 0x0000000400007d00 */ /* 0x000e2200080e0000 */
[----:B------:R-:W-:-:S07]  /*f650*/  ULDC.64 UR6, c[0x0][0x208] ;  /* 0x0000820000067ab9 */ /* 0x000fce0000000a00 */
[----:B------:R-:W2:Y:S01]  /*f660*/  POPC R2, UR4 ;  /* 0x0000000400027d09 */ /* 0x000ea20008000000 */
[----:B0-----:R-:W-:-:S13]  /*f670*/  ISETP.EQ.U32.AND P0, PT, R0, R3, PT ;  /* 0x000000030000720c */ /* 0x001fda0003f02070 */
[----:B--2---:R-:W2:Y:S01]  /*f680*/  @P0 ATOMG.E.ADD.STRONG.GPU PT, R5, desc[UR6][R4.64], R2 ;  /* 0x00000002040509a8 */ /* 0x004ea200081ee1c6 */
[----:B------:R-:W0:Y:S02]  /*f690*/  S2R R3, SR_LTMASK ;  /* 0x0000000000037919 */ /* 0x000e240000003900 */
[----:B0-----:R-:W-:-:S06]  /*f6a0*/  LOP3.LUT R3, R3, UR4, RZ, 0xc0, !PT ;  /* 0x0000000403037c12 */ /* 0x001fcc000f8ec0ff */
[----:B------:R-:W0:Y:S01]  /*f6b0*/  POPC R3, R3 ;  /* 0x0000000300037309 */ /* 0x000e220000000000 */
[----:B--2---:R-:W0:Y:S02]  /*f6c0*/  SHFL.IDX PT, R0, R5, R0, 0x1f ;  /* 0x00001f0005007589 */ /* 0x004e2400000e0000 */
[----:B0-----:R-:W-:-:S05]  /*f6d0*/  IADD3 R0, R0, UR43, R3 ;  /* 0x0000002b00007c10 */ /* 0x001fca000fffe003 */
[----:B------:R0:W-:Y:S02]  /*f6e0*/  STL [R1+0x18], R0 ;  /* 0x0000180001007387 */ /* 0x0001e40000100800 */
.L_x_2363:
[----:B------:R-:W-:Y:S05]  /*f6f0*/  BSYNC B0 ;  /* 0x0000000000007941 */ /* 0x000fea0003800000 */
.L_x_2362:
[----:B0-----:R-:W2:Y:S01]  /*f700*/  LDL.LU R0, [R1+0xc] ;  /* 0x00000c0001007983 */ /* 0x001ea20000300800 */
[----:B------:R-:W-:Y:S01]  /*f710*/  BSSY B0, `(.L_x_2364) ;  /* 0x0000038000007945 */ /* 0x000fe20003800000 */
[----:B--2---:R-:W-:-:S13]  /*f720*/  ISETP.NE.AND P0, PT, R0, RZ, PT ;  /* 0x000000ff0000720c */ /* 0x004fda0003f05270 */
        /* <DEDUP_REMOVED lines=8> */
.L_x_2419:
[----:B------:R-:W-:Y:S05]  /*f7b0*/  BSYNC B1 ;  /* 0x0000000000017941 */ /* 0x000fea0003800000 */
.L_x_2366:
        /* <DEDUP_REMOVED lines=9> */
.L_x_2369:
[----:B------:R-:W-:Y:S05]  /*f850*/  BSYNC B1 ;  /* 0x0000000000017941 */ /* 0x000fea0003800000 */
.L_x_2368:
[----:B------:R-:W-:Y:S01]  /*f860*/  IMAD R2, R18, 0x8000, R17 ;  /* 0x0000800012027824 */ /* 0x000fe200078e0211 */
[----:B------:R-:W-:Y:S01]  /*f870*/  UIADD3 UR4, UP0, UR38, 0x470, URZ ;  /* 0x0000047026047890 */ /* 0x000fe2000ff1e03f */
[----:B------:R-:W-:Y:S01]  /*f880*/  IMAD.SHL.U32 R19, R19, 0x80, RZ ;  /* 0x0000008013137824 */ /* 0x000fe200078e00ff */
[----:B------:R-:W-:Y:S01]  /*f890*/  PLOP3.LUT P0, PT, PT, PT, PT, 0x80, 0x0 ;  /* 0x000000000000781c */ /* 0x000fe20003f0f070 */
[----:B0-----:R-:W-:Y:S01]  /*f8a0*/  VIADD R0, R0, 0x34850 ;  /* 0x0003485000007836 */ /* 0x001fe20000000000 */
[----:B------:R-:W-:Y:S01]  /*f8b0*/  UIADD3.X UR5, URZ, UR39, URZ, UP0, !UPT ;  /* 0x000000273f057290 */ /* 0x000fe200087fe43f */
[----:B------:R-:W-:Y:S01]  /*f8c0*/  VIADD R3, R2, 0x400 ;  /* 0x0000040002037836 */ /* 0x000fe20000000000 */
[----:B------:R-:W-:Y:S01]  /*f8d0*/  UMOV UR6, 0x0 ;  /* 0x0000000000067882 */ /* 0x000fe20000000000 */
[----:B------:R-:W-:Y:S01]  /*f8e0*/  UMOV UR7, 0x14f00000 ;  /* 0x14f0000000077882 */ /* 0x000fe20000000000 */
[----:B------:R-:W-:-:S08]  /*f8f0*/  UMOV UR10, URZ ;  /* 0x0000003f000a7c82 */ /* 0x000fd00008000000 */
.L_x_2370:
        /* <DEDUP_REMOVED lines=15> */
.L_x_2371:
        /* <DEDUP_REMOVED lines=10> */
.L_x_2365:
[----:B------:R-:W-:Y:S05]  /*fa90*/  BSYNC B0 ;  /* 0x0000000000007941 */ /* 0x000fea0003800000 */
.L_x_2364:
[----:B------:R-:W2:Y:S01]  /*faa0*/  LDL.LU R3, [R1+0x4] ;  /* 0x0000040001037983 */ /* 0x000ea20000300800 */
[----:B------:R-:W-:-:S05]  /*fab0*/  VIADD R18, R18, 0x1 ;  /* 0x0000000112127836 */ /* 0x000fca0000000000 */
[----:B------:R-:W-:-:S04]  /*fac0*/  ISETP.NE.AND P0, PT, R18, 0x2, PT ;  /* 0x000000021200780c */ /* 0x000fc80003f05270 */
[----:B------:R-:W-:Y:S02]  /*fad0*/  SEL R0, RZ, 0x1, P0 ;  /* 0x00000001ff007807 */ /* 0x000fe40000000000 */
[----:B------:R-:W-:Y:S02]  /*fae0*/  SEL R18, R18, RZ, P0 ;  /* 0x000000ff12127207 */ /* 0x000fe40000000000 */
[----:B--2---:R-:W-:-:S05]  /*faf0*/  LOP3.LUT R3, R3, R0, RZ, 0x3c, !PT ;  /* 0x0000000003037212 */ /* 0x004fca00078e3cff */
[----:B------:R2:W-:Y:S02]  /*fb00*/  STL [R1+0x4], R3 ;  /* 0x0000040301007387 */ /* 0x0005e40000100800 */
.L_x_2290:
[----:B------:R-:W-:Y:S05]  /*fb10*/  BSYNC B7 ;  /* 0x0000000000077941 */ /* 0x000fea0003800000 */
.L_x_2288:
[----:B0-----:R-:W3:Y:S04]  /*fb20*/  LDL R0, [R1+0x20] ;  /* 0x0000200001007983 */ /* 0x001ee80000100800 */
[----:B------:R0:W5:Y:S01]  /*fb30*/  LDL R2, [R1+0x18] ;  /* 0x0000180001027983 */ /* 0x0001620000100800 */
[----:B---3--:R-:W-:-:S13]  /*fb40*/  ISETP.NE.AND P0, PT, R0, RZ, PT ;  /* 0x000000ff0000720c */ /* 0x008fda0003f05270 */
[----:B0-----:R-:W-:Y:S05]  /*fb50*/  @!P0 BRA `(.L_x_2372) ;  /* 0x0000000000288947 */ /* 0x001fea0003800000 */
[----:B------:R-:W-:Y:S05]  /*fb60*/  WARPSYNC.ALL ;  /* 0x0000000000007948 */ /* 0x000fea0003800000 */
[----:B------:R-:W0:Y:S08]  /*fb70*/  S2UR UR5, SR_CgaCtaId ;  /* 0x00000000000579c3 */ /* 0x000e300000008800 */
[----:B------:R-:W-:Y:S06]  /*fb80*/  BAR.SYNC.DEFER_BLOCKING 0x5, 0x180 ;  /* 0x0146000000007b1d */ /* 0x000fec0000010000 */
[----:B------:R-:W-:-:S02]  /*fb90*/  UMOV UR4, 0x400 ;  /* 0x0000040000047882 */ /* 0x000fc40000000000 */
[----:B0-----:R-:W-:-:S06]  /*fba0*/  ULEA UR4, UR5, UR4, 0x18 ;  /* 0x0000000405047291 */ /* 0x001fcc000f8ec03f */
[----:B------:R-:W-:-:S05]  /*fbb0*/  IMAD.U32 R17, RZ, RZ, UR4 ;  /* 0x00000004ff117e24 */ /* 0x000fca000f8e00ff */
[----:B-----5:R-:W0:Y:S04]  /*fbc0*/  LDS R2, [R17+0x348d0] ;  /* 0x0348d00011027984 */ /* 0x020e280000000800 */
[----:B0-----:R0:W-:Y:S01]  /*fbd0*/  STL [R1+0x18], R2 ;  /* 0x0000180201007387 */ /* 0x0011e20000100800 */
[----:B------:R-:W-:Y:S06]  /*fbe0*/  BAR.ARV 0x4, 0x180 ;  /* 0x0106000000007b1d */ /* 0x000fec0000002000 */
[----:B------:R-:W-:Y:S05]  /*fbf0*/  BRA `(.L_x_2373) ;  /* 0x00000000002c7947 */ /* 0x000fea0003800000 */
.L_x_2372:
[----:B------:R-:W-:-:S03]  /*fc00*/  UMOV UR4, 0xffffffff ;  /* 0xffffffff00047882 */ /* 0x000fc60000000000 */
[----:B------:R-:W-:Y:S05]  /*fc10*/  BRA.DIV UR4, `(.L_x_2374) ;  /* 0x0000001604887947 */ /* 0x000fea000b800000 */
[----:B-----5:R0:W3:Y:S02]  /*fc20*/  SHFL.IDX PT, R14, R2, RZ, 0x1f ;  /* 0x00001fff020e7589 */ /* 0x0200e400000e0000 */
.L_x_2422:
[----:B--2---:R-:W2:Y:S01]  /*fc30*/  @!P1 S2R R3, SR_CgaCtaId ;  /* 0x0000000000039919 */ /* 0x004ea20000008800 */
[----:B------:R-:W-:Y:S05]  /*fc40*/  WARPSYNC.ALL ;  /* 0x0000000000007948 */ /* 0x000fea0003800000 */
[----:B------:R-:W-:Y:S01]  /*fc50*/  BAR.SYNC.DEFER_BLOCKING 0x4, 0x180 ;  /* 0x0106000000007b1d */ /* 0x000fe20000010000 */
[----:B------:R-:W-:-:S05]  /*fc60*/  @!P1 MOV R0, 0x400 ;  /* 0x0000040000009802 */ /* 0x000fca0000000f00 */
[----:B---3--:R3:W-:Y:S01]  /*fc70*/  STL [R1+0x18], R14 ;  /* 0x0000180e01007387 */ /* 0x0087e20000100800 */
[----:B--2---:R-:W-:-:S05]  /*fc80*/  @!P1 LEA R17, R3, R0, 0x18 ;  /* 0x0000000003119211 */ /* 0x004fca00078ec0ff */
[----:B------:R3:W-:Y:S01]  /*fc90*/  @!P1 STS [R17+0x348d0], R2 ;  /* 0x0348d00211009388 */ /* 0x0007e20000000800 */
[----:B------:R-:W-:Y:S06]  /*fca0*/  BAR.ARV 0x5, 0x180 ;  /* 0x0146000000007b1d */ /* 0x000fec0000002000 */
.L_x_2373:
[----:B------:R-:W4:Y:S01]  /*fcb0*/  LDL R0, [R1+0x18] ;  /* 0x0000180001007983 */ /* 0x000f220000100800 */
[----:B------:R-:W-:Y:S02]  /*fcc0*/  ULDC UR4, c[0x0][0xc38] ;  /* 0x00030e0000047ab9 */ /* 0x000fe40000000800 */
[----:B----4-:R-:W-:-:S13]  /*fcd0*/  ISETP.GE.AND P0, PT, R0, UR4, PT ;  /* 0x0000000400007c0c */ /* 0x010fda000bf06270 */
[----:B------:R-:W-:Y:S05]  /*fce0*/  @!P0 BRA `(.L_x_2375) ;  /* 0xffffffbc000c8947 */ /* 0x000fea000383ffff */
.L_x_2285:
[----:B-1----:R-:W4:Y:S01]  /*fcf0*/  LDL.LU R0, [R1+0x1c] ;  /* 0x00001c0001007983 */ /* 0x002f220000300800 */
[----:B------:R-:W-:Y:S01]  /*fd00*/  BSSY B0, `(.L_x_2376) ;  /* 0x000000b000007945 */ /* 0x000fe20003800000 */
[----:B------:R-:W1:Y:S01]  /*fd10*/  S2R R5, SR_CgaCtaId ;  /* 0x0000000000057919 */ /* 0x000e620000008800 */
[----:B----4-:R-:W-:-:S05]  /*fd20*/  VIADD R0, R0, 0x1 ;  /* 0x0000000100007836 */ /* 0x010fca0000000000 */
[----:B0--3--:R-:W-:-:S04]  /*fd30*/  LEA.HI R2, R0, R0, RZ, 0x1 ;  /* 0x0000000000027211 */ /* 0x009fc800078f08ff */
[----:B--2---:R-:W-:-:S05]  /*fd40*/  LOP3.LUT R3, R2, 0xfffffffe, RZ, 0xc0, !PT ;  /* 0xfffffffe02037812 */ /* 0x004fca00078ec0ff */
[----:B------:R-:W-:Y:S01]  /*fd50*/  IMAD.IADD R3, R0, 0x1, -R3 ;  /* 0x0000000100037824 */ /* 0x000fe200078e0a03 */
[----:B------:R-:W-:-:S04]  /*fd60*/  MOV R0, 0x400 ;  /* 0x0000040000007802 */ /* 0x000fc80000000f00 */
[----:B-1----:R-:W-:Y:S02]  /*fd70*/  LEA R0, R5, R0, 0x18 ;  /* 0x0000000005007211 */ /* 0x002fe400078ec0ff */
[----:B------:R-:W-:-:S04]  /*fd80*/  SHF.L.U32 R3, R3, 0x1f, RZ ;  /* 0x0000001f03037819 */ /* 0x000fc800000006ff */
[----:B------:R-:W0:Y:S02]  /*fd90*/  SYNCS.PHASECHK.TRANS64.TRYWAIT P0, [R0+URZ+0x34820], R3 ;  /* 0x03482003000075a7 */ /* 0x000e24000800017f */
[----:B0-----:R-:W-:Y:S05]  /*fda0*/  @!P0 BRA `(.L_x_2377) ;  /* 0x00000014004c8947 */ /* 0x001fea0003800000 */
.L_x_2423:
[----:B------:R-:W-:Y:S05]  /*fdb0*/  BSYNC B0 ;  /* 0x0000000000007941 */ /* 0x000fea0003800000 */
.L_x_2376:
[----:B------:R-:W-:-:S03]  /*fdc0*/  UMOV UR4, 0xffffffff ;  /* 0xffffffff00047882 */ /* 0x000fc60000000000 */
[----:B------:R-:W-:Y:S05]  /*fdd0*/  BRA.DIV UR4, `(.L_x_2378) ;  /* 0x0000001604547947 */ /* 0x000fea000b800000 */
[----:B------:R-:W1:Y:S02]  /*fde0*/  S2R R2, SR_TID.X ;  /* 0x0000000000027919 */ /* 0x000e640000002100 */
[----:B-1----:R-:W-:-:S04]  /*fdf0*/  SHF.R.U32.HI R2, RZ, 0x5, R2 ;  /* 0x00000005ff027819 */ /* 0x002fc80000011602 */
[----:B------:R-:W-:-:S05]  /*fe00*/  LOP3.LUT R2, R2, 0x3, RZ, 0xc0, !PT ;  /* 0x0000000302027812 */ /* 0x000fca00078ec0ff */
[----:B------:R1:W2:Y:S02]  /*fe10*/  SHFL.IDX PT, R14, R2, RZ, 0x1f ;  /* 0x00001fff020e7589 */ /* 0x0002a400000e0000 */
.L_x_2426:
[----:B--2---:R-:W-:Y:S01]  /*fe20*/  ISETP.NE.AND P0, PT, R14, RZ, PT ;  /* 0x000000ff0e00720c */ /* 0x004fe20003f05270 */
[----:B------:R-:W-:-:S12]  /*fe30*/  BSSY B0, `(.L_x_2379) ;  /* 0x0000027000007945 */ /* 0x000fd80003800000 */
[----:B------:R-:W-:Y:S05]  /*fe40*/  @P0 BRA `(.L_x_2380) ;  /* 0x0000000000940947 */ /* 0x000fea0003800000 */
[----:B------:R-:W-:-:S03]  /*fe50*/  UMOV UR4, 0xffffffff ;  /* 0xffffffff00047882 */ /* 0x000fc60000000000 */
[----:B------:R-:W-:Y:S05]  /*fe60*/  BRA.DIV UR4, `(.L_x_2381) ;  /* 0x0000001604647947 */ /* 0x000fea000b800000 */
[----:B------:R-:W-:-:S13]  /*fe70*/  ELECT P6, URZ, PT ;  /* 0x00000000003f782f */ /* 0x000fda00038c0000 */
.L_x_2429:
        /* <DEDUP_REMOVED lines=8> */
.L_x_2382:
        /* <DEDUP_REMOVED lines=13> */
.L_x_2430:
[----:B------:R-:W1:Y:S02]  /*ffd0*/  SYNCS.PHASECHK.TRANS64.TRYWAIT P0, [R3+URZ], R2 ;  /* 0x00000002030075a7 */ /* 0x000e64000800017f */
[----:B-1----:R-:W-:Y:S05]  /*ffe0*/  @!P0 BRA `(.L_x_2384) ;  /* 0x0000001400388947 */ /* 0x002fea0003800000 */
.L_x_2431:
[----:B------:R-:W-:Y:S05]  /*fff0*/  @!P2 BRA `(.L_x_2385) ;  /* 0x000000000004a947 */ /* 0x000fea0003800000 */
[----:B------:R-:W-:Y:S01]  /*10000*/  BPT.TRAP 0x1 ;  /* 0x000000040000795c */ /* 0x000fe20000300000 */
.L_x_2385:
[----:B-1----:R-:W-:-:S04]  /*10010*/  VIADD R3, R0, 0x34860 ;  /* 0x0003486000037836 */ /* 0x002fc80000000000 */
[----:B------:R-:W-:-:S04]  /*10020*/  IMAD R18, R18, 0x8, R3 ;  /* 0x0000000812127824 */ /* 0x000fc800078e0203 */
[----:B------:R-:W1:Y:S02]  /*10030*/  SYNCS.PHASECHK.TRANS64.TRYWAIT P0, [R18+URZ], R5 ;  /* 0x00000005120075a7 */ /* 0x000e64000800017f */
[----:B-1----:R-:W-:Y:S05]  /*10040*/  @!P0 BRA `(.L_x_2386) ;  /* 0x0000001400348947 */ /* 0x002fea0003800000 */
.L_x_2432:
[----:B------:R-:W-:-:S07]  /*10050*/  IMAD R3, R4, 0x8, R3 ;  /* 0x0000000804037824 */ /* 0x000fce00078e0203 */
.L_x_2387:
[----:B--2---:R2:W3:Y:S02]  /*10060*/  SYNCS.PHASECHK.TRANS64.TRYWAIT P0, [R3+URZ], R2 ;  /* 0x00000002030075a7 */ /* 0x0044e4000800017f */
[----:B---3--:R-:W-:Y:S05]  /*10070*/  @!P0 NANOSLEEP.SYNCS 0x989680 ;  /* 0x009896800000895d */ /* 0x008fea0003900000 */
[----:B------:R-:W3:Y:S02]  /*10080*/  @!P0 SYNCS.PHASECHK.TRANS64 P0, [R3+URZ], R2 ;  /* 0x00000002030085a7 */ /* 0x000ee4000800007f */
[----:B---3--:R-:W-:Y:S05]  /*10090*/  @!P0 BRA `(.L_x_2387) ;  /* 0xfffffffc00f08947 */ /* 0x008fea000383ffff */
.L_x_2380:
[----:B------:R-:W-:Y:S05]  /*100a0*/  BSYNC B0 ;  /* 0x0000000000007941 */ /* 0x000fea0003800000 */
.L_x_2379:
[----:B------:R-:W-:Y:S05]  /*100b0*/  EXIT ;  /* 0x000000000000794d */ /* 0x000fea0003800000 */
.L_x_2238:
[----:B0-----:R-:W-:-:S04]  /*100c0*/  IMAD.U32 R3, RZ, RZ, UR38 ;  /* 0x00000026ff037e24 */ /* 0x001fc8000f8e00ff */
[----:B------:R0:W1:Y:S03]  /*100d0*/  SYNCS.PHASECHK.TRANS64.TRYWAIT P1, [R3+URZ+0x34800], R0 ;  /* 0x03480000030075a7 */ /* 0x000066000802017f */
[----:B-1----:R-:W-:Y:S05]  /*100e0*/  @!P1 NANOSLEEP.SYNCS 0x989680 ;  /* 0x009896800000995d */ /* 0x002fea0003900000 */
[----:B------:R-:W1:Y:S02]  /*100f0*/  @!P1 SYNCS.PHASECHK.TRANS64 P1, [R3+URZ+0x34800], R0 ;  /* 0x03480000030095a7 */ /* 0x000e64000802007f */
[----:B-1----:R-:W-:Y:S05]  /*10100*/  @!P1 BRA `(.L_x_2238) ;  /* 0xfffffffc00ec9947 */ /* 0x002fea000383ffff */
[----:B------:R-:W-:Y:S05]  /*10110*/  BRA `(.L_x_2388) ;  /* 0xffffff1400887947 */ /* 0x000fea000383ffff */
.L_x_2242:
[----:B-1----:R1:W2:Y:S02]  /*10120*/  SYNCS.PHASECHK.TRANS64.TRYWAIT P2, [R2+URZ+0x34830], R3 ;  /* 0x03483003020075a7 */ /* 0x0022a4000804017f */
[----:B--2---:R-:W-:Y:S05]  /*10130*/  @!P2 NANOSLEEP.SYNCS 0x989680 ;  /* 0x009896800000a95d */ /* 0x004fea0003900000 */
[----:B------:R-:W2:Y:S02]  /*10140*/  @!P2 SYNCS.PHASECHK.TRANS64 P2, [R2+URZ+0x34830], R3 ;  /* 0x034830030200a5a7 */ /* 0x000ea4000804007f */
[----:B--2---:R-:W-:Y:S05]  /*10150*/  @!P2 BRA `(.L_x_2242) ;  /* 0xfffffffc00f0a947 */ /* 0x004fea000383ffff */
[----:B------:R-:W-:Y:S05]  /*10160*/  BRA `(.L_x_2241) ;  /* 0xffffff1400ac7947 */ /* 0x000fea000383ffff */
.L_x_2247:
[----:B-1----:R-:W-:-:S04]  /*10170*/  IMAD.U32 R7, RZ, RZ, UR7 ;  /* 0x00000007ff077e24 */ /* 0x002fc8000f8e00ff */
[----:B------:R1:W2:Y:S03]  /*10180*/  SYNCS.PHASECHK.TRANS64.TRYWAIT P3, [R7+URZ+0x34830], R0 ;  /* 0x03483000070075a7 */ /* 0x0002a6000806017f */
[----:B--2---:R-:W-:Y:S05]  /*10190*/  @!P3 NANOSLEEP.SYNCS 0x989680 ;  /* 0x009896800000b95d */ /* 0x004fea0003900000 */
[----:B------:R-:W2:Y:S02]  /*101a0*/  @!P3 SYNCS.PHASECHK.TRANS64 P3, [R7+URZ+0x34830], R0 ;  /* 0x034830000700b5a7 */ /* 0x000ea4000806007f */
[----:B--2---:R-:W-:Y:S05]  /*101b0*/  @!P3 BRA `(.L_x_2247) ;  /* 0xfffffffc00ecb947 */ /* 0x004fea000383ffff */
[----:B------:R-:W-:Y:S05]  /*101c0*/  BRA `(.L_x_2246) ;  /* 0xffffff3c00587947 */ /* 0x000fea000383ffff */
.L_x_2251:
[----:B-1----:R-:W-:-:S04]  /*101d0*/  IMAD.U32 R3, RZ, RZ, UR10 ;  /* 0x0000000aff037e24 */ /* 0x002fc8000f8e00ff */
[----:B------:R1:W2:Y:S03]  /*101e0*/  SYNCS.PHASECHK.TRANS64.TRYWAIT P3, [R3+URZ+0x34850], R0 ;  /* 0x03485000030075a7 */ /* 0x0002a6000806017f */
[----:B--2---:R-:W-:Y:S05]  /*101f0*/  @!P3 NANOSLEEP.SYNCS 0x989680 ;  /* 0x009896800000b95d */ /* 0x004fea0003900000 */
[----:B------:R-:W2:Y:S02]  /*10200*/  @!P3 SYNCS.PHASECHK.TRANS64 P3, [R3+URZ+0x34850], R0 ;  /* 0x034850000300b5a7 */ /* 0x000ea4000806007f */
[----:B--2---:R-:W-:Y:S05]  /*10210*/  @!P3 BRA `(.L_x_2251) ;  /* 0xfffffffc00ecb947 */ /* 0x004fea000383ffff */
[----:B------:R-:W-:Y:S05]  /*10220*/  BRA `(.L_x_2250) ;  /* 0xffffff4400987947 */ /* 0x000fea000383ffff */
.L_x_2257:
[----:B-1----:R-:W-:-:S04]  /*10230*/  IMAD.U32 R7, RZ, RZ, UR7 ;  /* 0x00000007ff077e24 */ /* 0x002fc8000f8e00ff */
[----:B------:R1:W2:Y:S03]  /*10240*/  SYNCS.PHASECHK.TRANS64.TRYWAIT P2, [R7+URZ+0x34830], R0 ;  /* 0x03483000070075a7 */ /* 0x0002a6000804017f */
[----:B--2---:R-:W-:Y:S05]  /*10250*/  @!P2 NANOSLEEP.SYNCS 0x989680 ;  /* 0x009896800000a95d */ /* 0x004fea0003900000 */
[----:B------:R-:W2:Y:S02]  /*10260*/  @!P2 SYNCS.PHASECHK.TRANS64 P2, [R7+URZ+0x34830], R0 ;  /* 0x034830000700a5a7 */ /* 0x000ea4000804007f */
[----:B--2---:R-:W-:Y:S05]  /*10270*/  @!P2 BRA `(.L_x_2257) ;  /* 0xfffffffc00eca947 */ /* 0x004fea000383ffff */
[----:B------:R-:W-:Y:S05]  /*10280*/  BRA `(.L_x_2256) ;  /* 0xffffff6400e87947 */ /* 0x000fea000383ffff */
.L_x_2261:
[----:B-1----:R-:W-:-:S04]  /*10290*/  IMAD.U32 R3, RZ, RZ, UR11 ;  /* 0x0000000bff037e24 */ /* 0x002fc8000f8e00ff */
[----:B------:R1:W2:Y:S03]  /*102a0*/  SYNCS.PHASECHK.TRANS64.TRYWAIT P2, [R3+URZ+0x34850], R0 ;  /* 0x03485000030075a7 */ /* 0x0002a6000804017f */
[----:B--2---:R-:W-:Y:S05]  /*102b0*/  @!P2 NANOSLEEP.SYNCS 0x989680 ;  /* 0x009896800000a95d */ /* 0x004fea0003900000 */
[----:B------:R-:W2:Y:S02]  /*102c0*/  @!P2 SYNCS.PHASECHK.TRANS64 P2, [R3+URZ+0x34850], R0 ;  /* 0x034850000300a5a7 */ /* 0x000ea4000804007f */
[----:B--2---:R-:W-:Y:S05]  /*102d0*/  @!P2 BRA `(.L_x_2261) ;  /* 0xfffffffc00eca947 */ /* 0x004fea000383ffff */
[----:B------:R-:W-:Y:S05]  /*102e0*/  BRA `(.L_x_2260) ;  /* 0xffffff7000287947 */ /* 0x000fea000383ffff */
.L_x_2266:
[----:B-1----:R-:W-:-:S04]  /*102f0*/  IMAD.U32 R3, RZ, RZ, UR5 ;  /* 0x00000005ff037e24 */ /* 0x002fc8000f8e00ff */
[----:B------:R1:W2:Y:S03]  /*10300*/  SYNCS.PHASECHK.TRANS64.TRYWAIT P0, [R3+URZ+0x34850], R2 ;  /* 0x03485002030075a7 */ /* 0x0002a6000800017f */
[----:B--2---:R-:W-:Y:S05]  /*10310*/  @!P0 NANOSLEEP.SYNCS 0x989680 ;  /* 0x009896800000895d */ /* 0x004fea0003900000 */
[----:B------:R-:W2:Y:S02]  /*10320*/  @!P0 SYNCS.PHASECHK.TRANS64 P0, [R3+URZ+0x34850], R2 ;  /* 0x03485002030085a7 */ /* 0x000ea4000800007f */
[----:B--2---:R-:W-:Y:S05]  /*10330*/  @!P0 BRA `(.L_x_2266) ;  /* 0xfffffffc00ec8947 */ /* 0x004fea000383ffff */
[----:B------:R-:W-:Y:S05]  /*10340*/  BRA `(.L_x_2265) ;  /* 0xffffff8800fc7947 */ /* 0x000fea000383ffff */
.L_x_2296:
[----:B------:R-:W-:Y:S02]  /*10350*/  IMAD.MOV.U32 R13, RZ, RZ, R0 ;  /* 0x000000ffff0d7224 */ /* 0x000fe400078e0000 */
[----:B------:R-:W-:Y:S02]  /*10360*/  IMAD.MOV.U32 R12, RZ, RZ, RZ ;  /* 0x000000ffff0c7224 */ /* 0x000fe400078e00ff */
[----:B------:R-:W-:Y:S02]  /*10370*/  IMAD.MOV.U32 R11, RZ, RZ, 0x1f ;  /* 0x0000001fff0b7424 */ /* 0x000fe400078e00ff */
[----:B------:R-:W-:-:S07]  /*10380*/  IMAD.MOV.U32 R15, RZ, RZ, -0x1 ;  /* 0xffffffffff0f7424 */ /* 0x000fce00078e00ff */
[----:B0-----:R-:W-:Y:S05]  /*10390*/  WARPSYNC.COLLECTIVE R15, `(.L_x_2389) ;  /* 0x000000000f087348 */ /* 0x001fea0003c00000 */
[----:B------:R1:W2:Y:S02]  /*103a0*/  SHFL.IDX P6, R14, R13, R12, R11 ;  /* 0x0000000c0d0e7389 */ /* 0x0002a400000c000b */
[----:B012---:R-:W-:Y:S01]  /*103b0*/  ENDCOLLECTIVE ;  /* 0x000000000000791b */ /* 0x007fe20003800000 */
.L_x_2389:
[----:B------:R-:W-:Y:S05]  /*103c0*/  BRA `(.L_x_2390) ;  /* 0xffffffc000207947 */ /* 0x000fea000383ffff */
.L_x_2298:
[----:B------:R-:W-:Y:S01]  /*103d0*/  BSSY B0, `(.L_x_2391) ;  /* 0x0000006000007945 */ /* 0x000fe20003800000 */
[----:B------:R-:W-:-:S07]  /*103e0*/  IMAD.MOV.U32 R15, RZ, RZ, -0x1 ;  /* 0xffffffffff0f7424 */ /* 0x000fce00078e00ff */
[----:B01----:R-:W-:Y:S05]  /*103f0*/  WARPSYNC.COLLECTIVE R15, `(.L_x_2392) ;  /* 0x000000000f0c7348 */ /* 0x003fea0003c00000 */
[----:B------:R-:W-:Y:S02]  /*10400*/  ELECT P6, UR62, PT ;  /* 0x00000000003e782f */ /* 0x000fe400038c0000 */
[----:B------:R-:W-:Y:S01]  /*10410*/  MOV R14, UR62 ;  /* 0x0000003e000e7c02 */ /* 0x000fe20008000f00 */
[----:B01----:R-:W-:Y:S10]  /*10420*/  ENDCOLLECTIVE ;  /* 0x000000000000791b */ /* 0x003ff40003800000 */
.L_x_2392:
[----:B------:R-:W-:Y:S05]  /*10430*/  BSYNC B0 ;  /* 0x0000000000007941 */ /* 0x000fea0003800000 */
.L_x_2391:
[----:B------:R-:W-:Y:S05]  /*10440*/  BRA `(.L_x_2393) ;  /* 0xffffffc000207947 */ /* 0x000fea000383ffff */
.L_x_2300:
[----:B-1----:R1:W2:Y:S02]  /*10450*/  SYNCS.PHASECHK.TRANS64.TRYWAIT P0, [R0+URZ+0x34840], R2 ;  /* 0x03484002000075a7 */ /* 0x0022a4000800017f */
[----:B--2---:R-:W-:Y:S05]  /*10460*/  @!P0 NANOSLEEP.SYNCS 0x989680 ;  /* 0x009896800000895d */ /* 0x004fea0003900000 */
[----:B------:R-:W2:Y:S02]  /*10470*/  @!P0 SYNCS.PHASECHK.TRANS64 P0, [R0+URZ+0x34840], R2 ;  /* 0x03484002000085a7 */ /* 0x000ea4000800007f */
[----:B--2---:R-:W-:Y:S05]  /*10480*/  @!P0 BRA `(.L_x_2300) ;  /* 0xfffffffc00f08947 */ /* 0x004fea000383ffff */
[----:B------:R-:W-:Y:S05]  /*10490*/  BRA `(.L_x_2394) ;  /* 0xffffffc000747947 */ /* 0x000fea000383ffff */
.L_x_2304:
[----:B------:R-:W-:Y:S02]  /*104a0*/  IMAD.MOV.U32 R13, RZ, RZ, R4 ;  /* 0x000000ffff0d7224 */ /* 0x000fe400078e0004 */
[----:B------:R-:W-:Y:S02]  /*104b0*/  IMAD.MOV.U32 R12, RZ, RZ, RZ ;  /* 0x000000ffff0c7224 */ /* 0x000fe400078e00ff */
[----:B------:R-:W-:Y:S02]  /*104c0*/  IMAD.MOV.U32 R11, RZ, RZ, 0x181f ;  /* 0x0000181fff0b7424 */ /* 0x000fe400078e00ff */
[----:B------:R-:W-:Y:S02]  /*104d0*/  IMAD.MOV.U32 R15, RZ, RZ, -0x1 ;  /* 0xffffffffff0f7424 */ /* 0x000fe400078e00ff */
[----:B------:R-:W-:-:S07]  /*104e0*/  IMAD.U32 R2, RZ, RZ, UR42 ;  /* 0x0000002aff027e24 */ /* 0x000fce000f8e00ff */
[----:B-----5:R-:W-:Y:S05]  /*104f0*/  WARPSYNC.COLLECTIVE R15, `(.L_x_2395) ;  /* 0x000000000f087348 */ /* 0x020fea0003c00000 */
[----:B------:R0:W1:Y:S02]  /*10500*/  SHFL.IDX P6, R14, R13, R12, R11 ;  /* 0x0000000c0d0e7389 */ /* 0x00006400000c000b */
[----:B01---5:R-:W-:Y:S01]  /*10510*/  ENDCOLLECTIVE ;  /* 0x000000000000791b */ /* 0x023fe20003800000 */
.L_x_2395:
[----:B------:R-:W-:Y:S02]  /*10520*/  IMAD R2, R2, 0x80, R10 ;  /* 0x0000008002027824 */ /* 0x000fe400078e020a */
[----:B------:R-:W-:Y:S02]  /*10530*/  IMAD.MOV.U32 R13, RZ, RZ, R0 ;  /* 0x000000ffff0d7224 */ /* 0x000fe400078e0000 */
[----:B------:R-:W-:-:S07]  /*10540*/  IMAD.MOV.U32 R5, RZ, RZ, R14 ;  /* 0x000000ffff057224 */ /* 0x000fce00078e000e */
[----:B------:R-:W-:Y:S05]  /*10550*/  WARPSYNC.COLLECTIVE R15, `(.L_x_2396) ;  /* 0x000000000f087348 */ /* 0x000fea0003c00000 */
[----:B------:R0:W1:Y:S02]  /*10560*/  SHFL.IDX P6, R14, R13, R12, R11 ;  /* 0x0000000c0d0e7389 */ /* 0x00006400000c000b */
[----:B01----:R-:W-:Y:S01]  /*10570*/  ENDCOLLECTIVE ;  /* 0x000000000000791b */ /* 0x003fe20003800000 */
.L_x_2396:
        /* <DEDUP_REMOVED lines=8> */
[----:B------:R-:W-:-:S04]  /*10600*/  @!P4 IMAD.X R5, RZ, RZ, R5, P3 ;  /* 0x000000ffff05c224 */ /* 0x000fc800018e0605 */
        /* <DEDUP_REMOVED lines=12> */
.L_x_2397:
[----:B------:R-:W-:Y:S02]  /*106d0*/  IMAD.MOV.U32 R13, RZ, RZ, R0 ;  /* 0x000000ffff0d7224 */ /* 0x000fe400078e0000 */
[----:B------:R-:W-:-:S07]  /*106e0*/  IMAD.MOV.U32 R5, RZ, RZ, R14 ;  /* 0x000000ffff057224 */ /* 0x000fce00078e000e */
[----:B------:R-:W-:Y:S05]  /*106f0*/  WARPSYNC.COLLECTIVE R15, `(.L_x_2398) ;  /* 0x000000000f087348 */ /* 0x000fea0003c00000 */
[----:B------:R0:W1:Y:S02]  /*10700*/  SHFL.IDX P6, R14, R13, R12, R11 ;  /* 0x0000000c0d0e7389 */ /* 0x00006400000c000b */
[----:B01----:R-:W-:Y:S01]  /*10710*/  ENDCOLLECTIVE ;  /* 0x000000000000791b */ /* 0x003fe20003800000 */
.L_x_2398:
[----:B------:R-:W-:Y:S01]  /*10720*/  ULDC.64 UR4, c[0x0][0x208] ;  /* 0x0000820000047ab9 */ /* 0x000fe20000000a00 */
[----:B------:R-:W-:Y:S02]  /*10730*/  IMAD.MOV.U32 R13, RZ, RZ, R4 ;  /* 0x000000ffff0d7224 */ /* 0x000fe400078e0004 */
[----:B------:R-:W-:Y:S02]  /*10740*/  IMAD.MOV.U32 R12, RZ, RZ, 0x2 ;  /* 0x00000002ff0c7424 */ /* 0x000fe400078e00ff */
[----:B------:R-:W-:-:S05]  /*10750*/  IMAD.MOV.U32 R6, RZ, RZ, R14 ;  /* 0x000000ffff067224 */ /* 0x000fca00078e000e */
        /* <DEDUP_REMOVED lines=14> */
.L_x_2399:
[----:B------:R-:W-:Y:S02]  /*10840*/  IMAD.MOV.U32 R13, RZ, RZ, R0 ;  /* 0x000000ffff0d7224 */ /* 0x000fe400078e0000 */
[----:B------:R-:W-:-:S07]  /*10850*/  IMAD.MOV.U32 R5, RZ, RZ, R14 ;  /* 0x000000ffff057224 */ /* 0x000fce00078e000e */
[----:B------:R-:W-:Y:S05]  /*10860*/  WARPSYNC.COLLECTIVE R15, `(.L_x_2400) ;  /* 0x000000000f087348 */ /* 0x000fea0003c00000 */
[----:B------:R0:W1:Y:S02]  /*10870*/  SHFL.IDX P6, R14, R13, R12, R11 ;  /* 0x0000000c0d0e7389 */ /* 0x00006400000c000b */
[----:B01----:R-:W-:Y:S01]  /*10880*/  ENDCOLLECTIVE ;  /* 0x000000000000791b */ /* 0x003fe20003800000 */
.L_x_2400:
        /* <DEDUP_REMOVED lines=18> */
.L_x_2401:
[----:B------:R-:W-:Y:S02]  /*109b0*/  IMAD.MOV.U32 R13, RZ, RZ, R0 ;  /* 0x000000ffff0d7224 */ /* 0x000fe400078e0000 */
[----:B------:R-:W-:-:S07]  /*109c0*/  IMAD.MOV.U32 R5, RZ, RZ, R14 ;  /* 0x000000ffff057224 */ /* 0x000fce00078e000e */
[----:B------:R-:W-:Y:S05]  /*109d0*/  WARPSYNC.COLLECTIVE R15, `(.L_x_2402) ;  /* 0x000000000f087348 */ /* 0x000fea0003c00000 */
[----:B------:R0:W1:Y:S02]  /*109e0*/  SHFL.IDX P6, R14, R13, R12, R11 ;  /* 0x0000000c0d0e7389 */ /* 0x00006400000c000b */
[----:B01----:R-:W-:Y:S01]  /*109f0*/  ENDCOLLECTIVE ;  /* 0x000000000000791b */ /* 0x003fe20003800000 */
.L_x_2402:
        /* <DEDUP_REMOVED lines=18> */
.L_x_2403:
[----:B------:R-:W-:Y:S02]  /*10b20*/  IMAD.MOV.U32 R13, RZ, RZ, R0 ;  /* 0x000000ffff0d7224 */ /* 0x000fe400078e0000 */
[----:B------:R-:W-:-:S07]  /*10b30*/  IMAD.MOV.U32 R5, RZ, RZ, R14 ;  /* 0x000000ffff057224 */ /* 0x000fce00078e000e */
[----:B------:R-:W-:Y:S05]  /*10b40*/  WARPSYNC.COLLECTIVE R15, `(.L_x_2404) ;  /* 0x000000000f087348 */ /* 0x000fea0003c00000 */
[----:B------:R0:W1:Y:S02]  /*10b50*/  SHFL.IDX P6, R14, R13, R12, R11 ;  /* 0x0000000c0d0e7389 */ /* 0x00006400000c000b */
[----:B01----:R-:W-:Y:S01]  /*10b60*/  ENDCOLLECTIVE ;  /* 0x000000000000791b */ /* 0x003fe20003800000 */
.L_x_2404:
        /* <DEDUP_REMOVED lines=18> */
.L_x_2405:
[----:B------:R-:W-:Y:S02]  /*10c90*/  IMAD.MOV.U32 R13, RZ, RZ, R0 ;  /* 0x000000ffff0d7224 */ /* 0x000fe400078e0000 */
[----:B------:R-:W-:-:S07]  /*10ca0*/  IMAD.MOV.U32 R5, RZ, RZ, R14 ;  /* 0x000000ffff057224 */ /* 0x000fce00078e000e */
[----:B------:R-:W-:Y:S05]  /*10cb0*/  WARPSYNC.COLLECTIVE R15, `(.L_x_2406) ;  /* 0x000000000f087348 */ /* 0x000fea0003c00000 */
[----:B------:R0:W1:Y:S02]  /*10cc0*/  SHFL.IDX P6, R14, R13, R12, R11 ;  /* 0x0000000c0d0e7389 */ /* 0x00006400000c000b */
[----:B01----:R-:W-:Y:S01]  /*10cd0*/  ENDCOLLECTIVE ;  /* 0x000000000000791b */ /* 0x003fe20003800000 */
.L_x_2406:
        /* <DEDUP_REMOVED lines=18> */
.L_x_2407:
[----:B------:R-:W-:Y:S02]  /*10e00*/  IMAD.MOV.U32 R13, RZ, RZ, R0 ;  /* 0x000000ffff0d7224 */ /* 0x000fe400078e0000 */
[----:B------:R-:W-:-:S07]  /*10e10*/  IMAD.MOV.U32 R5, RZ, RZ, R14 ;  /* 0x000000ffff057224 */ /* 0x000fce00078e000e */
[----:B------:R-:W-:Y:S05]  /*10e20*/  WARPSYNC.COLLECTIVE R15, `(.L_x_2408) ;  /* 0x000000000f087348 */ /* 0x000fea0003c00000 */
[----:B------:R0:W1:Y:S02]  /*10e30*/  SHFL.IDX P6, R14, R13, R12, R11 ;  /* 0x0000000c0d0e7389 */ /* 0x00006400000c000b */
[----:B01----:R-:W-:Y:S01]  /*10e40*/  ENDCOLLECTIVE ;  /* 0x000000000000791b */ /* 0x003fe20003800000 */
.L_x_2408:
[----:B------:R-:W-:Y:S01]  /*10e50*/  ULDC.64 UR4, c[0x0][0x208] ;  /* 0x0000820000047ab9 */ /* 0x000fe20000000a00 */
[----:B------:R-:W-:Y:S02]  /*10e60*/  IMAD.MOV.U32 R13, RZ, RZ, R4 ;  /* 0x000000ffff0d7224 */ /* 0x000fe400078e0004 */
[----:B------:R-:W-:Y:S02]  /*10e70*/  IMAD.MOV.U32 R12, RZ, RZ, 0x7 ;  /* 0x00000007ff0c7424 */ /* 0x000fe400078e00ff */
[----:B------:R-:W-:-:S05]  /*10e80*/  IMAD.MOV.U32 R6, RZ, RZ, R14 ;  /* 0x000000ffff067224 */ /* 0x000fca00078e000e */
[----:B------:R-:W-:-:S05]  /*10e90*/  @!P4 LEA R6, P3, R9, R6, 0x1 ;  /* 0x000000060906c211 */ /* 0x000fca00078608ff */
[----:B------:R-:W-:-:S04]  /*10ea0*/  @!P4 IMAD.X R5, RZ, RZ, R5, P3 ;  /* 0x000000ffff05c224 */ /* 0x000fc800018e0605 */
        /* <DEDUP_REMOVED lines=10> */
.L_x_2409:
[----:B------:R-:W-:Y:S02]  /*10f50*/  IMAD.MOV.U32 R13, RZ, RZ, R0 ;  /* 0x000000ffff0d7224 */ /* 0x000fe400078e0000 */
[----:B------:R-:W-:-:S07]  /*10f60*/  IMAD.MOV.U32 R4, RZ, RZ, R14 ;  /* 0x000000ffff047224 */ /* 0x000fce00078e000e */
[----:B------:R-:W-:Y:S05]  /*10f70*/  WARPSYNC.COLLECTIVE R15, `(.L_x_2410) ;  /* 0x000000000f087348 */ /* 0x000fea0003c00000 */
[----:B------:R0:W1:Y:S02]  /*10f80*/  SHFL.IDX P6, R14, R13, R12, R11 ;  /* 0x0000000c0d0e7389 */ /* 0x00006400000c000b */
[----:B01----:R-:W-:Y:S01]  /*10f90*/  ENDCOLLECTIVE ;  /* 0x000000000000791b */ /* 0x003fe20003800000 */
.L_x_2410:
[----:B------:R-:W-:Y:S01]  /*10fa0*/  IMAD.MOV.U32 R0, RZ, RZ, R14 ;  /* 0x000000ffff007224 */ /* 0x000fe200078e000e */
[----:B------:R-:W-:Y:S06]  /*10fb0*/  BRA `(.L_x_2411) ;  /* 0xffffffc000ec7947 */ /* 0x000fec000383ffff */
.L_x_2309:
[----:B0-----:R0:W1:Y:S02]  /*10fc0*/  SYNCS.PHASECHK.TRANS64.TRYWAIT P0, [R17+URZ+0x34820], R0 ;  /* 0x03482000110075a7 */ /* 0x001064000800017f */
[----:B-1----:R-:W-:Y:S05]  /*10fd0*/  @!P0 NANOSLEEP.SYNCS 0x989680 ;  /* 0x009896800000895d */ /* 0x002fea0003900000 */
[----:B------:R-:W1:Y:S02]  /*10fe0*/  @!P0 SYNCS.PHASECHK.TRANS64 P0, [R17+URZ+0x34820], R0 ;  /* 0x03482000110085a7 */ /* 0x000e64000800007f */
[----:B-1----:R-:W-:Y:S05]  /*10ff0*/  @!P0 BRA `(.L_x_2309) ;  /* 0xfffffffc00f08947 */ /* 0x002fea000383ffff */
[----:B------:R-:W-:Y:S05]  /*11000*/  BRA `(.L_x_2412) ;  /* 0xffffffc400647947 */ /* 0x000fea000383ffff */
.L_x_2316:
[----:B0-----:R0:W1:Y:S02]  /*11010*/  SYNCS.PHASECHK.TRANS64.TRYWAIT P0, [R2+URZ+0x34840], R3 ;  /* 0x03484003020075a7 */ /* 0x001064000800017f */
[----:B-1----:R-:W-:Y:S05]  /*11020*/  @!P0 NANOSLEEP.SYNCS 0x989680 ;  /* 0x009896800000895d */ /* 0x002fea0003900000 */
[----:B------:R-:W1:Y:S02]  /*11030*/  @!P0 SYNCS.PHASECHK.TRANS64 P0, [R2+URZ+0x34840], R3 ;  /* 0x03484003020085a7 */ /* 0x000e64000800007f */
[----:B-1----:R-:W-:Y:S05]  /*11040*/  @!P0 BRA `(.L_x_2316) ;  /* 0xfffffffc00f08947 */ /* 0x002fea000383ffff */
[----:B------:R-:W-:Y:S05]  /*11050*/  BRA `(.L_x_2413) ;  /* 0xffffffc800207947 */ /* 0x000fea000383ffff */
.L_x_2323:
[----:B0-----:R0:W1:Y:S02]  /*11060*/  SYNCS.PHASECHK.TRANS64.TRYWAIT P0, [R3+URZ+0x60], R2 ;  /* 0x00006002030075a7 */ /* 0x001064000800017f */
[----:B-1----:R-:W-:Y:S05]  /*11070*/  @!P0 NANOSLEEP.SYNCS 0x989680 ;  /* 0x009896800000895d */ /* 0x002fea0003900000 */
[----:B------:R-:W1:Y:S02]  /*11080*/  @!P0 SYNCS.PHASECHK.TRANS64 P0, [R3+URZ+0x60], R2 ;  /* 0x00006002030085a7 */ /* 0x000e64000800007f */
[----:B-1----:R-:W-:Y:S05]  /*11090*/  @!P0 BRA `(.L_x_2323) ;  /* 0xfffffffc00f08947 */ /* 0x002fea000383ffff */
[----:B------:R-:W-:Y:S05]  /*110a0*/  BRA `(.L_x_2414) ;  /* 0xffffffcc00247947 */ /* 0x000fea000383ffff */
.L_x_2333:
[----:B--2---:R2:W3:Y:S02]  /*110b0*/  SYNCS.PHASECHK.TRANS64.TRYWAIT P0, [R3+URZ+0x34840], R2 ;  /* 0x03484002030075a7 */ /* 0x0044e4000800017f */
[----:B---3--:R-:W-:Y:S05]  /*110c0*/  @!P0 NANOSLEEP.SYNCS 0x989680 ;  /* 0x009896800000895d */ /* 0x008fea0003900000 */
[----:B------:R-:W3:Y:S02]  /*110d0*/  @!P0 SYNCS.PHASECHK.TRANS64 P0, [R3+URZ+0x34840], R2 ;  /* 0x03484002030085a7 */ /* 0x000ee4000800007f */
[----:B---3--:R-:W-:Y:S05]  /*110e0*/  @!P0 BRA `(.L_x_2333) ;  /* 0xfffffffc00f08947 */ /* 0x008fea000383ffff */
[----:B------:R-:W-:Y:S05]  /*110f0*/  BRA `(.L_x_2415) ;  /* 0xffffffd000a87947 */ /* 0x000fea000383ffff */
.L_x_2340:
[----:B0-----:R0:W1:Y:S02]  /*11100*/  SYNCS.PHASECHK.TRANS64.TRYWAIT P0, [R2+URZ+0x60], R3 ;  /* 0x00006003020075a7 */ /* 0x001064000800017f */
[----:B-1----:R-:W-:Y:S05]  /*11110*/  @!P0 NANOSLEEP.SYNCS 0x989680 ;  /* 0x009896800000895d */ /* 0x002fea0003900000 */
[----:B------:R-:W1:Y:S02]  /*11120*/  @!P0 SYNCS.PHASECHK.TRANS64 P0, [R2+URZ+0x60], R3 ;  /* 0x00006003020085a7 */ /* 0x000e64000800007f */
[----:B-1----:R-:W-:Y:S05]  /*11130*/  @!P0 BRA `(.L_x_2340) ;  /* 0xfffffffc00f08947 */ /* 0x002fea000383ffff */
[----:B------:R-:W-:Y:S05]  /*11140*/  BRA `(.L_x_2416) ;  /* 0xffffffd400b47947 */ /* 0x000fea000383ffff */
.L_x_2349:
[----:B---3--:R3:W4:Y:S02]  /*11150*/  SYNCS.PHASECHK.TRANS64.TRYWAIT P0, [R2+URZ+0x34840], R3 ;  /* 0x03484003020075a7 */ /* 0x008724000800017f */
[----:B----4-:R-:W-:Y:S05]  /*11160*/  @!P0 NANOSLEEP.SYNCS 0x989680 ;  /* 0x009896800000895d */ /* 0x010fea0003900000 */
[----:B------:R-:W4:Y:S02]  /*11170*/  @!P0 SYNCS.PHASECHK.TRANS64 P0, [R2+URZ+0x34840], R3 ;  /* 0x03484003020085a7 */ /* 0x000f24000800007f */
[----:B----4-:R-:W-:Y:S05]  /*11180*/  @!P0 BRA `(.L_x_2349) ;  /* 0xfffffffc00f08947 */ /* 0x010fea000383ffff */
[----:B------:R-:W-:Y:S05]  /*11190*/  BRA `(.L_x_2417) ;  /* 0xffffffdc000c7947 */ /* 0x000fea000383ffff */
.L_x_2356:
[----:B0-----:R0:W1:Y:S02]  /*111a0*/  SYNCS.PHASECHK.TRANS64.TRYWAIT P0, [R2+URZ+0x60], R5 ;  /* 0x00006005020075a7 */ /* 0x001064000800017f */
[----:B-1----:R-:W-:Y:S05]  /*111b0*/  @!P0 NANOSLEEP.SYNCS 0x989680 ;  /* 0x009896800000895d */ /* 0x002fea0003900000 */
[----:B------:R-:W1:Y:S02]  /*111c0*/  @!P0 SYNCS.PHASECHK.TRANS64 P0, [R2+URZ+0x60], R5 ;  /* 0x00006005020085a7 */ /* 0x000e64000800007f */
[----:B-1----:R-:W-:Y:S05]  /*111d0*/  @!P0 BRA `(.L_x_2356) ;  /* 0xfffffffc00f08947 */ /* 0x002fea000383ffff */
[----:B------:R-:W-:Y:S05]  /*111e0*/  BRA `(.L_x_2418) ;  /* 0xffffffe000187947 */ /* 0x000fea000383ffff */
.L_x_2367:
[----:B0-----:R0:W2:Y:S02]  /*111f0*/  SYNCS.PHASECHK.TRANS64.TRYWAIT P0, [R0+URZ+0x34860], R3 ;  /* 0x03486003000075a7 */ /* 0x0010a4000800017f */
[----:B--2---:R-:W-:Y:S05]  /*11200*/  @!P0 NANOSLEEP.SYNCS 0x989680 ;  /* 0x009896800000895d */ /* 0x004fea0003900000 */
[----:B------:R-:W2:Y:S02]  /*11210*/  @!P0 SYNCS.PHASECHK.TRANS64 P0, [R0+URZ+0x34860], R3 ;  /* 0x03486003000085a7 */ /* 0x000ea4000800007f */
[----:B--2---:R-:W-:Y:S05]  /*11220*/  @!P0 BRA `(.L_x_2367) ;  /* 0xfffffffc00f08947 */ /* 0x004fea000383ffff */
[----:B------:R-:W-:Y:S05]  /*11230*/  BRA `(.L_x_2419) ;  /* 0xffffffe4005c7947 */ /* 0x000fea000383ffff */
.L_x_2374:
[----:B------:R-:W-:Y:S01]  /*11240*/  BSSY B0, `(.L_x_2420) ;  /* 0x0000008000007945 */ /* 0x000fe20003800000 */
[----:B-----5:R-:W-:Y:S02]  /*11250*/  IMAD.MOV.U32 R13, RZ, RZ, R2 ;  /* 0x000000ffff0d7224 */ /* 0x020fe400078e0002 */
[----:B------:R-:W-:Y:S02]  /*11260*/  IMAD.MOV.U32 R12, RZ, RZ, RZ ;  /* 0x000000ffff0c7224 */ /* 0x000fe400078e00ff */
[----:B------:R-:W-:Y:S02]  /*11270*/  IMAD.MOV.U32 R11, RZ, RZ, 0x1f ;  /* 0x0000001fff0b7424 */ /* 0x000fe400078e00ff */
[----:B------:R-:W-:-:S07]  /*11280*/  IMAD.MOV.U32 R15, RZ, RZ, -0x1 ;  /* 0xffffffffff0f7424 */ /* 0x000fce00078e00ff */
[----:B-12---:R-:W-:Y:S05]  /*11290*/  WARPSYNC.COLLECTIVE R15, `(.L_x_2421) ;  /* 0x000000000f087348 */ /* 0x006fea0003c00000 */
[----:B------:R0:W3:Y:S02]  /*112a0*/  SHFL.IDX P6, R14, R13, R12, R11 ;  /* 0x0000000c0d0e7389 */ /* 0x0000e400000c000b */
[----:B0123--:R-:W-:Y:S01]  /*112b0*/  ENDCOLLECTIVE ;  /* 0x000000000000791b */ /* 0x00ffe20003800000 */
.L_x_2421:
[----:B------:R-:W-:Y:S05]  /*112c0*/  BSYNC B0 ;  /* 0x0000000000007941 */ /* 0x000fea0003800000 */
.L_x_2420:
[----:B------:R-:W-:Y:S05]  /*112d0*/  BRA `(.L_x_2422) ;  /* 0xffffffe800547947 */ /* 0x000fea000383ffff */
.L_x_2377:
[----:B0-----:R0:W1:Y:S02]  /*112e0*/  SYNCS.PHASECHK.TRANS64.TRYWAIT P0, [R0+URZ+0x34820], R3 ;  /* 0x03482003000075a7 */ /* 0x001064000800017f */
[----:B-1----:R-:W-:Y:S05]  /*112f0*/  @!P0 NANOSLEEP.SYNCS 0x989680 ;  /* 0x009896800000895d */ /* 0x002fea0003900000 */
[----:B------:R-:W1:Y:S02]  /*11300*/  @!P0 SYNCS.PHASECHK.TRANS64 P0, [R0+URZ+0x34820], R3 ;  /* 0x03482003000085a7 */ /* 0x000e64000800007f */
[----:B-1----:R-:W-:Y:S05]  /*11310*/  @!P0 BRA `(.L_x_2377) ;  /* 0xfffffffc00f08947 */ /* 0x002fea000383ffff */
[----:B------:R-:W-:Y:S05]  /*11320*/  BRA `(.L_x_2423) ;  /* 0xffffffe800a07947 */ /* 0x000fea000383ffff */
.L_x_2378:
        /* <DEDUP_REMOVED lines=11> */
.L_x_2425:
[----:B------:R-:W-:Y:S05]  /*113e0*/  BSYNC B0 ;  /* 0x0000000000007941 */ /* 0x000fea0003800000 */
.L_x_2424:
[----:B------:R-:W-:Y:S05]  /*113f0*/  BRA `(.L_x_2426) ;  /* 0xffffffe800887947 */ /* 0x000fea000383ffff */
.L_x_2381:
[----:B------:R-:W-:Y:S01]  /*11400*/  BSSY B1, `(.L_x_2427) ;  /* 0x0000006000017945 */ /* 0x000fe20003800000 */
[----:B------:R-:W-:-:S07]  /*11410*/  IMAD.MOV.U32 R15, RZ, RZ, -0x1 ;  /* 0xffffffffff0f7424 */ /* 0x000fce00078e00ff */
[----:B01----:R-:W-:Y:S05]  /*11420*/  WARPSYNC.COLLECTIVE R15, `(.L_x_2428) ;  /* 0x000000000f0c7348 */ /* 0x003fea0003c00000 */
[----:B------:R-:W-:Y:S02]  /*11430*/  ELECT P6, UR62, PT ;  /* 0x00000000003e782f */ /* 0x000fe400038c0000 */
[----:B------:R-:W-:Y:S01]  /*11440*/  MOV R14, UR62 ;  /* 0x0000003e000e7c02 */ /* 0x000fe20008000f00 */
[----:B01----:R-:W-:Y:S10]  /*11450*/  ENDCOLLECTIVE ;  /* 0x000000000000791b */ /* 0x003ff40003800000 */
.L_x_2428:
[----:B------:R-:W-:Y:S05]  /*11460*/  BSYNC B1 ;  /* 0x0000000000017941 */ /* 0x000fea0003800000 */
.L_x_2427:
[----:B------:R-:W-:Y:S05]  /*11470*/  BRA `(.L_x_2429) ;  /* 0xffffffe800807947 */ /* 0x000fea000383ffff */
.L_x_2383:
[----:B0-----:R0:W1:Y:S02]  /*11480*/  SYNCS.PHASECHK.TRANS64.TRYWAIT P0, [R6+URZ], R5 ;  /* 0x00000005060075a7 */ /* 0x001064000800017f */
[----:B-1----:R-:W-:Y:S05]  /*11490*/  @!P0 NANOSLEEP.SYNCS 0x989680 ;  /* 0x009896800000895d */ /* 0x002fea0003900000 */
[----:B------:R-:W1:Y:S02]  /*114a0*/  @!P0 SYNCS.PHASECHK.TRANS64 P0, [R6+URZ], R5 ;  /* 0x00000005060085a7 */ /* 0x000e64000800007f */
[----:B-1----:R-:W-:Y:S05]  /*114b0*/  @!P0 BRA `(.L_x_2383) ;  /* 0xfffffffc00f08947 */ /* 0x002fea000383ffff */
[----:B------:R-:W-:Y:S05]  /*114c0*/  BRA `(.L_x_2430) ;  /* 0xffffffe800c07947 */ /* 0x000fea000383ffff */
.L_x_2384:
[----:B-1----:R1:W2:Y:S02]  /*114d0*/  SYNCS.PHASECHK.TRANS64.TRYWAIT P0, [R3+URZ], R2 ;  /* 0x00000002030075a7 */ /* 0x0022a4000800017f */
[----:B--2---:R-:W-:Y:S05]  /*114e0*/  @!P0 NANOSLEEP.SYNCS 0x989680 ;  /* 0x009896800000895d */ /* 0x004fea0003900000 */
[----:B------:R-:W2:Y:S02]  /*114f0*/  @!P0 SYNCS.PHASECHK.TRANS64 P0, [R3+URZ], R2 ;  /* 0x00000002030085a7 */ /* 0x000ea4000800007f */
[----:B--2---:R-:W-:Y:S05]  /*11500*/  @!P0 BRA `(.L_x_2384) ;  /* 0xfffffffc00f08947 */ /* 0x004fea000383ffff */
[----:B------:R-:W-:Y:S05]  /*11510*/  BRA `(.L_x_2431) ;  /* 0xffffffe800b47947 */ /* 0x000fea000383ffff */
.L_x_2386:
[----:B-1----:R1:W2:Y:S02]  /*11520*/  SYNCS.PHASECHK.TRANS64.TRYWAIT P0, [R18+URZ], R5 ;  /* 0x00000005120075a7 */ /* 0x0022a4000800017f */
[----:B--2---:R-:W-:Y:S05]  /*11530*/  @!P0 NANOSLEEP.SYNCS 0x989680 ;  /* 0x009896800000895d */ /* 0x004fea0003900000 */
[----:B------:R-:W2:Y:S02]  /*11540*/  @!P0 SYNCS.PHASECHK.TRANS64 P0, [R18+URZ], R5 ;  /* 0x00000005120085a7 */ /* 0x000ea4000800007f */
[----:B--2---:R-:W-:Y:S05]  /*11550*/  @!P0 BRA `(.L_x_2386) ;  /* 0xfffffffc00f08947 */ /* 0x004fea000383ffff */
[----:B------:R-:W-:Y:S05]  /*11560*/  BRA `(.L_x_2432) ;  /* 0xffffffe800b87947 */ /* 0x000fea000383ffff */
.L_x_2433:
        /* <DEDUP_REMOVED lines=9> */
.L_x_3200:


//--------------------- .text._ZN7cutlass13device_kernelIN5flash11enable_sm90INS1_16FlashAttnFwdSm90INS1_25CollectiveMainloopFwdSm90ILi2EN4cute5tupleIJNS5_1CILi1EEES8_S8_EEENS6_IJNS7_ILi128EEESA_NS7_ILi192EEEEEELi128ENS_6half_tEfNS_4arch4Sm90ELb1ELb0ELb0ELb1ELb0ELb0ELb0ELb1ELb1ELb1ELb0ELb0EEENS1_21CollectiveEpilogueFwdINS6_IJSA_SA_SA_EEES9_SD_SF_Li256ELb1ELb1ELb0ELb0EEENS1_36VarlenDynamicPersistentTileSchedulerILi128ELi128ELi256ELi128ELb0ELb1ELb1ELb1ELb1ELb1EEEEEEEEEvNT_6ParamsE --------------------------
	.section	.text._ZN7cutlass13device_kernelIN5flash11enable_sm90INS1_16FlashAttnFwdSm90INS1_25CollectiveMainloopFwdSm90ILi2EN4cute5tupleIJNS5_1CILi1EEES8_S8_EEENS6_IJNS7_ILi128EEESA_NS7_ILi192EEEEEELi128ENS_6half_tEfNS_4arch4Sm90ELb1ELb0ELb0ELb1ELb0ELb0ELb0ELb1ELb1ELb1ELb0ELb0EEENS1_21CollectiveEpilogueFwdINS6_IJSA_SA_SA_EEES9_SD_SF_Li256ELb1ELb1ELb0ELb0EEENS1_36VarlenDynamicPersistentTileSchedulerILi128ELi128ELi256ELi128ELb0ELb1ELb1ELb1ELb1ELb1EEEEEEEEEvNT_6ParamsE,"ax",@progbits
	.align	128
.text._ZN7cutlass13device_kernelIN5flash11enable_sm90INS1_16FlashAttnFwdSm90INS1_25CollectiveMainloopFwdSm90ILi2EN4cute5tupleIJNS5_1CILi1EEES8_S8_EEENS6_IJNS7_ILi128EEESA_NS7_ILi192EEEEEELi128ENS_6half_tEfNS_4arch4Sm90ELb1ELb0ELb0ELb1ELb0ELb0ELb0ELb1ELb1ELb1ELb0ELb0EEENS1_21CollectiveEpilogueFwdINS6_IJSA_SA_SA_EEES9_SD_SF_Li256ELb1ELb1ELb0ELb0EEENS1_36VarlenDynamicPersistentTileSchedulerILi128ELi128ELi256ELi128ELb0ELb1ELb1ELb1ELb1ELb1EEEEEEEEEvNT_6ParamsE:
        .type           _ZN7cutlass13device_kernelIN5flash11enable_sm90INS1_16FlashAttnFwdSm90INS1_25CollectiveMainloopFwdSm90ILi2EN4cute5tupleIJNS5_1CILi1EEES8_S8_EEENS6_IJNS7_ILi128EEESA_NS7_ILi192EEEEEELi128ENS_6half_tEfNS_4arch4Sm90ELb1ELb0ELb0ELb1ELb0ELb0ELb0ELb1ELb1ELb1ELb0ELb0EEENS1_21CollectiveEpilogueFwdINS6_IJSA_SA_SA_EEES9_SD_SF_Li256ELb1ELb1ELb0ELb0EEENS1_36VarlenDynamicPersistentTileSchedulerILi128ELi128ELi256ELi128ELb0ELb1ELb1ELb1ELb1ELb1EEEEEEEEEvNT_6ParamsE,@function
        .size           _ZN7cutlass13device_kernelIN5flash11enable_sm90INS1_16FlashAttnFwdSm90INS1_25CollectiveMainloopFwdSm90ILi2EN4cute5tupleIJNS5_1CILi1EEES8_S8_EEENS6_IJNS7_ILi128EEESA_NS7_ILi192EEEEEELi128ENS_6half_tEfNS_4arch4Sm90ELb1ELb0ELb0ELb1ELb0ELb0ELb0ELb1ELb1ELb1ELb0ELb0EEENS1_21CollectiveEpilogueFwdINS6_IJSA_SA_SA_EEES9_SD_SF_Li256ELb1ELb1ELb0ELb0EEENS1_36VarlenDynamicPersistentTileSchedulerILi128ELi128ELi256ELi128ELb0ELb1ELb1ELb1ELb1ELb1EEEEEEEEEvNT_6ParamsE,(.L_x_3201 - _ZN7cutlass13device_kernelIN5flash11enable_sm90INS1_16FlashAttnFwdSm90INS1_25CollectiveMainloopFwdSm90ILi2EN4cute5tupleIJNS5_1CILi1EEES8_S8_EEENS6_IJNS7_ILi128EEESA_NS7_ILi192EEEEEELi128ENS_6half_tEfNS_4arch4Sm90ELb1ELb0ELb0ELb1ELb0ELb0ELb0ELb1ELb1ELb1ELb0ELb0EEENS1_21CollectiveEpilogueFwdINS6_IJSA_SA_SA_EEES9_SD_SF_Li256ELb1ELb1ELb0ELb0EEENS1_36VarlenDynamicPersistentTileSchedulerILi128ELi128ELi256ELi128ELb0ELb1ELb1ELb1ELb1ELb1EEEEEEEEEvNT_6ParamsE)
        .other          _ZN7cutlass13device_kernelIN5flash11enable_sm90INS1_16FlashAttnFwdSm90INS1_25CollectiveMainloopFwdSm90ILi2EN4cute5tupleIJNS5_1CILi1EEES8_S8_EEENS6_IJNS7_ILi128EEESA_NS7_ILi192EEEEEELi128ENS_6half_tEfNS_4arch4Sm90ELb1ELb0ELb0ELb1ELb0ELb0ELb0ELb1ELb1ELb1ELb0ELb0EEENS1_21CollectiveEpilogueFwdINS6_IJSA_SA_SA_EEES9_SD_SF_Li256ELb1ELb1ELb0ELb0EEENS1_36VarlenDynamicPersistentTileSchedulerILi128ELi128ELi256ELi128ELb0ELb1ELb1ELb1ELb1ELb1EEEEEEEEEvNT_6ParamsE,@"STO_CUDA_ENTRY STV_DEFAULT"
_ZN7cutlass13device_kernelIN5flash11enable_sm90INS1_16FlashAttnFwdSm90INS1_25CollectiveMainloopFwdSm90ILi2EN4cute5tupleIJNS5_1CILi1EEES8_S8_EEENS6_IJNS7_ILi128EEESA_NS7_ILi192EEEEEELi128ENS_6half_tEfNS_4arch4Sm90ELb1ELb0ELb0ELb1ELb0ELb0ELb0ELb1ELb1ELb1ELb0ELb0EEENS1_21CollectiveEpilogueFwdINS6_IJSA_SA_SA_EEES9_SD_SF_Li256ELb1ELb1ELb0ELb0EEENS1_36VarlenDynamicPersistentTileSchedulerILi128ELi128ELi256ELi128ELb0ELb1ELb1ELb1ELb1ELb1EEEEEEEEEvNT_6ParamsE:
        /* <DEDUP_REMOVED lines=17> */
.L_x_2435:
[----:B------:R-:W-:Y:S05]  /*0110*/  BSYNC B0 ;  /* 0x0000000000007941 */ /* 0x000fea0003800000 */
.L_x_2434:
        /* <DEDUP_REMOVED lines=40> */
.L_x_2436:
        /* <DEDUP_REMOVED lines=22> */
.L_x_2437:
        /* <DEDUP_REMOVED lines=18> */
.L_x_2438:
        /* <DEDUP_REMOVED lines=22> */
.L_x_2439:
        /* <DEDUP_REMOVED lines=22> */
.L_x_2440:
        /* <DEDUP_REMOVED lines=8> */
.L_x_2442:
        /* <DEDUP_REMOVED lines=14> */
[----:B------:R-:W2:Y:S01]  /*0a40*/  LDL.LU R12, [R1+0x54] ;  /* 0x00005400010c7983 */ /* 0x000ea20000300800 */
[----:B------:R-:W1:Y:S02]  /*0a50*/  S2R R0, SR_TID.X ;  /* 0x0000000000007919 */ /* 0x000e640000002100 */
[----:B-1----:R-:W-:-:S05]  /*0a60*/  VIADD R198, R0, 0xffffff80 ;  /* 0xffffff8000c67836 */ /* 0x002fca0000000000 */
[----:B------:R-:W-:-:S04]  /*0a70*/  SHF.R.S32.HI R3, RZ, 0x1f, R198 ;  /* 0x0000001fff037819 */ /* 0x000fc800000114c6 */
[CC--:B------:R-:W-:Y:S02]  /*0a80*/  LEA.HI R0, R3.reuse, R198.reuse, RZ, 0x7 ;  /* 0x000000c603007211 */ /* 0x0c0fe400078f38ff */
[----:B0-----:R-:W-:Y:S02]  /*0a90*/  LEA.HI R2, R3, R198, RZ, 0x4 ;  /* 0x000000c603027211 */ /* 0x001fe400078f20ff */
[----:B------:R-:W-:Y:S02]  /*0aa0*/  LOP3.LUT R5, R0, 0xffffff80, RZ, 0xc0, !PT ;  /* 0xffffff8000057812 */ /* 0x000fe400078ec0ff */
[----:B------:R-:W-:-:S03]  /*0ab0*/  SHF.R.S32.HI R7, RZ, 0x4, R2 ;  /* 0x00000004ff077819 */ /* 0x000fc60000011402 */
[----:B------:R-:W-:Y:S01]  /*0ac0*/  IMAD.IADD R192, R198, 0x1, -R5 ;  /* 0x00000001c6c07824 */ /* 0x000fe200078e0a05 */
[C---:B------:R-:W-:Y:S02]  /*0ad0*/  LOP3.LUT R5, R2.reuse, 0x3fffff0, RZ, 0xc0, !PT ;  /* 0x03fffff002057812 */ /* 0x040fe400078ec0ff */
[----:B------:R-:W-:Y:S02]  /*0ae0*/  LEA.HI R2, R2, R7, RZ, 0x1 ;  /* 0x0000000702027211 */ /* 0x000fe400078f08ff */
[----:B------:R-:W-:Y:S02]  /*0af0*/  SHF.R.S32.HI R9, RZ, 0x1f, R192 ;  /* 0x0000001fff097819 */ /* 0x000fe400000114c0 */
[----:B------:R-:W-:Y:S02]  /*0b00*/  LEA.HI R4, R3, R198, RZ, 0x5 ;  /* 0x000000c603047211 */ /* 0x000fe400078f28ff */
[----:B------:R-:W-:Y:S02]  /*0b10*/  LEA.HI R6, R9, R192, RZ, 0x2 ;  /* 0x000000c009067211 */ /* 0x000fe400078f10ff */
[----:B------:R-:W-:-:S02]  /*0b20*/  LOP3.LUT R2, R2, 0x1ffffffe, RZ, 0xc0, !PT ;  /* 0x1ffffffe02027812 */ /* 0x000fc400078ec0ff */
[-C--:B------:R-:W-:Y:S01]  /*0b30*/  LEA.HI R10, R3, R198.reuse, RZ, 0x2 ;  /* 0x000000c6030a7211 */ /* 0x080fe200078f10ff */
[----:B------:R-:W-:Y:S01]  /*0b40*/  IMAD.SHL.U32 R4, R4, 0x20, RZ ;  /* 0x0000002004047824 */ /* 0x000fe200078e00ff */
[----:B------:R-:W-:Y:S01]  /*0b50*/  SHF.R.S32.HI R8, RZ, 0x2, R6 ;  /* 0x00000002ff087819 */ /* 0x000fe20000011406 */
[----:B------:R-:W-:Y:S01]  /*0b60*/  IMAD.IADD R2, R7, 0x1, -R2 ;  /* 0x0000000107027824 */ /* 0x000fe200078e0a02 */
[----:B------:R-:W-:Y:S02]  /*0b70*/  SHF.R.S32.HI R11, RZ, 0x1f, R6 ;  /* 0x0000001fff0b7819 */ /* 0x000fe40000011406 */
[----:B------:R-:W-:Y:S02]  /*0b80*/  LOP3.LUT R7, R10, 0xfffffffc, RZ, 0xc0, !PT ;  /* 0xfffffffc0a077812 */ /* 0x000fe400078ec0ff */
[----:B------:R-:W-:Y:S02]  /*0b90*/  LEA.HI R3, R3, R198, RZ, 0x3 ;  /* 0x000000c603037211 */ /* 0x000fe400078f18ff */
[----:B------:R-:W-:-:S02]  /*0ba0*/  LEA.HI R11, R11, R8, RZ, 0x3 ;  /* 0x000000080b0b7211 */ /* 0x000fc400078f18ff */
[----:B------:R-:W-:Y:S01]  /*0bb0*/  SHF.R.S32.HI R193, RZ, 0x7, R0 ;  /* 0x00000007ffc17819 */ /* 0x000fe20000011400 */
[----:B------:R-:W-:Y:S01]  /*0bc0*/  IMAD.IADD R5, R198, 0x1, -R5 ;  /* 0x00000001c6057824 */ /* 0x000fe200078e0a05 */
[----:B------:R-:W-:Y:S01]  /*0bd0*/  LOP3.LUT R4, R4, 0xfffffc00, RZ, 0xc0, !PT ;  /* 0xfffffc0004047812 */ /* 0x000fe200078ec0ff */
[----:B------:R-:W-:Y:S01]  /*0be0*/  IMAD.IADD R7, R198, 0x1, -R7 ;  /* 0x00000001c6077824 */ /* 0x000fe200078e0a07 */
[----:B------:R-:W-:Y:S02]  /*0bf0*/  LOP3.LUT R187, R3, 0xfffffff8, RZ, 0xc0, !PT ;  /* 0xfffffff803bb7812 */ /* 0x000fe400078ec0ff */
[----:B------:R-:W-:Y:S02]  /*0c00*/  LOP3.LUT R11, R11, 0xfffffff8, RZ, 0xc0, !PT ;  /* 0xfffffff80b0b7812 */ /* 0x000fe400078ec0ff */
[----:B------:R-:W-:Y:S02]  /*0c10*/  LEA.HI R9, R9, R192, RZ, 0x5 ;  /* 0x000000c009097211 */ /* 0x000fe400078f28ff */
[----:B------:R-:W-:Y:S01]  /*0c20*/  LEA.HI R0, R0, R193, RZ, 0x1 ;  /* 0x000000c100007211 */ /* 0x000fe200078f08ff */
[----:B------:R-:W-:Y:S01]  /*0c30*/  IMAD R5, R5, 0x40, R4 ;  /* 0x0000004005057824 */ /* 0x000fe200078e0204 */
[----:B------:R-:W-:Y:S01]  /*0c40*/  SHF.R.S32.HI R9, RZ, 0x5, R9 ;  /* 0x00000005ff097819 */ /* 0x000fe20000011409 */
[----:B------:R-:W-:Y:S01]  /*0c50*/  IMAD.IADD R187, R198, 0x1, -R187 ;  /* 0x00000001c6bb7824 */ /* 0x000fe200078e0abb */
[----:B------:R-:W-:Y:S01]  /*0c60*/  LEA.HI R4, R7, R7, RZ, 0x1 ;  /* 0x0000000707047211 */ /* 0x000fe200078f08ff */
[----:B------:R-:W-:Y:S01]  /*0c70*/  IMAD.IADD R8, R8, 0x1, -R11 ;  /* 0x0000000108087824 */ /* 0x000fe200078e0a0b */
[----:B------:R-:W-:Y:S01]  /*0c80*/  LOP3.LUT R0, R0, 0x3fffffe, RZ, 0xc0, !PT ;  /* 0x03fffffe00007812 */ /* 0x000fe200078ec0ff */
[----:B------:R-:W-:Y:S01]  /*0c90*/  IMAD.SHL.U32 R22, R187, 0x8, RZ ;  /* 0x00000008bb167824 */ /* 0x000fe200078e00ff */
[----:B------:R-:W-:Y:S01]  /*0ca0*/  LOP3.LUT R4, R4, 0x1ffffffe, RZ, 0xc0, !PT ;  /* 0x1ffffffe04047812 */ /* 0x000fe200078ec0ff */
[----:B------:R-:W-:-:S02]  /*0cb0*/  IMAD R9, R9, 0x10, R8 ;  /* 0x0000001009097824 */ /* 0x000fc400078e0208 */
[----:B------:R-:W-:Y:S01]  /*0cc0*/  IMAD.IADD R0, R193, 0x1, -R0 ;  /* 0x00000001c1007824 */ /* 0x000fe200078e0a00 */
[----:B------:R-:W-:Y:S01]  /*0cd0*/  LOP3.LUT R23, R6, 0x7ffffffc, RZ, 0xc0, !PT ;  /* 0x7ffffffc06177812 */ /* 0x000fe200078ec0ff */
[----:B------:R-:W-:Y:S02]  /*0ce0*/  VIADD R186, R22, 0x40 ;  /* 0x0000004016ba7836 */ /* 0x000fe40000000000 */
[----:B------:R-:W-:Y:S02]  /*0cf0*/  IMAD.IADD R7, R7, 0x1, -R4 ;  /* 0x0000000107077824 */ /* 0x000fe400078e0a04 */
[----:B------:R-:W-:Y:S01]  /*0d00*/  IMAD R194, R0, 0x40, R9 ;  /* 0x0000004000c27824 */ /* 0x000fe200078e0209 */
[----:B------:R-:W-:Y:S01]  /*0d10*/  SHF.R.S32.HI R190, RZ, 0x3, R3 ;  /* 0x00000003ffbe7819 */ /* 0x000fe20000011403 */
[----:B------:R-:W-:Y:S01]  /*0d20*/  IMAD R195, R2, 0x8, R5 ;  /* 0x0000000802c37824 */ /* 0x000fe200078e0205 */
[----:B------:R-:W-:Y:S01]  /*0d30*/  SHF.R.S32.HI R197, RZ, 0x1f, R22 ;  /* 0x0000001fffc57819 */ /* 0x000fe20000011416 */
[----:B------:R-:W-:Y:S01]  /*0d40*/  IMAD.MOV.U32 R191, RZ, RZ, RZ ;  /* 0x000000ffffbf7224 */ /* 0x000fe200078e00ff */
[----:B------:R-:W-:Y:S01]  /*0d50*/  SHF.R.S32.HI R196, RZ, 0x1f, R186 ;  /* 0x0000001fffc47819 */ /* 0x000fe200000114ba */
[----:B------:R-:W-:-:S02]  /*0d60*/  IMAD.IADD R23, R192, 0x1, -R23 ;  /* 0x00000001c0177824 */ /* 0x000fc400078e0a17 */
[----:B------:R-:W-:Y:S01]  /*0d70*/  IMAD R184, R7, 0x8, R194 ;  /* 0x0000000807b87824 */ /* 0x000fe200078e02c2 */
[----:B------:R-:W-:Y:S01]  /*0d80*/  UMOV UR38, URZ ;  /* 0x0000003f00267c82 */ /* 0x000fe20008000000 */
[----:B------:R-:W-:Y:S01]  /*0d90*/  UMOV UR36, URZ ;  /* 0x0000003f00247c82 */ /* 0x000fe20008000000 */
[----:B--2---:R-:W-:-:S07]  /*0da0*/  LOP3.LUT R19, R12, 0x1, RZ, 0xfc, !PT ;  /* 0x000000010c137812 */ /* 0x004fce00078efcff */
.L_x_2496:
[----:B0--3--:R-:W0:Y:S01]  /*0db0*/  LDC.64 R2, c[0x0][0xc88] ;  /* 0x00032200ff027b82 */ /* 0x009e220000000a00 */
[----:B------:R-:W-:Y:S01]  /*0dc0*/  ULDC.64 UR4, c[0x0][0xa28] ;  /* 0x00028a0000047ab9 */ /* 0x000fe20000000a00 */
[----:B------:R-:W-:Y:S01]  /*0dd0*/  ULDC.64 UR6, c[0x0][0xa18] ;  /* 0x0002860000067ab9 */ /* 0x000fe20000000a00 */
[----:B------:R-:W-:Y:S01]  /*0de0*/  IMAD.MOV.U32 R7, RZ, RZ, RZ ;  /* 0x000000ffff077224 */ /* 0x000fe200078e00ff */
[----:B------:R-:W-:Y:S01]  /*0df0*/  ULDC.64 UR8, c[0x0][0xa20] ;  /* 0x0002880000087ab9 */ /* 0x000fe20000000a00 */
[----:B0-----:R-:W-:-:S05]  /*0e00*/  IMAD.WIDE R2, R47, 0x4, R2 ;  /* 0x000000042f027825 */ /* 0x001fca00078e0202 */
[----:B--2---:R-:W2:Y:S01]  /*0e10*/  LDG.E R185, desc[UR56][R2.64] ;  /* 0x0000003802b97981 */ /* 0x004ea2000c1e1900 */
[----:B------:R-:W-:Y:S02]  /*0e20*/  ISETP.NE.U32.AND P0, PT, RZ, UR4, PT ;  /* 0x00000004ff007c0c */ /* 0x000fe4000bf05070 */
[----:B------:R-:W-:Y:S02]  /*0e30*/  ISETP.NE.U32.AND P1, PT, RZ, UR6, PT ;  /* 0x00000006ff007c0c */ /* 0x000fe4000bf25070 */
[----:B------:R-:W-:Y:S02]  /*0e40*/  ISETP.NE.AND.EX P0, PT, RZ, UR5, PT, P0 ;  /* 0x00000005ff007c0c */ /* 0x000fe4000bf05300 */
[----:B------:R-:W-:Y:S02]  /*0e50*/  ISETP.NE.AND.EX P1, PT, RZ, UR7, PT, P1 ;  /* 0x00000007ff007c0c */ /* 0x000fe4000bf25310 */
[----:B--2---:R-:W-:-:S09]  /*0e60*/  SHF.R.S32.HI R189, RZ, 0x1f, R185 ;  /* 0x0000001fffbd7819 */ /* 0x004fd200000114b9 */
[----:B------:R-:W-:Y:S01]  /*0e70*/  @P0 LEA R4, P2, R185, UR4, 0x2 ;  /* 0x00000004b9040c11 */ /* 0x000fe2000f8410ff */
[----:B------:R-:W-:-:S03]  /*0e80*/  ULDC UR4, c[0x0][0x288] ;  /* 0x0000a20000047ab9 */ /* 0x000fc60000000800 */
[C-C-:B------:R-:W-:Y:S02]  /*0e90*/  @P0 LEA.HI.X R5, R185.reuse, UR5, R189.reuse, 0x2, P2 ;  /* 0x00000005b9050c11 */ /* 0x140fe400090f14bd */
[C---:B------:R-:W-:Y:S01]  /*0ea0*/  @P1 LEA R2, P2, R185.reuse, UR6, 0x2 ;  /* 0x00000006b9021c11 */ /* 0x040fe2000f8410ff */
[----:B------:R-:W-:Y:S01]  /*0eb0*/  IMAD.U32 R17, RZ, RZ, UR4 ;  /* 0x00000004ff117e24 */ /* 0x000fe2000f8e00ff */
[----:B------:R-:W-:Y:S01]  /*0ec0*/  ULDC.64 UR4, c[0x0][0x418] ;  /* 0x0001060000047ab9 */ /* 0x000fe20000000a00 */
[----:B------:R0:W5:Y:S01]  /*0ed0*/  @P0 LDG.E R7, desc[UR56][R4.64] ;  /* 0x0000003804070981 */ /* 0x000162000c1e1900 */
[----:B------:R-:W-:-:S05]  /*0ee0*/  @P1 LEA.HI.X R3, R185, UR7, R189, 0x2, P2 ;  /* 0x00000007b9031c11 */ /* 0x000fca00090f14bd */
[----:B------:R0:W5:Y:S01]  /*0ef0*/  @P1 LDG.E R17, desc[UR56][R2.64] ;  /* 0x0000003802111981 */ /* 0x000162000c1e1900 */
[----:B------:R-:W-:Y:S01]  /*0f00*/  UISETP.NE.U32.AND UP0, UPT, UR4, URZ, UPT ;  /* 0x0000003f0400728c */ /* 0x000fe2000bf05070 */
[----:B------:R-:W-:Y:S02]  /*0f10*/  ISETP.NE.U32.AND P2, PT, RZ, UR8, PT ;  /* 0x00000008ff007c0c */ /* 0x000fe4000bf45070 */
[----:B------:R-:W-:Y:S01]  /*0f20*/  ULDC UR4, c[0x0][0x424] ;  /* 0x0001090000047ab9 */ /* 0x000fe20000000800 */
[----:B------:R-:W-:Y:S01]  /*0f30*/  UISETP.NE.AND.EX UP0, UPT, UR5, URZ, UPT, UP0 ;  /* 0x0000003f0500728c */ /* 0x000fe2000bf05300 */
[----:B------:R-:W-:Y:S02]  /*0f40*/  ISETP.NE.AND.EX P2, PT, RZ, UR9, PT, P2 ;  /* 0x00000009ff007c0c */ /* 0x000fe4000bf45320 */
[----:B------:R-:W-:Y:S01]  /*0f50*/  ULDC UR5, c[0x0][0x2f0] ;  /* 0x0000bc0000057ab9 */ /* 0x000fe20000000800 */
[----:B------:R-:W-:-:S04]  /*0f60*/  USEL UR4, UR4, 0x1, UP0 ;  /* 0x0000000104047887 */ /* 0x000fc80008000000 */
[----:B------:R-:W-:Y:S01]  /*0f70*/  UIMAD UR4, UR4, UR5, URZ ;  /* 0x00000005040472a4 */ /* 0x000fe2000f8e023f */
[----:B0---4-:R-:W-:Y:S11]  /*0f80*/  @P1 BRA `(.L_x_2443) ;  /* 0x0000000000241947 */ /* 0x011ff60003800000 */
        /* <DEDUP_REMOVED lines=9> */
.L_x_2443:
[----:B------:R-:W-:Y:S02]  /*1020*/  IMAD.U32 R16, RZ, RZ, UR4 ;  /* 0x00000004ff107e24 */ /* 0x000fe4000f8e00ff */
[----:B------:R-:W-:Y:S01]  /*1030*/  IMAD.MOV.U32 R188, RZ, RZ, R46 ;  /* 0x000000ffffbc7224 */ /* 0x000fe200078e002e */
[----:B------:R-:W-:Y:S06]  /*1040*/  @!P2 BRA `(.L_x_2444) ;  /* 0x000000000010a947 */ /* 0x000fec0003800000 */
[----:B------:R-:W-:-:S04]  /*1050*/  LEA R2, P0, R185, UR8, 0x2 ;  /* 0x00000008b9027c11 */ /* 0x000fc8000f8010ff */
[----:B------:R-:W-:-:S05]  /*1060*/  LEA.HI.X R3, R185, UR9, R189, 0x2, P0 ;  /* 0x00000009b9037c11 */ /* 0x000fca00080f14bd */
[----:B------:R0:W5:Y:S01]  /*1070*/  LDG.E R16, desc[UR56][R2.64] ;  /* 0x0000003802107981 */ /* 0x000162000c1e1900 */
[----:B------:R-:W-:Y:S05]  /*1080*/  BRA `(.L_x_2445) ;  /* 0x0000000000247947 */ /* 0x000fea0003800000 */
.L_x_2444:
        /* <DEDUP_REMOVED lines=9> */
.L_x_2445:
[----:B------:R-:W1:Y:S01]  /*1120*/  LDC R0, c[0x0][0x448] ;  /* 0x00011200ff007b82 */ /* 0x000e620000000800 */
[----:B------:R-:W-:Y:S01]  /*1130*/  IMAD.SHL.U32 R18, R45, 0x80, RZ ;  /* 0x000000802d127824 */ /* 0x000fe200078e00ff */
[----:B------:R-:W-:Y:S01]  /*1140*/  CS2R R86, SRZ ;  /* 0x0000000000567805 */ /* 0x000fe2000001ff00 */
[----:B-----5:R-:W-:Y:S01]  /*1150*/  IMAD.IADD R16, R16, 0x1, -R7 ;  /* 0x0000000110107824 */ /* 0x020fe200078e0a07 */
        /* <DEDUP_REMOVED lines=20> */
[----:B-1----:R-:W-:Y:S01]  /*12a0*/  ISETP.NE.AND P0, PT, R0, 0x1, PT ;  /* 0x000000010000780c */ /* 0x002fe20003f05270 */
[----:B------:R-:W-:Y:S01]  /*12b0*/  VIADD R0, R18, 0x7f ;  /* 0x0000007f12007836 */ /* 0x000fe20000000000 */
[----:B------:R-:W-:-:S02]  /*12c0*/  CS2R R32, SRZ ;  /* 0x0000000000207805 */ /* 0x000fc4000001ff00 */
[----:B------:R-:W-:Y:S02]  /*12d0*/  CS2R R42, SRZ ;  /* 0x00000000002a7805 */ /* 0x000fe4000001ff00 */
[----:B------:R-:W-:Y:S02]  /*12e0*/  CS2R R40, SRZ ;  /* 0x0000000000287805 */ /* 0x000fe4000001ff00 */
[----:B------:R-:W-:Y:S02]  /*12f0*/  CS2R R38, SRZ ;  /* 0x0000000000267805 */ /* 0x000fe4000001ff00 */
[----:B------:R-:W-:Y:S02]  /*1300*/  CS2R R36, SRZ ;  /* 0x0000000000247805 */ /* 0x000fe4000001ff00 */
[----:B------:R-:W-:Y:S01]  /*1310*/  CS2R R34, SRZ ;  /* 0x0000000000227805 */ /* 0x000fe2000001ff00 */
[----:B------:R-:W-:Y:S01]  /*1320*/  IMAD.MOV.U32 R89, RZ, RZ, RZ ;  /* 0x000000ffff597224 */ /* 0x000fe200078e00ff */
[----:B------:R-:W-:-:S02]  /*1330*/  CS2R R90, SRZ ;  /* 0x00000000005a7805 */ /* 0x000fc4000001ff00 */
[----:B------:R-:W-:Y:S01]  /*1340*/  CS2R R6, SRZ ;  /* 0x0000000000067805 */ /* 0x000fe2000001ff00 */
[----:B------:R-:W-:Y:S01]  /*1350*/  IMAD.MOV.U32 R30, RZ, RZ, RZ ;  /* 0x000000ffff1e7224 */ /* 0x000fe200078e00ff */
[----:B0-----:R-:W0:Y:S01]  /*1360*/  @P0 LDC R3, c[0x0][0x44c] ;  /* 0x00011300ff030b82 */ /* 0x001e220000000800 */
[----:B------:R-:W-:Y:S02]  /*1370*/  IMAD.MOV.U32 R8, RZ, RZ, RZ ;  /* 0x000000ffff087224 */ /* 0x000fe400078e00ff */
[----:B------:R-:W-:Y:S02]  /*1380*/  IMAD.MOV.U32 R93, RZ, RZ, RZ ;  /* 0x000000ffff5d7224 */ /* 0x000fe400078e00ff */
[----:B------:R-:W-:Y:S02]  /*1390*/  IMAD.MOV.U32 R10, RZ, RZ, RZ ;  /* 0x000000ffff0a7224 */ /* 0x000fe400078e00ff */
[----:B------:R-:W-:Y:S01]  /*13a0*/  IMAD.MOV.U32 R95, RZ, RZ, RZ ;  /* 0x000000ffff5f7224 */ /* 0x000fe200078e00ff */
[----:B------:R-:W1:Y:S01]  /*13b0*/  @P0 LDC R5, c[0x0][0x450] ;  /* 0x00011400ff050b82 */ /* 0x000e620000000800 */
[----:B0-----:R-:W-:Y:S01]  /*13c0*/  @P0 IMAD.HI.U32 R2, R0, R3, RZ ;  /* 0x0000000300020227 */ /* 0x001fe200078e00ff */
[----:B------:R-:W-:-:S04]  /*13d0*/  IADD3 R3, R16, 0x80, -R17 ;  /* 0x0000008010037810 */ /* 0x000fc80007ffe811 */
[----:B-1----:R-:W-:Y:S01]  /*13e0*/  @P0 SHF.R.U32.HI R0, RZ, R5, R2 ;  /* 0x00000005ff000219 */ /* 0x002fe20000011602 */
[----:B------:R-:W-:Y:S01]  /*13f0*/  VIADD R2, R16, 0x7f ;  /* 0x0000007f10027836 */ /* 0x000fe20000000000 */
[----:B------:R-:W-:-:S03]  /*1400*/  PLOP3.LUT P0, PT, PT, PT, PT, 0x80, 0x0 ;  /* 0x000000000000781c */ /* 0x000fc60003f0f070 */
[----:B------:R-:W-:Y:S01]  /*1410*/  IMAD.IADD R0, R3, 0x1, R0 ;  /* 0x0000000103007824 */ /* 0x000fe200078e0200 */
[----:B------:R-:W-:-:S04]  /*1420*/  SHF.R.S32.HI R3, RZ, 0x1f, R2 ;  /* 0x0000001fff037819 */ /* 0x000fc80000011402 */
[----:B------:R-:W-:Y:S02]  /*1430*/  SHF.R.S32.HI R5, RZ, 0x1f, R0 ;  /* 0x0000001fff057819 */ /* 0x000fe40000011400 */
[----:B------:R-:W-:Y:S02]  /*1440*/  LEA.HI R3, R3, R2, RZ, 0x7 ;  /* 0x0000000203037211 */ /* 0x000fe400078f38ff */
[----:B------:R-:W-:Y:S02]  /*1450*/  LEA.HI R5, R5, R0, RZ, 0x7 ;  /* 0x0000000005057211 */ /* 0x000fe400078f38ff */
[----:B------:R-:W-:Y:S02]  /*1460*/  SHF.R.S32.HI R3, RZ, 0x7, R3 ;  /* 0x00000007ff037819 */ /* 0x000fe40000011403 */
[----:B------:R-:W-:-:S04]  /*1470*/  SHF.R.S32.HI R88, RZ, 0x7, R5 ;  /* 0x00000007ff587819 */ /* 0x000fc80000011405 */
[----:B------:R-:W-:Y:S02]  /*1480*/  VIMNMX R88, R3, R88, PT ;  /* 0x0000005803587248 */ /* 0x000fe40003fe0100 */
[----:B------:R-:W-:Y:S02]  /*1490*/  CS2R R2, SRZ ;  /* 0x0000000000027805 */ /* 0x000fe4000001ff00 */
[----:B------:R-:W-:-:S13]  /*14a0*/  ISETP.GE.AND P1, PT, R88, 0x1, PT ;  /* 0x000000015800780c */ /* 0x000fda0003f26270 */
[----:B------:R-:W-:Y:S05]  /*14b0*/  @!P1 BRA `(.L_x_2446) ;  /* 0x0000008000089947 */ /* 0x000fea0003800000 */
        /* <DEDUP_REMOVED lines=31> */
.L_x_2447:
[----:B------:R-:W-:Y:S02]  /*16b0*/  LEA.HI R0, R191, R191, RZ, 0x1 ;  /* 0x000000bfbf007211 */ /* 0x000fe400078f08ff */
[----:B------:R-:W-:Y:S02]  /*16c0*/  ISETP.NE.AND P0, PT, R19, 0x3, PT ;  /* 0x000000031300780c */ /* 0x000fe40003f05270 */
[----:B------:R-:W-:-:S05]  /*16d0*/  LOP3.LUT R0, R0, 0xfffffffe, RZ, 0xc0, !PT ;  /* 0xfffffffe00007812 */ /* 0x000fca00078ec0ff */
[----:B------:R-:W-:-:S05]  /*16e0*/  IMAD.IADD R0, R191, 0x1, -R0 ;  /* 0x00000001bf007824 */ /* 0x000fca00078e0a00 */
[----:B------:R-:W-:-:S04]  /*16f0*/  SHF.L.U32 R0, R0, 0x1f, RZ ;  /* 0x0000001f00007819 */ /* 0x000fc800000006ff */
[----:B------:R-:W0:Y:S02]  /*1700*/  SYNCS.PHASECHK.TRANS64.TRYWAIT P1, [UR37+0x34800], R0 ;  /* 0x03480000ff0075a7 */ /* 0x000e240008020165 */
[----:B0-----:R-:W-:Y:S05]  /*1710*/  @!P1 BRA `(.L_x_2448) ;  /* 0x0000010000c89947 */ /* 0x001fea0003800000 */
.L_x_2621:
[----:B------:R-:W-:Y:S05]  /*1720*/  @!P0 BRA `(.L_x_2449) ;  /* 0x0000000000048947 */ /* 0x000fea0003800000 */
[----:B------:R-:W-:Y:S01]  /*1730*/  BPT.TRAP 0x1 ;  /* 0x000000040000795c */ /* 0x000fe20000300000 */
.L_x_2449:
[----:B------:R-:W-:Y:S02]  /*1740*/  IMAD.U32 R2, RZ, RZ, UR36 ;  /* 0x00000024ff027e24 */ /* 0x000fe4000f8e00ff */
[----:B0-----:R-:W-:-:S03]  /*1750*/  IMAD.U32 R3, RZ, RZ, UR38 ;  /* 0x00000026ff037e24 */ /* 0x001fc6000f8e00ff */
[----:B------:R-:W-:Y:S02]  /*1760*/  LEA R2, R2, UR37, 0x3 ;  /* 0x0000002502027c11 */ /* 0x000fe4000f8e18ff */
[----:B------:R-:W-:-:S04]  /*1770*/  SHF.L.U32 R3, R3, 0x1f, RZ ;  /* 0x0000001f03037819 */ /* 0x000fc800000006ff */
[----:B------:R0:W1:Y:S01]  /*1780*/  SYNCS.PHASECHK.TRANS64.TRYWAIT P2, [R2+URZ+0x34830], R3 ;  /* 0x03483003020075a7 */ /* 0x000062000804017f */
[----:B------:R-:W-:Y:S05]  /*1790*/  @!P0 BRA `(.L_x_2450) ;  /* 0x0000000000048947 */ /* 0x000fea0003800000 */
[----:B------:R-:W-:Y:S01]  /*17a0*/  BPT.TRAP 0x1 ;  /* 0x000000040000795c */ /* 0x000fe20000300000 */
.L_x_2450:
[----:B------:R-:W2:Y:S02]  /*17b0*/  S2R R0, SR_TID.X ;  /* 0x0000000000007919 */ /* 0x000ea40000002100 */
[----:B--2---:R-:W-:Y:S01]  /*17c0*/  LOP3.LUT P1, RZ, R0, 0x7f, RZ, 0xc0, !PT ;  /* 0x0000007f00ff7812 */ /* 0x004fe2000782c0ff */
[----:B-1----:R-:W-:-:S12]  /*17d0*/  @P2 BRA `(.L_x_2451) ;  /* 0x0000000000082947 */ /* 0x002fd80003800000 */
[----:B------:R-:W1:Y:S02]  /*17e0*/  SYNCS.PHASECHK.TRANS64.TRYWAIT P2, [R2+URZ+0x34830], R3 ;  /* 0x03483003020075a7 */ /* 0x000e64000804017f */
[----:B-1----:R-:W-:Y:S05]  /*17f0*/  @!P2 BRA `(.L_x_2452) ;  /* 0x0000010000a8a947 */ /* 0x002fea0003800000 */
.L_x_2451:
[----:B------:R-:W-:Y:S05]  /*1800*/  WARPSYNC.ALL ;  /* 0x0000000000007948 */ /* 0x000fea0003800000 */
[----:B------:R-:W-:Y:S01]  /*1810*/  UIADD3 UR4, UR37, 0x1c400, URZ ;  /* 0x0001c40025047890 */ /* 0x000fe2000fffe03f */
[----:B------:R-:W-:Y:S01]  /*1820*/  WARPGROUP.ARRIVE ;  /* 0x00000000000079c5 */ /* 0x000fe20000000000 */
[----:B------:R-:W-:Y:S01]  /*1830*/  ULOP3.LUT UR52, UR52, 0x10000, URZ, 0xfc, !UPT ;  /* 0x0001000034347892 */ /* 0x000fe2000f8efc3f */
[----:B------:R-:W2:Y:S01]  /*1840*/  LDC R0, c[0x0][0x448] ;  /* 0x00011200ff007b82 */ /* 0x000ea20000000800 */
[----:B------:R-:W-:Y:S01]  /*1850*/  USHF.R.U32.HI UR4, URZ, 0x4, UR4 ;  /* 0x000000043f047899 */ /* 0x000fe20008011604 */
[----:B01----:R-:W-:Y:S01]  /*1860*/  @!P1 VIADD R2, R2, 0x34840 ;  /* 0x0003484002029836 */ /* 0x003fe20000000000 */
[----:B------:R-:W-:Y:S01]  /*1870*/  UMOV UR53, 0x40000040 ;  /* 0x4000004000357882 */ /* 0x000fe20000000000 */
[----:B------:R-:W-:Y:S01]  /*1880*/  UMOV UR55, 0x40000040 ;  /* 0x4000004000377882 */ /* 0x000fe20000000000 */
[----:B------:R-:W-:Y:S01]  /*1890*/  ULOP3.LUT UR4, UR4, 0x3fff, URZ, 0xc0, !UPT ;  /* 0x00003fff04047892 */ /* 0x000fe2000f8ec03f */
[----:B------:R-:W-:Y:S01]  /*18a0*/  CS2R R150, SRZ ;  /* 0x0000000000967805 */ /* 0x000fe2000001ff00 */
[----:B------:R-:W-:Y:S01]  /*18b0*/  UMOV UR5, 0x40000040 ;  /* 0x4000004000057882 */ /* 0x000fe20000000000 */
[----:B------:R-:W-:Y:S01]  /*18c0*/  UMOV UR7, 0x40000040 ;  /* 0x4000004000077882 */ /* 0x000fe20000000000 */
[----:B------:R-:W-:Y:S01]  /*18d0*/  ULOP3.LUT UR39, UR4, 0x10000, URZ, 0xfc, !UPT ;  /* 0x0001000004277892 */ /* 0x000fe2000f8efc3f */
[----:B------:R-:W-:Y:S01]  /*18e0*/  @!P1 PRMT R2, RZ, 0x654, R2 ;  /* 0x00000654ff029816 */ /* 0x000fe20000000002 */
[----:B------:R-:W-:Y:S01]  /*18f0*/  UIADD3 UR4, UR52, 0x2, URZ ;  /* 0x0000000234047890 */ /* 0x000fe2000fffe03f */
[----:B------:R-:W-:Y:S01]  /*1900*/  CS2R R148, SRZ ;  /* 0x0000000000947805 */ /* 0x000fe2000001ff00 */
[----:B------:R-:W-:Y:S01]  /*1910*/  UIMAD UR54, UR36, 0xc00, UR39 ;  /* 0x00000c00243678a4 */ /* 0x000fe2000f8e0227 */
[----:B------:R-:W-:Y:S01]  /*1920*/  CS2R R146, SRZ ;  /* 0x0000000000927805 */ /* 0x000fe2000001ff00 */
[----:B------:R-:W-:Y:S01]  /*1930*/  UIADD3 UR8, UR52, 0x4, URZ ;  /* 0x0000000434087890 */ /* 0x000fe2000fffe03f */
[----:B------:R-:W-:Y:S01]  /*1940*/  CS2R R144, SRZ ;  /* 0x0000000000907805 */ /* 0x000fe2000001ff00 */
[----:B------:R-:W-:Y:S01]  /*1950*/  UIADD3 UR6, UR54, 0x2, URZ ;  /* 0x0000000236067890 */ /* 0x000fe2000fffe03f */
[----:B------:R-:W-:Y:S01]  /*1960*/  CS2R R142, SRZ ;  /* 0x00000000008e7805 */ /* 0x000fe2000001ff00 */
[----:B------:R-:W-:Y:S01]  /*1970*/  UIADD3 UR10, UR54, 0x4, URZ ;  /* 0x00000004360a7890 */ /* 0x000fe2000fffe03f */
[----:B------:R-:W-:Y:S01]  /*1980*/  CS2R R140, SRZ ;  /* 0x00000000008c7805 */ /* 0x000fe2000001ff00 */
[----:B------:R-:W-:Y:S01]  /*1990*/  UMOV UR9, 0x40000040 ;  /* 0x4000004000097882 */ /* 0x000fe20000000000 */
[----:B------:R-:W-:Y:S01]  /*19a0*/  HGMMA.64x128x16.F32 R24, gdesc[UR52], RZ, !UPT, gsb0 ;  /* 0x01e00000341879f0 */ /* 0x000fe2000c0008ff */
[----:B------:R-:W-:Y:S01]  /*19b0*/  UMOV UR11, 0x40000040 ;  /* 0x40000040000b7882 */ /* 0x000fe20000000000 */
[----:B------:R-:W-:Y:S01]  /*19c0*/  UIADD3 UR12, UR52, 0x6, URZ ;  /* 0x00000006340c7890 */ /* 0x000fe2000fffe03f */
[----:B--2---:R-:W-:Y:S01]  /*19d0*/  ISETP.NE.AND P2, PT, R0, 0x1, PT ;  /* 0x000000010000780c */ /* 0x004fe20003f45270 */
[----:B------:R-:W-:Y:S01]  /*19e0*/  UIADD3 UR14, UR54, 0x6, URZ ;  /* 0x00000006360e7890 */ /* 0x000fe2000fffe03f */
[----:B------:R-:W-:Y:S01]  /*19f0*/  IMAD.IADD R0, R184, 0x1, R18 ;  /* 0x00000001b8007824 */ /* 0x000fe200078e0212 */
        /* <DEDUP_REMOVED lines=11> */
[----:B------:R-:W0:Y:S01]  /*1ab0*/  @P2 LDC R3, c[0x0][0x44c] ;  /* 0x00011300ff032b82 */ /* 0x000e220000000800 */
        /* <DEDUP_REMOVED lines=9> */
[----:B------:R-:W1:Y:S01]  /*1b50*/  @P2 LDC R4, c[0x0][0x450] ;  /* 0x00011400ff042b82 */ /* 0x000e620000000800 */
        /* <DEDUP_REMOVED lines=13> */
[----:B0-----:R-:W-:Y:S01]  /*1c30*/  @P2 IMAD.HI.U32 R3, R0, R3, RZ ;  /* 0x0000000300032227 */ /* 0x001fe200078e00ff */
        /* <DEDUP_REMOVED lines=9> */
[----:B-1----:R-:W-:Y:S01]  /*1cd0*/  @P2 SHF.R.U32.HI R0, RZ, R4, R3 ;  /* 0x00000004ff002219 */ /* 0x002fe20000011603 */
[----:B------:R-:W-:Y:S01]  /*1ce0*/  UIADD3 UR50, UR54, 0x806, URZ ;  /* 0x0000080636327890 */ /* 0x000fe2000fffe03f */
[----:B------:R-:W-:Y:S01]  /*1cf0*/  IMAD.MOV.U32 R3, RZ, RZ, -0x80 ;  /* 0xffffff80ff037424 */ /* 0x000fe200078e00ff */
[----:B------:R-:W-:Y:S01]  /*1d00*/  UMOV UR49, 0x40000040 ;  /* 0x4000004000317882 */ /* 0x000fe20000000000 */
[----:B------:R-:W-:Y:S01]  /*1d10*/  UMOV UR51, 0x40000040 ;  /* 0x4000004000337882 */ /* 0x000fe20000000000 */
[----:B------:R-:W0:Y:S01]  /*1d20*/  SHFL.IDX PT, R5, R0, 0x1, 0x1c1f ;  /* 0x003c1f0000057f89 */ /* 0x000e2200000e0000 */
[----:B------:R-:W-:Y:S01]  /*1d30*/  IMAD R3, R88, R3, 0x80 ;  /* 0x0000008058037424 */ /* 0x000fe200078e0203 */
[----:B------:R-:W-:-:S03]  /*1d40*/  CS2R R116, SRZ ;  /* 0x0000000000747805 */ /* 0x000fc6000001ff00 */
[----:B------:R-:W-:Y:S02]  /*1d50*/  VIADD R6, R3, 0x1 ;  /* 0x0000000103067836 */ /* 0x000fe40000000000 */
[----:B------:R-:W-:Y:S02]  /*1d60*/  IMAD.IADD R4, R16, 0x1, R3 ;  /* 0x0000000110047824 */ /* 0x000fe400078e0203 */
[C---:B------:R-:W-:Y:S02]  /*1d70*/  IMAD R6, R23.reuse, -0x2, R6 ;  /* 0xfffffffe17067824 */ /* 0x040fe400078e0206 */
[----:B------:R-:W-:-:S03]  /*1d80*/  IMAD R3, R23, -0x2, R4 ;  /* 0xfffffffe17037824 */ /* 0x000fc600078e0204 */
[----:B------:R-:W-:-:S04]  /*1d90*/  IADD3 R6, -R17, R6, R16 ;  /* 0x0000000611067210 */ /* 0x000fc80007ffe110 */
[----:B0-----:R-:W-:-:S04]  /*1da0*/  VIADDMNMX R5, R5, R6, R3, PT ;  /* 0x0000000605057246 */ /* 0x001fc80003800103 */
[C---:B------:R-:W-:Y:S02]  /*1db0*/  ISETP.GT.AND P3, PT, R5.reuse, RZ, PT ;  /* 0x000000ff0500720c */ /* 0x040fe40003f64270 */
[C---:B------:R-:W-:Y:S02]  /*1dc0*/  ISETP.GT.AND P4, PT, R5.reuse, 0x1, PT ;  /* 0x000000010500780c */ /* 0x040fe40003f84270 */
[----:B------:R-:W-:Y:S01]  /*1dd0*/  ISETP.GT.AND P5, PT, R5, 0x8, PT ;  /* 0x000000080500780c */ /* 0x000fe20003fa4270 */
        /* <DEDUP_REMOVED lines=70> */
[----:B------:R-:W-:Y:S01]  /*2240*/  FMNMX.FTZ R4, R47, R4, !PT ;  /* 0x000000042f047209 */ /* 0x000fe20007810000 */
[----:B------:R-:W1:Y:S01]  /*2250*/  @P2 LDC R50, c[0x0][0x450] ;  /* 0x00011400ff322b82 */ /* 0x000e620000000800 */
        /* <DEDUP_REMOVED lines=54> */
[----:B------:R-:W-:Y:S02]  /*25c0*/  FSEL R87, R87, -INF , P3 ;  /* 0xff80000057577808 */ /* 0x000fe40001800000 */
[----:B------:R-:W-:-:S04]  /*25d0*/  FMNMX.FTZ R4, R115, R4, !PT ;  /* 0x0000000473047209 */ /* 0x000fc80007810000 */
[----:B------:R-:W-:-:S05]  /*25e0*/  FMNMX.FTZ R8, R87, R4, !PT ;  /* 0x0000000457087209 */ /* 0x000fca0007810000 */
[----:B------:R-:W2:Y:S02]  /*25f0*/  SHFL.BFLY PT, R5, R8, 0x2, 0x1f ;  /* 0x0c401f0008057f89 */ /* 0x000ea400000e0000 */
[----:B--2---:R-:W-:Y:S02]  /*2600*/  FMNMX.FTZ R10, R8, R5, !PT ;  /* 0x00000005080a7209 */ /* 0x004fe40007810000 */
[----:B------:R2:W3:Y:S04]  /*2610*/  SHFL.IDX PT, R5, R0, RZ, 0x1c1f ;  /* 0x001c1fff00057589 */ /* 0x0004e800000e0000 */
[----:B------:R-:W4:Y:S01]  /*2620*/  SHFL.BFLY PT, R11, R10, 0x1, 0x1f ;  /* 0x0c201f000a0b7f89 */ /* 0x000f2200000e0000 */
[----:B--2---:R-:W-:Y:S01]  /*2630*/  IMAD.U32 R0, RZ, RZ, UR6 ;  /* 0x00000006ff007e24 */ /* 0x004fe2000f8e00ff */
[----:B---3--:R-:W-:-:S02]  /*2640*/  VIADDMNMX R5, R5, R6, R3, PT ;  /* 0x0000000605057246 */ /* 0x008fc40003800103 */
[----:B----4-:R-:W-:Y:S02]  /*2650*/  FMNMX.FTZ R4, R10, R11, !PT ;  /* 0x0000000b0a047209 */ /* 0x010fe40007810000 */
[C---:B------:R-:W-:Y:S02]  /*2660*/  ISETP.GT.AND P4, PT, R5.reuse, 0x1, PT ;  /* 0x000000010500780c */ /* 0x040fe40003f84270 */
[C---:B------:R-:W-:Y:S01]  /*2670*/  FSETP.NEU.FTZ.AND P3, PT, R4.reuse, -INF , PT ;  /* 0xff8000000400780b */ /* 0x040fe20003f7d000 */
[----:B------:R-:W-:Y:S01]  /*2680*/  FMUL.FTZ R11, R4, R0 ;  /* 0x00000000040b7220 */ /* 0x000fe20000410000 */
[----:B------:R-:W-:Y:S02]  /*2690*/  ISETP.GT.AND P5, PT, R5, 0x8, PT ;  /* 0x000000080500780c */ /* 0x000fe40003fa4270 */
[----:B------:R-:W-:Y:S02]  /*26a0*/  FSEL R25, R25, -INF , P4 ;  /* 0xff80000019197808 */ /* 0x000fe40002000000 */
[----:B------:R-:W-:-:S02]  /*26b0*/  FSEL R42, R11, RZ, P3 ;  /* 0x000000ff0b2a7208 */ /* 0x000fc40001800000 */
[C---:B------:R-:W-:Y:S02]  /*26c0*/  ISETP.GT.AND P3, PT, R5.reuse, RZ, PT ;  /* 0x000000ff0500720c */ /* 0x040fe40003f64270 */
[----:B------:R-:W-:Y:S01]  /*26d0*/  ISETP.GT.AND P4, PT, R5, 0x10, PT ;  /* 0x000000100500780c */ /* 0x000fe20003f84270 */
        /* <DEDUP_REMOVED lines=8> */
[--C-:B------:R-:W-:Y:S01]  /*2760*/  FFMA.FTZ R8, R31, R0, -R42.reuse ;  /* 0x000000001f087223 */ /* 0x100fe2000001082a */
[----:B------:R-:W-:Y:S01]  /*2770*/  FSEL R29, R29, -INF , P3 ;  /* 0xff8000001d1d7808 */ /* 0x000fe20001800000 */
[----:B------:R-:W-:Y:S01]  /*2780*/  MUFU.EX2 R6, R27 ;  /* 0x0000001b00067308 */ /* 0x000fe20000000800 */
[----:B------:R-:W-:Y:S01]  /*2790*/  FMNMX.FTZ R10, R9, R10, !PT ;  /* 0x0000000a090a7209 */ /* 0x000fe20007810000 */
[-CC-:B------:R-:W-:Y:S01]  /*27a0*/  FFMA.FTZ R35, R35, R0.reuse, -R42.reuse ;  /* 0x0000000023237223 */ /* 0x180fe2000001082a */
[----:B------:R-:W-:Y:S01]  /*27b0*/  ISETP.GT.AND P3, PT, R5, 0x11, PT ;  /* 0x000000110500780c */ /* 0x000fe20003f64270 */
[-CC-:B------:R-:W-:Y:S01]  /*27c0*/  FFMA.FTZ R39, R39, R0.reuse, -R42.reuse ;  /* 0x0000000027277223 */ /* 0x180fe2000001082a */
[----:B------:R-:W-:Y:S01]  /*27d0*/  FSEL R11, R32, -INF , P4 ;  /* 0xff800000200b7808 */ /* 0x000fe20002000000 */
[--C-:B------:R-:W-:Y:S01]  /*27e0*/  FFMA.FTZ R43, R43, R0, -R42.reuse ;  /* 0x000000002b2b7223 */ /* 0x100fe2000001082a */
        /* <DEDUP_REMOVED lines=31> */
[----:B------:R-:W3:Y:S01]  /*29e0*/  MUFU.EX2 R8, R8 ;  /* 0x0000000800087308 */ /* 0x000ee20000000800 */
[----:B------:R-:W-:Y:S01]  /*29f0*/  ISETP.GT.AND P3, PT, R5, 0x29, PT ;  /* 0x000000290500780c */ /* 0x000fe20003f64270 */
[-CC-:B------:R-:W-:Y:S01]  /*2a00*/  FFMA.FTZ R32, R67, R0.reuse, -R42.reuse ;  /* 0x0000000043207223 */ /* 0x180fe2000001082a */
[----:B------:R-:W-:Y:S01]  /*2a10*/  FSEL R21, R44, -INF , P4 ;  /* 0xff8000002c157808 */ /* 0x000fe20002000000 */
[--C-:B------:R-:W-:Y:S01]  /*2a20*/  FFMA.FTZ R163, R107, R0, -R42.reuse ;  /* 0x000000006ba37223 */ /* 0x100fe2000001082a */
[----:B------:R-:W-:Y:S01]  /*2a30*/  FMNMX.FTZ R14, R41, R12, !PT ;  /* 0x0000000c290e7209 */ /* 0x000fe20007810000 */
[----:B------:R-:W-:Y:S01]  /*2a40*/  FFMA.FTZ R34, R71, R0, -R42 ;  /* 0x0000000047227223 */ /* 0x000fe2000001082a */
[----:B------:R-:W-:Y:S01]  /*2a50*/  ISETP.GT.AND P4, PT, R5, 0x30, PT ;  /* 0x000000300500780c */ /* 0x000fe20003f84270 */
[----:B------:R4:W-:Y:S01]  /*2a60*/  MUFU.EX2 R12, R39 ;  /* 0x00000027000c7308 */ /* 0x0009e20000000800 */
[----:B------:R-:W-:Y:S01]  /*2a70*/  FSEL R45, R45, -INF , P3 ;  /* 0xff8000002d2d7808 */ /* 0x000fe20001800000 */
[----:B--2---:R-:W-:Y:S01]  /*2a80*/  FADD.FTZ R46, R181, R6 ;  /* 0x00000006b52e7221 */ /* 0x004fe20000010000 */
        /* <DEDUP_REMOVED lines=13> */
[----:B------:R-:W5:Y:S01]  /*2b60*/  MUFU.EX2 R179, R179 ;  /* 0x000000b300b37308 */ /* 0x000f620000000800 */
[----:B------:R-:W-:Y:S01]  /*2b70*/  ISETP.GT.AND P3, PT, R5, 0x39, PT ;  /* 0x000000390500780c */ /* 0x000fe20003f64270 */
[----:B------:R-:W-:Y:S01]  /*2b80*/  FFMA.FTZ R155, R115, R0, -R42 ;  /* 0x00000000739b7223 */ /* 0x000fe2000001082a */
[----:B------:R-:W-:-:S02]  /*2b90*/  FSEL R31, R52, -INF , P4 ;  /* 0xff800000341f7808 */ /* 0x000fc40002000000 */
[----:B------:R-:W-:Y:S02]  /*2ba0*/  CS2R R114, SRZ ;  /* 0x0000000000727805 */ /* 0x000fe4000001ff00 */
[----:B------:R-:W-:Y:S02]  /*2bb0*/  FMNMX.FTZ R20, R49, R14, !PT ;  /* 0x0000000e31147209 */ /* 0x000fe40007810000 */
[----:B------:R-:W-:Y:S02]  /*2bc0*/  CS2R R112, SRZ ;  /* 0x0000000000707805 */ /* 0x000fe4000001ff00 */
[----:B------:R-:W-:Y:S01]  /*2bd0*/  ISETP.GT.AND P4, PT, R5, 0x40, PT ;  /* 0x000000400500780c */ /* 0x000fe20003f84270 */
[----:B------:R0:W-:Y:S01]  /*2be0*/  MUFU.EX2 R14, R43 ;  /* 0x0000002b000e7308 */ /* 0x0001e20000000800 */
[----:B------:R-:W-:Y:S02]  /*2bf0*/  FSEL R53, R53, -INF , P3 ;  /* 0xff80000035357808 */ /* 0x000fe40001800000 */
[----:B------:R-:W-:-:S02]  /*2c00*/  CS2R R110, SRZ ;  /* 0x00000000006e7805 */ /* 0x000fc4000001ff00 */
[----:B------:R-:W-:Y:S02]  /*2c10*/  FMNMX.FTZ R20, R31, R20, !PT ;  /* 0x000000141f147209 */ /* 0x000fe40007810000 */
[----:B------:R-:W-:Y:S02]  /*2c20*/  CS2R R108, SRZ ;  /* 0x00000000006c7805 */ /* 0x000fe4000001ff00 */
[----:B------:R-:W-:Y:S02]  /*2c30*/  ISETP.GT.AND P3, PT, R5, 0x41, PT ;  /* 0x000000410500780c */ /* 0x000fe40003f64270 */
[----:B------:R-:W-:Y:S02]  /*2c40*/  CS2R R106, SRZ ;  /* 0x00000000006a7805 */ /* 0x000fe4000001ff00 */
[----:B------:R-:W-:Y:S01]  /*2c50*/  FSEL R35, R56, -INF , P4 ;  /* 0xff80000038237808 */ /* 0x000fe20002000000 */
[----:B------:R-:W-:Y:S01]  /*2c60*/  MUFU.EX2 R173, R173 ;  /* 0x000000ad00ad7308 */ /* 0x000fe20000000800 */
[----:B------:R-:W-:-:S02]  /*2c70*/  FMNMX.FTZ R20, R53, R20, !PT ;  /* 0x0000001435147209 */ /* 0x000fc40007810000 */
[----:B------:R-:W-:Y:S02]  /*2c80*/  CS2R R104, SRZ ;  /* 0x0000000000687805 */ /* 0x000fe4000001ff00 */
        /* <DEDUP_REMOVED lines=8> */
[----:B----4-:R-:W-:Y:S02]  /*2d10*/  FSEL R39, R60, -INF , P4 ;  /* 0xff8000003c277808 */ /* 0x010fe40002000000 */
[----:B------:R-:W-:Y:S02]  /*2d20*/  CS2R R92, SRZ ;  /* 0x00000000005c7805 */ /* 0x000fe4000001ff00 */
[----:B------:R-:W-:Y:S02]  /*2d30*/  FMNMX.FTZ R24, R57, R20, !PT ;  /* 0x0000001439187209 */ /* 0x000fe40007810000 */
[----:B------:R-:W-:Y:S02]  /*2d40*/  CS2R R90, SRZ ;  /* 0x00000000005a7805 */ /* 0x000fe4000001ff00 */
[----:B------:R-:W-:Y:S01]  /*2d50*/  ISETP.GT.AND P4, PT, R5, 0x50, PT ;  /* 0x000000500500780c */ /* 0x000fe20003f84270 */
[----:B------:R4:W-:Y:S01]  /*2d60*/  MUFU.EX2 R20, R47 ;  /* 0x0000002f00147308 */ /* 0x0009e20000000800 */
[----:B------:R-:W-:-:S02]  /*2d70*/  FSEL R61, R61, -INF , P3 ;  /* 0xff8000003d3d7808 */ /* 0x000fc40001800000 */
[----:B------:R-:W-:Y:S02]  /*2d80*/  FMNMX.FTZ R24, R39, R24, !PT ;  /* 0x0000001827187209 */ /* 0x000fe40007810000 */
[----:B------:R-:W-:Y:S02]  /*2d90*/  ISETP.GT.AND P3, PT, R5, 0x51, PT ;  /* 0x000000510500780c */ /* 0x000fe40003f64270 */
[----:B0-----:R-:W-:Y:S01]  /*2da0*/  FSEL R43, R64, -INF , P4 ;  /* 0xff800000402b7808 */ /* 0x001fe20002000000 */
[----:B------:R-:W-:Y:S01]  /*2db0*/  MUFU.EX2 R169, R169 ;  /* 0x000000a900a97308 */ /* 0x000fe20000000800 */
[----:B------:R-:W-:Y:S02]  /*2dc0*/  FMNMX.FTZ R24, R61, R24, !PT ;  /* 0x000000183d187209 */ /* 0x000fe40007810000 */
[----:B------:R-:W-:Y:S02]  /*2dd0*/  ISETP.GT.AND P4, PT, R5, 0x58, PT ;  /* 0x000000580500780c */ /* 0x000fe40003f84270 */
[----:B------:R-:W-:-:S02]  /*2de0*/  FSEL R65, R65, -INF , P3 ;  /* 0xff80000041417808 */ /* 0x000fc40001800000 */
[----:B------:R-:W-:Y:S01]  /*2df0*/  FMNMX.FTZ R24, R43, R24, !PT ;  /* 0x000000182b187209 */ /* 0x000fe20007810000 */
[----:B------:R-:W-:Y:S01]  /*2e00*/  MUFU.EX2 R171, R171 ;  /* 0x000000ab00ab7308 */ /* 0x000fe20000000800 */
[----:B------:R-:W-:Y:S02]  /*2e10*/  ISETP.GT.AND P3, PT, R5, 0x59, PT ;  /* 0x000000590500780c */ /* 0x000fe40003f64270 */
[----:B----4-:R-:W-:Y:S02]  /*2e20*/  FSEL R47, R68, -INF , P4 ;  /* 0xff800000442f7808 */ /* 0x010fe40002000000 */
[----:B------:R-:W-:Y:S02]  /*2e30*/  FMNMX.FTZ R26, R65, R24, !PT ;  /* 0x00000018411a7209 */ /* 0x000fe40007810000 */
[----:B------:R-:W-:Y:S01]  /*2e40*/  ISETP.GT.AND P4, PT, R5, 0x60, PT ;  /* 0x000000600500780c */ /* 0x000fe20003f84270 */
[----:B------:R-:W-:Y:S01]  /*2e50*/  MUFU.EX2 R24, R7 ;  /* 0x0000000700187308 */ /* 0x000fe20000000800 */
[----:B------:R-:W-:-:S02]  /*2e60*/  FSEL R69, R69, -INF , P3 ;  /* 0xff80000045457808 */ /* 0x000fc40001800000 */
[----:B------:R-:W-:Y:S02]  /*2e70*/  FMNMX.FTZ R26, R47, R26, !PT ;  /* 0x0000001a2f1a7209 */ /* 0x000fe40007810000 */
[----:B------:R-:W-:Y:S02]  /*2e80*/  ISETP.GT.AND P3, PT, R5, 0x61, PT ;  /* 0x000000610500780c */ /* 0x000fe40003f64270 */
[----:B------:R-:W-:Y:S01]  /*2e90*/  FSEL R51, R72, -INF , P4 ;  /* 0xff80000048337808 */ /* 0x000fe20002000000 */
[----:B------:R-:W-:Y:S01]  /*2ea0*/  MUFU.EX2 R165, R165 ;  /* 0x000000a500a57308 */ /* 0x000fe20000000800 */
[----:B------:R-:W-:Y:S02]  /*2eb0*/  FMNMX.FTZ R26, R69, R26, !PT ;  /* 0x0000001a451a7209 */ /* 0x000fe40007810000 */
[----:B------:R-:W-:Y:S02]  /*2ec0*/  ISETP.GT.AND P4, PT, R5, 0x68, PT ;  /* 0x000000680500780c */ /* 0x000fe40003f84270 */
[----:B------:R-:W-:-:S02]  /*2ed0*/  FSEL R73, R73, -INF , P3 ;  /* 0xff80000049497808 */ /* 0x000fc40001800000 */
        /* <DEDUP_REMOVED lines=13> */
[----:B0-----:R-:W-:Y:S02]  /*2fb0*/  CS2R R96, SRZ ;  /* 0x0000000000607805 */ /* 0x001fe4000001ff00 */
        /* <DEDUP_REMOVED lines=12> */
[--C-:B------:R-:W-:Y:S02]  /*3080*/  FFMA.FTZ R30, R63, R0, -R42.reuse ;  /* 0x000000003f1e7223 */ /* 0x100fe4000001082a */
[----:B------:R-:W-:Y:S01]  /*3090*/  MUFU.EX2 R163, R163 ;  /* 0x000000a300a37308 */ /* 0x000fe20000000800 */
[----:B0-----:R-:W-:Y:S01]  /*30a0*/  CS2R R100, SRZ ;  /* 0x0000000000647805 */ /* 0x001fe2000001ff00 */
        /* <DEDUP_REMOVED lines=14> */
[----:B------:R-:W-:-:S06]  /*3190*/  FMUL.FTZ R40, R7, R0 ;  /* 0x0000000007287220 */ /* 0x000fcc0000410000 */
[----:B------:R-:W-:Y:S01]  /*31a0*/  MUFU.EX2 R44, R83 ;  /* 0x00000053002c7308 */ /* 0x000fe20000000800 */
[----:B------:R-:W-:-:S05]  /*31b0*/  FSEL R40, R40, RZ, P3 ;  /* 0x000000ff28287208 */ /* 0x000fca0001800000 */
        /* <DEDUP_REMOVED lines=13> */
[----:B------:R-:W4:Y:S01]  /*3290*/  MUFU.EX2 R3, R3 ;  /* 0x0000000300037308 */ /* 0x000f220000000800 */
        /* <DEDUP_REMOVED lines=8> */
[----:B--2---:R-:W-:Y:S01]  /*3320*/  FADD.FTZ R25, R177, R46 ;  /* 0x0000002eb1197221 */ /* 0x004fe20000010000 */
[-CC-:B------:R-:W-:Y:S01]  /*3330*/  FFMA.FTZ R57, R57, R0.reuse, -R40.reuse ;  /* 0x0000000039397223 */ /* 0x180fe20000010828 */
[-CC-:B------:R-:W-:Y:S01]  /*3340*/  FFMA.FTZ R39, R39, R0.reuse, -R40.reuse ;  /* 0x0000000027277223 */ /* 0x180fe20000010828 */
[-CC-:B------:R-:W-:Y:S01]  /*3350*/  FFMA.FTZ R61, R61, R0.reuse, -R40.reuse ;  /* 0x000000003d3d7223 */ /* 0x180fe20000010828 */
[----:B------:R-:W-:Y:S01]  /*3360*/  FADD.FTZ R46, R10, R25 ;  /* 0x000000190a2e7221 */ /* 0x000fe20000010000 */
[-CC-:B------:R-:W-:Y:S01]  /*3370*/  FFMA.FTZ R43, R43, R0.reuse, -R40.reuse ;  /* 0x000000002b2b7223 */ /* 0x180fe20000010828 */
[-C--:B------:R-:W-:Y:S01]  /*3380*/  FFMA.FTZ R65, R65, R0.reuse, -R40 ;  /* 0x0000000041417223 */ /* 0x080fe20000010828 */
[----:B------:R2:W3:Y:S01]  /*3390*/  MUFU.EX2 R182, R29 ;  /* 0x0000001d00b67308 */ /* 0x0004e20000000800 */
[----:B-----5:R-:W-:Y:S01]  /*33a0*/  FADD.FTZ R25, R179, R46 ;  /* 0x0000002eb3197221 */ /* 0x020fe20000010000 */
[----:B----4-:R-:W-:Y:S01]  /*33b0*/  FADD.FTZ R46, R3, R180 ;  /* 0x000000b4032e7221 */ /* 0x010fe20000010000 */
[-CC-:B------:R-:W-:Y:S01]  /*33c0*/  FFMA.FTZ R47, R47, R0.reuse, -R40.reuse ;  /* 0x000000002f2f7223 */ /* 0x180fe20000010828 */
[----:B------:R-:W-:Y:S01]  /*33d0*/  F2FP.F16.F32.PACK_AB R183, R8, R183 ;  /* 0x000000b708b7723e */ /* 0x000fe200000000ff */
[----:B------:R-:W-:Y:S01]  /*33e0*/  FADD.FTZ R48, R12, R25 ;  /* 0x000000190c307221 */ /* 0x000fe20000010000 */
[-CC-:B------:R-:W-:Y:S01]  /*33f0*/  FFMA.FTZ R69, R69, R0.reuse, -R40.reuse ;  /* 0x0000000045457223 */ /* 0x180fe20000010828 */
[-C--:B------:R-:W-:Y:S01]  /*3400*/  FFMA.FTZ R51, R51, R0.reuse, -R40 ;  /* 0x0000000033337223 */ /* 0x080fe20000010828 */
[----:B------:R-:W4:Y:S01]  /*3410*/  MUFU.EX2 R11, R11 ;  /* 0x0000000b000b7308 */ /* 0x000f220000000800 */
[----:B0-----:R-:W-:Y:S01]  /*3420*/  FADD.FTZ R25, R9, R46 ;  /* 0x0000002e09197221 */ /* 0x001fe20000010000 */
[----:B--2---:R-:W-:Y:S01]  /*3430*/  FADD.FTZ R29, R173, R48 ;  /* 0x00000030ad1d7221 */ /* 0x004fe20000010000 */
[-CC-:B------:R-:W-:Y:S01]  /*3440*/  FFMA.FTZ R73, R73, R0.reuse, -R40.reuse ;  /* 0x0000000049497223 */ /* 0x180fe20000010828 */
[-CC-:B------:R-:W-:Y:S01]  /*3450*/  FFMA.FTZ R55, R55, R0.reuse, -R40.reuse ;  /* 0x0000000037377223 */ /* 0x180fe20000010828 */
[-CC-:B------:R-:W-:Y:S01]  /*3460*/  FFMA.FTZ R77, R77, R0.reuse, -R40.reuse ;  /* 0x000000004d4d7223 */ /* 0x180fe20000010828 */
[----:B------:R-:W-:Y:S01]  /*3470*/  FADD.FTZ R46, R14, R29 ;  /* 0x0000001d0e2e7221 */ /* 0x000fe20000010000 */
[-C--:B------:R-:W-:Y:S01]  /*3480*/  FFMA.FTZ R59, R59, R0.reuse, -R40 ;  /* 0x000000003b3b7223 */ /* 0x080fe20000010828 */
[----:B------:R0:W2:Y:S01]  /*3490*/  MUFU.EX2 R176, R33 ;  /* 0x0000002100b07308 */ /* 0x0000a20000000800 */
[----:B---3--:R-:W-:Y:S01]  /*34a0*/  FADD.FTZ R2, R182, R25 ;  /* 0x00000019b6027221 */ /* 0x008fe20000010000 */
[----:B------:R-:W-:Y:S01]  /*34b0*/  FADD.FTZ R29, R175, R46 ;  /* 0x0000002eaf1d7221 */ /* 0x000fe20000010000 */
[----:B------:R-:W-:Y:S01]  /*34c0*/  FFMA.FTZ R81, R81, R0, -R40 ;  /* 0x0000000051517223 */ /* 0x000fe20000010828 */
[----:B------:R-:W-:-:S02]  /*34d0*/  F2FP.F16.F32.PACK_AB R177, R10, R177 ;  /* 0x000000b10ab1723e */ /* 0x000fc400000000ff */
[----:B------:R-:W-:Y:S01]  /*34e0*/  FADD.FTZ R46, R20, R29 ;  /* 0x0000001d142e7221 */ /* 0x000fe20000010000 */
[----:B------:R-:W-:Y:S01]  /*34f0*/  F2FP.F16.F32.PACK_AB R180, R180, R3 ;  /* 0x00000003b4b4723e */ /* 0x000fe200000000ff */
[----:B------:R-:W3:Y:S01]  /*3500*/  MUFU.EX2 R13, R13 ;  /* 0x0000000d000d7308 */ /* 0x000ee20000000800 */
[----:B----4-:R-:W-:Y:S01]  /*3510*/  FADD.FTZ R25, R11, R2 ;  /* 0x000000020b197221 */ /* 0x010fe20000010000 */
[----:B------:R-:W-:Y:S01]  /*3520*/  FADD.FTZ R29, R169, R46 ;  /* 0x0000002ea91d7221 */ /* 0x000fe20000010000 */
[----:B0-----:R-:W-:Y:S01]  /*3530*/  IMAD.MOV.U32 R33, RZ, RZ, R18 ;  /* 0x000000ffff217224 */ /* 0x001fe200078e0012 */
[----:B------:R-:W-:Y:S02]  /*3540*/  F2FP.F16.F32.PACK_AB R182, R182, R9 ;  /* 0x00000009b6b6723e */ /* 0x000fe400000000ff */
[----:B------:R-:W-:Y:S01]  /*3550*/  FADD.FTZ R46, R24, R29 ;  /* 0x0000001d182e7221 */ /* 0x000fe20000010000 */
[----:B------:R-:W-:Y:S01]  /*3560*/  F2FP.F16.F32.PACK_AB R179, R12, R179 ;  /* 0x000000b30cb3723e */ /* 0x000fe200000000ff */
[----:B------:R0:W4:Y:S01]  /*3570*/  MUFU.EX2 R178, R37 ;  /* 0x0000002500b27308 */ /* 0x0001220000000800 */
[C---:B--2---:R-:W-:Y:S01]  /*3580*/  FADD.FTZ R2, R176.reuse, R25 ;  /* 0x00000019b0027221 */ /* 0x044fe20000010000 */
[----:B------:R-:W-:Y:S01]  /*3590*/  FADD.FTZ R29, R171, R46 ;  /* 0x0000002eab1d7221 */ /* 0x000fe20000010000 */
[----:B------:R-:W-:Y:S01]  /*35a0*/  F2FP.F16.F32.PACK_AB R176, R176, R11 ;  /* 0x0000000bb0b0723e */ /* 0x000fe200000000ff */
[----:B------:R-:W-:Y:S01]  /*35b0*/  VIADD R11, R88, 0xfffffffe ;  /* 0xfffffffe580b7836 */ /* 0x000fe20000000000 */
[----:B------:R-:W-:Y:S01]  /*35c0*/  F2FP.F16.F32.PACK_AB R173, R14, R173 ;  /* 0x000000ad0ead723e */ /* 0x000fe200000000ff */
[----:B------:R-:W-:Y:S01]  /*35d0*/  FADD.FTZ R46, R26, R29 ;  /* 0x0000001d1a2e7221 */ /* 0x000fe20000010000 */
[----:B------:R-:W-:Y:S01]  /*35e0*/  F2FP.F16.F32.PACK_AB R175, R20, R175 ;  /* 0x000000af14af723e */ /* 0x000fe200000000ff */
[----:B------:R-:W2:Y:S01]  /*35f0*/  MUFU.EX2 R15, R15 ;  /* 0x0000000f000f7308 */ /* 0x000ea20000000800 */
[----:B---3--:R-:W-:Y:S01]  /*3600*/  FADD.FTZ R25, R13, R2 ;  /* 0x000000020d197221 */ /* 0x008fe20000010000 */
[----:B------:R-:W-:Y:S01]  /*3610*/  FADD.FTZ R29, R165, R46 ;  /* 0x0000002ea51d7221 */ /* 0x000fe20000010000 */
[----:B0-----:R-:W0:Y:S01]  /*3620*/  @P2 LDC R37, c[0x0][0x44c] ;  /* 0x00011300ff252b82 */ /* 0x001e220000000800 */
[----:B------:R-:W-:-:S02]  /*3630*/  F2FP.F16.F32.PACK_AB R169, R24, R169 ;  /* 0x000000a918a9723e */ /* 0x000fc400000000ff */
[----:B------:R-:W-:Y:S01]  /*3640*/  CS2R R88, SRZ ;  /* 0x0000000000587805 */ /* 0x000fe2000001ff00 */
[----:B------:R-:W-:Y:S01]  /*3650*/  FADD.FTZ R46, R28, R29 ;  /* 0x0000001d1c2e7221 */ /* 0x000fe20000010000 */
[----:B------:R-:W-:Y:S01]  /*3660*/  F2FP.F16.F32.PACK_AB R171, R26, R171 ;  /* 0x000000ab1aab723e */ /* 0x000fe200000000ff */
[----:B------:R-:W3:Y:S01]  /*3670*/  MUFU.EX2 R172, R41 ;  /* 0x0000002900ac7308 */ /* 0x000ee20000000800 */
[----:B----4-:R-:W-:Y:S01]  /*3680*/  FADD.FTZ R2, R178, R25 ;  /* 0x00000019b2027221 */ /* 0x010fe20000010000 */
[----:B------:R-:W-:Y:S01]  /*3690*/  FADD.FTZ R29, R167, R46 ;  /* 0x0000002ea71d7221 */ /* 0x000fe20000010000 */
[----:B------:R-:W-:Y:S02]  /*36a0*/  F2FP.F16.F32.PACK_AB R165, R28, R165 ;  /* 0x000000a51ca5723e */ /* 0x000fe400000000ff */
[C---:B------:R-:W-:Y:S01]  /*36b0*/  F2FP.F16.F32.PACK_AB R167, R30.reuse, R167 ;  /* 0x000000a71ea7723e */ /* 0x040fe200000000ff */
[----:B------:R-:W-:Y:S01]  /*36c0*/  FADD.FTZ R48, R30, R29 ;  /* 0x0000001d1e307221 */ /* 0x000fe20000010000 */
[----:B------:R-:W-:Y:S01]  /*36d0*/  F2FP.F16.F32.PACK_AB R178, R178, R13 ;  /* 0x0000000db2b2723e */ /* 0x000fe200000000ff */
[----:B------:R-:W4:Y:S01]  /*36e0*/  MUFU.EX2 R21, R21 ;  /* 0x0000001500157308 */ /* 0x000f220000000800 */
[----:B--2---:R-:W-:-:S07]  /*36f0*/  FADD.FTZ R25, R15, R2 ;  /* 0x000000020f197221 */ /* 0x004fce0000010000 */
[----:B------:R-:W2:Y:S01]  /*3700*/  MUFU.EX2 R174, R45 ;  /* 0x0000002d00ae7308 */ /* 0x000ea20000000800 */
[C---:B---3--:R-:W-:Y:S01]  /*3710*/  FADD.FTZ R2, R172.reuse, R25 ;  /* 0x00000019ac027221 */ /* 0x048fe20000010000 */
[----:B------:R-:W-:Y:S01]  /*3720*/  F2FP.F16.F32.PACK_AB R172, R172, R15 ;  /* 0x0000000facac723e */ /* 0x000fe200000000ff */
[----:B0-----:R-:W-:-:S05]  /*3730*/  @P2 IMAD.HI.U32 R37, R18, R37, RZ ;  /* 0x0000002512252227 */ /* 0x001fca00078e00ff */
[----:B------:R-:W0:Y:S01]  /*3740*/  MUFU.EX2 R27, R27 ;  /* 0x0000001b001b7308 */ /* 0x000e220000000800 */
[----:B----4-:R-:W-:Y:S01]  /*3750*/  FADD.FTZ R25, R21, R2 ;  /* 0x0000000215197221 */ /* 0x010fe20000010000 */
[----:B-1----:R-:W-:-:S04]  /*3760*/  @P2 SHF.R.U32.HI R33, RZ, R50, R37 ;  /* 0x00000032ff212219 */ /* 0x002fc80000011625 */
[----:B------:R-:W-:Y:S02]  /*3770*/  IADD3 R33, R33, R16, -R17 ;  /* 0x0000001021217210 */ /* 0x000fe40007ffe811 */
[----:B------:R-:W1:Y:S01]  /*3780*/  MUFU.EX2 R168, R49 ;  /* 0x0000003100a87308 */ /* 0x000e620000000800 */
[C---:B--2---:R-:W-:Y:S01]  /*3790*/  FADD.FTZ R2, R174.reuse, R25 ;  /* 0x00000019ae027221 */ /* 0x044fe20000010000 */
[----:B------:R-:W-:Y:S02]  /*37a0*/  SHF.R.S32.HI R50, RZ, 0x1f, R33 ;  /* 0x0000001fff327819 */ /* 0x000fe40000011421 */
[----:B------:R-:W-:Y:S02]  /*37b0*/  F2FP.F16.F32.PACK_AB R174, R174, R21 ;  /* 0x00000015aeae723e */ /* 0x000fe400000000ff */
[----:B------:R-:W-:Y:S02]  /*37c0*/  LEA.HI R50, R50, R33, RZ, 0x7 ;  /* 0x0000002132327211 */ /* 0x000fe400078f38ff */
[----:B------:R-:W2:Y:S01]  /*37d0*/  MUFU.EX2 R31, R31 ;  /* 0x0000001f001f7308 */ /* 0x000ea20000000800 */
[----:B0-----:R-:W-:Y:S01]  /*37e0*/  FADD.FTZ R25, R27, R2 ;  /* 0x000000021b197221 */ /* 0x001fe20000010000 */
[-C--:B------:R-:W-:Y:S01]  /*37f0*/  FFMA.FTZ R2, R5, R0.reuse, -R40 ;  /* 0x0000000005027223 */ /* 0x080fe20000010828 */
[----:B------:R-:W-:Y:S01]  /*3800*/  SHF.R.S32.HI R10, RZ, 0x7, R50 ;  /* 0x00000007ff0a7819 */ /* 0x000fe20000011432 */
[----:B------:R-:W-:-:S03]  /*3810*/  FFMA.FTZ R40, R85, R0, -R40 ;  /* 0x0000000055287223 */ /* 0x000fc60000010828 */
[----:B------:R-:W-:Y:S01]  /*3820*/  VIMNMX R10, RZ, R10, !PT ;  /* 0x0000000aff0a7248 */ /* 0x000fe20007fe0100 */
[----:B------:R-:W0:Y:S01]  /*3830*/  MUFU.EX2 R170, R53 ;  /* 0x0000003500aa7308 */ /* 0x000e220000000800 */
[----:B-1----:R-:W-:Y:S01]  /*3840*/  FADD.FTZ R46, R168, R25 ;  /* 0x00000019a82e7221 */ /* 0x002fe20000010000 */
[----:B------:R-:W-:Y:S01]  /*3850*/  FADD.FTZ R25, R161, R48 ;  /* 0x00000030a1197221 */ /* 0x000fe20000010000 */
[----:B------:R-:W-:Y:S02]  /*3860*/  ISETP.GE.AND P3, PT, R11, R10, PT ;  /* 0x0000000a0b00720c */ /* 0x000fe40003f66270 */
[C---:B------:R-:W-:Y:S01]  /*3870*/  F2FP.F16.F32.PACK_AB R161, R32.reuse, R161 ;  /* 0x000000a120a1723e */ /* 0x040fe200000000ff */
[----:B------:R-:W-:Y:S01]  /*3880*/  FADD.FTZ R48, R32, R25 ;  /* 0x0000001920307221 */ /* 0x000fe20000010000 */
[----:B------:R-:W-:Y:S01]  /*3890*/  F2FP.F16.F32.PACK_AB R168, R168, R27 ;  /* 0x0000001ba8a8723e */ /* 0x000fe200000000ff */
[----:B------:R-:W1:Y:S01]  /*38a0*/  MUFU.EX2 R35, R35 ;  /* 0x0000002300237308 */ /* 0x000e620000000800 */
[----:B--2---:R-:W-:Y:S01]  /*38b0*/  FADD.FTZ R5, R31, R46 ;  /* 0x0000002e1f057221 */ /* 0x004fe20000010000 */
[----:B------:R-:W-:Y:S01]  /*38c0*/  FADD.FTZ R25, R163, R48 ;  /* 0x00000030a3197221 */ /* 0x000fe20000010000 */
[----:B------:R-:W-:-:S03]  /*38d0*/  F2FP.F16.F32.PACK_AB R163, R34, R163 ;  /* 0x000000a322a3723e */ /* 0x000fc600000000ff */
[----:B------:R-:W-:Y:S02]  /*38e0*/  FADD.FTZ R8, R34, R25 ;  /* 0x0000001922087221 */ /* 0x000fe40000010000 */
        /* <DEDUP_REMOVED lines=51> */
[----:B------:R-:W-:-:S03]  /*3c20*/  F2FP.F16.F32.PACK_AB R152, R152, R59 ;  /* 0x0000003b9898723e */ /* 0x000fc600000000ff */
[----:B--2---:R-:W-:-:S04]  /*3c30*/  FADD.FTZ R6, R2, R9 ;  /* 0x0000000902067221 */ /* 0x004fc80000010000 */
        /* <DEDUP_REMOVED lines=9> */
[----:B------:R-:W-:Y:S02]  /*3cd0*/  IMAD.MOV.U32 R2, RZ, RZ, 0x3f800000 ;  /* 0x3f800000ff027424 */ /* 0x000fe400078e00ff */
[----:B------:R-:W-:-:S07]  /*3ce0*/  IMAD.MOV.U32 R151, RZ, RZ, RZ ;  /* 0x000000ffff977224 */ /* 0x000fce00078e00ff */
.L_x_2462:
[----:B------:R-:W-:-:S04]  /*3cf0*/  UIADD3 UR6, UR59, 0x1, URZ ;  /* 0x000000013b067890 */ /* 0x000fc8000fffe03f */
[----:B------:R-:W-:-:S04]  /*3d00*/  UISETP.NE.AND UP0, UPT, UR6, 0x2, UPT ;  /* 0x000000020600788c */ /* 0x000fc8000bf05270 */
[----:B------:R-:W-:Y:S02]  /*3d10*/  USEL UR38, URZ, 0x1, UP0 ;  /* 0x000000013f267887 */ /* 0x000fe40008000000 */
[----:B------:R-:W-:Y:S02]  /*3d20*/  USEL UR36, UR6, URZ, UP0 ;  /* 0x0000003f06247287 */ /* 0x000fe40008000000 */
[----:B------:R-:W-:Y:S01]  /*3d30*/  ULOP3.LUT UR38, UR60, UR38, URZ, 0x3c, !UPT ;  /* 0x000000263c267292 */ /* 0x000fe2000f8e3c3f */
[----:B------:R-:W-:Y:S11]  /*3d40*/  @!P0 BRA `(.L_x_2454) ;  /* 0x0000000000048947 */ /* 0x000ff60003800000 */
[----:B------:R-:W-:Y:S01]  /*3d50*/  BPT.TRAP 0x1 ;  /* 0x000000040000795c */ /* 0x000fe20000300000 */
.L_x_2454:
[----:B------:R-:W-:Y:S01]  /*3d60*/  ULEA UR58, UR36, UR37, 0x3 ;  /* 0x00000025243a7291 */ /* 0x000fe2000f8e183f */
[----:B------:R-:W-:-:S05]  /*3d70*/  IMAD.U32 R0, RZ, RZ, UR38 ;  /* 0x00000026ff007e24 */ /* 0x000fca000f8e00ff */
[----:B------:R-:W-:-:S04]  /*3d80*/  SHF.L.U32 R0, R0, 0x1f, RZ ;  /* 0x0000001f00007819 */ /* 0x000fc800000006ff */
[----:B------:R0:W1:Y:S01]  /*3d90*/  SYNCS.PHASECHK.TRANS64.TRYWAIT P3, [UR58+0x34830], R0 ;  /* 0x03483000ff0075a7 */ /* 0x000062000806017a */
[----:B------:R-:W-:Y:S05]  /*3da0*/  @!P0 BRA `(.L_x_2455) ;  /* 0x0000000000048947 */ /* 0x000fea0003800000 */
[----:B------:R-:W-:Y:S01]  /*3db0*/  BPT.TRAP 0x1 ;  /* 0x000000040000795c */ /* 0x000fe20000300000 */
.L_x_2455:
[----:B-1----:R-:W-:Y:S05]  /*3dc0*/  @P3 BRA `(.L_x_2456) ;  /* 0x0000000000083947 */ /* 0x002fea0003800000 */
[----:B------:R-:W1:Y:S02]  /*3dd0*/  SYNCS.PHASECHK.TRANS64.TRYWAIT P3, [UR58+0x34830], R0 ;  /* 0x03483000ff0075a7 */ /* 0x000e64000806017a */
[----:B-1----:R-:W-:Y:S05]  /*3de0*/  @!P3 BRA `(.L_x_2457) ;  /* 0x000000dc0040b947 */ /* 0x002fea0003800000 */
.L_x_2456:
[----:B------:R-:W-:Y:S01]  /*3df0*/  UIMAD UR54, UR36, 0xc00, UR39 ;  /* 0x00000c00243678a4 */ /* 0x000fe2000f8e0227 */
[----:B------:R-:W-:Y:S01]  /*3e00*/  WARPGROUP.ARRIVE ;  /* 0x00000000000079c5 */ /* 0x000fe20000000000 */
[----:B------:R-:W-:Y:S01]  /*3e10*/  UMOV UR55, 0x40000040 ;  /* 0x4000004000377882 */ /* 0x000fe20000000000 */
[----:B------:R-:W-:Y:S01]  /*3e20*/  UMOV UR7, 0x40000040 ;  /* 0x4000004000077882 */ /* 0x000fe20000000000 */
[----:B------:R-:W-:Y:S01]  /*3e30*/  UIADD3 UR6, UR54, 0x2, URZ ;  /* 0x0000000236067890 */ /* 0x000fe2000fffe03f */
[-C--:B------:R-:W-:Y:S01]  /*3e40*/  FMUL.FTZ R88, R88, R3.reuse ;  /* 0x0000000358587220 */ /* 0x080fe20000410000 */
[----:B------:R-:W-:Y:S01]  /*3e50*/  UIADD3 UR10, UR54, 0x4, URZ ;  /* 0x00000004360a7890 */ /* 0x000fe2000fffe03f */
[-C--:B------:R-:W-:Y:S01]  /*3e60*/  FMUL.FTZ R89, R89, R3.reuse ;  /* 0x0000000359597220 */ /* 0x080fe20000410000 */
[----:B------:R-:W-:Y:S01]  /*3e70*/  UMOV UR11, 0x40000040 ;  /* 0x40000040000b7882 */ /* 0x000fe20000000000 */
[----:B------:R-:W-:Y:S01]  /*3e80*/  HGMMA.64x128x16.F32 R24, gdesc[UR52], RZ, !UPT, gsb0 ;  /* 0x01e00000341879f0 */ /* 0x000fe2000c0008ff */
        /* <DEDUP_REMOVED lines=116> */
.L_x_2458:
[----:B------:R-:W-:Y:S01]  /*45d0*/  ULEA UR7, UR59, UR37, 0x3 ;  /* 0x000000253b077291 */ /* 0x000fe2000f8e183f */
[----:B01----:R-:W-:-:S05]  /*45e0*/  IMAD.U32 R0, RZ, RZ, UR60 ;  /* 0x0000003cff007e24 */ /* 0x003fca000f8e00ff */
[----:B------:R-:W-:-:S04]  /*45f0*/  SHF.L.U32 R0, R0, 0x1f, RZ ;  /* 0x0000001f00007819 */ /* 0x000fc800000006ff */
[----:B------:R0:W1:Y:S01]  /*4600*/  SYNCS.PHASECHK.TRANS64.TRYWAIT P3, [UR7+0x34850], R0 ;  /* 0x03485000ff0075a7 */ /* 0x0000620008060147 */
[----:B------:R-:W-:Y:S05]  /*4610*/  @!P0 BRA `(.L_x_2459) ;  /* 0x0000000000048947 */ /* 0x000fea0003800000 */
[----:B------:R-:W-:Y:S01]  /*4620*/  BPT.TRAP 0x1 ;  /* 0x000000040000795c */ /* 0x000fe20000300000 */
.L_x_2459:
[----:B-1----:R-:W-:Y:S05]  /*4630*/  @P3 BRA `(.L_x_2460) ;  /* 0x0000000000083947 */ /* 0x002fea0003800000 */
[----:B------:R-:W1:Y:S02]  /*4640*/  SYNCS.PHASECHK.TRANS64.TRYWAIT P3, [UR7+0x34850], R0 ;  /* 0x03485000ff0075a7 */ /* 0x000e640008060147 */
[----:B-1----:R-:W-:Y:S05]  /*4650*/  @!P3 BRA `(.L_x_2461) ;  /* 0x000000d4003cb947 */ /* 0x002fea0003800000 */
.L_x_2460:
[----:B------:R-:W-:Y:S01]  /*4660*/  UIADD3 UR6, UR37, 0x400, URZ ;  /* 0x0000040025067890 */ /* 0x000fe2000fffe03f */
[----:B------:R-:W-:Y:S01]  /*4670*/  WARPGROUP.ARRIVE ;  /* 0x00000000000079c5 */ /* 0x000fe20000000000 */
[----:B------:R-:W-:Y:S01]  /*4680*/  UMOV UR11, 0x40000040 ;  /* 0x40000040000b7882 */ /* 0x000fe20000000000 */
[----:B-1----:R-:W1:Y:S01]  /*4690*/  @P2 LDC R3, c[0x0][0x44c] ;  /* 0x00011300ff032b82 */ /* 0x002e620000000800 */
[----:B------:R-:W-:Y:S01]  /*46a0*/  USHF.R.U32.HI UR6, URZ, 0x4, UR6 ;  /* 0x000000043f067899 */ /* 0x000fe20008011606 */
[----:B------:R-:W-:Y:S01]  /*46b0*/  IMAD.IADD R2, R184, 0x1, R18 ;  /* 0x00000001b8027824 */ /* 0x000fe200078e0212 */
[----:B------:R-:W-:Y:S02]  /*46c0*/  UMOV UR60, UR38 ;  /* 0x00000026003c7c82 */ /* 0x000fe40008000000 */
[----:B------:R-:W-:-:S03]  /*46d0*/  ULOP3.LUT UR6, UR6, 0x3fff, URZ, 0xc0, !UPT ;  /* 0x00003fff06067892 */ /* 0x000fc6000f8ec03f */
[----:B0-----:R-:W0:Y:S01]  /*46e0*/  @P2 LDC R0, c[0x0][0x450] ;  /* 0x00011400ff002b82 */ /* 0x001e220000000800 */
[----:B------:R-:W-:-:S04]  /*46f0*/  ULOP3.LUT UR6, UR6, 0x4000000, URZ, 0xfc, !UPT ;  /* 0x0400000006067892 */ /* 0x000fc8000f8efc3f */
[----:B------:R-:W-:-:S03]  /*4700*/  ULEA UR6, UR59, UR6, 0xb ;  /* 0x000000063b067291 */ /* 0x000fc6000f8e583f */
[----:B------:R-:W-:-:S04]  /*4710*/  UMOV UR59, UR36 ;  /* 0x00000024003b7c82 */ /* 0x000fc80008000000 */
[----:B------:R-:W-:Y:S02]  /*4720*/  UMOV UR10, UR6 ;  /* 0x00000006000a7c82 */ /* 0x000fe40008000000 */
[----:B------:R-:W-:Y:S01]  /*4730*/  HGMMA.64x128x16.F32 R88, R180, gdesc[UR8].tnspB, R88, gsb0 ;  /* 0x41e00008b4587df0 */ /* 0x000fe20008000858 */
[----:B------:R-:W-:Y:S01]  /*4740*/  UIADD3 UR10, UR6, 0x80, URZ ;  /* 0x00000080060a7890 */ /* 0x000fe2000fffe03f */
[----:B-1----:R-:W-:Y:S01]  /*4750*/  @P2 IMAD.HI.U32 R3, R2, R3, RZ ;  /* 0x0000000302032227 */ /* 0x002fe200078e00ff */
[----:B------:R-:W-:-:S04]  /*4760*/  UMOV UR11, 0x40000040 ;  /* 0x40000040000b7882 */ /* 0x000fc80000000000 */
[----:B0-----:R-:W-:Y:S01]  /*4770*/  @P2 SHF.R.U32.HI R2, RZ, R0, R3 ;  /* 0x00000000ff022219 */ /* 0x001fe20000011603 */
[----:B------:R-:W-:-:S04]  /*4780*/  IMAD.MOV.U32 R0, RZ, RZ, -0x80 ;  /* 0xffffff80ff007424 */ /* 0x000fc800078e00ff */
[----:B------:R-:W0:Y:S01]  /*4790*/  SHFL.IDX PT, R3, R2, 0x1, 0x1c1f ;  /* 0x003c1f0002037f89 */ /* 0x000e2200000e0000 */
[----:B------:R-:W-:-:S04]  /*47a0*/  IMAD R0, R11, R0, 0x1 ;  /* 0x000000010b007424 */ /* 0x000fc800078e0200 */
[----:B------:R-:W-:-:S05]  /*47b0*/  IMAD R0, R23, -0x2, R0 ;  /* 0xfffffffe17007824 */ /* 0x000fca00078e0200 */
[----:B------:R-:W-:-:S05]  /*47c0*/  IADD3 R12, -R17, R0, R16 ;  /* 0x00000000110c7210 */ /* 0x000fca0007ffe110 */
[----:B0-----:R-:W-:-:S05]  /*47d0*/  IMAD.IADD R0, R12, 0x1, R3 ;  /* 0x000000010c007824 */ /* 0x001fca00078e0203 */
        /* <DEDUP_REMOVED lines=65> */
[----:B------:R-:W-:Y:S01]  /*4bf0*/  FMNMX.FTZ R4, R51, R4, !PT ;  /* 0x0000000433047209 */ /* 0x000fe20007810000 */
[----:B------:R-:W-:Y:S01]  /*4c00*/  UMOV UR7, 0x40000040 ;  /* 0x4000004000077882 */ /* 0x000fe20000000000 */
        /* <DEDUP_REMOVED lines=57> */
[----:B------:R-:W-:Y:S01]  /*4fa0*/  UMOV UR11, 0x40000040 ;  /* 0x40000040000b7882 */ /* 0x000fe20000000000 */
[----:B------:R-:W-:Y:S01]  /*4fb0*/  UIADD3 UR6, UR6, 0x380, URZ ;  /* 0x0000038006067890 */ /* 0x000fe2000fffe03f */
[----:B-1----:R-:W-:-:S02]  /*4fc0*/  FMNMX.FTZ R20, R14, R165, !PT ;  /* 0x000000a50e147209 */ /* 0x002fc40007810000 */
[----:B------:R-:W1:Y:S04]  /*4fd0*/  SHFL.IDX PT, R165, R2, RZ, 0x1c1f ;  /* 0x001c1fff02a57589 */ /* 0x000e6800000e0000 */
[----:B------:R-:W2:Y:S01]  /*4fe0*/  SHFL.BFLY PT, R167, R20, 0x1, 0x1f ;  /* 0x0c201f0014a77f89 */ /* 0x000ea200000e0000 */
[----:B-1----:R-:W-:Y:S01]  /*4ff0*/  IMAD.IADD R30, R12, 0x1, R165 ;  /* 0x000000010c1e7824 */ /* 0x002fe200078e02a5 */
[----:B--2---:R-:W-:-:S04]  /*5000*/  FMNMX.FTZ R4, R20, R167, !PT ;  /* 0x000000a714047209 */ /* 0x004fc80007810000 */
[C---:B------:R-:W-:Y:S02]  /*5010*/  ISETP.GT.AND P4, PT, R30.reuse, RZ, PT ;  /* 0x000000ff1e00720c */ /* 0x040fe40003f84270 */
[----:B------:R-:W-:Y:S01]  /*5020*/  ISETP.GT.AND P5, PT, R30, 0x1, PT ;  /* 0x000000011e00780c */ /* 0x000fe20003fa4270 */
[----:B0-----:R-:W-:Y:S01]  /*5030*/  FMUL.FTZ R26, R4, R0 ;  /* 0x00000000041a7220 */ /* 0x001fe20000410000 */
        /* <DEDUP_REMOVED lines=8> */
[----:B------:R-:W-:Y:S02]  /*50c0*/  FSETP.NEU.FTZ.AND P3, PT, R4, -INF , PT ;  /* 0xff8000000400780b */ /* 0x000fe40003f7d000 */
[----:B------:R-:W-:-:S02]  /*50d0*/  FSEL R33, R33, -INF , P5 ;  /* 0xff80000021217808 */ /* 0x000fc40002800000 */
[----:B------:R-:W-:Y:S02]  /*50e0*/  ISETP.GT.AND P5, PT, R30, 0x19, PT ;  /* 0x000000191e00780c */ /* 0x000fe40003fa4270 */
[----:B------:R-:W-:Y:S02]  /*50f0*/  FSEL R12, R26, RZ, P3 ;  /* 0x000000ff1a0c7208 */ /* 0x000fe40001800000 */
[----:B------:R-:W-:Y:S02]  /*5100*/  FSEL R37, R37, -INF , P5 ;  /* 0xff80000025257808 */ /* 0x000fe40002800000 */
[C---:B------:R-:W-:Y:S01]  /*5110*/  ISETP.GT.AND P5, PT, R30.reuse, 0x21, PT ;  /* 0x000000211e00780c */ /* 0x040fe20003fa4270 */
[-CC-:B------:R-:W-:Y:S01]  /*5120*/  FFMA.FTZ R201, R201, R0.reuse, -R12.reuse ;  /* 0x00000000c9c97223 */ /* 0x180fe2000001080c */
[-CC-:B------:R-:W-:Y:S01]  /*5130*/  FFMA.FTZ R14, R203, R0.reuse, -R12.reuse ;  /* 0x00000000cb0e7223 */ /* 0x180fe2000001080c */
[-CC-:B------:R-:W-:Y:S01]  /*5140*/  FFMA.FTZ R34, R171, R0.reuse, -R12.reuse ;  /* 0x00000000ab227223 */ /* 0x180fe2000001080c */
[----:B------:R-:W-:Y:S01]  /*5150*/  FSEL R41, R41, -INF , P5 ;  /* 0xff80000029297808 */ /* 0x000fe20002800000 */
[-CC-:B------:R-:W-:Y:S01]  /*5160*/  FFMA.FTZ R175, R175, R0.reuse, -R12.reuse ;  /* 0x00000000afaf7223 */ /* 0x180fe2000001080c */
[----:B------:R-:W-:Y:S01]  /*5170*/  ISETP.GT.AND P5, PT, R30, 0x29, PT ;  /* 0x000000291e00780c */ /* 0x000fe20003fa4270 */
[-CC-:B------:R-:W-:Y:S01]  /*5180*/  FFMA.FTZ R38, R3, R0.reuse, -R12.reuse ;  /* 0x0000000003267223 */ /* 0x180fe2000001080c */
[----:B------:R-:W-:Y:S01]  /*5190*/  FSEL R3, R4, RZ, P3 ;  /* 0x000000ff04037208 */ /* 0x000fe20001800000 */
[-CC-:B------:R-:W-:Y:S01]  /*51a0*/  FFMA.FTZ R181, R181, R0.reuse, -R12.reuse ;  /* 0x00000000b5b57223 */ /* 0x180fe2000001080c */
[----:B------:R-:W-:Y:S01]  /*51b0*/  FSEL R45, R45, -INF , P5 ;  /* 0xff8000002d2d7808 */ /* 0x000fe20002800000 */
[-C--:B------:R-:W-:Y:S01]  /*51c0*/  FFMA.FTZ R183, R183, R0.reuse, -R12 ;  /* 0x00000000b7b77223 */ /* 0x080fe2000001080c */
[C---:B------:R-:W-:Y:S01]  /*51d0*/  ISETP.GT.AND P5, PT, R30.reuse, 0x31, PT ;  /* 0x000000311e00780c */ /* 0x040fe20003fa4270 */
[----:B------:R-:W-:Y:S01]  /*51e0*/  FADD.FTZ R3, -R3, R8 ;  /* 0x0000000803037221 */ /* 0x000fe20000010100 */
[----:B------:R-:W-:Y:S01]  /*51f0*/  IMAD.U32 R8, RZ, RZ, UR58 ;  /* 0x0000003aff087e24 */ /* 0x000fe2000f8e00ff */
[----:B------:R-:W-:Y:S01]  /*5200*/  MUFU.EX2 R181, R181 ;  /* 0x000000b500b57308 */ /* 0x000fe20000000800 */
[----:B------:R-:W-:Y:S01]  /*5210*/  FSEL R49, R49, -INF , P5 ;  /* 0xff80000031317808 */ /* 0x000fe20002800000 */
[----:B------:R-:W-:Y:S01]  /*5220*/  FFMA.FTZ R177, R177, R0, -R12 ;  /* 0x00000000b1b17223 */ /* 0x000fe2000001080c */
[----:B------:R-:W-:Y:S01]  /*5230*/  ISETP.GT.AND P5, PT, R30, 0x39, PT ;  /* 0x000000391e00780c */ /* 0x000fe20003fa4270 */
[----:B------:R-:W-:-:S02]  /*5240*/  @!P1 VIADD R8, R8, 0x34840 ;  /* 0x0003484008089836 */ /* 0x000fc40000000000 */
[-CC-:B------:R-:W-:Y:S01]  /*5250*/  FFMA.FTZ R179, R179, R0.reuse, -R12.reuse ;  /* 0x00000000b3b37223 */ /* 0x180fe2000001080c */
[-CC-:B------:R-:W-:Y:S01]  /*5260*/  FFMA.FTZ R173, R173, R0.reuse, -R12.reuse ;  /* 0x00000000adad7223 */ /* 0x180fe2000001080c */
[----:B------:R-:W-:Y:S01]  /*5270*/  FSEL R53, R53, -INF , P5 ;  /* 0xff80000035357808 */ /* 0x000fe20002800000 */
[----:B------:R-:W-:Y:S01]  /*5280*/  MUFU.EX2 R14, R14 ;  /* 0x0000000e000e7308 */ /* 0x000fe20000000800 */
[C---:B------:R-:W-:Y:S01]  /*5290*/  ISETP.GT.AND P5, PT, R30.reuse, 0x41, PT ;  /* 0x000000411e00780c */ /* 0x040fe20003fa4270 */
[-C--:B------:R-:W-:Y:S01]  /*52a0*/  FFMA.FTZ R51, R51, R0.reuse, -R12 ;  /* 0x0000000033337223 */ /* 0x080fe2000001080c */
[----:B------:R-:W-:Y:S01]  /*52b0*/  @!P1 PRMT R8, RZ, 0x654, R8 ;  /* 0x00000654ff089816 */ /* 0x000fe20000000008 */
        /* <DEDUP_REMOVED lines=9> */
[C---:B------:R-:W-:Y:S01]  /*5350*/  ISETP.GT.AND P5, PT, R30.reuse, 0x51, PT ;  /* 0x000000511e00780c */ /* 0x040fe20003fa4270 */
[-CC-:B------:R-:W-:Y:S01]  /*5360*/  FFMA.FTZ R31, R31, R0.reuse, -R12.reuse ;  /* 0x000000001f1f7223 */ /* 0x180fe2000001080c */
[-CC-:B------:R-:W-:Y:S01]  /*5370*/  FFMA.FTZ R46, R79, R0.reuse, -R12.reuse ;  /* 0x000000004f2e7223 */ /* 0x180fe2000001080c */
[----:B------:R-:W-:Y:S01]  /*5380*/  MUFU.EX2 R177, R177 ;  /* 0x000000b100b17308 */ /* 0x000fe20000000800 */
[----:B------:R-:W-:Y:S01]  /*5390*/  FSEL R65, R65, -INF , P5 ;  /* 0xff80000041417808 */ /* 0x000fe20002800000 */
[-CC-:B------:R-:W-:Y:S01]  /*53a0*/  FFMA.FTZ R35, R35, R0.reuse, -R12.reuse ;  /* 0x0000000023237223 */ /* 0x180fe2000001080c */
[C---:B------:R-:W-:Y:S01]  /*53b0*/  ISETP.GT.AND P5, PT, R30.reuse, 0x59, PT ;  /* 0x000000591e00780c */ /* 0x040fe20003fa4270 */
[----:B------:R-:W-:Y:S01]  /*53c0*/  FFMA.FTZ R39, R39, R0, -R12 ;  /* 0x0000000027277223 */ /* 0x000fe2000001080c */
[C---:B------:R-:W-:Y:S01]  /*53d0*/  ISETP.GT.AND P3, PT, R11.reuse, R10, PT ;  /* 0x0000000a0b00720c */ /* 0x040fe20003f64270 */
[----:B------:R-:W-:Y:S01]  /*53e0*/  VIADD R11, R11, 0xffffffff ;  /* 0xffffffff0b0b7836 */ /* 0x000fe20000000000 */
[----:B------:R-:W-:Y:S01]  /*53f0*/  FSEL R69, R69, -INF , P5 ;  /* 0xff80000045457808 */ /* 0x000fe20002800000 */
[----:B------:R-:W-:Y:S01]  /*5400*/  MUFU.EX2 R179, R179 ;  /* 0x000000b300b37308 */ /* 0x000fe20000000800 */
[----:B------:R-:W-:-:S04]  /*5410*/  ISETP.GT.AND P5, PT, R30, 0x61, PT ;  /* 0x000000611e00780c */ /* 0x000fc80003fa4270 */
[----:B------:R-:W-:Y:S02]  /*5420*/  FSEL R73, R73, -INF , P5 ;  /* 0xff80000049497808 */ /* 0x000fe40002800000 */
[C---:B------:R-:W-:Y:S01]  /*5430*/  ISETP.GT.AND P5, PT, R30.reuse, 0x69, PT ;  /* 0x000000691e00780c */ /* 0x040fe20003fa4270 */
[----:B------:R-:W-:Y:S03]  /*5440*/  MUFU.EX2 R173, R173 ;  /* 0x000000ad00ad7308 */ /* 0x000fe60000000800 */
[----:B------:R-:W-:Y:S02]  /*5450*/  FSEL R77, R77, -INF , P5 ;  /* 0xff8000004d4d7808 */ /* 0x000fe40002800000 */
[----:B------:R-:W-:Y:S01]  /*5460*/  ISETP.GT.AND P5, PT, R30, 0x71, PT ;  /* 0x000000711e00780c */ /* 0x000fe20003fa4270 */
[----:B------:R-:W-:Y:S02]  /*5470*/  WARPGROUP.DEPBAR.LE gsb0, 0x0 ;  /* 0x00008000000079c5 */ /* 0x000fe40000010000 */
[----:B------:R-:W-:Y:S01]  /*5480*/  FSEL R161, R28, -INF , P4 ;  /* 0xff8000001ca17808 */ /* 0x000fe20002000000 */
[----:B------:R-:W-:Y:S01]  /*5490*/  WARPGROUP.ARRIVE ;  /* 0x00000000000079c5 */ /* 0x000fe20000000000 */
[----:B------:R-:W-:Y:S01]  /*54a0*/  ISETP.GT.AND P4, PT, R30, 0x10, PT ;  /* 0x000000101e00780c */ /* 0x000fe20003f84270 */
[----:B------:R-:W-:Y:S01]  /*54b0*/  FFMA.FTZ R28, R199, R0, -R12 ;  /* 0x00000000c71c7223 */ /* 0x000fe2000001080c */
[----:B------:R-:W-:Y:S01]  /*54c0*/  FMNMX.FTZ R20, R161, R20, !PT ;  /* 0x00000014a1147209 */ /* 0x000fe20007810000 */
[----:B------:R-:W-:Y:S01]  /*54d0*/  MUFU.EX2 R21, R21 ;  /* 0x0000001500157308 */ /* 0x000fe20000000800 */
[----:B------:R-:W-:Y:S01]  /*54e0*/  FSEL R163, R32, -INF , P4 ;  /* 0xff80000020a37808 */ /* 0x000fe20002000000 */
[----:B------:R-:W-:Y:S01]  /*54f0*/  HGMMA.64x128x16.F32 R88, R156, gdesc[UR8].tnspB, R88, gsb0 ;  /* 0x41e000089c587df0 */ /* 0x000fe20008000858 */
[----:B------:R-:W-:-:S02]  /*5500*/  FMNMX.FTZ R20, R29, R20, !PT ;  /* 0x000000141d147209 */ /* 0x000fc40007810000 */
[----:B------:R-:W-:Y:S02]  /*5510*/  ISETP.GT.AND P4, PT, R30, 0x18, PT ;  /* 0x000000181e00780c */ /* 0x000fe40003f84270 */
[----:B------:R-:W-:Y:S01]  /*5520*/  FMNMX.FTZ R24, R163, R20, !PT ;  /* 0x00000014a3187209 */ /* 0x000fe20007810000 */
[----:B------:R-:W-:Y:S01]  /*5530*/  MUFU.EX2 R15, R15 ;  /* 0x0000000f000f7308 */ /* 0x000fe20000000800 */
[----:B------:R-:W-:Y:S01]  /*5540*/  FSEL R165, R36, -INF , P4 ;  /* 0xff80000024a57808 */ /* 0x000fe20002000000 */
[--C-:B------:R-:W-:Y:S01]  /*5550*/  FFMA.FTZ R36, R47, R0, -R12.reuse ;  /* 0x000000002f247223 */ /* 0x100fe2000001080c */
[----:B------:R-:W-:Y:S02]  /*5560*/  FMNMX.FTZ R24, R33, R24, !PT ;  /* 0x0000001821187209 */ /* 0x000fe40007810000 */
[----:B------:R-:W-:Y:S02]  /*5570*/  ISETP.GT.AND P4, PT, R30, 0x20, PT ;  /* 0x000000201e00780c */ /* 0x000fe40003f84270 */
[----:B------:R-:W-:Y:S01]  /*5580*/  FMNMX.FTZ R24, R165, R24, !PT ;  /* 0x00000018a5187209 */ /* 0x000fe20007810000 */
[----:B------:R0:W-:Y:S01]  /*5590*/  MUFU.EX2 R20, R201 ;  /* 0x000000c900147308 */ /* 0x0001e20000000800 */
[----:B------:R-:W-:Y:S01]  /*55a0*/  FSEL R167, R40, -INF , P4 ;  /* 0xff80000028a77808 */ /* 0x000fe20002000000 */
[----:B------:R-:W-:Y:S01]  /*55b0*/  FFMA.FTZ R40, R59, R0, -R12 ;  /* 0x000000003b287223 */ /* 0x000fe2000001080c */
[----:B------:R-:W-:-:S02]  /*55c0*/  FMNMX.FTZ R24, R37, R24, !PT ;  /* 0x0000001825187209 */ /* 0x000fc40007810000 */
[----:B------:R-:W-:Y:S02]  /*55d0*/  ISETP.GT.AND P4, PT, R30, 0x28, PT ;  /* 0x000000281e00780c */ /* 0x000fe40003f84270 */
[----:B------:R-:W-:Y:S01]  /*55e0*/  FMNMX.FTZ R26, R167, R24, !PT ;  /* 0x00000018a71a7209 */ /* 0x000fe20007810000 */
[----:B------:R-:W-:Y:S01]  /*55f0*/  MUFU.EX2 R40, R40 ;  /* 0x0000002800287308 */ /* 0x000fe20000000800 */
[----:B------:R-:W-:Y:S01]  /*5600*/  FSEL R199, R44, -INF , P4 ;  /* 0xff8000002cc77808 */ /* 0x000fe20002000000 */
[----:B------:R-:W-:Y:S01]  /*5610*/  FFMA.FTZ R44, R75, R0, -R12 ;  /* 0x000000004b2c7223 */ /* 0x000fe2000001080c */
[----:B------:R-:W-:Y:S02]  /*5620*/  FMNMX.FTZ R26, R41, R26, !PT ;  /* 0x0000001a291a7209 */ /* 0x000fe40007810000 */
[----:B------:R-:W-:Y:S02]  /*5630*/  ISETP.GT.AND P4, PT, R30, 0x30, PT ;  /* 0x000000301e00780c */ /* 0x000fe40003f84270 */
[----:B------:R-:W-:Y:S01]  /*5640*/  FMNMX.FTZ R26, R199, R26, !PT ;  /* 0x0000001ac71a7209 */ /* 0x000fe20007810000 */
[----:B------:R1:W-:Y:S01]  /*5650*/  MUFU.EX2 R24, R28 ;  /* 0x0000001c00187308 */ /* 0x0003e20000000800 */
[----:B0-----:R-:W-:-:S02]  /*5660*/  FSEL R201, R48, -INF , P4 ;  /* 0xff80000030c97808 */ /* 0x001fc40002000000 */
[----:B------:R-:W-:Y:S02]  /*5670*/  FMNMX.FTZ R26, R45, R26, !PT ;  /* 0x0000001a2d1a7209 */ /* 0x000fe40007810000 */
[----:B------:R-:W-:Y:S02]  /*5680*/  ISETP.GT.AND P4, PT, R30, 0x38, PT ;  /* 0x000000381e00780c */ /* 0x000fe40003f84270 */
[----:B------:R-:W-:Y:S01]  /*5690*/  FSEL R81, R81, -INF , P5 ;  /* 0xff80000051517808 */ /* 0x000fe20002800000 */
[----:B------:R-:W-:Y:S01]  /*56a0*/  MUFU.EX2 R38, R38 ;  /* 0x0000002600267308 */ /* 0x000fe20000000800 */
[----:B-1----:R-:W-:Y:S02]  /*56b0*/  FMNMX.FTZ R28, R201, R26, !PT ;  /* 0x0000001ac91c7209 */ /* 0x002fe40007810000 */
[----:B------:R-:W-:Y:S01]  /*56c0*/  FSEL R203, R52, -INF , P4 ;  /* 0xff80000034cb7808 */ /* 0x000fe20002000000 */
[----:B------:R-:W-:Y:S01]  /*56d0*/  FMUL.FTZ R52, R3, R0 ;  /* 0x0000000003347220 */ /* 0x000fe20000410000 */
        /* <DEDUP_REMOVED lines=8> */
[----:B------:R-:W-:Y:S01]  /*5760*/  FMNMX.FTZ R32, R205, R28, !PT ;  /* 0x0000001ccd207209 */ /* 0x000fe20007810000 */
[-CC-:B0-----:R-:W-:Y:S01]  /*5770*/  FFMA.FTZ R175, R169, R0.reuse, -R12.reuse ;  /* 0x00000000a9af7223 */ /* 0x181fe2000001080c */
[----:B------:R-:W-:Y:S01]  /*5780*/  FSEL R171, R60, -INF , P4 ;  /* 0xff8000003cab7808 */ /* 0x000fe20002000000 */
[----:B------:R-:W-:Y:S01]  /*5790*/  FFMA.FTZ R169, R43, R0, -R12 ;  /* 0x000000002ba97223 */ /* 0x000fe2000001080c */
        /* <DEDUP_REMOVED lines=17> */
[----:B------:R-:W-:Y:S01]  /*58b0*/  MUFU.EX2 R169, R169 ;  /* 0x000000a900a97308 */ /* 0x000fe20000000800 */
[----:B0-----:R-:W-:Y:S02]  /*58c0*/  FMNMX.FTZ R36, R43, R34, !PT ;  /* 0x000000222b247209 */ /* 0x001fe40007810000 */
[----:B------:R-:W-:Y:S02]  /*58d0*/  FSEL R209, R76, -INF , P4 ;  /* 0xff8000004cd17808 */ /* 0x000fe40002000000 */
[----:B------:R-:W-:Y:S02]  /*58e0*/  FMNMX.FTZ R36, R73, R36, !PT ;  /* 0x0000002449247209 */ /* 0x000fe40007810000 */
[----:B------:R-:W-:Y:S01]  /*58f0*/  ISETP.GT.AND P4, PT, R30, 0x70, PT ;  /* 0x000000701e00780c */ /* 0x000fe20003f84270 */
[----:B------:R0:W-:Y:S01]  /*5900*/  MUFU.EX2 R34, R51 ;  /* 0x0000003300227308 */ /* 0x0001e20000000800 */
[----:B------:R-:W-:-:S02]  /*5910*/  FMNMX.FTZ R36, R209, R36, !PT ;  /* 0x00000024d1247209 */ /* 0x000fc40007810000 */
[----:B------:R-:W-:Y:S02]  /*5920*/  FSEL R211, R80, -INF , P4 ;  /* 0xff80000050d37808 */ /* 0x000fe40002000000 */
[----:B------:R-:W-:Y:S02]  /*5930*/  FMNMX.FTZ R36, R77, R36, !PT ;  /* 0x000000244d247209 */ /* 0x000fe40007810000 */
[C---:B------:R-:W-:Y:S01]  /*5940*/  ISETP.GT.AND P4, PT, R30.reuse, 0x78, PT ;  /* 0x000000781e00780c */ /* 0x040fe20003f84270 */
[----:B------:R-:W-:Y:S01]  /*5950*/  MUFU.EX2 R27, R27 ;  /* 0x0000001b001b7308 */ /* 0x000fe20000000800 */
[----:B------:R-:W-:Y:S01]  /*5960*/  FMNMX.FTZ R36, R211, R36, !PT ;  /* 0x00000024d3247209 */ /* 0x000fe20007810000 */
[----:B0-----:R-:W-:Y:S01]  /*5970*/  FFMA.FTZ R51, R63, R0, -R12 ;  /* 0x000000003f337223 */ /* 0x001fe2000001080c */
[----:B------:R-:W-:Y:S02]  /*5980*/  ISETP.GT.AND P5, PT, R30, 0x79, PT ;  /* 0x000000791e00780c */ /* 0x000fe40003fa4270 */
[----:B------:R-:W-:-:S02]  /*5990*/  FSEL R213, R84, -INF , P4 ;  /* 0xff80000054d57808 */ /* 0x000fc40002000000 */
[----:B------:R-:W-:Y:S01]  /*59a0*/  FMNMX.FTZ R36, R81, R36, !PT ;  /* 0x0000002451247209 */ /* 0x000fe20007810000 */
[----:B------:R0:W-:Y:S01]  /*59b0*/  MUFU.EX2 R30, R55 ;  /* 0x00000037001e7308 */ /* 0x0001e20000000800 */
[----:B------:R-:W-:Y:S02]  /*59c0*/  FSEL R85, R85, -INF , P5 ;  /* 0xff80000055557808 */ /* 0x000fe40002800000 */
[----:B------:R-:W-:-:S04]  /*59d0*/  FMNMX.FTZ R36, R213, R36, !PT ;  /* 0x00000024d5247209 */ /* 0x000fc80007810000 */
[----:B------:R-:W-:Y:S01]  /*59e0*/  FMNMX.FTZ R42, R85, R36, !PT ;  /* 0x00000024552a7209 */ /* 0x000fe20007810000 */
[-CC-:B------:R-:W-:Y:S01]  /*59f0*/  FFMA.FTZ R36, R7, R0.reuse, -R12.reuse ;  /* 0x0000000007247223 */ /* 0x180fe2000001080c */
[----:B------:R-:W-:Y:S01]  /*5a00*/  MUFU.EX2 R51, R51 ;  /* 0x0000003300337308 */ /* 0x000fe20000000800 */
[----:B0-----:R-:W-:Y:S02]  /*5a10*/  FFMA.FTZ R55, R67, R0, -R12 ;  /* 0x0000000043377223 */ /* 0x001fe4000001080c */
[----:B------:R-:W0:Y:S05]  /*5a20*/  SHFL.BFLY PT, R59, R42, 0x2, 0x1f ;  /* 0x0c401f002a3b7f89 */ /* 0x000e2a00000e0000 */
[----:B------:R-:W-:Y:S08]  /*5a30*/  MUFU.EX2 R36, R36 ;  /* 0x0000002400247308 */ /* 0x000ff00000000800 */
[----:B------:R-:W-:Y:S01]  /*5a40*/  MUFU.EX2 R55, R55 ;  /* 0x0000003700377308 */ /* 0x000fe20000000800 */
[----:B------:R-:W-:-:S02]  /*5a50*/  WARPGROUP.DEPBAR.LE gsb0, 0x0 ;  /* 0x00008000000079c5 */ /* 0x000fc40000010000 */
[----:B------:R-:W-:-:S05]  /*5a60*/  WARPGROUP.ARRIVE ;  /* 0x00000000000079c5 */ /* 0x000fca0000000000 */
[----:B------:R-:W1:Y:S01]  /*5a70*/  MUFU.EX2 R44, R44 ;  /* 0x0000002c002c7308 */ /* 0x000e620000000800 */
[----:B0-----:R-:W-:Y:S01]  /*5a80*/  FMNMX.FTZ R59, R42, R59, !PT ;  /* 0x0000003b2a3b7209 */ /* 0x001fe20007810000 */
[----:B------:R-:W-:Y:S01]  /*5a90*/  FFMA.FTZ R42, R71, R0, -R12 ;  /* 0x00000000472a7223 */ /* 0x000fe2000001080c */
[----:B------:R-:W-:Y:S03]  /*5aa0*/  HGMMA.64x128x16.F32 R88, R152, gdesc[UR4].tnspB, R88, gsb0 ;  /* 0x41e0000498587df0 */ /* 0x000fe60008000858 */
[----:B------:R-:W0:Y:S02]  /*5ab0*/  SHFL.BFLY PT, R48, R59, 0x1, 0x1f ;  /* 0x0c201f003b307f89 */ /* 0x000e2400000e0000 */
[----:B------:R-:W-:Y:S08]  /*5ac0*/  MUFU.EX2 R42, R42 ;  /* 0x0000002a002a7308 */ /* 0x000ff00000000800 */
[----:B------:R-:W-:Y:S01]  /*5ad0*/  MUFU.EX2 R31, R31 ;  /* 0x0000001f001f7308 */ /* 0x000fe20000000800 */
[----:B-1----:R-:W-:-:S07]  /*5ae0*/  F2FP.F16.F32.PACK_AB R157, R44, R27 ;  /* 0x0000001b2c9d723e */ /* 0x002fce00000000ff */
[----:B------:R-:W1:Y:S01]  /*5af0*/  MUFU.EX2 R46, R46 ;  /* 0x0000002e002e7308 */ /* 0x000e620000000800 */
[----:B0-----:R-:W-:Y:S01]  /*5b00*/  FMNMX.FTZ R7, R59, R48, !PT ;  /* 0x000000303b077209 */ /* 0x001fe20007810000 */
[----:B------:R-:W-:-:S06]  /*5b10*/  FFMA.FTZ R48, R83, R0, -R12 ;  /* 0x0000000053307223 */ /* 0x000fcc000001080c */
[----:B------:R-:W-:Y:S01]  /*5b20*/  MUFU.EX2 R35, R35 ;  /* 0x0000002300237308 */ /* 0x000fe20000000800 */
[-C--:B------:R-:W-:Y:S01]  /*5b30*/  FFMA.FTZ R12, R87, R0.reuse, -R12 ;  /* 0x00000000570c7223 */ /* 0x080fe2000001080c */
[C---:B------:R-:W-:Y:S01]  /*5b40*/  FSETP.NEU.FTZ.AND P4, PT, R7.reuse, -INF , PT ;  /* 0xff8000000700780b */ /* 0x040fe20003f9d000 */
[----:B------:R-:W-:-:S05]  /*5b50*/  FMUL.FTZ R50, R7, R0 ;  /* 0x0000000007327220 */ /* 0x000fca0000410000 */
[----:B------:R-:W-:Y:S01]  /*5b60*/  FSEL R50, R50, RZ, P4 ;  /* 0x000000ff32327208 */ /* 0x000fe20002000000 */
[----:B------:R-:W-:Y:S01]  /*5b70*/  MUFU.EX2 R48, R48 ;  /* 0x0000003000307308 */ /* 0x000fe20000000800 */
[----:B-1----:R-:W-:-:S03]  /*5b80*/  F2FP.F16.F32.PACK_AB R159, R46, R31 ;  /* 0x0000001f2e9f723e */ /* 0x002fc600000000ff */
        /* <DEDUP_REMOVED lines=41> */
[----:B------:R-:W-:Y:S01]  /*5e20*/  FFMA.FTZ R50, R85, R0, -R50 ;  /* 0x0000000055327223 */ /* 0x000fe20000010832 */
[----:B------:R-:W-:-:S02]  /*5e30*/  F2FP.F16.F32.PACK_AB R181, R14, R181 ;  /* 0x000000b50eb5723e */ /* 0x000fc400000000ff */
[----:B------:R-:W-:Y:S02]  /*5e40*/  F2FP.F16.F32.PACK_AB R171, R30, R21 ;  /* 0x000000151eab723e */ /* 0x000fe400000000ff */
[----:B------:R-:W-:Y:S01]  /*5e50*/  F2FP.F16.F32.PACK_AB R165, R40, R15 ;  /* 0x0000000f28a5723e */ /* 0x000fe200000000ff */
[----:B------:R-:W1:Y:S01]  /*5e60*/  MUFU.EX2 R29, R29 ;  /* 0x0000001d001d7308 */ /* 0x000e620000000800 */
[C---:B--2---:R-:W-:Y:S01]  /*5e70*/  FADD.FTZ R59, R25.reuse, R6 ;  /* 0x00000006193b7221 */ /* 0x044fe20000010000 */
[----:B------:R-:W-:Y:S01]  /*5e80*/  FADD.FTZ R6, R14, R57 ;  /* 0x000000390e067221 */ /* 0x000fe20000010000 */
[----:B------:R-:W-:Y:S02]  /*5e90*/  F2FP.F16.F32.PACK_AB R180, R25, R180 ;  /* 0x000000b419b4723e */ /* 0x000fe400000000ff */
[----:B------:R-:W-:Y:S01]  /*5ea0*/  F2FP.F16.F32.PACK_AB R167, R51, R36 ;  /* 0x0000002433a7723e */ /* 0x000fe200000000ff */
[----:B------:R-:W-:Y:S01]  /*5eb0*/  FADD.FTZ R57, R183, R6 ;  /* 0x00000006b7397221 */ /* 0x000fe20000010000 */
[C---:B------:R-:W-:Y:S01]  /*5ec0*/  F2FP.F16.F32.PACK_AB R183, R20.reuse, R183 ;  /* 0x000000b714b7723e */ /* 0x040fe200000000ff */
[----:B------:R-:W2:Y:S01]  /*5ed0*/  MUFU.EX2 R176, R176 ;  /* 0x000000b000b07308 */ /* 0x000ea20000000800 */
[----:B------:R-:W-:Y:S01]  /*5ee0*/  F2FP.F16.F32.PACK_AB R161, R55, R38 ;  /* 0x0000002637a1723e */ /* 0x000fe200000000ff */
[----:B------:R-:W-:Y:S01]  /*5ef0*/  FADD.FTZ R6, R20, R57 ;  /* 0x0000003914067221 */ /* 0x000fe20000010000 */
[----:B------:R-:W-:-:S03]  /*5f00*/  F2FP.F16.F32.PACK_AB R163, R42, R13 ;  /* 0x0000000d2aa3723e */ /* 0x000fc600000000ff */
[----:B------:R-:W-:Y:S01]  /*5f10*/  FADD.FTZ R57, R177, R6 ;  /* 0x00000006b1397221 */ /* 0x000fe20000010000 */
[C---:B------:R-:W-:Y:S01]  /*5f20*/  F2FP.F16.F32.PACK_AB R177, R24.reuse, R177 ;  /* 0x000000b118b1723e */ /* 0x040fe200000000ff */
[----:B------:R-:W3:Y:S02]  /*5f30*/  MUFU.EX2 R33, R33 ;  /* 0x0000002100217308 */ /* 0x000ee40000000800 */
[----:B------:R-:W-:-:S04]  /*5f40*/  FADD.FTZ R6, R24, R57 ;  /* 0x0000003918067221 */ /* 0x000fc80000010000 */
        /* <DEDUP_REMOVED lines=9> */
[----:B------:R-:W5:Y:S01]  /*5fe0*/  MUFU.EX2 R41, R41 ;  /* 0x0000002900297308 */ /* 0x000f620000000800 */
[----:B------:R-:W-:Y:S02]  /*5ff0*/  WARPGROUP.DEPBAR.LE gsb0, 0x0 ;  /* 0x00008000000079c5 */ /* 0x000fe40000010000 */
[----:B------:R0:W-:Y:S05]  /*6000*/  @!P1 SYNCS.ARRIVE.TRANS64.RED.A1T0 RZ, [R8+URZ], RZ ;  /* 0x000000ff08ff99a7 */ /* 0x0001ea000810043f */
[----:B------:R-:W5:Y:S01]  /*6010*/  MUFU.EX2 R174, R174 ;  /* 0x000000ae00ae7308 */ /* 0x000f620000000800 */
[----:B------:R-:W-:Y:S01]  /*6020*/  F2FP.F16.F32.PACK_AB R153, R48, R35 ;  /* 0x000000233099723e */ /* 0x000fe200000000ff */
[----:B0-----:R-:W-:-:S06]  /*6030*/  @!P1 VIADD R8, R54, 0x34860 ;  /* 0x0003486036089836 */ /* 0x001fcc0000000000 */
[----:B------:R-:W0:Y:S01]  /*6040*/  MUFU.EX2 R45, R45 ;  /* 0x0000002d002d7308 */ /* 0x000e220000000800 */
[----:B------:R-:W-:-:S04]  /*6050*/  @!P1 PRMT R8, RZ, 0x654, R8 ;  /* 0x00000654ff089816 */ /* 0x000fc80000000008 */
[----:B------:R1:W-:Y:S03]  /*6060*/  @!P1 SYNCS.ARRIVE.TRANS64.RED.A1T0 RZ, [R8+URZ], RZ ;  /* 0x000000ff08ff99a7 */ /* 0x0003e6000810043f */
[----:B------:R-:W0:Y:S01]  /*6070*/  MUFU.EX2 R168, R168 ;  /* 0x000000a800a87308 */ /* 0x000e220000000800 */
[----:B-1----:R-:W-:-:S07]  /*6080*/  FADD.FTZ R8, R182, R59 ;  /* 0x0000003bb6087221 */ /* 0x002fce0000010000 */
[----:B------:R-:W1:Y:S01]  /*6090*/  MUFU.EX2 R49, R49 ;  /* 0x0000003100317308 */ /* 0x000e620000000800 */
[C---:B------:R-:W-:Y:S01]  /*60a0*/  F2FP.F16.F32.PACK_AB R182, R29.reuse, R182 ;  /* 0x000000b61db6723e */ /* 0x040fe200000000ff */
[----:B------:R-:W-:-:S04]  /*60b0*/  FADD.FTZ R59, R29, R8 ;  /* 0x000000081d3b7221 */ /* 0x000fc80000010000 */
[----:B--2---:R-:W-:Y:S02]  /*60c0*/  FADD.FTZ R8, R176, R59 ;  /* 0x0000003bb0087221 */ /* 0x004fe40000010000 */
[----:B------:R-:W2:Y:S01]  /*60d0*/  MUFU.EX2 R170, R170 ;  /* 0x000000aa00aa7308 */ /* 0x000ea20000000800 */
[C---:B---3--:R-:W-:Y:S01]  /*60e0*/  F2FP.F16.F32.PACK_AB R176, R33.reuse, R176 ;  /* 0x000000b021b0723e */ /* 0x048fe200000000ff */
[----:B------:R-:W-:-:S04]  /*60f0*/  FADD.FTZ R59, R33, R8 ;  /* 0x00000008213b7221 */ /* 0x000fc80000010000 */
[----:B----4-:R-:W-:Y:S02]  /*6100*/  FADD.FTZ R8, R178, R59 ;  /* 0x0000003bb2087221 */ /* 0x010fe40000010000 */
[----:B------:R3:W-:Y:S01]  /*6110*/  MUFU.EX2 R162, R47 ;  /* 0x0000002f00a27308 */ /* 0x0007e20000000800 */
[C---:B-----5:R-:W-:Y:S01]  /*6120*/  F2FP.F16.F32.PACK_AB R178, R37.reuse, R178 ;  /* 0x000000b225b2723e */ /* 0x060fe200000000ff */
[----:B------:R-:W-:-:S04]  /*6130*/  FADD.FTZ R59, R37, R8 ;  /* 0x00000008253b7221 */ /* 0x000fc80000010000 */
[----:B------:R-:W-:Y:S02]  /*6140*/  FADD.FTZ R8, R172, R59 ;  /* 0x0000003bac087221 */ /* 0x000fe40000010000 */
[----:B------:R-:W4:Y:S01]  /*6150*/  MUFU.EX2 R53, R53 ;  /* 0x0000003500357308 */ /* 0x000f220000000800 */
[----:B---3--:R-:W-:Y:S01]  /*6160*/  FADD.FTZ R47, R175, R6 ;  /* 0x00000006af2f7221 */ /* 0x008fe20000010000 */
[C---:B------:R-:W-:Y:S01]  /*6170*/  F2FP.F16.F32.PACK_AB R172, R41.reuse, R172 ;  /* 0x000000ac29ac723e */ /* 0x040fe200000000ff */
[----:B------:R-:W-:Y:S01]  /*6180*/  FADD.FTZ R59, R41, R8 ;  /* 0x00000008293b7221 */ /* 0x000fe20000010000 */
[C---:B------:R-:W-:Y:S01]  /*6190*/  F2FP.F16.F32.PACK_AB R175, R32.reuse, R175 ;  /* 0x000000af20af723e */ /* 0x040fe200000000ff */
[----:B------:R-:W-:Y:S02]  /*61a0*/  FADD.FTZ R6, R32, R47 ;  /* 0x0000002f20067221 */ /* 0x000fe40000010000 */
[----:B------:R-:W-:Y:S01]  /*61b0*/  FADD.FTZ R8, R174, R59 ;  /* 0x0000003bae087221 */ /* 0x000fe20000010000 */
[----:B------:R-:W3:Y:S01]  /*61c0*/  MUFU.EX2 R164, R164 ;  /* 0x000000a400a47308 */ /* 0x000ee20000000800 */
[----:B------:R-:W-:Y:S01]  /*61d0*/  FADD.FTZ R47, R169, R6 ;  /* 0x00000006a92f7221 */ /* 0x000fe20000010000 */
[C---:B0-----:R-:W-:Y:S01]  /*61e0*/  F2FP.F16.F32.PACK_AB R174, R45.reuse, R174 ;  /* 0x000000ae2dae723e */ /* 0x041fe200000000ff */
[----:B------:R-:W-:Y:S01]  /*61f0*/  FADD.FTZ R57, R45, R8 ;  /* 0x000000082d397221 */ /* 0x000fe20000010000 */
[C---:B------:R-:W-:Y:S01]  /*6200*/  F2FP.F16.F32.PACK_AB R169, R34.reuse, R169 ;  /* 0x000000a922a9723e */ /* 0x040fe200000000ff */
[----:B------:R-:W-:-:S02]  /*6210*/  FADD.FTZ R6, R34, R47 ;  /* 0x0000002f22067221 */ /* 0x000fc40000010000 */
[----:B------:R-:W-:Y:S01]  /*6220*/  FADD.FTZ R8, R168, R57 ;  /* 0x00000039a8087221 */ /* 0x000fe20000010000 */
[----:B------:R-:W0:Y:S01]  /*6230*/  MUFU.EX2 R9, R9 ;  /* 0x0000000900097308 */ /* 0x000e220000000800 */
[C---:B-1----:R-:W-:Y:S02]  /*6240*/  F2FP.F16.F32.PACK_AB R168, R49.reuse, R168 ;  /* 0x000000a831a8723e */ /* 0x042fe400000000ff */
[----:B------:R-:W-:-:S04]  /*6250*/  FADD.FTZ R25, R49, R8 ;  /* 0x0000000831197221 */ /* 0x000fc80000010000 */
[----:B--2---:R-:W-:Y:S01]  /*6260*/  FADD.FTZ R8, R170, R25 ;  /* 0x00000019aa087221 */ /* 0x004fe20000010000 */
[----:B------:R-:W1:Y:S01]  /*6270*/  MUFU.EX2 R166, R166 ;  /* 0x000000a600a67308 */ /* 0x000e620000000800 */
[----:B------:R-:W-:Y:S01]  /*6280*/  FADD.FTZ R25, R21, R6 ;  /* 0x0000000615197221 */ /* 0x000fe20000010000 */
[C---:B----4-:R-:W-:Y:S01]  /*6290*/  F2FP.F16.F32.PACK_AB R170, R53.reuse, R170 ;  /* 0x000000aa35aa723e */ /* 0x050fe200000000ff */
[----:B------:R-:W-:Y:S02]  /*62a0*/  FADD.FTZ R29, R53, R8 ;  /* 0x00000008351d7221 */ /* 0x000fe40000010000 */
[----:B------:R-:W-:Y:S02]  /*62b0*/  FADD.FTZ R6, R30, R25 ;  /* 0x000000191e067221 */ /* 0x000fe40000010000 */
[----:B---3--:R-:W-:Y:S01]  /*62c0*/  FADD.FTZ R8, R164, R29 ;  /* 0x0000001da4087221 */ /* 0x008fe20000010000 */
[----:B------:R-:W2:Y:S01]  /*62d0*/  MUFU.EX2 R5, R61 ;  /* 0x0000003d00057308 */ /* 0x000ea20000000800 */
[----:B------:R-:W-:Y:S01]  /*62e0*/  FADD.FTZ R25, R15, R6 ;  /* 0x000000060f197221 */ /* 0x000fe20000010000 */
[C---:B0-----:R-:W-:Y:S01]  /*62f0*/  F2FP.F16.F32.PACK_AB R164, R9.reuse, R164 ;  /* 0x000000a409a4723e */ /* 0x041fe200000000ff */
[----:B------:R-:W-:-:S02]  /*6300*/  FADD.FTZ R29, R9, R8 ;  /* 0x00000008091d7221 */ /* 0x000fc40000010000 */
[----:B------:R-:W-:-:S03]  /*6310*/  FADD.FTZ R25, R40, R25 ;  /* 0x0000001928197221 */ /* 0x000fc60000010000 */
[----:B------:R-:W0:Y:S01]  /*6320*/  MUFU.EX2 R160, R160 ;  /* 0x000000a000a07308 */ /* 0x000e220000000800 */
[----:B-1----:R-:W-:Y:S01]  /*6330*/  FADD.FTZ R6, R166, R29 ;  /* 0x0000001da6067221 */ /* 0x002fe20000010000 */
[----:B------:R-:W-:-:S04]  /*6340*/  FADD.FTZ R8, R36, R25 ;  /* 0x0000001924087221 */ /* 0x000fc80000010000 */
[----:B------:R-:W-:Y:S01]  /*6350*/  FADD.FTZ R29, R51, R8 ;  /* 0x00000008331d7221 */ /* 0x000fe20000010000 */
[----:B------:R-:W-:Y:S01]  /*6360*/  IMAD.MOV.U32 R8, RZ, RZ, R4 ;  /* 0x000000ffff087224 */ /* 0x000fe200078e0004 */
[----:B------:R-:W1:Y:S01]  /*6370*/  MUFU.EX2 R65, R65 ;  /* 0x0000004100417308 */ /* 0x000e620000000800 */
[C---:B--2---:R-:W-:Y:S01]  /*6380*/  FADD.FTZ R25, R5.reuse, R6 ;  /* 0x0000000605197221 */ /* 0x044fe20000010000 */
[----:B------:R-:W-:Y:S01]  /*6390*/  FADD.FTZ R6, R38, R29 ;  /* 0x0000001d26067221 */ /* 0x000fe20000010000 */
[----:B------:R-:W-:-:S03]  /*63a0*/  F2FP.F16.F32.PACK_AB R166, R5, R166 ;  /* 0x000000a605a6723e */ /* 0x000fc600000000ff */
[----:B------:R-:W-:Y:S02]  /*63b0*/  FADD.FTZ R6, R55, R6 ;  /* 0x0000000637067221 */ /* 0x000fe40000010000 */
[----:B------:R-:W2:Y:S01]  /*63c0*/  MUFU.EX2 R69, R69 ;  /* 0x0000004500457308 */ /* 0x000ea20000000800 */
[----:B0-----:R-:W-:Y:S01]  /*63d0*/  FADD.FTZ R25, R160, R25 ;  /* 0x00000019a0197221 */ /* 0x001fe20000010000 */
[----:B------:R-:W-:-:S04]  /*63e0*/  FADD.FTZ R9, R13, R6 ;  /* 0x000000060d097221 */ /* 0x000fc80000010000 */
[----:B------:R-:W-:Y:S01]  /*63f0*/  FADD.FTZ R6, R42, R9 ;  /* 0x000000092a067221 */ /* 0x000fe20000010000 */
[----:B------:R-:W-:Y:S01]  /*6400*/  IMAD.MOV.U32 R9, RZ, RZ, R7 ;  /* 0x000000ffff097224 */ /* 0x000fe200078e0007 */
[----:B------:R-:W0:Y:S01]  /*6410*/  MUFU.EX2 R156, R43 ;  /* 0x0000002b009c7308 */ /* 0x000e220000000800 */
[----:B-1----:R-:W-:Y:S01]  /*6420*/  FADD.FTZ R25, R65, R25 ;  /* 0x0000001941197221 */ /* 0x002fe20000010000 */
[----:B------:R-:W-:Y:S01]  /*6430*/  FADD.FTZ R5, R27, R6 ;  /* 0x000000061b057221 */ /* 0x000fe20000010000 */
[----:B------:R-:W-:Y:S02]  /*6440*/  F2FP.F16.F32.PACK_AB R160, R65, R160 ;  /* 0x000000a041a0723e */ /* 0x000fe400000000ff */
[----:B------:R-:W-:Y:S01]  /*6450*/  FADD.FTZ R25, R162, R25 ;  /* 0x00000019a2197221 */ /* 0x000fe20000010000 */
[----:B------:R-:W-:Y:S02]  /*6460*/  FADD.FTZ R6, R44, R5 ;  /* 0x000000052c067221 */ /* 0x000fe40000010000 */
[----:B------:R-:W1:Y:S01]  /*6470*/  MUFU.EX2 R73, R73 ;  /* 0x0000004900497308 */ /* 0x000e620000000800 */
[----:B--2---:R-:W-:Y:S01]  /*6480*/  FADD.FTZ R25, R69, R25 ;  /* 0x0000001945197221 */ /* 0x004fe20000010000 */
[----:B------:R-:W-:Y:S01]  /*6490*/  FADD.FTZ R5, R31, R6 ;  /* 0x000000061f057221 */ /* 0x000fe20000010000 */
[----:B------:R-:W-:-:S03]  /*64a0*/  F2FP.F16.F32.PACK_AB R162, R69, R162 ;  /* 0x000000a245a2723e */ /* 0x000fc600000000ff */
[----:B------:R-:W-:Y:S02]  /*64b0*/  FADD.FTZ R6, R46, R5 ;  /* 0x000000052e067221 */ /* 0x000fe40000010000 */
[----:B------:R-:W2:Y:S01]  /*64c0*/  MUFU.EX2 R158, R209 ;  /* 0x000000d1009e7308 */ /* 0x000ea20000000800 */
[----:B0-----:R-:W-:Y:S01]  /*64d0*/  FADD.FTZ R25, R156, R25 ;  /* 0x000000199c197221 */ /* 0x001fe20000010000 */
[----:B------:R-:W-:-:S04]  /*64e0*/  FADD.FTZ R5, R35, R6 ;  /* 0x0000000623057221 */ /* 0x000fc80000010000 */
[----:B------:R-:W-:Y:S02]  /*64f0*/  FADD.FTZ R6, R48, R5 ;  /* 0x0000000530067221 */ /* 0x000fe40000010000 */
        /* <DEDUP_REMOVED lines=16> */
[----:B-1----:R-:W-:-:S04]  /*6600*/  FADD.FTZ R25, R154, R25 ;  /* 0x000000199a197221 */ /* 0x002fc80000010000 */
[C---:B--2---:R-:W-:Y:S01]  /*6610*/  FADD.FTZ R6, R50.reuse, R25 ;  /* 0x0000001932067221 */ /* 0x044fe20000010000 */
[----:B------:R-:W-:Y:S01]  /*6620*/  F2FP.F16.F32.PACK_AB R154, R50, R154 ;  /* 0x0000009a329a723e */ /* 0x000fe200000000ff */
[C---:B0-----:R-:W-:Y:S01]  /*6630*/  FADD.FTZ R5, R12.reuse, R5 ;  /* 0x000000050c057221 */ /* 0x041fe20000010000 */
[----:B------:R-:W-:Y:S01]  /*6640*/  F2FP.F16.F32.PACK_AB R155, R12, R39 ;  /* 0x000000270c9b723e */ /* 0x000fe200000000ff */
[----:B------:R-:W-:Y:S06]  /*6650*/  @P3 BRA `(.L_x_2462) ;  /* 0xffffffd400a43947 */ /* 0x000fec000383ffff */
.L_x_2453:
[----:B------:R-:W-:-:S13]  /*6660*/  ISETP.GE.AND P2, PT, R11, RZ, PT ;  /* 0x000000ff0b00720c */ /* 0x000fda0003f46270 */
[----:B------:R-:W-:Y:S05]  /*6670*/  @!P2 BRA `(.L_x_2463) ;  /* 0x000000200024a947 */ /* 0x000fea0003800000 */
[----:B------:R-:W-:Y:S01]  /*6680*/  IMAD.MOV.U32 R9, RZ, RZ, R4 ;  /* 0x000000ffff097224 */ /* 0x000fe200078e0004 */
[----:B------:R-:W-:Y:S01]  /*6690*/  UMOV UR59, UR38 ;  /* 0x00000026003b7c82 */ /* 0x000fe20008000000 */
[----:B------:R-:W-:Y:S01]  /*66a0*/  IMAD.MOV.U32 R8, RZ, RZ, R7 ;  /* 0x000000ffff087224 */ /* 0x000fe200078e0007 */
[----:B------:R-:W-:-:S06]  /*66b0*/  UMOV UR58, UR36 ;  /* 0x00000024003a7c82 */ /* 0x000fcc0008000000 */
.L_x_2472:
[----:B------:R-:W-:-:S04]  /*66c0*/  UIADD3 UR36, UR58, 0x1, URZ ;  /* 0x000000013a247890 */ /* 0x000fc8000fffe03f */
[----:B------:R-:W-:-:S04]  /*66d0*/  UISETP.NE.AND UP0, UPT, UR36, 0x2, UPT ;  /* 0x000000022400788c */ /* 0x000fc8000bf05270 */
[----:B------:R-:W-:Y:S02]  /*66e0*/  USEL UR38, URZ, 0x1, UP0 ;  /* 0x000000013f267887 */ /* 0x000fe40008000000 */
[----:B------:R-:W-:Y:S02]  /*66f0*/  USEL UR36, UR36, URZ, UP0 ;  /* 0x0000003f24247287 */ /* 0x000fe40008000000 */
[----:B------:R-:W-:Y:S01]  /*6700*/  ULOP3.LUT UR38, UR59, UR38, URZ, 0x3c, !UPT ;  /* 0x000000263b267292 */ /* 0x000fe2000f8e3c3f */
[----:B------:R-:W-:Y:S11]  /*6710*/  @!P0 BRA `(.L_x_2464) ;  /* 0x0000000000048947 */ /* 0x000ff60003800000 */
[----:B------:R-:W-:Y:S01]  /*6720*/  BPT.TRAP 0x1 ;  /* 0x000000040000795c */ /* 0x000fe20000300000 */
.L_x_2464:
[----:B------:R-:W-:Y:S01]  /*6730*/  ULEA UR6, UR36, UR37, 0x3 ;  /* 0x0000002524067291 */ /* 0x000fe2000f8e183f */
[----:B------:R-:W-:-:S05]  /*6740*/  IMAD.U32 R0, RZ, RZ, UR38 ;  /* 0x00000026ff007e24 */ /* 0x000fca000f8e00ff */
[----:B------:R-:W-:-:S04]  /*6750*/  SHF.L.U32 R0, R0, 0x1f, RZ ;  /* 0x0000001f00007819 */ /* 0x000fc800000006ff */
[----:B------:R0:W1:Y:S01]  /*6760*/  SYNCS.PHASECHK.TRANS64.TRYWAIT P2, [UR6+0x34830], R0 ;  /* 0x03483000ff0075a7 */ /* 0x0000620008040146 */
[----:B------:R-:W-:Y:S05]  /*6770*/  @!P0 BRA `(.L_x_2465) ;  /* 0x0000000000048947 */ /* 0x000fea0003800000 */
[----:B------:R-:W-:Y:S01]  /*6780*/  BPT.TRAP 0x1 ;  /* 0x000000040000795c */ /* 0x000fe20000300000 */
.L_x_2465:
[----:B-1----:R-:W-:Y:S05]  /*6790*/  @P2 BRA `(.L_x_2466) ;  /* 0x0000000000082947 */ /* 0x002fea0003800000 */
[----:B------:R-:W1:Y:S02]  /*67a0*/  SYNCS.PHASECHK.TRANS64.TRYWAIT P2, [UR6+0x34830], R0 ;  /* 0x03483000ff0075a7 */ /* 0x000e640008040146 */
[----:B-1----:R-:W-:Y:S05]  /*67b0*/  @!P2 BRA `(.L_x_2467) ;  /* 0x000000b000fca947 */ /* 0x002fea0003800000 */
.L_x_2466:
        /* <DEDUP_REMOVED lines=126> */
.L_x_2468:
[----:B------:R-:W-:Y:S01]  /*6fa0*/  ULEA UR7, UR58, UR37, 0x3 ;  /* 0x000000253a077291 */ /* 0x000fe2000f8e183f */
[----:B01----:R-:W-:-:S05]  /*6fb0*/  IMAD.U32 R0, RZ, RZ, UR59 ;  /* 0x0000003bff007e24 */ /* 0x003fca000f8e00ff */
[----:B------:R-:W-:-:S04]  /*6fc0*/  SHF.L.U32 R0, R0, 0x1f, RZ ;  /* 0x0000001f00007819 */ /* 0x000fc800000006ff */
[----:B------:R0:W1:Y:S01]  /*6fd0*/  SYNCS.PHASECHK.TRANS64.TRYWAIT P2, [UR7+0x34850], R0 ;  /* 0x03485000ff0075a7 */ /* 0x0000620008040147 */
[----:B------:R-:W-:Y:S05]  /*6fe0*/  @!P0 BRA `(.L_x_2469) ;  /* 0x0000000000048947 */ /* 0x000fea0003800000 */
[----:B------:R-:W-:Y:S01]  /*6ff0*/  BPT.TRAP 0x1 ;  /* 0x000000040000795c */ /* 0x000fe20000300000 */
.L_x_2469:
[----:B-1----:R-:W-:Y:S05]  /*7000*/  @P2 BRA `(.L_x_2470) ;  /* 0x0000000000082947 */ /* 0x002fea0003800000 */
[----:B------:R-:W1:Y:S02]  /*7010*/  SYNCS.PHASECHK.TRANS64.TRYWAIT P2, [UR7+0x34850], R0 ;  /* 0x03485000ff0075a7 */ /* 0x000e640008040147 */
[----:B-1----:R-:W-:Y:S05]  /*7020*/  @!P2 BRA `(.L_x_2471) ;  /* 0x000000a800f8a947 */ /* 0x002fea0003800000 */
.L_x_2470:
[----:B------:R-:W-:Y:S01]  /*7030*/  UIADD3 UR6, UR37, 0x400, URZ ;  /* 0x0000040025067890 */ /* 0x000fe2000fffe03f */
[----:B------:R-:W-:Y:S01]  /*7040*/  WARPGROUP.ARRIVE ;  /* 0x00000000000079c5 */ /* 0x000fe20000000000 */
[----:B------:R-:W-:Y:S01]  /*7050*/  UMOV UR11, 0x40000040 ;  /* 0x40000040000b7882 */ /* 0x000fe20000000000 */
[----:B01----:R-:W-:Y:S01]  /*7060*/  FMNMX.FTZ R0, R24, R8, !PT ;  /* 0x0000000818007209 */ /* 0x003fe20007810000 */
[----:B------:R-:W-:Y:S01]  /*7070*/  USHF.R.U32.HI UR6, URZ, 0x4, UR6 ;  /* 0x000000043f067899 */ /* 0x000fe20008011606 */
[----:B------:R-:W-:Y:S01]  /*7080*/  ISETP.GT.AND P2, PT, R11, RZ, PT ;  /* 0x000000ff0b00720c */ /* 0x000fe20003f44270 */
[----:B------:R-:W-:Y:S01]  /*7090*/  UMOV UR59, UR38 ;  /* 0x00000026003b7c82 */ /* 0x000fe20008000000 */
[----:B------:R-:W-:Y:S01]  /*70a0*/  FMNMX.FTZ R3, R25, R0, !PT ;  /* 0x0000000019037209 */ /* 0x000fe20007810000 */
[----:B------:R-:W-:Y:S01]  /*70b0*/  ULOP3.LUT UR6, UR6, 0x3fff, URZ, 0xc0, !UPT ;  /* 0x00003fff06067892 */ /* 0x000fe2000f8ec03f */
[----:B------:R-:W-:Y:S02]  /*70c0*/  VIADD R11, R11, 0xffffffff ;  /* 0xffffffff0b0b7836 */ /* 0x000fe40000000000 */
[----:B------:R-:W-:Y:S01]  /*70d0*/  FMNMX.FTZ R0, R28, R3, !PT ;  /* 0x000000031c007209 */ /* 0x000fe20007810000 */
[----:B------:R-:W-:-:S03]  /*70e0*/  ULOP3.LUT UR6, UR6, 0x4000000, URZ, 0xfc, !UPT ;  /* 0x0400000006067892 */ /* 0x000fc6000f8efc3f */
[----:B------:R-:W-:Y:S01]  /*70f0*/  FMNMX.FTZ R3, R29, R0, !PT ;  /* 0x000000001d037209 */ /* 0x000fe20007810000 */
[----:B------:R-:W-:-:S03]  /*7100*/  ULEA UR6, UR58, UR6, 0xb ;  /* 0x000000063a067291 */ /* 0x000fc6000f8e583f */
[----:B------:R-:W-:Y:S01]  /*7110*/  FMNMX.FTZ R0, R32, R3, !PT ;  /* 0x0000000320007209 */ /* 0x000fe20007810000 */
[----:B------:R-:W-:-:S03]  /*7120*/  UMOV UR58, UR36 ;  /* 0x00000024003a7c82 */ /* 0x000fc60008000000 */
        /* <DEDUP_REMOVED lines=39> */
[----:B------:R-:W-:-:S04]  /*73a0*/  FMNMX.FTZ R2, R30, R17, !PT ;  /* 0x000000111e027209 */ /* 0x000fc80007810000 */
[----:B------:R-:W-:Y:S01]  /*73b0*/  FMNMX.FTZ R21, R31, R2, !PT ;  /* 0x000000021f157209 */ /* 0x000fe20007810000 */
[----:B------:R-:W-:Y:S01]  /*73c0*/  HGMMA.64x128x16.F32 R88, R176, gdesc[UR8].tnspB, R88, gsb0 ;  /* 0x41e00008b0587df0 */ /* 0x000fe20008000858 */
[----:B------:R-:W-:Y:S01]  /*73d0*/  UIADD3 UR10, UR6, 0x100, URZ ;  /* 0x00000100060a7890 */ /* 0x000fe2000fffe03f */
[----:B------:R-:W-:Y:S01]  /*73e0*/  UMOV UR11, 0x40000040 ;  /* 0x40000040000b7882 */ /* 0x000fe20000000000 */
[----:B------:R-:W-:-:S04]  /*73f0*/  FMNMX.FTZ R2, R34, R21, !PT ;  /* 0x0000001522027209 */ /* 0x000fc80007810000 */
[----:B------:R-:W-:Y:S02]  /*7400*/  FMNMX.FTZ R21, R35, R2, !PT ;  /* 0x0000000223157209 */ /* 0x000fe40007810000 */
[----:B-1----:R-:W-:Y:S02]  /*7410*/  FMNMX.FTZ R7, R4, R7, !PT ;  /* 0x0000000704077209 */ /* 0x002fe40007810000 */
[----:B------:R-:W-:-:S03]  /*7420*/  FMNMX.FTZ R2, R38, R21, !PT ;  /* 0x0000001526027209 */ /* 0x000fc60007810000 */
        /* <DEDUP_REMOVED lines=54> */
[-CC-:B------:R-:W-:Y:S01]  /*7790*/  FFMA.FTZ R14, R84, R0.reuse, -R169.reuse ;  /* 0x00000000540e7223 */ /* 0x180fe200000108a9 */
[----:B------:R-:W-:Y:S01]  /*77a0*/  FMNMX.FTZ R2, R58, R33, !PT ;  /* 0x000000213a027209 */ /* 0x000fe20007810000 */
[----:B------:R-:W-:-:S02]  /*77b0*/  FFMA.FTZ R85, R85, R0, -R169 ;  /* 0x0000000055557223 */ /* 0x000fc400000108a9 */
[----:B------:R-:W0:Y:S01]  /*77c0*/  MUFU.EX2 R180, R180 ;  /* 0x000000b400b47308 */ /* 0x000e220000000800 */
[----:B------:R-:W-:-:S04]  /*77d0*/  FMNMX.FTZ R33, R59, R2, !PT ;  /* 0x000000023b217209 */ /* 0x000fc80007810000 */
[----:B------:R-:W-:-:S03]  /*77e0*/  FMNMX.FTZ R2, R62, R33, !PT ;  /* 0x000000213e027209 */ /* 0x000fc60007810000 */
[----:B------:R-:W2:Y:S01]  /*77f0*/  MUFU.EX2 R13, R13 ;  /* 0x0000000d000d7308 */ /* 0x000ea20000000800 */
[----:B-1----:R-:W-:-:S04]  /*7800*/  FMNMX.FTZ R37, R63, R2, !PT ;  /* 0x000000023f257209 */ /* 0x002fc80007810000 */
[----:B------:R-:W-:-:S03]  /*7810*/  FMNMX.FTZ R2, R66, R37, !PT ;  /* 0x0000002542027209 */ /* 0x000fc60007810000 */
[----:B------:R-:W-:Y:S01]  /*7820*/  MUFU.EX2 R182, R182 ;  /* 0x000000b600b67308 */ /* 0x000fe20000000800 */
[----:B------:R-:W-:Y:S01]  /*7830*/  FMNMX.FTZ R37, R67, R2, !PT ;  /* 0x0000000243257209 */ /* 0x000fe20007810000 */
[----:B0-----:R-:W-:-:S03]  /*7840*/  FFMA.FTZ R6, R3, R6, R180 ;  /* 0x0000000603067223 */ /* 0x001fc600000100b4 */
[----:B------:R-:W-:-:S03]  /*7850*/  FMNMX.FTZ R2, R70, R37, !PT ;  /* 0x0000002546027209 */ /* 0x000fc60007810000 */
[----:B------:R0:W-:Y:S01]  /*7860*/  MUFU.EX2 R37, R53 ;  /* 0x0000003500257308 */ /* 0x0001e20000000800 */
[----:B------:R-:W-:Y:S02]  /*7870*/  FMNMX.FTZ R41, R71, R2, !PT ;  /* 0x0000000247297209 */ /* 0x000fe40007810000 */
[----:B--2---:R-:W-:Y:S02]  /*7880*/  F2FP.F16.F32.PACK_AB R180, R13, R180 ;  /* 0x000000b40db4723e */ /* 0x004fe400000000ff */
[----:B------:R-:W-:-:S03]  /*7890*/  FMNMX.FTZ R2, R74, R41, !PT ;  /* 0x000000294a027209 */ /* 0x000fc60007810000 */
[----:B------:R-:W-:Y:S01]  /*78a0*/  MUFU.EX2 R15, R15 ;  /* 0x0000000f000f7308 */ /* 0x000fe20000000800 */
[----:B------:R-:W-:Y:S01]  /*78b0*/  FMNMX.FTZ R41, R75, R2, !PT ;  /* 0x000000024b297209 */ /* 0x000fe20007810000 */
[----:B0-----:R-:W-:-:S03]  /*78c0*/  FFMA.FTZ R53, R69, R0, -R169 ;  /* 0x0000000045357223 */ /* 0x001fc600000108a9 */
        /* <DEDUP_REMOVED lines=8> */
[----:B------:R-:W-:-:S05]  /*7950*/  FMNMX.FTZ R2, R87, R2, !PT ;  /* 0x0000000257027209 */ /* 0x000fca0007810000 */
[----:B0-----:R-:W0:Y:S02]  /*7960*/  SHFL.BFLY PT, R57, R2, 0x2, 0x1f ;  /* 0x0c401f0002397f89 */ /* 0x001e2400000e0000 */
[----:B------:R-:W-:Y:S08]  /*7970*/  MUFU.EX2 R172, R172 ;  /* 0x000000ac00ac7308 */ /* 0x000ff00000000800 */
[----:B------:R-:W-:Y:S08]  /*7980*/  MUFU.EX2 R174, R174 ;  /* 0x000000ae00ae7308 */ /* 0x000ff00000000800 */
[----:B------:R1:W-:Y:S01]  /*7990*/  MUFU.EX2 R33, R49 ;  /* 0x0000003100217308 */ /* 0x0003e20000000800 */
[----:B0-----:R-:W-:-:S07]  /*79a0*/  FMNMX.FTZ R16, R2, R57, !PT ;  /* 0x0000003902107209 */ /* 0x001fce0007810000 */
[----:B------:R0:W-:Y:S01]  /*79b0*/  MUFU.EX2 R45, R61 ;  /* 0x0000003d002d7308 */ /* 0x0001e20000000800 */
[-CC-:B-1----:R-:W-:Y:S01]  /*79c0*/  FFMA.FTZ R49, R65, R0.reuse, -R169.reuse ;  /* 0x0000000041317223 */ /* 0x182fe200000108a9 */
[-CC-:B------:R-:W-:Y:S01]  /*79d0*/  FFMA.FTZ R65, R81, R0.reuse, -R169.reuse ;  /* 0x0000000051417223 */ /* 0x180fe200000108a9 */
[----:B------:R-:W1:Y:S05]  /*79e0*/  SHFL.BFLY PT, R69, R16, 0x1, 0x1f ;  /* 0x0c201f0010457f89 */ /* 0x000e6a00000e0000 */
[----:B------:R-:W-:Y:S01]  /*79f0*/  MUFU.EX2 R168, R168 ;  /* 0x000000a800a87308 */ /* 0x000fe20000000800 */
[----:B0-----:R-:W-:Y:S01]  /*7a00*/  FFMA.FTZ R61, R77, R0, -R169 ;  /* 0x000000004d3d7223 */ /* 0x001fe200000108a9 */
[----:B------:R-:W-:-:S02]  /*7a10*/  WARPGROUP.DEPBAR.LE gsb0, 0x0 ;  /* 0x00008000000079c5 */ /* 0x000fc40000010000 */
[----:B------:R-:W-:Y:S01]  /*7a20*/  WARPGROUP.ARRIVE ;  /* 0x00000000000079c5 */ /* 0x000fe20000000000 */
[-CC-:B------:R-:W-:Y:S01]  /*7a30*/  FFMA.FTZ R164, R56, R0.reuse, -R169.reuse ;  /* 0x0000000038a47223 */ /* 0x180fe200000108a9 */
[----:B------:R-:W-:Y:S02]  /*7a40*/  FFMA.FTZ R166, R60, R0, -R169 ;  /* 0x000000003ca67223 */ /* 0x000fe400000108a9 */
[----:B------:R-:W-:Y:S02]  /*7a50*/  MUFU.EX2 R170, R170 ;  /* 0x000000aa00aa7308 */ /* 0x000fe40000000800 */
[----:B------:R-:W-:Y:S01]  /*7a60*/  HGMMA.64x128x16.F32 R88, R160, gdesc[UR8].tnspB, R88, gsb0 ;  /* 0x41e00008a0587df0 */ /* 0x000fe20008000858 */
[----:B------:R-:W-:Y:S01]  /*7a70*/  UIADD3 UR10, UR6, 0x300, URZ ;  /* 0x00000300060a7890 */ /* 0x000fe2000fffe03f */
[----:B------:R-:W-:Y:S01]  /*7a80*/  UMOV UR11, 0x40000040 ;  /* 0x40000040000b7882 */ /* 0x000fe20000000000 */
[----:B------:R-:W-:-:S03]  /*7a90*/  UIADD3 UR6, UR6, 0x380, URZ ;  /* 0x0000038006067890 */ /* 0x000fc6000fffe03f */
[----:B------:R-:W-:Y:S01]  /*7aa0*/  MUFU.EX2 R164, R164 ;  /* 0x000000a400a47308 */ /* 0x000fe20000000800 */
[----:B-1----:R-:W-:-:S05]  /*7ab0*/  FMNMX.FTZ R4, R16, R69, !PT ;  /* 0x0000004510047209 */ /* 0x002fca0007810000 */
[C---:B------:R-:W-:Y:S02]  /*7ac0*/  FADD.FTZ R69, -R4.reuse, R9 ;  /* 0x0000000904457221 */ /* 0x040fe40000010100 */
[----:B------:R-:W-:Y:S02]  /*7ad0*/  MUFU.EX2 R166, R166 ;  /* 0x000000a600a67308 */ /* 0x000fe40000000800 */
[-C--:B------:R-:W-:Y:S01]  /*7ae0*/  FMUL.FTZ R2, R69, R0.reuse ;  /* 0x0000000045027220 */ /* 0x080fe20000410000 */
[----:B------:R-:W-:-:S04]  /*7af0*/  FMUL.FTZ R69, R4, R0 ;  /* 0x0000000004457220 */ /* 0x000fc80000410000 */
[-CC-:B------:R-:W-:Y:S01]  /*7b00*/  FFMA.FTZ R20, R31, R0.reuse, -R69.reuse ;  /* 0x000000001f147223 */ /* 0x180fe20000010845 */
[----:B------:R-:W-:Y:S01]  /*7b10*/  IMAD.U32 R31, RZ, RZ, UR7 ;  /* 0x00000007ff1f7e24 */ /* 0x000fe2000f8e00ff */
[----:B------:R-:W-:Y:S01]  /*7b20*/  UMOV UR7, 0x40000040 ;  /* 0x4000004000077882 */ /* 0x000fe20000000000 */
[-CC-:B------:R-:W-:Y:S01]  /*7b30*/  FFMA.FTZ R16, R27, R0.reuse, -R69.reuse ;  /* 0x000000001b107223 */ /* 0x180fe20000010845 */
[-CC-:B------:R-:W-:Y:S01]  /*7b40*/  FFMA.FTZ R181, R26, R0.reuse, -R69.reuse ;  /* 0x000000001ab57223 */ /* 0x180fe20000010845 */
[----:B------:R-:W-:Y:S01]  /*7b50*/  IMAD.U32 R27, RZ, RZ, UR36 ;  /* 0x00000024ff1b7e24 */ /* 0x000fe2000f8e00ff */
[----:B------:R-:W-:Y:S01]  /*7b60*/  MUFU.EX2 R2, R2 ;  /* 0x0000000200027308 */ /* 0x000fe20000000800 */
[-CC-:B------:R-:W-:Y:S01]  /*7b70*/  FFMA.FTZ R183, R30, R0.reuse, -R69.reuse ;  /* 0x000000001eb77223 */ /* 0x180fe20000010845 */
[-CC-:B------:R-:W-:Y:S01]  /*7b80*/  FFMA.FTZ R177, R34, R0.reuse, -R69.reuse ;  /* 0x0000000022b17223 */ /* 0x180fe20000010845 */
[-CC-:B------:R-:W-:Y:S01]  /*7b90*/  FFMA.FTZ R24, R35, R0.reuse, -R69.reuse ;  /* 0x0000000023187223 */ /* 0x180fe20000010845 */
[----:B------:R-:W-:Y:S01]  /*7ba0*/  @!P1 LEA R27, R27, UR37, 0x3 ;  /* 0x000000251b1b9c11 */ /* 0x000fe2000f8e18ff */
[-CC-:B------:R-:W-:Y:S01]  /*7bb0*/  FFMA.FTZ R179, R38, R0.reuse, -R69.reuse ;  /* 0x0000000026b37223 */ /* 0x180fe20000010845 */
[-CC-:B------:R-:W-:Y:S01]  /*7bc0*/  FFMA.FTZ R26, R39, R0.reuse, -R69.reuse ;  /* 0x00000000271a7223 */ /* 0x180fe20000010845 */
[----:B------:R-:W-:Y:S01]  /*7bd0*/  FFMA.FTZ R173, R42, R0, -R69 ;  /* 0x000000002aad7223 */ /* 0x000fe20000010845 */
[----:B------:R-:W0:Y:S01]  /*7be0*/  MUFU.EX2 R181, R181 ;  /* 0x000000b500b57308 */ /* 0x000e220000000800 */
[----:B------:R-:W-:-:S02]  /*7bf0*/  @!P1 VIADD R27, R27, 0x34840 ;  /* 0x000348401b1b9836 */ /* 0x000fc40000000000 */
[-CC-:B------:R-:W-:Y:S01]  /*7c00*/  FFMA.FTZ R28, R43, R0.reuse, -R69.reuse ;  /* 0x000000002b1c7223 */ /* 0x180fe20000010845 */
[-CC-:B------:R-:W-:Y:S01]  /*7c10*/  FFMA.FTZ R175, R46, R0.reuse, -R69.reuse ;  /* 0x000000002eaf7223 */ /* 0x180fe20000010845 */
[-CC-:B------:R-:W-:Y:S01]  /*7c20*/  FFMA.FTZ R30, R47, R0.reuse, -R69.reuse ;  /* 0x000000002f1e7223 */ /* 0x180fe20000010845 */
[-C--:B------:R-:W-:Y:S01]  /*7c30*/  FFMA.FTZ R32, R51, R0.reuse, -R69 ;  /* 0x0000000033207223 */ /* 0x080fe20000010845 */
[----:B------:R-:W-:Y:S01]  /*7c40*/  @!P1 PRMT R27, RZ, 0x654, R27 ;  /* 0x00000654ff1b9816 */ /* 0x000fe2000000001b */
        /* <DEDUP_REMOVED lines=42> */
[----:B------:R-:W-:Y:S01]  /*7ef0*/  MUFU.EX2 R32, R32 ;  /* 0x0000002000207308 */ /* 0x000fe20000000800 */
[----:B-1----:R-:W-:-:S07]  /*7f00*/  FADD.FTZ R5, R175, R38 ;  /* 0x00000026af057221 */ /* 0x002fce0000010000 */
[----:B------:R-:W-:Y:S01]  /*7f10*/  MUFU.EX2 R171, R171 ;  /* 0x000000ab00ab7308 */ /* 0x000fe20000000800 */
[C---:B--2---:R-:W-:Y:S01]  /*7f20*/  FADD.FTZ R38, R30.reuse, R5 ;  /* 0x000000051e267221 */ /* 0x044fe20000010000 */
[----:B------:R-:W-:Y:S01]  /*7f30*/  F2FP.F16.F32.PACK_AB R175, R30, R175 ;  /* 0x000000af1eaf723e */ /* 0x000fe200000000ff */
[----:B------:R-:W-:Y:S02]  /*7f40*/  WARPGROUP.DEPBAR.LE gsb0, 0x0 ;  /* 0x00008000000079c5 */ /* 0x000fe40000010000 */
[----:B------:R-:W-:Y:S01]  /*7f50*/  WARPGROUP.ARRIVE ;  /* 0x00000000000079c5 */ /* 0x000fe20000000000 */
[-CC-:B------:R-:W-:Y:S01]  /*7f60*/  FFMA.FTZ R160, R64, R0.reuse, -R169.reuse ;  /* 0x0000000040a07223 */ /* 0x180fe200000108a9 */
[-C--:B------:R-:W-:Y:S01]  /*7f70*/  FFMA.FTZ R162, R68, R0.reuse, -R169 ;  /* 0x0000000044a27223 */ /* 0x080fe200000108a9 */
[----:B------:R-:W-:Y:S01]  /*7f80*/  FFMA.FTZ R169, R50, R0, -R69 ;  /* 0x0000000032a97223 */ /* 0x000fe20000010845 */
[----:B------:R-:W-:Y:S02]  /*7f90*/  MUFU.EX2 R34, R34 ;  /* 0x0000002200227308 */ /* 0x000fe40000000800 */
[----:B------:R-:W-:Y:S06]  /*7fa0*/  HGMMA.64x128x16.F32 R88, R156, gdesc[UR8].tnspB, R88, gsb0 ;  /* 0x41e000089c587df0 */ /* 0x000fec0008000858 */
[----:B------:R-:W0:Y:S08]  /*7fb0*/  MUFU.EX2 R169, R169 ;  /* 0x000000a900a97308 */ /* 0x000e300000000800 */
[----:B------:R-:W1:Y:S08]  /*7fc0*/  MUFU.EX2 R165, R165 ;  /* 0x000000a500a57308 */ /* 0x000e700000000800 */
[----:B------:R-:W2:Y:S01]  /*7fd0*/  MUFU.EX2 R36, R36 ;  /* 0x0000002400247308 */ /* 0x000ea20000000800 */
[----:B0-----:R-:W-:Y:S01]  /*7fe0*/  FADD.FTZ R5, R169, R38 ;  /* 0x00000026a9057221 */ /* 0x001fe20000010000 */
[----:B------:R-:W-:-:S03]  /*7ff0*/  F2FP.F16.F32.PACK_AB R169, R32, R169 ;  /* 0x000000a920a9723e */ /* 0x000fc600000000ff */
[----:B------:R-:W-:-:S03]  /*8000*/  FADD.FTZ R16, R32, R5 ;  /* 0x0000000520107221 */ /* 0x000fc60000010000 */
[----:B------:R-:W0:Y:S01]  /*8010*/  MUFU.EX2 R167, R167 ;  /* 0x000000a700a77308 */ /* 0x000e220000000800 */
[----:B------:R-:W-:Y:S01]  /*8020*/  FADD.FTZ R5, R171, R16 ;  /* 0x00000010ab057221 */ /* 0x000fe20000010000 */
[----:B------:R-:W-:-:S03]  /*8030*/  F2FP.F16.F32.PACK_AB R171, R34, R171 ;  /* 0x000000ab22ab723e */ /* 0x000fc600000000ff */
[----:B------:R-:W-:-:S03]  /*8040*/  FADD.FTZ R16, R34, R5 ;  /* 0x0000000522107221 */ /* 0x000fc60000010000 */
[----:B------:R-:W-:Y:S01]  /*8050*/  MUFU.EX2 R160, R160 ;  /* 0x000000a000a07308 */ /* 0x000fe20000000800 */
[----:B-1----:R-:W-:Y:S01]  /*8060*/  FADD.FTZ R5, R165, R16 ;  /* 0x00000010a5057221 */ /* 0x002fe20000010000 */
[----:B--2---:R-:W-:-:S03]  /*8070*/  F2FP.F16.F32.PACK_AB R165, R36, R165 ;  /* 0x000000a524a5723e */ /* 0x004fc600000000ff */
[----:B------:R-:W-:-:S03]  /*8080*/  FADD.FTZ R16, R36, R5 ;  /* 0x0000000524107221 */ /* 0x000fc60000010000 */
[----:B------:R-:W-:Y:S01]  /*8090*/  MUFU.EX2 R66, R66 ;  /* 0x0000004200427308 */ /* 0x000fe20000000800 */
[----:B0-----:R-:W-:-:S07]  /*80a0*/  FADD.FTZ R5, R167, R16 ;  /* 0x00000010a7057221 */ /* 0x001fce0000010000 */
[----:B------:R-:W-:Y:S08]  /*80b0*/  MUFU.EX2 R49, R49 ;  /* 0x0000003100317308 */ /* 0x000ff00000000800 */
[----:B------:R-:W0:Y:S08]  /*80c0*/  MUFU.EX2 R67, R67 ;  /* 0x0000004300437308 */ /* 0x000e300000000800 */
[----:B------:R-:W-:Y:S08]  /*80d0*/  MUFU.EX2 R162, R162 ;  /* 0x000000a200a27308 */ /* 0x000ff00000000800 */
[----:B------:R-:W-:Y:S01]  /*80e0*/  MUFU.EX2 R70, R70 ;  /* 0x0000004600467308 */ /* 0x000fe20000000800 */
[----:B0-----:R-:W-:-:S07]  /*80f0*/  F2FP.F16.F32.PACK_AB R161, R67, R66 ;  /* 0x0000004243a1723e */ /* 0x001fce00000000ff */
[----:B------:R-:W-:Y:S08]  /*8100*/  MUFU.EX2 R53, R53 ;  /* 0x0000003500357308 */ /* 0x000ff00000000800 */
[----:B------:R-:W0:Y:S08]  /*8110*/  MUFU.EX2 R71, R71 ;  /* 0x0000004700477308 */ /* 0x000e300000000800 */
[----:B------:R-:W-:Y:S08]  /*8120*/  MUFU.EX2 R8, R8 ;  /* 0x0000000800087308 */ /* 0x000ff00000000800 */
[----:B------:R-:W-:Y:S01]  /*8130*/  MUFU.EX2 R74, R74 ;  /* 0x0000004a004a7308 */ /* 0x000fe20000000800 */
[----:B0-----:R-:W-:-:S07]  /*8140*/  F2FP.F16.F32.PACK_AB R163, R71, R70 ;  /* 0x0000004647a3723e */ /* 0x001fce00000000ff */
[----:B------:R-:W0:Y:S08]  /*8150*/  MUFU.EX2 R57, R73 ;  /* 0x0000004900397308 */ /* 0x000e300000000800 */
[----:B------:R-:W1:Y:S08]  /*8160*/  MUFU.EX2 R75, R75 ;  /* 0x0000004b004b7308 */ /* 0x000e700000000800 */
[----:B------:R-:W-:Y:S01]  /*8170*/  MUFU.EX2 R10, R10 ;  /* 0x0000000a000a7308 */ /* 0x000fe20000000800 */
[----:B------:R-:W-:-:S02]  /*8180*/  WARPGROUP.DEPBAR.LE gsb0, 0x0 ;  /* 0x00008000000079c5 */ /* 0x000fc40000010000 */
[----:B------:R-:W-:-:S05]  /*8190*/  WARPGROUP.ARRIVE ;  /* 0x00000000000079c5 */ /* 0x000fca0000000000 */
[----:B------:R-:W-:Y:S01]  /*81a0*/  MUFU.EX2 R78, R78 ;  /* 0x0000004e004e7308 */ /* 0x000fe20000000800 */
[----:B0-----:R-:W-:Y:S02]  /*81b0*/  F2FP.F16.F32.PACK_AB R156, R57, R8 ;  /* 0x00000008399c723e */ /* 0x001fe400000000ff */
[----:B-1----:R-:W-:Y:S01]  /*81c0*/  F2FP.F16.F32.PACK_AB R157, R75, R74 ;  /* 0x0000004a4b9d723e */ /* 0x002fe200000000ff */
[----:B------:R-:W-:Y:S04]  /*81d0*/  HGMMA.64x128x16.F32 R88, R152, gdesc[UR4].tnspB, R88, gsb0 ;  /* 0x41e0000498587df0 */ /* 0x000fe80008000858 */
[----:B------:R-:W0:Y:S08]  /*81e0*/  MUFU.EX2 R61, R61 ;  /* 0x0000003d003d7308 */ /* 0x000e300000000800 */
[----:B------:R-:W1:Y:S08]  /*81f0*/  MUFU.EX2 R79, R79 ;  /* 0x0000004f004f7308 */ /* 0x000e700000000800 */
[----:B------:R-:W-:Y:S01]  /*8200*/  MUFU.EX2 R12, R12 ;  /* 0x0000000c000c7308 */ /* 0x000fe20000000800 */
[----:B0-----:R-:W-:-:S07]  /*8210*/  F2FP.F16.F32.PACK_AB R158, R61, R10 ;  /* 0x0000000a3d9e723e */ /* 0x001fce00000000ff */
[----:B------:R-:W-:Y:S01]  /*8220*/  MUFU.EX2 R82, R82 ;  /* 0x0000005200527308 */ /* 0x000fe20000000800 */
[----:B-1----:R-:W-:-:S07]  /*8230*/  F2FP.F16.F32.PACK_AB R159, R79, R78 ;  /* 0x0000004e4f9f723e */ /* 0x002fce00000000ff */
        /* <DEDUP_REMOVED lines=77> */
.L_x_2463:
        /* <DEDUP_REMOVED lines=67> */
.L_x_2473:
[----:B------:R-:W-:Y:S01]  /*8b40*/  ULEA UR5, UR36, UR37, 0x3 ;  /* 0x0000002524057291 */ /* 0x000fe2000f8e183f */
[----:B------:R-:W-:-:S05]  /*8b50*/  IMAD.U32 R2, RZ, RZ, UR38 ;  /* 0x00000026ff027e24 */ /* 0x000fca000f8e00ff */
[----:B------:R-:W-:-:S04]  /*8b60*/  SHF.L.U32 R2, R2, 0x1f, RZ ;  /* 0x0000001f02027819 */ /* 0x000fc800000006ff */
[----:B------:R0:W1:Y:S01]  /*8b70*/  SYNCS.PHASECHK.TRANS64.TRYWAIT P2, [UR5+0x34850], R2 ;  /* 0x03485002ff0075a7 */ /* 0x0000620008040145 */
[----:B------:R-:W-:Y:S05]  /*8b80*/  @!P0 BRA `(.L_x_2474) ;  /* 0x0000000000048947 */ /* 0x000fea0003800000 */
[----:B------:R-:W-:Y:S01]  /*8b90*/  BPT.TRAP 0x1 ;  /* 0x000000040000795c */ /* 0x000fe20000300000 */
.L_x_2474:
[----:B-1----:R-:W-:Y:S05]  /*8ba0*/  @P2 BRA `(.L_x_2475) ;  /* 0x0000000000082947 */ /* 0x002fea0003800000 */
[----:B------:R-:W1:Y:S02]  /*8bb0*/  SYNCS.PHASECHK.TRANS64.TRYWAIT P0, [UR5+0x34850], R2 ;  /* 0x03485002ff0075a7 */ /* 0x000e640008000145 */
[----:B-1----:R-:W-:Y:S05]  /*8bc0*/  @!P0 BRA `(.L_x_2476) ;  /* 0x0000009000288947 */ /* 0x002fea0003800000 */
.L_x_2475:
[----:B------:R-:W-:Y:S01]  /*8bd0*/  UIADD3 UR37, UR37, 0x400, URZ ;  /* 0x0000040025257890 */ /* 0x000fe2000fffe03f */
[----:B------:R-:W-:Y:S01]  /*8be0*/  WARPGROUP.ARRIVE ;  /* 0x00000000000079c5 */ /* 0x000fe20000000000 */
[----:B------:R-:W-:Y:S01]  /*8bf0*/  UMOV UR7, 0x40000040 ;  /* 0x4000004000077882 */ /* 0x000fe20000000000 */
[----:B-1----:R-:W1:Y:S01]  /*8c00*/  SHFL.BFLY PT, R3, R6, 0x2, 0x1f ;  /* 0x0c401f0006037f89 */ /* 0x002e6200000e0000 */
[----:B------:R-:W-:Y:S01]  /*8c10*/  USHF.R.U32.HI UR37, URZ, 0x4, UR37 ;  /* 0x000000043f257899 */ /* 0x000fe20008011625 */
[----:B------:R-:W-:Y:S02]  /*8c20*/  IMAD.U32 R15, RZ, RZ, UR5 ;  /* 0x00000005ff0f7e24 */ /* 0x000fe4000f8e00ff */
[----:B0-----:R-:W0:Y:S01]  /*8c30*/  SHFL.BFLY PT, R2, R5, 0x2, 0x1f ;  /* 0x0c401f0005027f89 */ /* 0x001e2200000e0000 */
[----:B------:R-:W-:Y:S01]  /*8c40*/  ULOP3.LUT UR37, UR37, 0x3fff, URZ, 0xc0, !UPT ;  /* 0x00003fff25257892 */ /* 0x000fe2000f8ec03f */
[----:B------:R-:W-:Y:S02]  /*8c50*/  IMAD.MOV.U32 R11, RZ, RZ, RZ ;  /* 0x000000ffff0b7224 */ /* 0x000fe400078e00ff */
[----:B------:R-:W-:Y:S01]  /*8c60*/  VIADD R191, R191, 0x1 ;  /* 0x00000001bfbf7836 */ /* 0x000fe20000000000 */
[----:B------:R-:W-:-:S04]  /*8c70*/  ULOP3.LUT UR4, UR37, 0x4000000, URZ, 0xfc, !UPT ;  /* 0x0400000025047892 */ /* 0x000fc8000f8efc3f */
[----:B------:R-:W-:Y:S02]  /*8c80*/  ULEA UR4, UR36, UR4, 0xb ;  /* 0x0000000424047291 */ /* 0x000fe4000f8e583f */
        /* <DEDUP_REMOVED lines=8> */
[----:B0-----:R-:W-:Y:S01]  /*8d10*/  FADD.FTZ R8, R2, R5 ;  /* 0x0000000502087221 */ /* 0x001fe20000010000 */
[----:B------:R-:W-:Y:S01]  /*8d20*/  IMAD.MOV.U32 R5, RZ, RZ, RZ ;  /* 0x000000ffff057224 */ /* 0x000fe200078e00ff */
[----:B------:R-:W0:Y:S04]  /*8d30*/  SHFL.BFLY PT, R2, R3, 0x1, 0x1f ;  /* 0x0c201f0003027f89 */ /* 0x000e2800000e0000 */
[----:B------:R-:W1:Y:S01]  /*8d40*/  SHFL.BFLY PT, R9, R8, 0x1, 0x1f ;  /* 0x0c201f0008097f89 */ /* 0x000e6200000e0000 */
[----:B0-----:R-:W-:Y:S01]  /*8d50*/  FADD.FTZ R12, R3, R2 ;  /* 0x00000002030c7221 */ /* 0x001fe20000010000 */
[----:B------:R-:W-:-:S02]  /*8d60*/  IMAD.MOV.U32 R3, RZ, RZ, -0x800000 ;  /* 0xff800000ff037424 */ /* 0x000fc400078e00ff */
[----:B------:R-:W-:Y:S02]  /*8d70*/  IMAD.MOV.U32 R2, RZ, RZ, -0x800000 ;  /* 0xff800000ff027424 */ /* 0x000fe400078e00ff */
[----:B-1----:R-:W-:Y:S01]  /*8d80*/  FADD.FTZ R14, R8, R9 ;  /* 0x00000009080e7221 */ /* 0x002fe20000010000 */
[----:B------:R-:W-:-:S04]  /*8d90*/  FSETP.NE.FTZ.AND P0, PT, R12, RZ, PT ;  /* 0x000000ff0c00720b */ /* 0x000fc80003f15000 */
        /* <DEDUP_REMOVED lines=116> */
.L_x_2446:
        /* <DEDUP_REMOVED lines=24> */
[----:B------:R-:W-:Y:S02]  /*9660*/  MOV R16, R0 ;  /* 0x0000000000107202 */ /* 0x000fe40000000f00 */
[----:B--2---:R-:W-:-:S03]  /*9670*/  MOV R17, R5 ;  /* 0x0000000500117202 */ /* 0x004fc60000000f00 */
[----:B------:R-:W-:-:S03]  /*9680*/  IMAD.WIDE R4, R195, 0x2, R16 ;  /* 0x00000002c3047825 */ /* 0x000fc600078e0210 */
[C---:B------:R-:W-:Y:S02]  /*9690*/  LOP3.LUT R9, R4.reuse, 0x380, RZ, 0xc0, !PT ;  /* 0x0000038004097812 */ /* 0x040fe400078ec0ff */
[C---:B------:R-:W-:Y:S02]  /*96a0*/  IADD3 R97, P5, R4.reuse, 0x40, RZ ;  /* 0x0000004004617810 */ /* 0x040fe40007fbe0ff */
[C---:B------:R-:W-:Y:S02]  /*96b0*/  IADD3 R99, P4, R4.reuse, 0x60, RZ ;  /* 0x0000006004637810 */ /* 0x040fe40007f9e0ff */
[----:B------:R-:W-:Y:S01]  /*96c0*/  SHF.R.U64 R9, R9, 0x3, RZ ;  /* 0x0000000309097819 */ /* 0x000fe200000012ff */
[--C-:B------:R-:W-:Y:S01]  /*96d0*/  IMAD.X R25, RZ, RZ, R5.reuse, P5 ;  /* 0x000000ffff197224 */ /* 0x100fe200028e0605 */
[----:B------:R-:W-:Y:S01]  /*96e0*/  LOP3.LUT R14, R97, 0x380, RZ, 0xc0, !PT ;  /* 0x00000380610e7812 */ /* 0x000fe200078ec0ff */
[----:B------:R-:W-:Y:S01]  /*96f0*/  IMAD.X R15, RZ, RZ, R5, P4 ;  /* 0x000000ffff0f7224 */ /* 0x000fe200020e0605 */
[----:B------:R-:W-:Y:S01]  /*9700*/  LOP3.LUT R20, R99, 0x380, RZ, 0xc0, !PT ;  /* 0x0000038063147812 */ /* 0x000fe200078ec0ff */
[----:B------:R-:W-:Y:S01]  /*9710*/  BAR.SYNC.DEFER_BLOCKING 0x1, 0x100 ;  /* 0x0044000000007b1d */ /* 0x000fe20000010000 */
[----:B------:R-:W-:-:S02]  /*9720*/  IADD3 R31, P6, R4, 0x20, RZ ;  /* 0x00000020041f7810 */ /* 0x000fc40007fde0ff */
        /* <DEDUP_REMOVED lines=12> */
[----:B------:R-:W-:Y:S02]  /*97f0*/  MOV R94, R4 ;  /* 0x00000004005e7202 */ /* 0x000fe40000000f00 */
[----:B------:R-:W-:Y:S02]  /*9800*/  LOP3.LUT R24, R14, R97, RZ, 0x3c, !PT ;  /* 0x000000610e187212 */ /* 0x000fe400078e3cff */
[----:B------:R-:W-:Y:S02]  /*9810*/  F2FP.F16.F32.PACK_AB R5, R8, R93 ;  /* 0x0000005d0805723e */ /* 0x000fe400000000ff */
[----:B------:R-:W-:Y:S02]  /*9820*/  LOP3.LUT R14, R20, R99, RZ, 0x3c, !PT ;  /* 0x00000063140e7212 */ /* 0x000fe400078e3cff */
[----:B------:R-:W-:Y:S02]  /*9830*/  LOP3.LUT R8, R103, 0x380, RZ, 0xc0, !PT ;  /* 0x0000038067087812 */ /* 0x000fe400078ec0ff */
[----:B------:R-:W-:-:S02]  /*9840*/  LOP3.LUT R12, R31, 0x380, RZ, 0xc0, !PT ;  /* 0x000003801f0c7812 */ /* 0x000fc400078ec0ff */
[----:B------:R-:W-:Y:S02]  /*9850*/  LOP3.LUT R20, R105, 0x380, RZ, 0xc0, !PT ;  /* 0x0000038069147812 */ /* 0x000fe400078ec0ff */
[----:B------:R-:W-:Y:S02]  /*9860*/  SHF.R.U64 R8, R8, 0x3, RZ ;  /* 0x0000000308087819 */ /* 0x000fe400000012ff */
[----:B------:R-:W-:Y:S02]  /*9870*/  SHF.R.U64 R12, R12, 0x3, RZ ;  /* 0x000000030c0c7819 */ /* 0x000fe400000012ff */
[----:B------:R-:W-:Y:S02]  /*9880*/  SHF.R.U64 R20, R20, 0x3, RZ ;  /* 0x0000000314147819 */ /* 0x000fe400000012ff */
[----:B------:R-:W-:Y:S02]  /*9890*/  F2FP.F16.F32.PACK_AB R4, R10, R95 ;  /* 0x0000005f0a04723e */ /* 0x000fe400000000ff */
[----:B------:R-:W-:-:S02]  /*98a0*/  LOP3.LUT R10, R8, R103, RZ, 0x3c, !PT ;  /* 0x00000067080a7212 */ /* 0x000fc400078e3cff */
[----:B-1----:R-:W-:Y:S01]  /*98b0*/  LOP3.LUT R44, R101, 0x380, RZ, 0xc0, !PT ;  /* 0x00000380652c7812 */ /* 0x002fe200078ec0ff */
[----:B------:R1:W-:Y:S01]  /*98c0*/  STSM.16.M88.4 [R94], R4 ;  /* 0x000000045e007844 */ /* 0x0003e20000000200 */
[----:B------:R-:W-:Y:S02]  /*98d0*/  LOP3.LUT R26, R12, R31, RZ, 0x3c, !PT ;  /* 0x0000001f0c1a7212 */ /* 0x000fe400078e3cff */
[----:B------:R-:W-:Y:S02]  /*98e0*/  LOP3.LUT R8, R20, R105, RZ, 0x3c, !PT ;  /* 0x0000006914087212 */ /* 0x000fe400078e3cff */
[----:B------:R-:W-:Y:S02]  /*98f0*/  LOP3.LUT R31, R88, 0x380, RZ, 0xc0, !PT ;  /* 0x00000380581f7812 */ /* 0x000fe400078ec0ff */
[----:B------:R-:W-:Y:S02]  /*9900*/  SHF.R.U64 R44, R44, 0x3, RZ ;  /* 0x000000032c2c7819 */ /* 0x000fe400000012ff */
[----:B------:R-:W-:-:S02]  /*9910*/  MOV R30, R8 ;  /* 0x00000008001e7202 */ /* 0x000fc40000000f00 */
[----:B------:R-:W-:Y:S02]  /*9920*/  SHF.R.U64 R31, R31, 0x3, RZ ;  /* 0x000000031f1f7819 */ /* 0x000fe400000012ff */
[----:B------:R-:W-:Y:S02]  /*9930*/  F2FP.F16.F32.PACK_AB R9, R35, R34 ;  /* 0x000000222309723e */ /* 0x000fe400000000ff */
[----:B------:R-:W2:Y:S01]  /*9940*/  LDC.64 R34, c[0x0][0xc00] ;  /* 0x00030000ff227b82 */ /* 0x000ea20000000a00 */
[----:B------:R-:W-:Y:S02]  /*9950*/  LOP3.LUT R12, R44, R101, RZ, 0x3c, !PT ;  /* 0x000000652c0c7212 */ /* 0x000fe400078e3cff */
[----:B------:R-:W-:Y:S02]  /*9960*/  LOP3.LUT R20, R31, R88, RZ, 0x3c, !PT ;  /* 0x000000581f147212 */ /* 0x000fe400078e3cff */
[----:B------:R-:W-:Y:S02]  /*9970*/  MOV R31, R10 ;  /* 0x0000000a001f7202 */ /* 0x000fe40000000f00 */
[----:B------:R-:W-:-:S02]  /*9980*/  MOV R92, R26 ;  /* 0x0000001a005c7202 */ /* 0x000fc40000000f00 */
[----:B------:R-:W-:Y:S02]  /*9990*/  F2FP.F16.F32.PACK_AB R8, R89, R90 ;  /* 0x0000005a5908723e */ /* 0x000fe400000000ff */
[----:B------:R-:W-:Y:S02]  /*99a0*/  F2FP.F16.F32.PACK_AB R10, R37, R36 ;  /* 0x00000024250a723e */ /* 0x000fe400000000ff */
[----:B------:R-:W-:Y:S02]  /*99b0*/  F2FP.F16.F32.PACK_AB R11, R39, R38 ;  /* 0x00000026270b723e */ /* 0x000fe400000000ff */
[----:B------:R-:W-:Y:S02]  /*99c0*/  MOV R91, R24 ;  /* 0x00000018005b7202 */ /* 0x000fe40000000f00 */
[----:B------:R-:W-:Y:S01]  /*99d0*/  MOV R88, R14 ;  /* 0x0000000e00587202 */ /* 0x000fe20000000f00 */
[----:B------:R-:W-:Y:S01]  /*99e0*/  STSM.16.M88.4 [R92], R8 ;  /* 0x000000085c007844 */ /* 0x000fe20000000200 */
[----:B------:R-:W-:-:S02]  /*99f0*/  MOV R44, R12 ;  /* 0x0000000c002c7202 */ /* 0x000fc40000000f00 */
[----:B-1----:R-:W-:Y:S02]  /*9a00*/  F2FP.F16.F32.PACK_AB R4, R41, R40 ;  /* 0x000000282904723e */ /* 0x002fe400000000ff */
[----:B------:R-:W-:Y:S02]  /*9a10*/  F2FP.F16.F32.PACK_AB R5, R43, R42 ;  /* 0x0000002a2b05723e */ /* 0x000fe400000000ff */
[----:B------:R-:W-:Y:S02]  /*9a20*/  F2FP.F16.F32.PACK_AB R6, R32, R33 ;  /* 0x000000212006723e */ /* 0x000fe400000000ff */
[----:B------:R-:W-:Y:S02]  /*9a30*/  F2FP.F16.F32.PACK_AB R7, R28, R29 ;  /* 0x0000001d1c07723e */ /* 0x000fe400000000ff */
[----:B------:R-:W-:Y:S02]  /*9a40*/  F2FP.F16.F32.PACK_AB R12, R49, R48 ;  /* 0x00000030310c723e */ /* 0x000fe400000000ff */
[----:B------:R-:W-:Y:S01]  /*9a50*/  F2FP.F16.F32.PACK_AB R13, R51, R50 ;  /* 0x00000032330d723e */ /* 0x000fe200000000ff */
[----:B------:R1:W-:Y:S01]  /*9a60*/  STSM.16.M88.4 [R91], R4 ;  /* 0x000000045b007844 */ /* 0x0003e20000000200 */
[----:B------:R-:W-:-:S02]  /*9a70*/  F2FP.F16.F32.PACK_AB R14, R53, R52 ;  /* 0x00000034350e723e */ /* 0x000fc400000000ff */
[----:B------:R-:W-:Y:S02]  /*9a80*/  F2FP.F16.F32.PACK_AB R15, R55, R54 ;  /* 0x00000036370f723e */ /* 0x000fe400000000ff */
[----:B------:R-:W-:Y:S02]  /*9a90*/  F2FP.F16.F32.PACK_AB R24, R57, R56 ;  /* 0x000000383918723e */ /* 0x000fe400000000ff */
[----:B------:R-:W-:Y:S01]  /*9aa0*/  F2FP.F16.F32.PACK_AB R25, R59, R58 ;  /* 0x0000003a3b19723e */ /* 0x000fe200000000ff */
[----:B------:R-:W-:Y:S01]  /*9ab0*/  STSM.16.M88.4 [R88], R12 ;  /* 0x0000000c58007844 */ /* 0x000fe20000000200 */
[----:B------:R-:W-:Y:S02]  /*9ac0*/  F2FP.F16.F32.PACK_AB R26, R61, R60 ;  /* 0x0000003c3d1a723e */ /* 0x000fe400000000ff */
[----:B------:R-:W-:Y:S02]  /*9ad0*/  F2FP.F16.F32.PACK_AB R27, R63, R62 ;  /* 0x0000003e3f1b723e */ /* 0x000fe400000000ff */
[----:B------:R-:W-:Y:S01]  /*9ae0*/  MOV R21, R20 ;  /* 0x0000001400157202 */ /* 0x000fe20000000f00 */
[----:B------:R-:W-:Y:S01]  /*9af0*/  IMAD.MOV.U32 R20, RZ, RZ, RZ ;  /* 0x000000ffff147224 */ /* 0x000fe200078e00ff */
[----:B------:R-:W-:Y:S01]  /*9b00*/  ISETP.NE.U32.AND P2, PT, RZ, UR4, PT ;  /* 0x00000004ff007c0c */ /* 0x000fe2000bf45070 */
[----:B------:R3:W-:Y:S01]  /*9b10*/  STSM.16.M88.4 [R44], R24 ;  /* 0x000000182c007844 */ /* 0x0007e20000000200 */
[----:B--2---:R-:W-:Y:S01]  /*9b20*/  ISETP.NE.U32.AND P0, PT, R34, RZ, PT ;  /* 0x000000ff2200720c */ /* 0x004fe20003f05070 */
[C---:B-1----:R-:W-:Y:S01]  /*9b30*/  IMAD.SHL.U32 R5, R185.reuse, 0x4, RZ ;  /* 0x00000004b9057824 */ /* 0x042fe200078e00ff */
[----:B------:R-:W-:Y:S01]  /*9b40*/  SHF.L.U64.HI R10, R185, 0x2, R189 ;  /* 0x00000002b90a7819 */ /* 0x000fe200000102bd */
[----:B------:R1:W-:Y:S01]  /*9b50*/  STSM.16.M88.4 [R31], R64 ;  /* 0x000000401f007844 */ /* 0x0003e20000000200 */
[----:B------:R-:W-:-:S02]  /*9b60*/  ISETP.NE.AND.EX P2, PT, RZ, UR5, PT, P2 ;  /* 0x00000005ff007c0c */ /* 0x000fc4000bf45320 */
[----:B------:R-:W-:Y:S01]  /*9b70*/  ISETP.NE.AND.EX P0, PT, R35, RZ, PT, P0 ;  /* 0x000000ff2300720c */ /* 0x000fe20003f05300 */
[----:B------:R1:W-:Y:S01]  /*9b80*/  STSM.16.M88.4 [R30], R72 ;  /* 0x000000481e007844 */ /* 0x0003e20000000200 */
[----:B------:R-:W-:-:S03]  /*9b90*/  IADD3 R6, P1, R5, R34, RZ ;  /* 0x0000002205067210 */ /* 0x000fc60007f3e0ff */
[----:B------:R1:W-:Y:S02]  /*9ba0*/  STSM.16.M88.4 [R21], R80 ;  /* 0x0000005015007844 */ /* 0x0003e40000000200 */
[----:B------:R-:W-:Y:S01]  /*9bb0*/  IMAD.X R7, R10, 0x1, R35, P1 ;  /* 0x000000010a077824 */ /* 0x000fe200008e0623 */
[----:B------:R-:W-:Y:S03]  /*9bc0*/  BAR.SYNC.DEFER_BLOCKING 0x1, 0x100 ;  /* 0x0044000000007b1d */ /* 0x000fe60000010000 */
[----:B------:R-:W-:-:S03]  /*9bd0*/  @P2 IADD3 R4, P3, R5, UR4, RZ ;  /* 0x0000000405042c10 */ /* 0x000fc6000ff7e0ff */
[----:B------:R-:W-:Y:S01]  /*9be0*/  ULDC UR4, c[0x0][0xa88] ;  /* 0x0002a20000047ab9 */ /* 0x000fe20000000800 */
[----:B------:R-:W-:Y:S01]  /*9bf0*/  @P2 IADD3.X R5, R10, UR5, RZ, P3, !PT ;  /* 0x000000050a052c10 */ /* 0x000fe20009ffe4ff */
[----:B------:R-:W-:Y:S01]  /*9c00*/  IMAD.U32 R9, RZ, RZ, UR4 ;  /* 0x00000004ff097e24 */ /* 0x000fe2000f8e00ff */
[----:B---3--:R-:W2:Y:S01]  /*9c10*/  LDC R44, c[0x0][0xbe8] ;  /* 0x0002fa00ff2c7b82 */ /* 0x008ea20000000800 */
[----:B------:R1:W5:Y:S04]  /*9c20*/  @P0 LDG.E R20, desc[UR56][R6.64] ;  /* 0x0000003806140981 */ /* 0x000368000c1e1900 */
[----:B------:R1:W5:Y:S01]  /*9c30*/  @P2 LDG.E R9, desc[UR56][R4.64] ;  /* 0x0000003804092981 */ /* 0x000362000c1e1900 */
[----:B--2---:R-:W-:-:S13]  /*9c40*/  ISETP.NE.AND P1, PT, R44, 0x1, PT ;  /* 0x000000012c00780c */ /* 0x004fda0003f25270 */
[----:B------:R-:W2:Y:S08]  /*9c50*/  @P1 LDC R8, c[0x0][0xbec] ;  /* 0x0002fb00ff081b82 */ /* 0x000eb00000000800 */
[----:B------:R-:W3:Y:S01]  /*9c60*/  @P1 LDC R11, c[0x0][0xbf0] ;  /* 0x0002fc00ff0b1b82 */ /* 0x000ee20000000800 */
[----:B-1----:R-:W-:Y:S05]  /*9c70*/  @P2 BRA `(.L_x_2479) ;  /* 0x0000000000102947 */ /* 0x002fea0003800000 */
[----:B------:R-:W-:Y:S05]  /*9c80*/  @!P0 BRA `(.L_x_2479) ;  /* 0x00000000000c8947 */ /* 0x000fea0003800000 */
[----:B------:R-:W4:Y:S04]  /*9c90*/  LDG.E R4, desc[UR56][R6.64] ;  /* 0x0000003806047981 */ /* 0x000f28000c1e1900 */
[----:B-----5:R-:W4:Y:S02]  /*9ca0*/  LDG.E R9, desc[UR56][R6.64+0x4] ;  /* 0x0000043806097981 */ /* 0x020f24000c1e1900 */
[----:B----4-:R-:W-:-:S07]  /*9cb0*/  IMAD.IADD R9, R9, 0x1, -R4 ;  /* 0x0000000109097824 */ /* 0x010fce00078e0a04 */
.L_x_2479:
[----:B------:R-:W-:Y:S01]  /*9cc0*/  SHF.R.S32.HI R52, RZ, 0x1f, R188 ;  /* 0x0000001fff347819 */ /* 0x000fe200000114bc */
[----:B------:R-:W-:Y:S01]  /*9cd0*/  IMAD.IADD R15, R184, 0x1, R18 ;  /* 0x00000001b80f7824 */ /* 0x000fe200078e0212 */
[----:B------:R-:W-:Y:S01]  /*9ce0*/  ULDC.64 UR4, c[0x0][0xb90] ;  /* 0x0002e40000047ab9 */ /* 0x000fe20000000a00 */
[----:B-----5:R-:W-:Y:S01]  /*9cf0*/  SHF.R.S32.HI R21, RZ, 0x1f, R20 ;  /* 0x0000001fff157819 */ /* 0x020fe20000011414 */
[----:B------:R-:W-:Y:S01]  /*9d00*/  IMAD.IADD R24, R194, 0x1, R18 ;  /* 0x00000001c2187824 */ /* 0x000fe200078e0212 */
[----:B------:R-:W-:Y:S01]  /*9d10*/  SEL R189, R189, RZ, !P0 ;  /* 0x000000ffbdbd7207 */ /* 0x000fe20004000000 */
[----:B------:R-:W-:Y:S01]  /*9d20*/  IMAD R5, R52, UR4, RZ ;  /* 0x0000000434057c24 */ /* 0x000fe2000f8e02ff */
[----:B------:R-:W-:Y:S01]  /*9d30*/  SEL R185, R185, RZ, !P0 ;  /* 0x000000ffb9b97207 */ /* 0x000fe20004000000 */
[----:B--2---:R-:W-:-:S04]  /*9d40*/  @P1 IMAD.HI.U32 R6, R15, R8, RZ ;  /* 0x000000080f061227 */ /* 0x004fc800078e00ff */
[----:B------:R-:W-:Y:S01]  /*9d50*/  IMAD.MOV.U32 R7, RZ, RZ, R15 ;  /* 0x000000ffff077224 */ /* 0x000fe200078e000f */
[----:B---3--:R-:W-:Y:S01]  /*9d60*/  @P1 SHF.R.U32.HI R7, RZ, R11, R6 ;  /* 0x0000000bff071219 */ /* 0x008fe20000011606 */
[C---:B------:R-:W-:Y:S02]  /*9d70*/  IMAD R13, R188.reuse, UR5, R5 ;  /* 0x00000005bc0d7c24 */ /* 0x040fe4000f8e0205 */
[----:B------:R-:W-:Y:S01]  /*9d80*/  IMAD.WIDE.U32 R4, R188, UR4, R20 ;  /* 0x00000004bc047c25 */ /* 0x000fe2000f8e0014 */
[----:B------:R-:W-:-:S03]  /*9d90*/  ULDC.64 UR4, c[0x0][0xb98] ;  /* 0x0002e60000047ab9 */ /* 0x000fc60000000a00 */
[----:B------:R-:W-:Y:S02]  /*9da0*/  IMAD R11, R190, 0x40, R22 ;  /* 0x00000040be0b7824 */ /* 0x000fe400078e0216 */
[----:B------:R-:W-:Y:S02]  /*9db0*/  IMAD.IADD R5, R5, 0x1, R13 ;  /* 0x0000000105057824 */ /* 0x000fe400078e020d */
        /* <DEDUP_REMOVED lines=13> */
[----:B------:R-:W-:Y:S01]  /*9e90*/  IMAD R53, R9, R44, RZ ;  /* 0x0000002c09357224 */ /* 0x000fe200078e02ff */
[----:B------:R-:W-:-:S02]  /*9ea0*/  IADD3.X R5, R13, R5, R8, P2, !PT ;  /* 0x000000050d057210 */ /* 0x000fc400017fe408 */
[----:B------:R-:W-:Y:S01]  /*9eb0*/  IADD3 R7, P3, R16, 0x2000, RZ ;  /* 0x0000200010077810 */ /* 0x000fe20007f7e0ff */
[----:B------:R-:W-:Y:S01]  /*9ec0*/  IMAD R6, R6, UR4, RZ ;  /* 0x0000000406067c24 */ /* 0x000fe2000f8e02ff */
[----:B------:R-:W-:Y:S01]  /*9ed0*/  IADD3 R15, P0, R16, 0x1000, RZ ;  /* 0x00001000100f7810 */ /* 0x000fe20007f1e0ff */
[----:B------:R-:W-:Y:S01]  /*9ee0*/  IMAD.WIDE.U32 R4, R11, UR4, R4 ;  /* 0x000000040b047c25 */ /* 0x000fe2000f8e0004 */
[----:B------:R-:W-:Y:S02]  /*9ef0*/  LOP3.LUT R8, R7, 0x380, RZ, 0xc0, !PT ;  /* 0x0000038007087812 */ /* 0x000fe400078ec0ff */
[----:B------:R-:W-:Y:S01]  /*9f00*/  LOP3.LUT R36, R37, 0x380, RZ, 0xc0, !PT ;  /* 0x0000038025247812 */ /* 0x000fe200078ec0ff */
[----:B------:R-:W-:Y:S01]  /*9f10*/  IMAD R13, R11, UR5, R6 ;  /* 0x000000050b0d7c24 */ /* 0x000fe2000f8e0206 */
[----:B------:R-:W-:Y:S01]  /*9f20*/  ULDC.64 UR4, c[0x0][0xb50] ;  /* 0x0002d40000047ab9 */ /* 0x000fe20000000a00 */
[----:B------:R-:W-:Y:S01]  /*9f30*/  SHF.R.U64 R8, R8, 0x3, RZ ;  /* 0x0000000308087819 */ /* 0x000fe200000012ff */
[----:B------:R-:W-:Y:S01]  /*9f40*/  VIADD R6, R24, 0x8 ;  /* 0x0000000818067836 */ /* 0x000fe20000000000 */
[----:B------:R-:W-:Y:S01]  /*9f50*/  LEA R10, P4, R4, UR4, 0x2 ;  /* 0x00000004040a7c11 */ /* 0x000fe2000f8810ff */
[----:B------:R-:W-:Y:S01]  /*9f60*/  IMAD.IADD R11, R5, 0x1, R13 ;  /* 0x00000001050b7824 */ /* 0x000fe200078e020d */
[----:B------:R-:W-:Y:S01]  /*9f70*/  LOP3.LUT R8, R8, R7, RZ, 0x3c, !PT ;  /* 0x0000000708087212 */ /* 0x000fe200078e3cff */
[----:B------:R-:W-:Y:S01]  /*9f80*/  IMAD.X R13, RZ, RZ, R17, P0 ;  /* 0x000000ffff0d7224 */ /* 0x000fe200000e0611 */
[----:B------:R-:W-:Y:S01]  /*9f90*/  IADD3 R7, P2, R16, 0x3000, RZ ;  /* 0x0000300010077810 */ /* 0x000fe20007f5e0ff */
[----:B------:R-:W-:Y:S01]  /*9fa0*/  SHFL.IDX PT, R48, R10, RZ, 0x1c1f ;  /* 0x001c1fff0a307589 */ /* 0x000fe200000e0000 */
[----:B------:R-:W-:Y:S01]  /*9fb0*/  LEA.HI.X R14, R4, UR5, R11, 0x2, P4 ;  /* 0x00000005040e7c11 */ /* 0x000fe2000a0f140b */
[--C-:B------:R-:W-:Y:S01]  /*9fc0*/  IMAD.X R9, RZ, RZ, R17.reuse, P3 ;  /* 0x000000ffff097224 */ /* 0x100fe200018e0611 */
[----:B------:R-:W-:Y:S01]  /*9fd0*/  LOP3.LUT R5, R7, 0x380, RZ, 0xc0, !PT ;  /* 0x0000038007057812 */ /* 0x000fe200078ec0ff */
[----:B------:R-:W-:Y:S01]  /*9fe0*/  SHFL.IDX PT, R50, R10, 0x1, 0x1c1f ;  /* 0x003c1f000a327f89 */ /* 0x000fe200000e0000 */
[----:B------:R-:W-:Y:S01]  /*9ff0*/  LOP3.LUT P0, RZ, R192, 0x3, RZ, 0xc0, !PT ;  /* 0x00000003c0ff7812 */ /* 0x000fe2000780c0ff */
[----:B------:R-:W-:Y:S01]  /*a000*/  ULDC.64 UR4, c[0x0][0xaa0] ;  /* 0x0002a80000047ab9 */ /* 0x000fe20000000a00 */
[----:B------:R-:W-:Y:S01]  /*a010*/  SHF.R.U64 R4, R5, 0x3, RZ ;  /* 0x0000000305047819 */ /* 0x000fe200000012ff */
[----:B------:R-:W1:Y:S01]  /*a020*/  SHFL.IDX PT, R49, R14, RZ, 0x1c1f ;  /* 0x001c1fff0e317589 */ /* 0x000e6200000e0000 */
[----:B------:R-:W-:Y:S01]  /*a030*/  IMAD.X R5, RZ, RZ, R17, P2 ;  /* 0x000000ffff057224 */ /* 0x000fe200010e0611 */
[----:B------:R-:W-:-:S02]  /*a040*/  ISETP.GE.OR P2, PT, R24, R53, P0 ;  /* 0x000000351800720c */ /* 0x000fc40000746670 */
[----:B------:R-:W2:Y:S01]  /*a050*/  SHFL.IDX PT, R51, R14, 0x1, 0x1c1f ;  /* 0x003c1f000e337f89 */ /* 0x000ea200000e0000 */
[----:B------:R-:W-:Y:S02]  /*a060*/  ISETP.GE.OR P0, PT, R6, R53, P0 ;  /* 0x000000350600720c */ /* 0x000fe40000706670 */
[C---:B------:R-:W-:Y:S02]  /*a070*/  IADD3 R33, P4, R16.reuse, 0x6000, RZ ;  /* 0x0000600010217810 */ /* 0x040fe40007f9e0ff */
[----:B------:R-:W-:Y:S02]  /*a080*/  LOP3.LUT R11, R16, 0x380, RZ, 0xc0, !PT ;  /* 0x00000380100b7812 */ /* 0x000fe400078ec0ff */
[----:B------:R-:W-:Y:S02]  /*a090*/  LOP3.LUT R32, R33, 0x380, RZ, 0xc0, !PT ;  /* 0x0000038021207812 */ /* 0x000fe400078ec0ff */
[----:B------:R-:W-:Y:S02]  /*a0a0*/  SHF.R.U64 R11, R11, 0x3, RZ ;  /* 0x000000030b0b7819 */ /* 0x000fe400000012ff */
[----:B------:R-:W-:-:S02]  /*a0b0*/  LOP3.LUT R4, R4, R7, RZ, 0x3c, !PT ;  /* 0x0000000704047212 */ /* 0x000fc400078e3cff */
[----:B------:R-:W-:Y:S02]  /*a0c0*/  IADD3 R7, P3, R16, 0x7000, RZ ;  /* 0x0000700010077810 */ /* 0x000fe40007f7e0ff */
[----:B------:R-:W-:Y:S02]  /*a0d0*/  SHF.R.U64 R40, R40, 0x3, RZ ;  /* 0x0000000328287819 */ /* 0x000fe400000012ff */
[----:B------:R-:W-:Y:S01]  /*a0e0*/  SHF.R.U64 R36, R36, 0x3, RZ ;  /* 0x0000000324247819 */ /* 0x000fe200000012ff */
[--C-:B------:R-:W-:Y:S01]  /*a0f0*/  IMAD.X R29, RZ, RZ, R17.reuse, P3 ;  /* 0x000000ffff1d7224 */ /* 0x100fe200018e0611 */
[----:B------:R-:W-:Y:S01]  /*a100*/  SHF.R.U64 R32, R32, 0x3, RZ ;  /* 0x0000000320207819 */ /* 0x000fe200000012ff */
[----:B-1----:R1:W-:Y:S01]  /*a110*/  @!P2 ST.E desc[UR56][R48.64], R3 ;  /* 0x000000033000a985 */ /* 0x0023e2000c101938 */
[----:B------:R-:W-:Y:S02]  /*a120*/  LOP3.LUT R16, R11, R16, RZ, 0x3c, !PT ;  /* 0x000000100b107212 */ /* 0x000fe400078e3cff */
[----:B------:R-:W-:Y:S01]  /*a130*/  LOP3.LUT R40, R40, R41, RZ, 0x3c, !PT ;  /* 0x0000002928287212 */ /* 0x000fe200078e3cff */
[----:B--2---:R2:W-:Y:S01]  /*a140*/  @!P0 ST.E desc[UR56][R50.64], R2 ;  /* 0x0000000232008985 */ /* 0x0045e2000c101938 */
[----:B------:R-:W-:Y:S01]  /*a150*/  LOP3.LUT R36, R36, R37, RZ, 0x3c, !PT ;  /* 0x0000002524247212 */ /* 0x000fe200078e3cff */
[--C-:B------:R-:W-:Y:S01]  /*a160*/  IMAD.X R41, RZ, RZ, R17.reuse, P6 ;  /* 0x000000ffff297224 */ /* 0x100fe200030e0611 */
[----:B------:R-:W-:Y:S01]  /*a170*/  LOP3.LUT R32, R32, R33, RZ, 0x3c, !PT ;  /* 0x0000002120207212 */ /* 0x000fe200078e3cff */
[--C-:B------:R-:W-:Y:S01]  /*a180*/  IMAD.X R37, RZ, RZ, R17.reuse, P5 ;  /* 0x000000ffff257224 */ /* 0x100fe200028e0611 */
[----:B------:R3:W5:Y:S01]  /*a190*/  LD.E.128 R24, desc[UR56][R16.64] ;  /* 0x0000003810187980 */ /* 0x000762000c101d00 */
[----:B------:R-:W-:Y:S01]  /*a1a0*/  IMAD.X R33, RZ, RZ, R17, P4 ;  /* 0x000000ffff217224 */ /* 0x000fe200020e0611 */
[----:B------:R-:W-:Y:S01]  /*a1b0*/  LOP3.LUT R12, R15, 0x380, RZ, 0xc0, !PT ;  /* 0x000003800f0c7812 */ /* 0x000fe200078ec0ff */
[----:B-1----:R-:W1:Y:S01]  /*a1c0*/  @P1 LDC R49, c[0x0][0xbec] ;  /* 0x0002fb00ff311b82 */ /* 0x002e620000000800 */
[----:B------:R-:W-:Y:S01]  /*a1d0*/  IMAD R3, R21, UR4, RZ ;  /* 0x0000000415037c24 */ /* 0x000fe2000f8e02ff */
[----:B------:R-:W-:Y:S01]  /*a1e0*/  LOP3.LUT R6, R7, 0x380, RZ, 0xc0, !PT ;  /* 0x0000038007067812 */ /* 0x000fe200078ec0ff */
[----:B------:R-:W5:Y:S01]  /*a1f0*/  LD.E.128 R8, desc[UR56][R8.64] ;  /* 0x0000003808087980 */ /* 0x000f62000c101d00 */
[----:B------:R-:W-:-:S02]  /*a200*/  SHF.R.U64 R12, R12, 0x3, RZ ;  /* 0x000000030c0c7819 */ /* 0x000fc400000012ff */
[----:B------:R-:W-:Y:S02]  /*a210*/  SHF.R.U64 R6, R6, 0x3, RZ ;  /* 0x0000000306067819 */ /* 0x000fe400000012ff */
[----:B--2---:R-:W2:Y:S01]  /*a220*/  @P1 LDC R51, c[0x0][0xbf0] ;  /* 0x0002fc00ff331b82 */ /* 0x004ea20000000800 */
[----:B---3--:R-:W-:Y:S01]  /*a230*/  IMAD R17, R20, UR5, R3 ;  /* 0x0000000514117c24 */ /* 0x008fe2000f8e0203 */
[----:B------:R-:W-:Y:S01]  /*a240*/  LOP3.LUT R12, R12, R15, RZ, 0x3c, !PT ;  /* 0x0000000f0c0c7212 */ /* 0x000fe200078e3cff */
[----:B------:R-:W-:Y:S01]  /*a250*/  IMAD.WIDE.U32 R2, R20, UR4, RZ ;  /* 0x0000000414027c25 */ /* 0x000fe2000f8e00ff */
[----:B------:R-:W-:Y:S01]  /*a260*/  ULDC.64 UR4, c[0x0][0xae8] ;  /* 0x0002ba0000047ab9 */ /* 0x000fe20000000a00 */
[----:B------:R-:W-:Y:S01]  /*a270*/  LOP3.LUT R28, R6, R7, RZ, 0x3c, !PT ;  /* 0x00000007061c7212 */ /* 0x000fe200078e3cff */
[----:B------:R-:W5:Y:S01]  /*a280*/  LD.E.128 R40, desc[UR56][R40.64] ;  /* 0x0000003828287980 */ /* 0x000f62000c101d00 */
[----:B------:R-:W-:Y:S02]  /*a290*/  IMAD.IADD R3, R3, 0x1, R17 ;  /* 0x0000000103037824 */ /* 0x000fe400078e0211 */
[----:B------:R-:W-:Y:S01]  /*a2a0*/  IMAD R17, R187, 0x20, R190 ;  /* 0x00000020bb117824 */ /* 0x000fe200078e02be */
[----:B------:R-:W5:Y:S01]  /*a2b0*/  LD.E.128 R12, desc[UR56][R12.64] ;  /* 0x000000380c0c7980 */ /* 0x000f62000c101d00 */
[----:B------:R-:W-:-:S02]  /*a2c0*/  IMAD R21, R52, UR4, RZ ;  /* 0x0000000434157c24 */ /* 0x000fc4000f8e02ff */
[----:B------:R-:W-:Y:S01]  /*a2d0*/  IMAD.IADD R48, R18, 0x1, R17 ;  /* 0x0000000112307824 */ /* 0x000fe200078e0211 */
[----:B------:R-:W5:Y:S01]  /*a2e0*/  LD.E.128 R4, desc[UR56][R4.64] ;  /* 0x0000003804047980 */ /* 0x000f62000c101d00 */
[----:B------:R-:W-:Y:S02]  /*a2f0*/  IMAD R21, R188, UR5, R21 ;  /* 0x00000005bc157c24 */ /* 0x000fe4000f8e0215 */
[----:B-1----:R-:W-:Y:S01]  /*a300*/  @P1 IMAD.HI.U32 R16, R48, R49, RZ ;  /* 0x0000003130101227 */ /* 0x002fe200078e00ff */
[----:B------:R-:W5:Y:S03]  /*a310*/  LD.E.128 R36, desc[UR56][R36.64] ;  /* 0x0000003824247980 */ /* 0x000f66000c101d00 */
[----:B------:R-:W-:Y:S01]  /*a320*/  IMAD.WIDE.U32 R2, R188, UR4, R2 ;  /* 0x00000004bc027c25 */ /* 0x000fe2000f8e0002 */
[----:B------:R-:W-:Y:S01]  /*a330*/  ULDC.64 UR4, c[0x0][0xaf0] ;  /* 0x0002bc0000047ab9 */ /* 0x000fe20000000a00 */
[----:B------:R-:W5:Y:S02]  /*a340*/  LD.E.128 R32, desc[UR56][R32.64] ;  /* 0x0000003820207980 */ /* 0x000f64000c101d00 */
[----:B------:R-:W-:Y:S01]  /*a350*/  IMAD.MOV.U32 R17, RZ, RZ, R48 ;  /* 0x000000ffff117224 */ /* 0x000fe200078e0030 */
[----:B--2---:R-:W-:Y:S01]  /*a360*/  @P1 SHF.R.U32.HI R17, RZ, R51, R16 ;  /* 0x00000033ff111219 */ /* 0x004fe20000011610 */
[----:B------:R-:W-:Y:S01]  /*a370*/  IMAD.IADD R3, R3, 0x1, R21 ;  /* 0x0000000103037824 */ /* 0x000fe200078e0215 */
[----:B------:R-:W5:Y:S01]  /*a380*/  LD.E.128 R28, desc[UR56][R28.64] ;  /* 0x000000381c1c7980 */ /* 0x000f62000c101d00 */
[----:B------:R-:W-:Y:S01]  /*a390*/  IMAD R20, R189, UR4, RZ ;  /* 0x00000004bd147c24 */ /* 0x000fe2000f8e02ff */
[----:B------:R-:W-:Y:S01]  /*a3a0*/  SHF.R.S32.HI R16, RZ, 0x1f, R17 ;  /* 0x0000001fff107819 */ /* 0x000fe20000011411 */
[C---:B------:R-:W-:Y:S01]  /*a3b0*/  IMAD.WIDE.U32 R2, R185.reuse, UR4, R2 ;  /* 0x00000004b9027c25 */ /* 0x040fe2000f8e0002 */
[----:B------:R-:W-:Y:S01]  /*a3c0*/  @!PT LDS RZ, [RZ] ;  /* 0x00000000fffff984 */ /* 0x000fe20000000800 */
[----:B------:R-:W-:Y:S01]  /*a3d0*/  @!PT LDS RZ, [RZ] ;  /* 0x00000000fffff984 */ /* 0x000fe20000000800 */
[----:B------:R-:W-:Y:S01]  /*a3e0*/  @!PT LDS RZ, [RZ] ;  /* 0x00000000fffff984 */ /* 0x000fe20000000800 */
[----:B------:R-:W-:Y:S01]  /*a3f0*/  @!PT LDS RZ, [RZ] ;  /* 0x00000000fffff984 */ /* 0x000fe20000000800 */
[----:B------:R1:W-:Y:S06]  /*a400*/  MEMBAR.ALL.CTA ;  /* 0x0000000000007992 */ /* 0x0003ec0000008000 */
[----:B-1----:R-:W1:Y:S01]  /*a410*/  FENCE.VIEW.ASYNC.S ;  /* 0x00000000000073c6 */ /* 0x002e620000000000 */
[----:B------:R-:W-:Y:S01]  /*a420*/  IMAD R21, R185, UR5, R20 ;  /* 0x00000005b9157c24 */ /* 0x000fe2000f8e0214 */
[----:B------:R-:W-:Y:S01]  /*a430*/  ULDC.64 UR4, c[0x0][0xae0] ;  /* 0x0002b80000047ab9 */ /* 0x000fe20000000a00 */
[----:B------:R-:W-:-:S02]  /*a440*/  IMAD.MOV R49, RZ, RZ, -R17 ;  /* 0x000000ffff317224 */ /* 0x000fc400078e0a11 */
        /* <DEDUP_REMOVED lines=10> */
[----:B------:R-:W-:Y:S01]  /*a4f0*/  IMAD.WIDE.U32 R2, R21, UR4, R2 ;  /* 0x0000000415027c25 */ /* 0x000fe2000f8e0002 */
[----:B------:R-:W-:-:S03]  /*a500*/  ISETP.GE.AND P2, PT, R44, R53, PT ;  /* 0x000000352c00720c */ /* 0x000fc60003f46270 */
[----:B------:R-:W-:Y:S01]  /*a510*/  IMAD R17, R21, UR5, R18 ;  /* 0x0000000515117c24 */ /* 0x000fe2000f8e0212 */
[----:B------:R-:W-:Y:S01]  /*a520*/  ULDC.64 UR4, c[0x0][0xa80] ;  /* 0x0002a00000047ab9 */ /* 0x000fe20000000a00 */
[----:B0-----:R-:W-:Y:S01]  /*a530*/  VIADD R0, R0, 0x34820 ;  /* 0x0003482000007836 */ /* 0x001fe20000000000 */
[----:B------:R-:W-:Y:S01]  /*a540*/  LEA R18, P3, R2, UR4, 0x1 ;  /* 0x0000000402127c11 */ /* 0x000fe2000f8608ff */
[----:B------:R-:W-:Y:S02]  /*a550*/  IMAD.IADD R3, R3, 0x1, R17 ;  /* 0x0000000103037824 */ /* 0x000fe400078e0211 */
[----:B------:R-:W-:Y:S01]  /*a560*/  VIADD R16, R44, 0x20 ;  /* 0x000000202c107836 */ /* 0x000fe20000000000 */
[----:B------:R-:W-:Y:S02]  /*a570*/  PRMT R0, RZ, 0x654, R0 ;  /* 0x00000654ff007816 */ /* 0x000fe40000000000 */
[----:B------:R-:W-:Y:S02]  /*a580*/  LEA.HI.X R20, R2, UR5, R3, 0x1, P3 ;  /* 0x0000000502147c11 */ /* 0x000fe400098f0c03 */
[-C--:B------:R-:W-:Y:S01]  /*a590*/  ISETP.GE.AND P0, PT, R16, R53.reuse, PT ;  /* 0x000000351000720c */ /* 0x080fe20003f06270 */
[----:B------:R-:W-:Y:S01]  /*a5a0*/  VIADD R16, R44, 0x40 ;  /* 0x000000402c107836 */ /* 0x000fe20000000000 */
[----:B-1----:R0:W-:Y:S01]  /*a5b0*/  SYNCS.ARRIVE.TRANS64.RED.A1T0 RZ, [R0+URZ], RZ ;  /* 0x000000ff00ff79a7 */ /* 0x0021e2000810043f */
[----:B------:R0:W1:Y:S01]  /*a5c0*/  SHFL.IDX PT, R3, R18, RZ, 0x181f ;  /* 0x00181fff12037589 */ /* 0x00006200000e0000 */
[----:B------:R-:W-:Y:S03]  /*a5d0*/  BSSY B1, `(.L_x_2480) ;  /* 0x000000d000017945 */ /* 0x000fe60003800000 */
[----:B------:R0:W2:Y:S01]  /*a5e0*/  SHFL.IDX PT, R17, R20, RZ, 0x181f ;  /* 0x00181fff14117589 */ /* 0x0000a200000e0000 */
[----:B------:R-:W-:Y:S01]  /*a5f0*/  ISETP.GE.AND P1, PT, R16, R53, PT ;  /* 0x000000351000720c */ /* 0x000fe20003f26270 */
[----:B------:R-:W-:-:S12]  /*a600*/  @P2 BRA `(.L_x_2481) ;  /* 0x0000000000242947 */ /* 0x000fd80003800000 */
[----:B------:R-:W-:Y:S02]  /*a610*/  ULDC UR4, c[0x0][0xac8] ;  /* 0x0002b20000047ab9 */ /* 0x000fe40000000800 */
[----:B------:R-:W-:Y:S02]  /*a620*/  ISETP.GE.AND P2, PT, R22, UR4, PT ;  /* 0x0000000416007c0c */ /* 0x000fe4000bf46270 */
[----:B------:R-:W-:-:S11]  /*a630*/  ISETP.GE.AND P3, PT, R186, UR4, PT ;  /* 0x00000004ba007c0c */ /* 0x000fd6000bf66270 */
[-C--:B-1----:R-:W-:Y:S02]  /*a640*/  @!P2 LEA R2, P4, R22, R3.reuse, 0x1 ;  /* 0x000000031602a211 */ /* 0x082fe400078808ff */
[----:B------:R-:W-:Y:S02]  /*a650*/  @!P3 LEA R16, P5, R186, R3, 0x1 ;  /* 0x00000003ba10b211 */ /* 0x000fe400078a08ff */
[-C--:B--2---:R-:W-:Y:S02]  /*a660*/  @!P2 LEA.HI.X R3, R22, R17.reuse, R197, 0x1, P4 ;  /* 0x000000111603a211 */ /* 0x084fe400020f0cc5 */
[----:B------:R-:W-:-:S03]  /*a670*/  @!P3 LEA.HI.X R17, R186, R17, R196, 0x1, P5 ;  /* 0x00000011ba11b211 */ /* 0x000fc600028f0cc4 */
[----:B-----5:R3:W-:Y:S04]  /*a680*/  @!P2 ST.E.128 desc[UR56][R2.64], R24 ;  /* 0x000000180200a985 */ /* 0x0207e8000c101d38 */
[----:B------:R3:W-:Y:S02]  /*a690*/  @!P3 ST.E.128 desc[UR56][R16.64], R40 ;  /* 0x000000281000b985 */ /* 0x0007e4000c101d38 */
.L_x_2481:
[----:B------:R-:W-:Y:S05]  /*a6a0*/  BSYNC B1 ;  /* 0x0000000000017941 */ /* 0x000fea0003800000 */
.L_x_2480:
[----:B--23--:R2:W3:Y:S01]  /*a6b0*/  SHFL.IDX PT, R17, R20, 0x1, 0x181f ;  /* 0x00381f0014117f89 */ /* 0x00c4e200000e0000 */
[----:B------:R-:W-:Y:S03]  /*a6c0*/  BSSY B1, `(.L_x_2482) ;  /* 0x000000c000017945 */ /* 0x000fe60003800000 */
[----:B-1----:R2:W1:Y:S01]  /*a6d0*/  SHFL.IDX PT, R3, R18, 0x1, 0x181f ;  /* 0x00381f0012037f89 */ /* 0x00246200000e0000 */
[----:B------:R-:W-:Y:S05]  /*a6e0*/  @P0 BRA `(.L_x_2483) ;  /* 0x0000000000240947 */ /* 0x000fea0003800000 */
[----:B------:R-:W-:Y:S02]  /*a6f0*/  ULDC UR4, c[0x0][0xac8] ;  /* 0x0002b20000047ab9 */ /* 0x000fe40000000800 */
[----:B------:R-:W-:Y:S02]  /*a700*/  ISETP.GE.AND P3, PT, R22, UR4, PT ;  /* 0x0000000416007c0c */ /* 0x000fe4000bf66270 */
[----:B------:R-:W-:-:S11]  /*a710*/  ISETP.GE.AND P4, PT, R186, UR4, PT ;  /* 0x00000004ba007c0c */ /* 0x000fd6000bf86270 */
[-C--:B-1----:R-:W-:Y:S02]  /*a720*/  @!P3 LEA R2, P0, R22, R3.reuse, 0x1 ;  /* 0x000000031602b211 */ /* 0x082fe400078008ff */
[----:B------:R-:W-:Y:S02]  /*a730*/  @!P4 LEA R16, P2, R186, R3, 0x1 ;  /* 0x00000003ba10c211 */ /* 0x000fe400078408ff */
[-C--:B---3--:R-:W-:Y:S02]  /*a740*/  @!P3 LEA.HI.X R3, R22, R17.reuse, R197, 0x1, P0 ;  /* 0x000000111603b211 */ /* 0x088fe400000f0cc5 */
[----:B------:R-:W-:-:S03]  /*a750*/  @!P4 LEA.HI.X R17, R186, R17, R196, 0x1, P2 ;  /* 0x00000011ba11c211 */ /* 0x000fc600010f0cc4 */
[----:B-----5:R4:W-:Y:S04]  /*a760*/  @!P3 ST.E.128 desc[UR56][R2.64], R12 ;  /* 0x0000000c0200b985 */ /* 0x0209e8000c101d38 */
[----:B------:R4:W-:Y:S02]  /*a770*/  @!P4 ST.E.128 desc[UR56][R16.64], R36 ;  /* 0x000000241000c985 */ /* 0x0009e4000c101d38 */
.L_x_2483:
[----:B------:R-:W-:Y:S05]  /*a780*/  BSYNC B1 ;  /* 0x0000000000017941 */ /* 0x000fea0003800000 */
.L_x_2482:
[----:B----45:R4:W0:Y:S01]  /*a790*/  SHFL.IDX PT, R13, R20, 0x2, 0x181f ;  /* 0x00581f00140d7f89 */ /* 0x03082200000e0000 */
        /* <DEDUP_REMOVED lines=8> */
[-C--:B0-----:R-:W-:Y:S02]  /*a820*/  @!P2 LEA.HI.X R3, R22, R13.reuse, R197, 0x1, P0 ;  /* 0x0000000d1603a211 */ /* 0x081fe400000f0cc5 */
[----:B------:R-:W-:-:S03]  /*a830*/  @!P3 LEA.HI.X R13, R186, R13, R196, 0x1, P1 ;  /* 0x0000000dba0db211 */ /* 0x000fc600008f0cc4 */
[----:B------:R0:W-:Y:S04]  /*a840*/  @!P2 ST.E.128 desc[UR56][R2.64], R8 ;  /* 0x000000080200a985 */ /* 0x0001e8000c101d38 */
[----:B------:R0:W-:Y:S02]  /*a850*/  @!P3 ST.E.128 desc[UR56][R12.64], R32 ;  /* 0x000000200c00b985 */ /* 0x0001e4000c101d38 */
.L_x_2485:
[----:B------:R-:W-:Y:S05]  /*a860*/  BSYNC B1 ;  /* 0x0000000000017941 */ /* 0x000fea0003800000 */
.L_x_2484:
[----:B0-----:R-:W-:Y:S01]  /*a870*/  VIADD R0, R44, 0x60 ;  /* 0x000000602c007836 */ /* 0x001fe20000000000 */
[----:B------:R0:W0:Y:S04]  /*a880*/  SHFL.IDX PT, R9, R20, 0x3, 0x181f ;  /* 0x00781f0014097f89 */ /* 0x00002800000e0000 */
[----:B------:R-:W-:Y:S01]  /*a890*/  ISETP.GE.AND P0, PT, R0, R53, PT ;  /* 0x000000350000720c */ /* 0x000fe20003f06270 */
[----:B------:R0:W0:-:S12]  /*a8a0*/  SHFL.IDX PT, R11, R18, 0x3, 0x181f ;  /* 0x00781f00120b7f89 */ /* 0x00001800000e0000 */
[----:B------:R-:W-:Y:S05]  /*a8b0*/  @P0 BRA `(.L_x_2486) ;  /* 0x0000000800d80947 */ /* 0x000fea0003800000 */
[----:B------:R-:W-:Y:S02]  /*a8c0*/  ULDC UR4, c[0x0][0xac8] ;  /* 0x0002b20000047ab9 */ /* 0x000fe40000000800 */
[----:B------:R-:W-:-:S13]  /*a8d0*/  ISETP.GE.AND P1, PT, R22, UR4, PT ;  /* 0x0000000416007c0c */ /* 0x000fda000bf26270 */
[----:B0-----:R-:W-:-:S04]  /*a8e0*/  @!P1 LEA R2, P0, R22, R11, 0x1 ;  /* 0x0000000b16029211 */ /* 0x001fc800078008ff */
[----:B-1----:R-:W-:Y:S02]  /*a8f0*/  @!P1 LEA.HI.X R3, R22, R9, R197, 0x1, P0 ;  /* 0x0000000916039211 */ /* 0x002fe400000f0cc5 */
[----:B------:R-:W-:-:S03]  /*a900*/  ISETP.GE.AND P0, PT, R186, UR4, PT ;  /* 0x00000004ba007c0c */ /* 0x000fc6000bf06270 */
[----:B------:R0:W-:Y:S10]  /*a910*/  @!P1 ST.E.128 desc[UR56][R2.64], R4 ;  /* 0x0000000402009985 */ /* 0x0001f4000c101d38 */
[----:B------:R-:W-:Y:S05]  /*a920*/  @P0 BRA `(.L_x_2486) ;  /* 0x0000000800bc0947 */ /* 0x000fea0003800000 */
[----:B0-----:R-:W-:-:S04]  /*a930*/  LEA R2, P0, R186, R11, 0x1 ;  /* 0x0000000bba027211 */ /* 0x001fc800078008ff */
[----:B------:R-:W-:-:S05]  /*a940*/  LEA.HI.X R3, R186, R9, R196, 0x1, P0 ;  /* 0x00000009ba037211 */ /* 0x000fca00000f0cc4 */
[----:B------:R0:W-:Y:S01]  /*a950*/  ST.E.128 desc[UR56][R2.64], R28 ;  /* 0x0000001c02007985 */ /* 0x0001e2000c101d38 */
[----:B------:R-:W-:Y:S05]  /*a960*/  BRA `(.L_x_2486) ;  /* 0x0000000800ac7947 */ /* 0x000fea0003800000 */
.L_x_2478:
[----:B------:R-:W2:Y:S01]  /*a970*/  LDC.64 R4, c[0x0][0xc00] ;  /* 0x00030000ff047b82 */ /* 0x000ea20000000a00 */
[----:B------:R-:W-:Y:S01]  /*a980*/  ULDC.64 UR4, c[0x0][0xc08] ;  /* 0x0003020000047ab9 */ /* 0x000fe20000000a00 */
[----:B------:R-:W-:-:S06]  /*a990*/  IMAD.MOV.U32 R6, RZ, RZ, RZ ;  /* 0x000000ffff067224 */ /* 0x000fcc00078e00ff */
[----:B------:R-:W3:Y:S01]  /*a9a0*/  LDC.64 R2, c[0x0][0xc00] ;  /* 0x00030000ff027b82 */ /* 0x000ee20000000a00 */
[----:B------:R-:W-:-:S04]  /*a9b0*/  ISETP.NE.U32.AND P1, PT, RZ, UR4, PT ;  /* 0x00000004ff007c0c */ /* 0x000fc8000bf25070 */
[----:B------:R-:W-:-:S03]  /*a9c0*/  ISETP.NE.AND.EX P1, PT, RZ, UR5, PT, P1 ;  /* 0x00000005ff007c0c */ /* 0x000fc6000bf25310 */
[----:B------:R-:W4:Y:S01]  /*a9d0*/  LDC R17, c[0x0][0xbe8] ;  /* 0x0002fa00ff117b82 */ /* 0x000f220000000800 */
[----:B--2---:R-:W-:-:S04]  /*a9e0*/  ISETP.NE.U32.AND P0, PT, R4, RZ, PT ;  /* 0x000000ff0400720c */ /* 0x004fc80003f05070 */
[----:B------:R-:W-:Y:S01]  /*a9f0*/  ISETP.NE.AND.EX P0, PT, R5, RZ, PT, P0 ;  /* 0x000000ff0500720c */ /* 0x000fe20003f05300 */
[----:B---3--:R-:W-:-:S04]  /*aa00*/  IMAD.WIDE R4, R185, 0x4, R2 ;  /* 0x00000004b9047825 */ /* 0x008fc800078e0202 */
[----:B------:R-:W2:Y:S01]  /*aa10*/  @P1 LDC.64 R2, c[0x0][0xc08] ;  /* 0x00030200ff021b82 */ /* 0x000ea20000000a00 */
[----:B------:R-:W-:Y:S02]  /*aa20*/  ULDC UR4, c[0x0][0xa88] ;  /* 0x0002a20000047ab9 */ /* 0x000fe40000000800 */
[----:B0-----:R-:W-:-:S05]  /*aa30*/  IMAD.U32 R0, RZ, RZ, UR4 ;  /* 0x00000004ff007e24 */ /* 0x001fca000f8e00ff */
[----:B------:R0:W5:Y:S01]  /*aa40*/  @P0 LDG.E R6, desc[UR56][R4.64] ;  /* 0x0000003804060981 */ /* 0x000162000c1e1900 */
[----:B--2---:R-:W-:-:S05]  /*aa50*/  @P1 IMAD.WIDE R2, R185, 0x4, R2 ;  /* 0x00000004b9021825 */ /* 0x004fca00078e0202 */
[----:B------:R0:W5:Y:S01]  /*aa60*/  @P1 LDG.E R0, desc[UR56][R2.64] ;  /* 0x0000003802001981 */ /* 0x000162000c1e1900 */
[----:B----4-:R-:W-:Y:S02]  /*aa70*/  ISETP.NE.AND P2, PT, R17, 0x1, PT ;  /* 0x000000011100780c */ /* 0x010fe40003f45270 */
[----:B------:R-:W-:-:S11]  /*aa80*/  ISETP.GE.AND P3, PT, R198, 0x80, PT ;  /* 0x00000080c600780c */ /* 0x000fd60003f66270 */
[----:B------:R-:W2:Y:S08]  /*aa90*/  @P2 LDC R12, c[0x0][0xbec] ;  /* 0x0002fb00ff0c2b82 */ /* 0x000eb00000000800 */
[----:B------:R-:W3:Y:S01]  /*aaa0*/  @P2 LDC R21, c[0x0][0xbf0] ;  /* 0x0002fc00ff152b82 */ /* 0x000ee20000000800 */
[----:B0-----:R-:W-:Y:S05]  /*aab0*/  @P1 BRA `(.L_x_2487) ;  /* 0x0000000000101947 */ /* 0x001fea0003800000 */
[----:B------:R-:W-:Y:S05]  /*aac0*/  @!P0 BRA `(.L_x_2487) ;  /* 0x00000000000c8947 */ /* 0x000fea0003800000 */
[----:B------:R-:W4:Y:S04]  /*aad0*/  LDG.E R3, desc[UR56][R4.64] ;  /* 0x0000003804037981 */ /* 0x000f28000c1e1900 */
[----:B-----5:R-:W4:Y:S02]  /*aae0*/  LDG.E R0, desc[UR56][R4.64+0x4] ;  /* 0x0000043804007981 */ /* 0x020f24000c1e1900 */
[----:B----4-:R-:W-:-:S07]  /*aaf0*/  IMAD.IADD R0, R0, 0x1, -R3 ;  /* 0x0000000100007824 */ /* 0x010fce00078e0a03 */
.L_x_2487:
        /* <DEDUP_REMOVED lines=45> */
.L_x_2489:
[----:B------:R-:W-:Y:S05]  /*add0*/  BSYNC B1 ;  /* 0x0000000000017941 */ /* 0x000fea0003800000 */
.L_x_2488:
        /* <DEDUP_REMOVED lines=38> */
[----:B------:R-:W-:Y:S01]  /*b040*/  IMAD.IADD R3, R3, 0x1, R5 ;  /* 0x0000000103037824 */ /* 0x000fe200078e0205 */
[----:B------:R-:W-:Y:S01]  /*b050*/  LEA R4, P3, R2, UR4, 0x1 ;  /* 0x0000000402047c11 */ /* 0x000fe2000f8608ff */
[----:B------:R-:W-:-:S03]  /*b060*/  VIADD R0, R18, 0x20 ;  /* 0x0000002012007836 */ /* 0x000fc60000000000 */
[----:B------:R-:W-:Y:S01]  /*b070*/  LEA.HI.X R5, R2, UR5, R3, 0x1, P3 ;  /* 0x0000000502057c11 */ /* 0x000fe200098f0c03 */
[----:B------:R0:W2:Y:S01]  /*b080*/  SHFL.IDX PT, R7, R4, RZ, 0x181f ;  /* 0x00181fff04077589 */ /* 0x0000a200000e0000 */
[-C--:B------:R-:W-:Y:S01]  /*b090*/  ISETP.GE.AND P1, PT, R0, R17.reuse, PT ;  /* 0x000000110000720c */ /* 0x080fe20003f26270 */
[----:B------:R-:W-:Y:S02]  /*b0a0*/  VIADD R0, R18, 0x40 ;  /* 0x0000004012007836 */ /* 0x000fe40000000000 */
[----:B------:R0:W3:Y:S03]  /*b0b0*/  SHFL.IDX PT, R3, R5, RZ, 0x181f ;  /* 0x00181fff05037589 */ /* 0x0000e600000e0000 */
[----:B------:R-:W-:Y:S01]  /*b0c0*/  ISETP.GE.AND P0, PT, R0, R17, PT ;  /* 0x000000110000720c */ /* 0x000fe20003f06270 */
[----:B------:R-:W-:-:S12]  /*b0d0*/  @P2 BRA `(.L_x_2491) ;  /* 0x0000000000242947 */ /* 0x000fd80003800000 */
[----:B------:R-:W-:Y:S02]  /*b0e0*/  ULDC UR4, c[0x0][0xac8] ;  /* 0x0002b20000047ab9 */ /* 0x000fe40000000800 */
[----:B------:R-:W-:Y:S02]  /*b0f0*/  ISETP.GE.AND P4, PT, R22, UR4, PT ;  /* 0x0000000416007c0c */ /* 0x000fe4000bf86270 */
[----:B------:R-:W-:-:S11]  /*b100*/  ISETP.GE.AND P5, PT, R186, UR4, PT ;  /* 0x00000004ba007c0c */ /* 0x000fd6000bfa6270 */
[-C--:B--2---:R-:W-:Y:S02]  /*b110*/  @!P4 LEA R6, P2, R22, R7.reuse, 0x1 ;  /* 0x000000071606c211 */ /* 0x084fe400078408ff */
[----:B------:R-:W-:Y:S02]  /*b120*/  @!P5 LEA R2, P3, R186, R7, 0x1 ;  /* 0x00000007ba02d211 */ /* 0x000fe400078608ff */
[-C--:B---3--:R-:W-:Y:S02]  /*b130*/  @!P4 LEA.HI.X R7, R22, R3.reuse, R197, 0x1, P2 ;  /* 0x000000031607c211 */ /* 0x088fe400010f0cc5 */
[----:B------:R-:W-:-:S03]  /*b140*/  @!P5 LEA.HI.X R3, R186, R3, R196, 0x1, P3 ;  /* 0x00000003ba03d211 */ /* 0x000fc600018f0cc4 */
[----:B------:R4:W-:Y:S04]  /*b150*/  @!P4 ST.E.128 desc[UR56][R6.64], RZ ;  /* 0x000000ff0600c985 */ /* 0x0009e8000c101d38 */
[----:B------:R4:W-:Y:S02]  /*b160*/  @!P5 ST.E.128 desc[UR56][R2.64], RZ ;  /* 0x000000ff0200d985 */ /* 0x0009e4000c101d38 */
.L_x_2491:
[----:B------:R-:W-:Y:S05]  /*b170*/  BSYNC B1 ;  /* 0x0000000000017941 */ /* 0x000fea0003800000 */
.L_x_2490:
[----:B---34-:R3:W4:Y:S01]  /*b180*/  SHFL.IDX PT, R3, R5, 0x1, 0x181f ;  /* 0x00381f0005037f89 */ /* 0x01872200000e0000 */
[----:B------:R-:W-:Y:S03]  /*b190*/  BSSY B1, `(.L_x_2492) ;  /* 0x000000c000017945 */ /* 0x000fe60003800000 */
[----:B--2---:R3:W2:Y:S01]  /*b1a0*/  SHFL.IDX PT, R7, R4, 0x1, 0x181f ;  /* 0x00381f0004077f89 */ /* 0x0046a200000e0000 */
[----:B------:R-:W-:Y:S05]  /*b1b0*/  @P1 BRA `(.L_x_2493) ;  /* 0x0000000000241947 */ /* 0x000fea0003800000 */
[----:B------:R-:W-:Y:S02]  /*b1c0*/  ULDC UR4, c[0x0][0xac8] ;  /* 0x0002b20000047ab9 */ /* 0x000fe40000000800 */
[----:B------:R-:W-:Y:S02]  /*b1d0*/  ISETP.GE.AND P3, PT, R22, UR4, PT ;  /* 0x0000000416007c0c */ /* 0x000fe4000bf66270 */
[----:B------:R-:W-:-:S11]  /*b1e0*/  ISETP.GE.AND P4, PT, R186, UR4, PT ;  /* 0x00000004ba007c0c */ /* 0x000fd6000bf86270 */
[-C--:B--2---:R-:W-:Y:S02]  /*b1f0*/  @!P3 LEA R6, P1, R22, R7.reuse, 0x1 ;  /* 0x000000071606b211 */ /* 0x084fe400078208ff */
[----:B------:R-:W-:Y:S02]  /*b200*/  @!P4 LEA R2, P2, R186, R7, 0x1 ;  /* 0x00000007ba02c211 */ /* 0x000fe400078408ff */
[-C--:B----4-:R-:W-:Y:S02]  /*b210*/  @!P3 LEA.HI.X R7, R22, R3.reuse, R197, 0x1, P1 ;  /* 0x000000031607b211 */ /* 0x090fe400008f0cc5 */
[----:B------:R-:W-:-:S03]  /*b220*/  @!P4 LEA.HI.X R3, R186, R3, R196, 0x1, P2 ;  /* 0x00000003ba03c211 */ /* 0x000fc600010f0cc4 */
[----:B------:R2:W-:Y:S04]  /*b230*/  @!P3 ST.E.128 desc[UR56][R6.64], RZ ;  /* 0x000000ff0600b985 */ /* 0x0005e8000c101d38 */
[----:B------:R2:W-:Y:S02]  /*b240*/  @!P4 ST.E.128 desc[UR56][R2.64], RZ ;  /* 0x000000ff0200c985 */ /* 0x0005e4000c101d38 */
.L_x_2493:
[----:B------:R-:W-:Y:S05]  /*b250*/  BSYNC B1 ;  /* 0x0000000000017941 */ /* 0x000fea0003800000 */
.L_x_2492:
[----:B--2-4-:R2:W4:Y:S01]  /*b260*/  SHFL.IDX PT, R3, R5, 0x2, 0x181f ;  /* 0x00581f0005037f89 */ /* 0x01452200000e0000 */
[----:B------:R-:W-:Y:S03]  /*b270*/  BSSY B1, `(.L_x_2494) ;  /* 0x000000c000017945 */ /* 0x000fe60003800000 */
[----:B------:R2:W0:Y:S01]  /*b280*/  SHFL.IDX PT, R7, R4, 0x2, 0x181f ;  /* 0x00581f0004077f89 */ /* 0x00042200000e0000 */
[----:B------:R-:W-:Y:S05]  /*b290*/  @P0 BRA `(.L_x_2495) ;  /* 0x0000000000240947 */ /* 0x000fea0003800000 */
[----:B------:R-:W-:Y:S02]  /*b2a0*/  ULDC UR4, c[0x0][0xac8] ;  /* 0x0002b20000047ab9 */ /* 0x000fe40000000800 */
[----:B------:R-:W-:Y:S02]  /*b2b0*/  ISETP.GE.AND P2, PT, R22, UR4, PT ;  /* 0x0000000416007c0c */ /* 0x000fe4000bf46270 */
[----:B------:R-:W-:-:S11]  /*b2c0*/  ISETP.GE.AND P3, PT, R186, UR4, PT ;  /* 0x00000004ba007c0c */ /* 0x000fd6000bf66270 */
[-C--:B0-----:R-:W-:Y:S02]  /*b2d0*/  @!P2 LEA R6, P0, R22, R7.reuse, 0x1 ;  /* 0x000000071606a211 */ /* 0x081fe400078008ff */
[----:B------:R-:W-:Y:S02]  /*b2e0*/  @!P3 LEA R2, P1, R186, R7, 0x1 ;  /* 0x00000007ba02b211 */ /* 0x000fe400078208ff */
[-C--:B----4-:R-:W-:Y:S02]  /*b2f0*/  @!P2 LEA.HI.X R7, R22, R3.reuse, R197, 0x1, P0 ;  /* 0x000000031607a211 */ /* 0x090fe400000f0cc5 */
[----:B------:R-:W-:-:S03]  /*b300*/  @!P3 LEA.HI.X R3, R186, R3, R196, 0x1, P1 ;  /* 0x00000003ba03b211 */ /* 0x000fc600008f0cc4 */
[----:B------:R0:W-:Y:S04]  /*b310*/  @!P2 ST.E.128 desc[UR56][R6.64], RZ ;  /* 0x000000ff0600a985 */ /* 0x0001e8000c101d38 */
[----:B------:R0:W-:Y:S02]  /*b320*/  @!P3 ST.E.128 desc[UR56][R2.64], RZ ;  /* 0x000000ff0200b985 */ /* 0x0001e4000c101d38 */
.L_x_2495:
[----:B------:R-:W-:Y:S05]  /*b330*/  BSYNC B1 ;  /* 0x0000000000017941 */ /* 0x000fea0003800000 */
.L_x_2494:
[----:B------:R-:W-:Y:S01]  /*b340*/  VIADD R0, R18, 0x60 ;  /* 0x0000006012007836 */ /* 0x000fe20000000000 */
[----:B0-23--:R-:W0:Y:S04]  /*b350*/  SHFL.IDX PT, R5, R5, 0x3, 0x181f ;  /* 0x00781f0005057f89 */ /* 0x00de2800000e0000 */
[----:B------:R-:W-:Y:S01]  /*b360*/  ISETP.GE.AND P0, PT, R0, R17, PT ;  /* 0x000000110000720c */ /* 0x000fe20003f06270 */
[----:B----4-:R2:W3:-:S12]  /*b370*/  SHFL.IDX PT, R3, R4, 0x3, 0x181f ;  /* 0x00781f0004037f89 */ /* 0x0104d800000e0000 */
[----:B--2---:R-:W-:Y:S05]  /*b380*/  @P0 BRA `(.L_x_2486) ;  /* 0x0000000000240947 */ /* 0x004fea0003800000 */
[----:B------:R-:W-:Y:S02]  /*b390*/  ULDC UR4, c[0x0][0xac8] ;  /* 0x0002b20000047ab9 */ /* 0x000fe40000000800 */
[----:B------:R-:W-:Y:S02]  /*b3a0*/  ISETP.GE.AND P2, PT, R22, UR4, PT ;  /* 0x0000000416007c0c */ /* 0x000fe4000bf46270 */
[----:B------:R-:W-:-:S11]  /*b3b0*/  ISETP.GE.AND P3, PT, R186, UR4, PT ;  /* 0x00000004ba007c0c */ /* 0x000fd6000bf66270 */
[-C--:B---3--:R-:W-:Y:S02]  /*b3c0*/  @!P2 LEA R6, P0, R22, R3.reuse, 0x1 ;  /* 0x000000031606a211 */ /* 0x088fe400078008ff */
[----:B------:R-:W-:Y:S02]  /*b3d0*/  @!P3 LEA R2, P1, R186, R3, 0x1 ;  /* 0x00000003ba02b211 */ /* 0x000fe400078208ff */
[-C--:B0-----:R-:W-:Y:S02]  /*b3e0*/  @!P2 LEA.HI.X R7, R22, R5.reuse, R197, 0x1, P0 ;  /* 0x000000051607a211 */ /* 0x081fe400000f0cc5 */
[----:B------:R-:W-:-:S03]  /*b3f0*/  @!P3 LEA.HI.X R3, R186, R5, R196, 0x1, P1 ;  /* 0x00000005ba03b211 */ /* 0x000fc600008f0cc4 */
[----:B------:R0:W-:Y:S04]  /*b400*/  @!P2 ST.E.128 desc[UR56][R6.64], RZ ;  /* 0x000000ff0600a985 */ /* 0x0001e8000c101d38 */
[----:B------:R0:W-:Y:S02]  /*b410*/  @!P3 ST.E.128 desc[UR56][R2.64], RZ ;  /* 0x000000ff0200b985 */ /* 0x0001e4000c101d38 */
.L_x_2486:
[----:B------:R-:W-:Y:S05]  /*b420*/  BSYNC B0 ;  /* 0x0000000000007941 */ /* 0x000fea0003800000 */
.L_x_2477:
[----:B------:R-:W-:Y:S02]  /*b430*/  ULDC UR4, c[0x0][0xc3c] ;  /* 0x00030f0000047ab9 */ /* 0x000fe40000000800 */
[----:B-1----:R-:W-:-:S13]  /*b440*/  ISETP.GE.AND P0, PT, R47, UR4, PT ;  /* 0x000000042f007c0c */ /* 0x002fda000bf06270 */
[----:B------:R-:W-:Y:S05]  /*b450*/  @!P0 BRA `(.L_x_2496) ;  /* 0xffffff5800548947 */ /* 0x000fea000383ffff */
[----:B------:R-:W-:Y:S05]  /*b460*/  EXIT ;  /* 0x000000000000794d */ /* 0x000fea0003800000 */
.L_x_2441:
[----:B------:R-:W-:-:S08]  /*b470*/  NOP ;  /* 0x0000000000007918 */ /* 0x000fd00000000000 */
[----:B0-----:R-:W0:-:S00]  /*b480*/  USETMAXREG.DEALLOC.CTAPOOL 0x18 ;  /* 0x00000018000079c8 */ /* 0x001e0000080e0500 */
[----:B0-----:R-:W-:Y:S01]  /*b490*/  LOP3.LUT R0, R0, 0x3, RZ, 0xc0, !PT ;  /* 0x0000000300007812 */ /* 0x001fe200078ec0ff */
[----:B------:R-:W-:-:S05]  /*b4a0*/  IMAD.MOV.U32 R5, RZ, RZ, RZ ;  /* 0x000000ffff057224 */ /* 0x000fca00078e00ff */
[----:B------:R-:W0:Y:S02]  /*b4b0*/  SHFL.IDX PT, R0, R0, RZ, 0x1f ;  /* 0x00001fff00007589 */ /* 0x000e2400000e0000 */
[----:B0-----:R-:W-:-:S04]  /*b4c0*/  ISETP.NE.AND P0, PT, R0, RZ, PT ;  /* 0x000000ff0000720c */ /* 0x001fc80003f05270 */
[----:B------:R-:W-:-:S05]  /*b4d0*/  P2R R0, PR, RZ, 0x1 ;  /* 0x00000001ff007803 */ /* 0x000fca0000000000 */
[----:B------:R0:W-:Y:S04]  /*b4e0*/  STL [R1+0x50], R0 ;  /* 0x0000500001007387 */ /* 0x0001e80000100800 */
        /* <DEDUP_REMOVED lines=8> */
.L_x_2497:
[----:B0-----:R-:W0:Y:S01]  /*b570*/  S2R R0, SR_TID.X ;  /* 0x0000000000007919 */ /* 0x001e220000002100 */
[----:B------:R-:W-:Y:S01]  /*b580*/  ULDC UR4, c[0x0][0xc3c] ;  /* 0x00030f0000047ab9 */ /* 0x000fe20000000800 */
[----:B------:R-:W1:Y:S01]  /*b590*/  S2UR UR6, SR_CTAID.X ;  /* 0x00000000000679c3 */ /* 0x000e620000002500 */
        /* <DEDUP_REMOVED lines=8> */
[----:B------:R-:W-:Y:S01]  /*b620*/  UMOV UR4, URZ ;  /* 0x0000003f00047c82 */ /* 0x000fe20008000000 */
[C---:B------:R-:W-:Y:S01]  /*b630*/  ISETP.GE.U32.AND P2, PT, R0.reuse, 0x2, PT ;  /* 0x000000020000780c */ /* 0x040fe20003f46070 */
[----:B------:R-:W-:Y:S01]  /*b640*/  IMAD.MOV.U32 R16, RZ, RZ, RZ ;  /* 0x000000ffff107224 */ /* 0x000fe200078e00ff */
[C---:B------:R-:W-:Y:S02]  /*b650*/  ISETP.GE.U32.AND P3, PT, R0.reuse, 0x4, PT ;  /* 0x000000040000780c */ /* 0x040fe40003f66070 */
[C---:B------:R-:W-:Y:S02]  /*b660*/  ISETP.GE.U32.AND P4, PT, R0.reuse, 0x8, PT ;  /* 0x000000080000780c */ /* 0x040fe40003f86070 */
[----:B------:R-:W-:Y:S01]  /*b670*/  ISETP.GE.U32.AND P5, PT, R0, 0x10, PT ;  /* 0x000000100000780c */ /* 0x000fe20003fa6070 */
[----:B--2---:R-:W0:Y:S02]  /*b680*/  SHFL.UP PT, R4, R5, 0x1, RZ ;  /* 0x0420000005047989 */ /* 0x004e2400000e00ff */
        /* <DEDUP_REMOVED lines=24> */
.L_x_2503:
        /* <DEDUP_REMOVED lines=12> */
.L_x_2502:
[----:B------:R-:W-:Y:S05]  /*b8d0*/  BSYNC B0 ;  /* 0x0000000000007941 */ /* 0x000fea0003800000 */
.L_x_2501:
        /* <DEDUP_REMOVED lines=21> */
.L_x_2499:
        /* <DEDUP_REMOVED lines=20> */
.L_x_2504:
        /* <DEDUP_REMOVED lines=57> */
.L_x_2500:
[----:B------:R-:W-:Y:S02]  /*bf00*/  IMAD.MOV.U32 R17, RZ, RZ, RZ ;  /* 0x000000ffff117224 */ /* 0x000fe400078e00ff */
[----:B------:R-:W-:Y:S02]  /*bf10*/  IMAD.U32 R16, RZ, RZ, UR6 ;  /* 0x00000006ff107e24 */ /* 0x000fe4000f8e00ff */
[----:B------:R-:W-:-:S07]  /*bf20*/  IMAD.MOV.U32 R18, RZ, RZ, RZ ;  /* 0x000000ffff127224 */ /* 0x000fce00078e00ff */
.L_x_2505:
[----:B------:R-:W-:-:S13]  /*bf30*/  ISETP.NE.AND P0, PT, R0, RZ, PT ;  /* 0x000000ff0000720c */ /* 0x000fda0003f05270 */
[----:B------:R-:W1:Y:S01]  /*bf40*/  @!P0 S2R R3, SR_CgaCtaId ;  /* 0x0000000000038919 */ /* 0x000e620000008800 */
[----:B------:R-:W-:-:S04]  /*bf50*/  @!P0 MOV R0, 0x400 ;  /* 0x0000040000008802 */ /* 0x000fc80000000f00 */
[----:B-1----:R-:W-:-:S05]  /*bf60*/  @!P0 LEA R0, R3, R0, 0x18 ;  /* 0x0000000003008211 */ /* 0x002fca00078ec0ff */
[----:B------:R1:W-:Y:S01]  /*bf70*/  @!P0 STS.128 [R0+0x348d0], R16 ;  /* 0x0348d01000008388 */ /* 0x0003e20000000c00 */
[----:B------:R-:W-:Y:S06]  /*bf80*/  BAR.ARV 0x5, 0x180 ;  /* 0x0146000000007b1d */ /* 0x000fec0000002000 */
.L_x_2498:
[----:B01----:R-:W-:Y:S01]  /*bf90*/  IMAD.MOV.U32 R0, RZ, RZ, 0x1 ;  /* 0x00000001ff007424 */ /* 0x003fe200078e00ff */
[----:B------:R0:W-:Y:S01]  /*bfa0*/  STL [R1+0x48], RZ ;  /* 0x000048ff01007387 */ /* 0x0001e20000100800 */
[----:B------:R-:W-:Y:S02]  /*bfb0*/  ULDC UR4, c[0x0][0xc3c] ;  /* 0x00030f0000047ab9 */ /* 0x000fe40000000800 */
[----:B--2---:R-:W-:Y:S01]  /*bfc0*/  ISETP.GE.AND P0, PT, R19, UR4, PT ;  /* 0x0000000413007c0c */ /* 0x004fe2000bf06270 */
        /* <DEDUP_REMOVED lines=30> */
.L_x_2608:
[----:B0-----:R-:W0:Y:S02]  /*c1b0*/  LDC.64 R2, c[0x0][0xc88] ;  /* 0x00032200ff027b82 */ /* 0x001e240000000a00 */
[----:B0-----:R-:W-:-:S05]  /*c1c0*/  IMAD.WIDE R2, R19, 0x4, R2 ;  /* 0x0000000413027825 */ /* 0x001fca00078e0202 */
[----:B--2---:R-:W2:Y:S01]  /*c1d0*/  LDG.E R12, desc[UR56][R2.64] ;  /* 0x00000038020c7981 */ /* 0x004ea2000c1e1900 */
[----:B------:R-:W-:Y:S05]  /*c1e0*/  YIELD ;  /* 0x0000000000007946 */ /* 0x000fea0003800000 */
[----:B------:R-:W-:Y:S01]  /*c1f0*/  ULDC.64 UR4, c[0x0][0xa28] ;  /* 0x00028a0000047ab9 */ /* 0x000fe20000000a00 */
[----:B------:R-:W-:Y:S01]  /*c200*/  IMAD.MOV.U32 R0, RZ, RZ, RZ ;  /* 0x000000ffff007224 */ /* 0x000fe200078e00ff */
[----:B------:R-:W-:Y:S01]  /*c210*/  ISETP.NE.U32.AND P0, PT, RZ, UR4, PT ;  /* 0x00000004ff007c0c */ /* 0x000fe2000bf05070 */
[----:B------:R-:W-:Y:S01]  /*c220*/  IMAD.MOV.U32 R6, RZ, RZ, RZ ;  /* 0x000000ffff067224 */ /* 0x000fe200078e00ff */
        /* <DEDUP_REMOVED lines=48> */
.L_x_2507:
[----:B------:R-:W-:Y:S01]  /*c530*/  IMAD.MOV.U32 R2, RZ, RZ, R12 ;  /* 0x000000ffff027224 */ /* 0x000fe200078e000c */
[----:B------:R-:W-:Y:S01]  /*c540*/  ULDC.64 UR4, c[0x0][0xa20] ;  /* 0x0002880000047ab9 */ /* 0x000fe20000000a00 */
[----:B-----5:R-:W-:Y:S01]  /*c550*/  IMAD.IADD R3, R8, 0x1, R0 ;  /* 0x0000000108037824 */ /* 0x020fe200078e0200 */
[----:B------:R-:W-:Y:S02]  /*c560*/  ISETP.NE.U32.AND P1, PT, RZ, UR4, PT ;  /* 0x00000004ff007c0c */ /* 0x000fe4000bf25070 */
[----:B------:R2:W-:Y:S02]  /*c570*/  STL [R1+0x10], R2 ;  /* 0x0000100201007387 */ /* 0x0005e40000100800 */
[----:B------:R-:W-:Y:S02]  /*c580*/  ISETP.NE.AND.EX P1, PT, RZ, UR5, PT, P1 ;  /* 0x00000005ff007c0c */ /* 0x000fe4000bf25310 */
[----:B------:R2:W-:Y:S11]  /*c590*/  STL [R1+0x18], R3 ;  /* 0x0000180301007387 */ /* 0x0005f60000100800 */
[----:B--2---:R-:W-:Y:S05]  /*c5a0*/  @!P1 BRA `(.L_x_2508) ;  /* 0x0000000000109947 */ /* 0x004fea0003800000 */
[----:B------:R-:W-:-:S04]  /*c5b0*/  IADD3 R6, P0, R11, UR4, RZ ;  /* 0x000000040b067c10 */ /* 0x000fc8000ff1e0ff */
[----:B------:R-:W-:-:S05]  /*c5c0*/  IADD3.X R7, R10, UR5, RZ, P0, !PT ;  /* 0x000000050a077c10 */ /* 0x000fca00087fe4ff */
[----:B------:R2:W5:Y:S01]  /*c5d0*/  LDG.E R6, desc[UR56][R6.64] ;  /* 0x0000003806067981 */ /* 0x000562000c1e1900 */
[----:B------:R-:W-:Y:S05]  /*c5e0*/  BRA `(.L_x_2509) ;  /* 0x0000000000107947 */ /* 0x000fea0003800000 */
.L_x_2508:
[----:B------:R-:W-:Y:S05]  /*c5f0*/  @!P0 BRA `(.L_x_2509) ;  /* 0x00000000000c8947 */ /* 0x000fea0003800000 */
[----:B------:R-:W2:Y:S04]  /*c600*/  LDG.E R6, desc[UR56][R4.64] ;  /* 0x0000003804067981 */ /* 0x000ea8000c1e1900 */
[----:B------:R-:W2:Y:S02]  /*c610*/  LDG.E R4, desc[UR56][R4.64+0x4] ;  /* 0x0000043804047981 */ /* 0x000ea4000c1e1900 */
[----:B--2---:R-:W-:-:S07]  /*c620*/  IMAD.IADD R6, R4, 0x1, -R6 ;  /* 0x0000000104067824 */ /* 0x004fce00078e0a06 */
.L_x_2509:
[----:B-----5:R-:W-:Y:S01]  /*c630*/  IMAD.IADD R6, R6, 0x1, -R0 ;  /* 0x0000000106067824 */ /* 0x020fe200078e0a00 */
[----:B------:R-:W-:Y:S01]  /*c640*/  BSSY B7, `(.L_x_2510) ;  /* 0x000043b000077945 */ /* 0x000fe20003800000 */
[----:B------:R-:W3:Y:S02]  /*c650*/  LDC R0, c[0x0][0x448] ;  /* 0x00011200ff007b82 */ /* 0x000ee40000000800 */
[----:B---3--:R-:W-:Y:S01]  /*c660*/  ISETP.NE.AND P0, PT, R0, 0x1, PT ;  /* 0x000000010000780c */ /* 0x008fe20003f05270 */
[----:B------:R-:W-:-:S04]  /*c670*/  IMAD.SHL.U32 R0, R17, 0x80, RZ ;  /* 0x0000008011007824 */ /* 0x000fc800078e00ff */
[----:B------:R-:W-:-:S08]  /*c680*/  VIADD R0, R0, 0x7f ;  /* 0x0000007f00007836 */ /* 0x000fd00000000000 */
[----:B------:R-:W3:Y:S08]  /*c690*/  @P0 LDC R2, c[0x0][0x44c] ;  /* 0x00011300ff020b82 */ /* 0x000ef00000000800 */
[----:B------:R-:W4:Y:S01]  /*c6a0*/  @P0 LDC R3, c[0x0][0x450] ;  /* 0x00011400ff030b82 */ /* 0x000f220000000800 */
[----:B---3--:R-:W-:-:S05]  /*c6b0*/  @P0 IMAD.HI.U32 R2, R0, R2, RZ ;  /* 0x0000000200020227 */ /* 0x008fca00078e00ff */
[----:B----4-:R-:W-:Y:S02]  /*c6c0*/  @P0 SHF.R.U32.HI R0, RZ, R3, R2 ;  /* 0x00000003ff000219 */ /* 0x010fe40000011602 */
[C---:B------:R-:W-:Y:S01]  /*c6d0*/  IADD3 R2, R6.reuse, 0x80, -R9 ;  /* 0x0000008006027810 */ /* 0x040fe20007ffe809 */
[----:B------:R-:W-:-:S04]  /*c6e0*/  VIADD R6, R6, 0x7f ;  /* 0x0000007f06067836 */ /* 0x000fc80000000000 */
[----:B------:R-:W-:Y:S01]  /*c6f0*/  IMAD.IADD R0, R2, 0x1, R0 ;  /* 0x0000000102007824 */ /* 0x000fe200078e0200 */
[----:B------:R-:W-:-:S04]  /*c700*/  SHF.R.S32.HI R2, RZ, 0x1f, R6 ;  /* 0x0000001fff027819 */ /* 0x000fc80000011406 */
[----:B------:R-:W-:Y:S02]  /*c710*/  SHF.R.S32.HI R3, RZ, 0x1f, R0 ;  /* 0x0000001fff037819 */ /* 0x000fe40000011400 */
[----:B------:R-:W-:Y:S02]  /*c720*/  LEA.HI R2, R2, R6, RZ, 0x7 ;  /* 0x0000000602027211 */ /* 0x000fe400078f38ff */
[----:B------:R-:W-:Y:S02]  /*c730*/  LEA.HI R3, R3, R0, RZ, 0x7 ;  /* 0x0000000003037211 */ /* 0x000fe400078f38ff */
[----:B------:R-:W-:Y:S02]  /*c740*/  SHF.R.S32.HI R2, RZ, 0x7, R2 ;  /* 0x00000007ff027819 */ /* 0x000fe40000011402 */
[----:B------:R-:W-:-:S04]  /*c750*/  SHF.R.S32.HI R3, RZ, 0x7, R3 ;  /* 0x00000007ff037819 */ /* 0x000fc80000011403 */
[----:B------:R-:W-:-:S04]  /*c760*/  VIMNMX R4, R2, R3, PT ;  /* 0x0000000302047248 */ /* 0x000fc80003fe0100 */
[----:B------:R-:W-:Y:S01]  /*c770*/  ISETP.GT.AND P0, PT, R4, RZ, PT ;  /* 0x000000ff0400720c */ /* 0x000fe20003f04270 */
[----:B------:R3:W-:-:S12]  /*c780*/  STL [R1+0x2c], R4 ;  /* 0x00002c0401007387 */ /* 0x0007d80000100800 */
[----:B---3--:R-:W-:Y:S05]  /*c790*/  @P0 BRA `(.L_x_2511) ;  /* 0x0000000000440947 */ /* 0x008fea0003800000 */
[----:B------:R-:W3:Y:S02]  /*c7a0*/  S2R R4, SR_TID.X ;  /* 0x0000000000047919 */ /* 0x000ee40000002100 */
[----:B---3--:R-:W-:-:S04]  /*c7b0*/  LOP3.LUT R4, R4, 0x7f, RZ, 0xc0, !PT ;  /* 0x0000007f04047812 */ /* 0x008fc800078ec0ff */
[----:B------:R-:W-:-:S13]  /*c7c0*/  ISETP.NE.AND P0, PT, R4, RZ, PT ;  /* 0x000000ff0400720c */ /* 0x000fda0003f05270 */
[----:B------:R-:W-:Y:S05]  /*c7d0*/  @P0 BRA `(.L_x_2512) ;  /* 0x0000004000840947 */ /* 0x000fea0003800000 */
[----:B------:R-:W3:Y:S01]  /*c7e0*/  S2R R3, SR_LANEID ;  /* 0x0000000000037919 */ /* 0x000ee20000000000 */
[----:B------:R-:W-:Y:S02]  /*c7f0*/  VOTEU.ANY UR4, UPT, PT ;  /* 0x0000000000047886 */ /* 0x000fe400038e0100 */
[----:B------:R-:W3:Y:S08]  /*c800*/  FLO.U32 R0, UR4 ;  /* 0x0000000400007d00 */ /* 0x000ef000080e0000 */
[----:B------:R-:W4:Y:S01]  /*c810*/  POPC R5, UR4 ;  /* 0x0000000400057d09 */ /* 0x000f220008000000 */
[----:B---3--:R-:W-:-:S02]  /*c820*/  ISETP.EQ.U32.AND P0, PT, R0, R3, PT ;  /* 0x000000030000720c */ /* 0x008fc40003f02070 */
[----:B------:R-:W4:Y:S11]  /*c830*/  LDC.64 R2, c[0x0][0xc60] ;  /* 0x00031800ff027b82 */ /* 0x000f360000000a00 */
[----:B----4-:R-:W3:Y:S01]  /*c840*/  @P0 ATOMG.E.ADD.STRONG.GPU PT, R3, desc[UR56][R2.64], R5 ;  /* 0x00000005020309a8 */ /* 0x010ee200081ee1f8 */
[----:B------:R-:W4:Y:S02]  /*c850*/  S2R R4, SR_LTMASK ;  /* 0x0000000000047919 */ /* 0x000f240000003900 */
[----:B----4-:R-:W-:-:S04]  /*c860*/  LOP3.LUT R4, R4, UR4, RZ, 0xc0, !PT ;  /* 0x0000000404047c12 */ /* 0x010fc8000f8ec0ff */
[----:B--2---:R-:W2:Y:S01]  /*c870*/  POPC R7, R4 ;  /* 0x0000000400077309 */ /* 0x004ea20000000000 */
[----:B---3--:R-:W2:Y:S02]  /*c880*/  SHFL.IDX PT, R0, R3, R0, 0x1f ;  /* 0x00001f0003007589 */ /* 0x008ea400000e0000 */
[----:B--2---:R-:W-:Y:S01]  /*c890*/  IADD3 R16, R0, UR36, R7 ;  /* 0x0000002400107c10 */ /* 0x004fe2000fffe007 */
[----:B------:R-:W-:Y:S06]  /*c8a0*/  BRA `(.L_x_2512) ;  /* 0x0000004000507947 */ /* 0x000fec0003800000 */
.L_x_2511:
[----:B------:R-:W3:Y:S01]  /*c8b0*/  LDL R0, [R1+0x4] ;  /* 0x0000040001007983 */ /* 0x000ee20000100800 */
        /* <DEDUP_REMOVED lines=20> */
.L_x_2514:
[----:B------:R-:W-:Y:S05]  /*ca00*/  BSYNC B6 ;  /* 0x0000000000067941 */ /* 0x000fea0003800000 */
.L_x_2513:
        /* <DEDUP_REMOVED lines=21> */
.L_x_2517:
        /* <DEDUP_REMOVED lines=16> */
.L_x_2516:
[----:B------:R-:W-:Y:S05]  /*cc60*/  BSYNC B6 ;  /* 0x0000000000067941 */ /* 0x000fea0003800000 */
.L_x_2515:
[----:B------:R-:W3:Y:S01]  /*cc70*/  LDL.LU R2, [R1] ;  /* 0x0000000001027983 */ /* 0x000ee20000300800 */
[----:B------:R-:W-:-:S03]  /*cc80*/  ULDC.64 UR4, c[0x0][0x9f8] ;  /* 0x00027e0000047ab9 */ /* 0x000fc60000000a00 */
[----:B------:R-:W4:Y:S04]  /*cc90*/  LDL.LU R4, [R1+0xc] ;  /* 0x00000c0001047983 */ /* 0x000f280000300800 */
[----:B--2---:R-:W2:Y:S01]  /*cca0*/  LDL R7, [R1+0x10] ;  /* 0x0000100001077983 */ /* 0x004ea20000100800 */
[----:B------:R-:W-:-:S03]  /*ccb0*/  ISETP.NE.U32.AND P0, PT, RZ, UR4, PT ;  /* 0x00000004ff007c0c */ /* 0x000fc6000bf05070 */
[----:B------:R-:W5:Y:S01]  /*ccc0*/  LDL R0, [R1+0x2c] ;  /* 0x00002c0001007983 */ /* 0x000f620000100800 */
[----:B------:R-:W-:-:S13]  /*ccd0*/  ISETP.NE.AND.EX P0, PT, RZ, UR5, PT, P0 ;  /* 0x00000005ff007c0c */ /* 0x000fda000bf05300 */
[----:B---3--:R-:W-:-:S04]  /*cce0*/  @P0 IADD3 R2, P1, R2, UR4, RZ ;  /* 0x0000000402020c10 */ /* 0x008fc8000ff3e0ff */
[----:B----4-:R-:W-:Y:S01]  /*ccf0*/  @P0 IADD3.X R3, R4, UR5, RZ, P1, !PT ;  /* 0x0000000504030c10 */ /* 0x010fe20008ffe4ff */
[----:B------:R-:W-:-:S04]  /*cd00*/  ULDC.64 UR4, c[0x0][0xa08] ;  /* 0x0002820000047ab9 */ /* 0x000fc80000000a00 */
[----:B--2---:R2:W3:Y:S02]  /*cd10*/  @P0 LDG.E R7, desc[UR56][R2.64] ;  /* 0x0000003802070981 */ /* 0x0044e4000c1e1900 */
[----:B--2---:R-:W2:Y:S01]  /*cd20*/  LDC.64 R2, c[0x0][0x418] ;  /* 0x00010600ff027b82 */ /* 0x004ea20000000a00 */
[----:B-----5:R-:W-:Y:S01]  /*cd30*/  VIADD R4, R0, 0xffffffff ;  /* 0xffffffff00047836 */ /* 0x020fe20000000000 */
[----:B---3--:R-:W-:Y:S01]  /*cd40*/  SHF.R.S32.HI R8, RZ, 0x1f, R7 ;  /* 0x0000001fff087819 */ /* 0x008fe20000011407 */
[----:B------:R3:W-:Y:S04]  /*cd50*/  @P0 STL [R1+0x10], R7 ;  /* 0x0000100701000387 */ /* 0x0007e80000100800 */
[----:B------:R3:W-:Y:S01]  /*cd60*/  STL [R1+0x1c], R8 ;  /* 0x00001c0801007387 */ /* 0x0007e20000100800 */
[----:B--2---:R-:W-:Y:S01]  /*cd70*/  LOP3.LUT P0, RZ, R2, UR4, RZ, 0xfc, !PT ;  /* 0x0000000402ff7c12 */ /* 0x004fe2000f80fcff */
[----:B------:R-:W-:-:S03]  /*cd80*/  UMOV UR4, 0xffffffff ;  /* 0xffffffff00047882 */ /* 0x000fc60000000000 */
[----:B------:R-:W-:-:S04]  /*cd90*/  LOP3.LUT P0, RZ, R3, UR5, RZ, 0xfc, P0 ;  /* 0x0000000503ff7c12 */ /* 0x000fc8000800fcff */
[----:B------:R-:W-:Y:S01]  /*cda0*/  SEL R0, R7, RZ, !P0 ;  /* 0x000000ff07007207 */ /* 0x000fe20004000000 */
[----:B---3--:R-:W-:Y:S08]  /*cdb0*/  BRA.DIV UR4, `(.L_x_2518) ;  /* 0x0000004e04c47947 */ /* 0x008ff0000b800000 */
[----:B------:R-:W2:Y:S02]  /*cdc0*/  S2R R5, SR_TID.X ;  /* 0x0000000000057919 */ /* 0x000ea40000002100 */
[----:B--2---:R-:W-:-:S04]  /*cdd0*/  SHF.R.U32.HI R5, RZ, 0x5, R5 ;  /* 0x00000005ff057819 */ /* 0x004fc80000011605 */
[----:B------:R-:W-:-:S05]  /*cde0*/  LOP3.LUT R5, R5, 0x3, RZ, 0xc0, !PT ;  /* 0x0000000305057812 */ /* 0x000fca00078ec0ff */
[----:B------:R2:W3:Y:S02]  /*cdf0*/  SHFL.IDX PT, R14, R5, RZ, 0x1f ;  /* 0x00001fff050e7589 */ /* 0x0004e400000e0000 */
.L_x_2624:
[----:B------:R-:W-:Y:S01]  /*ce00*/  PLOP3.LUT P1, PT, PT, PT, PT, 0x8, 0x0 ;  /* 0x000000000000781c */ /* 0x000fe20003f2e170 */
[----:B------:R4:W-:Y:S01]  /*ce10*/  STL [R1], R0 ;  /* 0x0000000001007387 */ /* 0x0009e20000100800 */
[----:B---3--:R-:W-:-:S03]  /*ce20*/  ISETP.NE.AND P0, PT, R14, RZ, PT ;  /* 0x000000ff0e00720c */ /* 0x008fc60003f05270 */
[----:B------:R3:W-:Y:S01]  /*ce30*/  STL [R1+0xc], R4 ;  /* 0x00000c0401007387 */ /* 0x0007e20000100800 */
[----:B----4-:R-:W-:-:S05]  /*ce40*/  P2R R0, PR, RZ, 0x2 ;  /* 0x00000002ff007803 */ /* 0x010fca0000000000 */
[----:B------:R3:W-:Y:S04]  /*ce50*/  STL [R1+0x20], R0 ;  /* 0x0000200001007387 */ /* 0x0007e80000100800 */
[----:B------:R-:W-:Y:S05]  /*ce60*/  @P0 BRA `(.L_x_2519) ;  /* 0x0000000400480947 */ /* 0x000fea0003800000 */
[----:B------:R-:W-:-:S03]  /*ce70*/  UMOV UR4, 0xffffffff ;  /* 0xffffffff00047882 */ /* 0x000fc60000000000 */
[----:B------:R-:W-:Y:S05]  /*ce80*/  BRA.DIV UR4, `(.L_x_2520) ;  /* 0x0000004e04c47947 */ /* 0x000fea000b800000 */
[----:B------:R-:W-:-:S13]  /*ce90*/  ELECT P6, URZ, PT ;  /* 0x00000000003f782f */ /* 0x000fda00038c0000 */
.L_x_2627:
[----:B------:R-:W-:Y:S05]  /*cea0*/  @!P6 BRA `(.L_x_2519) ;  /* 0x000000040038e947 */ /* 0x000fea0003800000 */
[----:B------:R-:W-:-:S04]  /*ceb0*/  ISETP.NE.U32.AND P0, PT, R2, RZ, PT ;  /* 0x000000ff0200720c */ /* 0x000fc80003f05070 */
[----:B------:R-:W-:-:S13]  /*cec0*/  ISETP.NE.AND.EX P0, PT, R3, RZ, PT, P0 ;  /* 0x000000ff0300720c */ /* 0x000fda0003f05300 */
[----:B------:R-:W-:Y:S05]  /*ced0*/  @!P0 BRA `(.L_x_2521) ;  /* 0x0000000000548947 */ /* 0x000fea0003800000 */
[----:B------:R-:W4:Y:S01]  /*cee0*/  LDC R6, c[0x0][0x43c] ;  /* 0x00010f00ff067b82 */ /* 0x000f220000000800 */
[----:B01----:R-:W-:Y:S01]  /*cef0*/  IMAD.MOV.U32 R9, RZ, RZ, R4 ;  /* 0x000000ffff097224 */ /* 0x003fe200078e0004 */
[----:B------:R-:W-:-:S03]  /*cf00*/  ULDC.64 UR4, c[0x0][0x428] ;  /* 0x00010a0000047ab9 */ /* 0x000fc60000000a00 */
[----:B---3--:R-:W-:Y:S01]  /*cf10*/  IMAD.MOV.U32 R0, RZ, RZ, R9 ;  /* 0x000000ffff007224 */ /* 0x008fe200078e0009 */
[----:B----4-:R-:W-:-:S13]  /*cf20*/  ISETP.NE.AND P0, PT, R6, 0x1, PT ;  /* 0x000000010600780c */ /* 0x010fda0003f05270 */
[----:B--2---:R-:W0:Y:S02]  /*cf30*/  @P0 LDC.64 R4, c[0x0][0x440] ;  /* 0x00011000ff040b82 */ /* 0x004e240000000a00 */
        /* <DEDUP_REMOVED lines=13> */
[----:B------:R-:W2:Y:S04]  /*d010*/  LDG.E R0, desc[UR56][R2.64] ;  /* 0x0000003802007981 */ /* 0x000ea8000c1e1900 */
[----:B--2---:R4:W-:Y:S02]  /*d020*/  STL [R1], R0 ;  /* 0x0000000001007387 */ /* 0x0049e40000100800 */
.L_x_2521:
[----:B------:R-:W5:Y:S04]  /*d030*/  LDL R7, [R1+0x4] ;  /* 0x0000040001077983 */ /* 0x000f680000100800 */
[----:B---34-:R-:W5:Y:S04]  /*d040*/  LDL R0, [R1+0x8] ;  /* 0x0000080001007983 */ /* 0x018f680000100800 */
[----:B------:R-:W3:Y:S01]  /*d050*/  LDL R2, [R1+0x14] ;  /* 0x0000140001027983 */ /* 0x000ee20000100800 */
[----:B-----5:R-:W-:Y:S01]  /*d060*/  IMAD R0, R0, 0x8, R7 ;  /* 0x0000000800007824 */ /* 0x020fe200078e0207 */
[----:B---3--:R-:W-:-:S04]  /*d070*/  SHF.L.U32 R2, R2, 0x1f, RZ ;  /* 0x0000001f02027819 */ /* 0x008fc800000006ff */
[----:B------:R-:W3:Y:S02]  /*d080*/  SYNCS.PHASECHK.TRANS64.TRYWAIT P0, [R0+URZ+0x34840], R2 ;  /* 0x03484002000075a7 */ /* 0x000ee4000800017f */
[----:B---3--:R-:W-:Y:S05]  /*d090*/  @!P0 BRA `(.L_x_2522) ;  /* 0x0000004c00608947 */ /* 0x008fea0003800000 */
.L_x_2628:
[----:B------:R-:W4:Y:S02]  /*d0a0*/  S2R R3, SR_TID.X ;  /* 0x0000000000037919 */ /* 0x000f240000002100 */
[----:B----4-:R-:W-:-:S04]  /*d0b0*/  LOP3.LUT R3, R3, 0x7f, RZ, 0xc0, !PT ;  /* 0x0000007f03037812 */ /* 0x010fc800078ec0ff */
[----:B------:R-:W-:-:S13]  /*d0c0*/  ISETP.NE.AND P0, PT, R3, RZ, PT ;  /* 0x000000ff0300720c */ /* 0x000fda0003f05270 */
[----:B------:R-:W-:Y:S05]  /*d0d0*/  @P0 BRA `(.L_x_2523) ;  /* 0x00000000001c0947 */ /* 0x000fea0003800000 */
[----:B------:R-:W4:Y:S01]  /*d0e0*/  S2R R3, SR_TID.X ;  /* 0x0000000000037919 */ /* 0x000f220000002100 */
[----:B---3--:R-:W-:-:S04]  /*d0f0*/  IMAD.MOV.U32 R2, RZ, RZ, 0xc000 ;  /* 0x0000c000ff027424 */ /* 0x008fc800078e00ff */
[----:B------:R3:W-:Y:S01]  /*d100*/  SYNCS.ARRIVE.TRANS64 RZ, [R0+URZ+0x34830], R2 ;  /* 0x0348300200ff79a7 */ /* 0x0007e2000800003f */
[----:B----4-:R-:W-:-:S04]  /*d110*/  LOP3.LUT R3, R3, 0x1f, RZ, 0xc0, !PT ;  /* 0x0000001f03037812 */ /* 0x010fc800078ec0ff */
[----:B------:R-:W-:-:S13]  /*d120*/  ISETP.NE.AND P0, PT, R3, RZ, PT ;  /* 0x000000ff0300720c */ /* 0x000fda0003f05270 */
[----:B---3--:R-:W-:Y:S05]  /*d130*/  @!P0 BRA `(.L_x_2523) ;  /* 0x0000000000048947 */ /* 0x008fea0003800000 */
[----:B------:R-:W-:Y:S01]  /*d140*/  BPT.TRAP 0x1 ;  /* 0x000000040000795c */ /* 0x000fe20000300000 */
.L_x_2523:
[----:B------:R-:W4:Y:S04]  /*d150*/  LDL R6, [R1+0x4] ;  /* 0x0000040001067983 */ /* 0x000f280000100800 */
[----:B--2---:R-:W4:Y:S04]  /*d160*/  LDL R5, [R1+0x8] ;  /* 0x0000080001057983 */ /* 0x004f280000100800 */
[----:B------:R-:W2:Y:S04]  /*d170*/  LDL R4, [R1+0xc] ;  /* 0x00000c0001047983 */ /* 0x000ea80000100800 */
[----:B------:R-:W5:Y:S04]  /*d180*/  LDL R3, [R1+0x18] ;  /* 0x0000180001037983 */ /* 0x000f680000100800 */
[----:B---3--:R-:W3:Y:S01]  /*d190*/  LDL R2, [R1] ;  /* 0x0000000001027983 */ /* 0x008ee20000100800 */
        /* <DEDUP_REMOVED lines=9> */
[----:B----4-:R-:W-:Y:S01]  /*d230*/  IMAD R0, R5, 0xc000, R6 ;  /* 0x0000c00005007824 */ /* 0x010fe200078e0206 */
[----:B--2---:R-:W-:-:S04]  /*d240*/  R2UR UR11, R4 ;  /* 0x00000000040b72ca */ /* 0x004fc800000e0000 */
[----:B------:R-:W-:Y:S02]  /*d250*/  R2UR UR8, R0 ;  /* 0x00000000000872ca */ /* 0x000fe400000e0000 */
[----:B-----5:R-:W-:Y:S02]  /*d260*/  R2UR UR5, R3 ;  /* 0x00000000030572ca */ /* 0x020fe400000e0000 */
[----:B------:R-:W-:Y:S02]  /*d270*/  P2R R0, PR, RZ, 0x1 ;  /* 0x00000001ff007803 */ /* 0x000fe40000000000 */
[----:B---3--:R-:W-:-:S03]  /*d280*/  R2UR UR13, R2 ;  /* 0x00000000020d72ca */ /* 0x008fc600000e0000 */
[----:B------:R4:W-:Y:S04]  /*d290*/  STL [R1+0x20], R0 ;  /* 0x0000200001007387 */ /* 0x0009e80000100800 */
[----:B------:R-:W-:Y:S02]  /*d2a0*/  UIADD3 UR14, UR8, 0x1c400, URZ ;  /* 0x0001c400080e7890 */ /* 0x000fe4000fffe03f */
[----:B------:R-:W-:Y:S02]  /*d2b0*/  ULEA UR11, UR11, UR5, 0x7 ;  /* 0x000000050b0b7291 */ /* 0x000fe4000f8e383f */
[----:B------:R-:W-:Y:S02]  /*d2c0*/  UIADD3.X UR5, URZ, UR39, URZ, UP0, !UPT ;  /* 0x000000273f057290 */ /* 0x000fe400087fe43f */
[----:B------:R-:W-:-:S02]  /*d2d0*/  UIADD3 UR15, UR8, 0x20400, URZ ;  /* 0x00020400080f7890 */ /* 0x000fc4000fffe03f */
        /* <DEDUP_REMOVED lines=10> */
[----:B----4-:R-:W-:Y:S01]  /*d380*/  NOP ;  /* 0x0000000000007918 */ /* 0x010fe20000000000 */
.L_x_2519:
[----:B------:R-:W4:Y:S04]  /*d390*/  LDL R2, [R1+0x4] ;  /* 0x0000040001027983 */ /* 0x000f280000100800 */
[----:B------:R-:W5:Y:S04]  /*d3a0*/  LDL.LU R3, [R1+0x30] ;  /* 0x0000300001037983 */ /* 0x000f680000300800 */
[----:B--2---:R-:W2:Y:S04]  /*d3b0*/  LDL.LU R5, [R1+0x28] ;  /* 0x0000280001057983 */ /* 0x004ea80000300800 */
[----:B---3--:R-:W3:Y:S01]  /*d3c0*/  LDL.LU R4, [R1+0x38] ;  /* 0x0000380001047983 */ /* 0x008ee20000300800 */
[----:B------:R-:W-:Y:S05]  /*d3d0*/  WARPSYNC.ALL ;  /* 0x0000000000007948 */ /* 0x000fea0003800000 */
[----:B------:R-:W-:Y:S01]  /*d3e0*/  ULDC.64 UR4, c[0x0][0x298] ;  /* 0x0000a60000047ab9 */ /* 0x000fe20000000a00 */
[----:B------:R-:W-:Y:S01]  /*d3f0*/  ULDC.64 UR6, c[0x0][0xa00] ;  /* 0x0002800000067ab9 */ /* 0x000fe20000000a00 */
[----:B------:R-:W-:Y:S01]  /*d400*/  BSSY B6, `(.L_x_2524) ;  /* 0x0000024000067945 */ /* 0x000fe20003800000 */
[----:B------:R-:W-:Y:S01]  /*d410*/  BAR.SYNC.DEFER_BLOCKING 0x8, 0x180 ;  /* 0x0206000000007b1d */ /* 0x000fe20000010000 */
[----:B------:R-:W-:-:S04]  /*d420*/  ISETP.NE.U32.AND P0, PT, RZ, UR6, PT ;  /* 0x00000006ff007c0c */ /* 0x000fc8000bf05070 */
[----:B------:R-:W-:Y:S01]  /*d430*/  ISETP.NE.AND.EX P0, PT, RZ, UR7, PT, P0 ;  /* 0x00000007ff007c0c */ /* 0x000fe2000bf05300 */
[----:B----4-:R-:W-:Y:S01]  /*d440*/  VIADD R2, R2, 0x10400 ;  /* 0x0001040002027836 */ /* 0x010fe20000000000 */
[----:B-----5:R-:W-:-:S04]  /*d450*/  SHF.R.S32.HI R0, RZ, 0x1f, R3 ;  /* 0x0000001fff007819 */ /* 0x020fc80000011403 */
[----:B------:R-:W-:Y:S02]  /*d460*/  LOP3.LUT P1, RZ, R2, 0x3ff, RZ, 0xc0, !PT ;  /* 0x000003ff02ff7812 */ /* 0x000fe4000782c0ff */
[----:B--2---:R-:W-:Y:S01]  /*d470*/  SEL R5, R5, RZ, !P0 ;  /* 0x000000ff05057207 */ /* 0x004fe20004000000 */
[----:B------:R-:W-:Y:S01]  /*d480*/  IMAD R0, R0, UR4, RZ ;  /* 0x0000000400007c24 */ /* 0x000fe2000f8e02ff */
[----:B---3--:R-:W-:-:S03]  /*d490*/  SEL R4, R4, RZ, !P0 ;  /* 0x000000ff04047207 */ /* 0x008fc60004000000 */
[C---:B------:R-:W-:Y:S02]  /*d4a0*/  IMAD R0, R3.reuse, UR5, R0 ;  /* 0x0000000503007c24 */ /* 0x040fe4000f8e0200 */
[----:B------:R-:W-:-:S05]  /*d4b0*/  IMAD.WIDE.U32 R2, R3, UR4, RZ ;  /* 0x0000000403027c25 */ /* 0x000fca000f8e00ff */
[----:B------:R2:W-:Y:S04]  /*d4c0*/  STL.64 [R1+0x40], R2 ;  /* 0x0000400201007387 */ /* 0x0005e80000100a00 */
[----:B------:R3:W-:Y:S04]  /*d4d0*/  STL [R1+0x28], R5 ;  /* 0x0000280501007387 */ /* 0x0007e80000100800 */
[----:B------:R3:W-:Y:S01]  /*d4e0*/  STL [R1+0x4c], R4 ;  /* 0x00004c0401007387 */ /* 0x0007e20000100800 */
[----:B--2---:R-:W-:Y:S01]  /*d4f0*/  IMAD.IADD R2, R3, 0x1, R0 ;  /* 0x0000000103027824 */ /* 0x004fe200078e0200 */
[----:B------:R-:W-:-:S05]  /*d500*/  SHF.R.S32.HI R0, RZ, 0x1f, R18 ;  /* 0x0000001fff007819 */ /* 0x000fca0000011412 */
[----:B------:R3:W-:Y:S04]  /*d510*/  STL [R1+0x38], R0 ;  /* 0x0000380001007387 */ /* 0x0007e80000100800 */
[----:B------:R3:W-:Y:S01]  /*d520*/  STL [R1+0x30], R2 ;  /* 0x0000300201007387 */ /* 0x0007e20000100800 */
[----:B------:R-:W-:Y:S05]  /*d530*/  @!P1 BRA `(.L_x_2525) ;  /* 0x0000000000409947 */ /* 0x000fea0003800000 */
[----:B---3--:R-:W-:Y:S01]  /*d540*/  MOV R2, 0x0 ;  /* 0x0000000000027802 */ /* 0x008fe20000000f00 */
[----:B------:R-:W-:Y:S01]  /*d550*/  ULDC.64 UR6, c[0x4][0xb8] ;  /* 0x01002e0000067ab9 */ /* 0x000fe20000000a00 */
[----:B------:R-:W-:Y:S01]  /*d560*/  ULDC.64 UR8, c[0x4][0xc0] ;  /* 0x0100300000087ab9 */ /* 0x000fe20000000a00 */
[----:B------:R-:W-:Y:S01]  /*d570*/  ULDC.64 UR4, c[0x4][0x20] ;  /* 0x0100080000047ab9 */ /* 0x000fe20000000a00 */
[----:B------:R-:W-:Y:S02]  /*d580*/  IMAD.U32 R4, RZ, RZ, UR6 ;  /* 0x00000006ff047e24 */ /* 0x000fe4000f8e00ff */
[----:B------:R-:W2:Y:S01]  /*d590*/  LDC.64 R2, c[0x4][R2] ;  /* 0x0100000002027b82 */ /* 0x000ea20000000a00 */
        /* <DEDUP_REMOVED lines=10> */
.L_x_2525:
[----:B------:R-:W-:Y:S05]  /*d640*/  BSYNC B6 ;  /* 0x0000000000067941 */ /* 0x000fea0003800000 */
.L_x_2524:
[----:B---3--:R-:W2:Y:S01]  /*d650*/  LDL.LU R5, [R1+0x30] ;  /* 0x0000300001057983 */ /* 0x008ea20000300800 */
[----:B------:R-:W-:Y:S01]  /*d660*/  ULDC.64 UR4, c[0x0][0x2d8] ;  /* 0x0000b60000047ab9 */ /* 0x000fe20000000a00 */
[----:B------:R-:W3:Y:S01]  /*d670*/  LDC R7, c[0x0][0x448] ;  /* 0x00011200ff077b82 */ /* 0x000ee20000000800 */
[----:B------:R-:W-:Y:S01]  /*d680*/  ULDC.64 UR6, c[0x0][0x280] ;  /* 0x0000a00000067ab9 */ /* 0x000fe20000000a00 */
[----:B------:R-:W2:Y:S04]  /*d690*/  LDL.LU.64 R2, [R1+0x40] ;  /* 0x0000400001027983 */ /* 0x000ea80000300a00 */
[----:B------:R-:W4:Y:S04]  /*d6a0*/  LDL.LU R0, [R1+0x38] ;  /* 0x0000380001007983 */ /* 0x000f280000300800 */
[----:B------:R-:W4:Y:S04]  /*d6b0*/  LDL.LU R6, [R1+0x4c] ;  /* 0x00004c0001067983 */ /* 0x000f280000300800 */
[----:B------:R-:W4:Y:S01]  /*d6c0*/  LDL.LU R4, [R1+0x28] ;  /* 0x0000280001047983 */ /* 0x000f220000300800 */
[----:B01----:R-:W0:Y:S01]  /*d6d0*/  S2R R9, SR_TID.X ;  /* 0x0000000000097919 */ /* 0x003e220000002100 */
[----:B------:R-:W1:Y:S01]  /*d6e0*/  S2R R8, SR_TID.X ;  /* 0x0000000000087919 */ /* 0x000e620000002100 */
[----:B---3--:R-:W-:Y:S01]  /*d6f0*/  ISETP.NE.AND P0, PT, R7, 0x1, PT ;  /* 0x000000010700780c */ /* 0x008fe20003f05270 */
[----:B0-----:R-:W-:-:S02]  /*d700*/  IMAD.SHL.U32 R9, R9, 0x8, RZ ;  /* 0x0000000809097824 */ /* 0x001fc400078e00ff */
[----:B-1----:R-:W-:-:S03]  /*d710*/  IMAD.SHL.U32 R10, R8, 0x8, RZ ;  /* 0x00000008080a7824 */ /* 0x002fc600078e00ff */
[----:B------:R-:W-:-:S04]  /*d720*/  LOP3.LUT R9, R9, 0x38, RZ, 0xc0, !PT ;  /* 0x0000003809097812 */ /* 0x000fc800078ec0ff */
[C---:B------:R-:W-:Y:S02]  /*d730*/  LOP3.LUT R11, R9.reuse, 0x40, RZ, 0xfc, !PT ;  /* 0x00000040090b7812 */ /* 0x040fe400078efcff */
[----:B------:R-:W-:Y:S02]  /*d740*/  LOP3.LUT R9, R9, 0x80, RZ, 0xfc, !PT ;  /* 0x0000008009097812 */ /* 0x000fe400078efcff */
[----:B------:R-:W-:Y:S01]  /*d750*/  LOP3.LUT R10, R10, 0x38, RZ, 0xc0, !PT ;  /* 0x000000380a0a7812 */ /* 0x000fe200078ec0ff */
[----:B--2---:R-:W-:Y:S02]  /*d760*/  IMAD.MOV.U32 R3, RZ, RZ, R5 ;  /* 0x000000ffff037224 */ /* 0x004fe400078e0005 */
[----:B------:R-:W0:Y:S01]  /*d770*/  S2R R5, SR_TID.X ;  /* 0x0000000000057919 */ /* 0x000e220000002100 */
[----:B----4-:R-:W-:Y:S02]  /*d780*/  IMAD R0, R0, UR4, RZ ;  /* 0x0000000400007c24 */ /* 0x010fe4000f8e02ff */
[----:B------:R-:W-:-:S04]  /*d790*/  IMAD.WIDE.U32 R2, R18, UR4, R2 ;  /* 0x0000000412027c25 */ /* 0x000fc8000f8e0002 */
[----:B------:R-:W-:Y:S01]  /*d7a0*/  IMAD R0, R18, UR5, R0 ;  /* 0x0000000512007c24 */ /* 0x000fe2000f8e0200 */
[----:B------:R-:W-:-:S03]  /*d7b0*/  ULDC.64 UR4, c[0x0][0x2e0] ;  /* 0x0000b80000047ab9 */ /* 0x000fc60000000a00 */
[----:B------:R-:W-:Y:S02]  /*d7c0*/  IMAD.IADD R3, R3, 0x1, R0 ;  /* 0x0000000103037824 */ /* 0x000fe400078e0200 */
[----:B------:R-:W-:Y:S02]  /*d7d0*/  IMAD R0, R6, UR4, RZ ;  /* 0x0000000406007c24 */ /* 0x000fe4000f8e02ff */
[C---:B------:R-:W-:Y:S01]  /*d7e0*/  IMAD.WIDE.U32 R2, R4.reuse, UR4, R2 ;  /* 0x0000000404027c25 */ /* 0x040fe2000f8e0002 */
[----:B------:R-:W1:Y:S03]  /*d7f0*/  @P0 LDC R6, c[0x0][0x450] ;  /* 0x00011400ff060b82 */ /* 0x000e660000000800 */
[----:B------:R-:W-:Y:S01]  /*d800*/  IMAD R0, R4, UR5, R0 ;  /* 0x0000000504007c24 */ /* 0x000fe2000f8e0200 */
[----:B------:R-:W-:Y:S01]  /*d810*/  ULDC.64 UR4, c[0x0][0x2d0] ;  /* 0x0000b40000047ab9 */ /* 0x000fe20000000a00 */
[----:B------:R-:W2:Y:S02]  /*d820*/  S2R R4, SR_TID.X ;  /* 0x0000000000047919 */ /* 0x000ea40000002100 */
[----:B------:R-:W-:Y:S01]  /*d830*/  IMAD.IADD R3, R3, 0x1, R0 ;  /* 0x0000000103037824 */ /* 0x000fe200078e0200 */
[----:B0-----:R-:W-:-:S04]  /*d840*/  LOP3.LUT R5, R5, 0x7f, RZ, 0xc0, !PT ;  /* 0x0000007f05057812 */ /* 0x001fc800078ec0ff */
[----:B------:R-:W-:Y:S01]  /*d850*/  SHF.R.U32.HI R5, RZ, 0x3, R5 ;  /* 0x00000003ff057819 */ /* 0x000fe20000011605 */
[----:B--2---:R-:W-:-:S05]  /*d860*/  IMAD.SHL.U32 R4, R4, 0x10, RZ ;  /* 0x0000001004047824 */ /* 0x004fca00078e00ff */
[----:B------:R-:W-:Y:S02]  /*d870*/  LOP3.LUT R4, R5, 0x70, R4, 0xf8, !PT ;  /* 0x0000007005047812 */ /* 0x000fe400078ef804 */
[----:B------:R-:W0:Y:S03]  /*d880*/  @P0 LDC R5, c[0x0][0x44c] ;  /* 0x00011300ff050b82 */ /* 0x000e260000000800 */
[----:B------:R-:W-:-:S04]  /*d890*/  IMAD R0, R17, 0x80, R4 ;  /* 0x0000008011007824 */ /* 0x000fc800078e0204 */
        /* <DEDUP_REMOVED lines=11> */
[----:B------:R-:W-:-:S05]  /*d950*/  SHF.R.S32.HI R4, RZ, 0x1f, R0 ;  /* 0x0000001fff047819 */ /* 0x000fca0000011400 */
[----:B------:R-:W-:Y:S02]  /*d960*/  IMAD R6, R4, UR4, RZ ;  /* 0x0000000404067c24 */ /* 0x000fe4000f8e02ff */
[C---:B------:R-:W-:Y:S01]  /*d970*/  IMAD.WIDE.U32 R4, R0.reuse, UR4, R2 ;  /* 0x0000000400047c25 */ /* 0x040fe2000f8e0002 */
[----:B------:R-:W-:Y:S02]  /*d980*/  ULDC UR4, c[0x0][0x2b8] ;  /* 0x0000ae0000047ab9 */ /* 0x000fe40000000800 */
[----:B------:R-:W-:Y:S01]  /*d990*/  ISETP.GE.AND P0, PT, R9, UR4, PT ;  /* 0x0000000409007c0c */ /* 0x000fe2000bf06270 */
[----:B------:R-:W-:Y:S01]  /*d9a0*/  IMAD R0, R0, UR5, R6 ;  /* 0x0000000500007c24 */ /* 0x000fe2000f8e0206 */
[----:B------:R0:W5:Y:S01]  /*d9b0*/  LDL R9, [R1+0x24] ;  /* 0x0000240001097983 */ /* 0x0001620000100800 */
[----:B------:R-:W-:Y:S02]  /*d9c0*/  LEA R3, P3, R4, UR6, 0x1 ;  /* 0x0000000604037c11 */ /* 0x000fe4000f8608ff */
[----:B------:R-:W-:Y:S01]  /*d9d0*/  IMAD.IADD R0, R5, 0x1, R0 ;  /* 0x0000000105007824 */ /* 0x000fe200078e0200 */
[----:B------:R-:W-:-:S02]  /*d9e0*/  ISETP.GE.AND P2, PT, R10, UR4, PT ;  /* 0x000000040a007c0c */ /* 0x000fc4000bf46270 */
[----:B------:R-:W-:Y:S01]  /*d9f0*/  ISETP.GE.AND P1, PT, R11, UR4, PT ;  /* 0x000000040b007c0c */ /* 0x000fe2000bf26270 */
[----:B------:R-:W-:Y:S01]  /*da00*/  UMOV UR4, 0xffffffff ;  /* 0xffffffff00047882 */ /* 0x000fe20000000000 */
[----:B------:R-:W-:Y:S02]  /*da10*/  LEA.HI.X R0, R4, UR7, R0, 0x1, P3 ;  /* 0x0000000704007c11 */ /* 0x000fe400098f0c00 */
[----:B0-----:R-:W-:Y:S09]  /*da20*/  BRA.DIV UR4, `(.L_x_2526) ;  /* 0x0000004604107947 */ /* 0x001ff2000b800000 */
[----:B------:R-:W0:Y:S02]  /*da30*/  S2R R4, SR_TID.X ;  /* 0x0000000000047919 */ /* 0x000e240000002100 */
[----:B0-----:R-:W-:-:S04]  /*da40*/  LOP3.LUT R4, R4, 0x7f, RZ, 0xc0, !PT ;  /* 0x0000007f04047812 */ /* 0x001fc800078ec0ff */
[----:B------:R-:W-:Y:S02]  /*da50*/  SHF.R.U32.HI R5, RZ, 0x3, R4 ;  /* 0x00000003ff057819 */ /* 0x000fe40000011604 */
[----:B------:R-:W2:Y:S03]  /*da60*/  LDL.LU R4, [R1+0x34] ;  /* 0x0000340001047983 */ /* 0x000ea60000300800 */
[----:B------:R-:W-:Y:S01]  /*da70*/  IMAD R17, R17, 0x80, R5 ;  /* 0x0000008011117824 */ /* 0x000fe200078e0205 */
[----:B------:R-:W-:Y:S04]  /*da80*/  SHFL.IDX PT, R6, R3, 0x1, 0x181f ;  /* 0x00381f0003067f89 */ /* 0x000fe800000e0000 */
[----:B------:R-:W0:Y:S04]  /*da90*/  SHFL.IDX PT, R5, R3, RZ, 0x181f ;  /* 0x00181fff03057589 */ /* 0x000e2800000e0000 */
[----:B------:R-:W-:Y:S01]  /*daa0*/  SHFL.IDX PT, R8, R0, 0x1, 0x181f ;  /* 0x00381f0000087f89 */ /* 0x000fe200000e0000 */
[----:B--2---:R-:W-:-:S02]  /*dab0*/  IMAD R2, R4, R7, RZ ;  /* 0x0000000704027224 */ /* 0x004fc400078e02ff */
[----:B------:R-:W-:-:S03]  /*dac0*/  VIADD R4, R17, 0x10 ;  /* 0x0000001011047836 */ /* 0x000fc60000000000 */
[-C--:B------:R-:W-:Y:S02]  /*dad0*/  ISETP.GE.AND P4, PT, R17, R2.reuse, PT ;  /* 0x000000021100720c */ /* 0x080fe40003f86270 */
[----:B------:R-:W-:Y:S02]  /*dae0*/  ISETP.GE.AND P3, PT, R4, R2, PT ;  /* 0x000000020400720c */ /* 0x000fe40003f66270 */
[----:B------:R-:W1:Y:S09]  /*daf0*/  SHFL.IDX PT, R4, R0, RZ, 0x181f ;  /* 0x00181fff00047589 */ /* 0x000e7200000e0000 */
[----:B0-----:R-:W-:-:S05]  /*db00*/  @!P4 LEA R5, P5, R10, R5, 0x1 ;  /* 0x000000050a05c211 */ /* 0x001fca00078a08ff */
[----:B-1----:R-:W-:Y:S01]  /*db10*/  @!P4 IMAD.X R4, RZ, RZ, R4, P5 ;  /* 0x000000ffff04c224 */ /* 0x002fe200028e0604 */
[----:B------:R-:W-:-:S04]  /*db20*/  @!P3 LEA R7, P5, R10, R6, 0x1 ;  /* 0x000000060a07b211 */ /* 0x000fc800078a08ff */
        /* <DEDUP_REMOVED lines=9> */
[----:B------:R-:W0:Y:S04]  /*dbc0*/  SHFL.IDX PT, R7, R3, 0x2, 0x181f ;  /* 0x00581f0003077f89 */ /* 0x000e2800000e0000 */
[----:B------:R-:W-:Y:S04]  /*dbd0*/  @!P3 LDGSTS.E.BYPASS.LTC128B.128 [R9+0x10c00], desc[UR56][R4.64], !P2 ;  /* 0x10c000000409bfae */ /* 0x000fe8000d101d78 */
[----:B------:R-:W-:Y:S04]  /*dbe0*/  @!P3 LDGSTS.E.BYPASS.LTC128B.128 [R9+0x14c00], desc[UR56][R4.64+0x80], !P1 ;  /* 0x14c000800409bfae */ /* 0x000fe8000c901d78 */
[----:B------:R1:W-:Y:S04]  /*dbf0*/  @!P3 LDGSTS.E.BYPASS.LTC128B.128 [R9+0x18c00], desc[UR56][R4.64+0x100], !P0 ;  /* 0x18c001000409bfae */ /* 0x0003e8000c101d78 */
[----:B------:R-:W2:Y:S01]  /*dc00*/  SHFL.IDX PT, R6, R0, 0x2, 0x181f ;  /* 0x00581f0000067f89 */ /* 0x000ea200000e0000 */
[----:B-1----:R-:W-:-:S05]  /*dc10*/  VIADD R4, R17, 0x20 ;  /* 0x0000002011047836 */ /* 0x002fca0000000000 */
[----:B------:R-:W-:-:S13]  /*dc20*/  ISETP.GE.AND P3, PT, R4, R2, PT ;  /* 0x000000020400720c */ /* 0x000fda0003f66270 */
[----:B0-----:R-:W-:-:S05]  /*dc30*/  @!P3 LEA R7, P4, R10, R7, 0x1 ;  /* 0x000000070a07b211 */ /* 0x001fca00078808ff */
[----:B--2---:R-:W-:-:S04]  /*dc40*/  @!P3 IMAD.X R4, RZ, RZ, R6, P4 ;  /* 0x000000ffff04b224 */ /* 0x004fc800020e0606 */
[----:B------:R-:W-:Y:S02]  /*dc50*/  @!P3 IMAD.MOV.U32 R5, RZ, RZ, R4 ;  /* 0x000000ffff05b224 */ /* 0x000fe400078e0004 */
[----:B------:R-:W-:-:S05]  /*dc60*/  @!P3 IMAD.MOV.U32 R4, RZ, RZ, R7 ;  /* 0x000000ffff04b224 */ /* 0x000fca00078e0007 */
        /* <DEDUP_REMOVED lines=53> */
.L_x_2645:
        /* <DEDUP_REMOVED lines=12> */
.L_x_2528:
[----:B------:R-:W-:Y:S05]  /*e080*/  BSYNC B0 ;  /* 0x0000000000007941 */ /* 0x000fea0003800000 */
.L_x_2527:
[----:B012---:R-:W2:Y:S01]  /*e090*/  LDL R9, [R1+0x4] ;  /* 0x0000040001097983 */ /* 0x007ea20000100800 */
[----:B------:R-:W-:Y:S01]  /*e0a0*/  PLOP3.LUT P0, PT, PT, PT, PT, 0x80, 0x0 ;  /* 0x000000000000781c */ /* 0x000fe20003f0f070 */
[----:B------:R-:W-:Y:S01]  /*e0b0*/  NOP ;  /* 0x0000000000007918 */ /* 0x000fe20000000000 */
[----:B--2---:R-:W-:-:S11]  /*e0c0*/  VIADD R6, R9, 0x34800 ;  /* 0x0003480009067836 */ /* 0x004fd60000000000 */
.L_x_2529:
        /* <DEDUP_REMOVED lines=19> */
.L_x_2646:
[----:B------:R-:W-:Y:S05]  /*e200*/  BSYNC B0 ;  /* 0x0000000000007941 */ /* 0x000fea0003800000 */
.L_x_2530:
[----:B0-----:R-:W2:Y:S01]  /*e210*/  LDL R2, [R1+0x2c] ;  /* 0x00002c0001027983 */ /* 0x001ea20000100800 */
[----:B------:R-:W-:Y:S01]  /*e220*/  BSSY B0, `(.L_x_2532) ;  /* 0x000021f000007945 */ /* 0x000fe20003800000 */
[----:B--2---:R-:W-:-:S13]  /*e230*/  ISETP.GE.AND P0, PT, R2, 0x2, PT ;  /* 0x000000020200780c */ /* 0x004fda0003f06270 */
[----:B------:R-:W-:Y:S05]  /*e240*/  @!P0 BRA `(.L_x_2533) ;  /* 0x0000002000708947 */ /* 0x000fea0003800000 */
[C---:B------:R-:W-:Y:S01]  /*e250*/  LOP3.LUT R0, R2.reuse, 0x1, RZ, 0xc0, !PT ;  /* 0x0000000102007812 */ /* 0x040fe200078ec0ff */
[----:B------:R-:W-:Y:S01]  /*e260*/  VIADD R4, R2, 0xfffffffe ;  /* 0xfffffffe02047836 */ /* 0x000fe20000000000 */
[----:B------:R-:W-:Y:S02]  /*e270*/  BSSY B2, `(.L_x_2534) ;  /* 0x00000b9000027945 */ /* 0x000fe40003800000 */
[----:B------:R-:W-:Y:S01]  /*e280*/  ISETP.NE.U32.AND P0, PT, R0, 0x1, PT ;  /* 0x000000010000780c */ /* 0x000fe20003f05070 */
[----:B------:R-:W-:-:S12]  /*e290*/  IMAD.MOV.U32 R0, RZ, RZ, R4 ;  /* 0x000000ffff007224 */ /* 0x000fd800078e0004 */
[----:B------:R-:W-:Y:S05]  /*e2a0*/  @!P0 BRA `(.L_x_2535) ;  /* 0x0000000800d48947 */ /* 0x000fea0003800000 */
[----:B------:R-:W2:Y:S04]  /*e2b0*/  LDL R5, [R1+0x20] ;  /* 0x0000200001057983 */ /* 0x000ea80000100800 */
[----:B------:R-:W3:Y:S04]  /*e2c0*/  LDL R3, [R1+0x8] ;  /* 0x0000080001037983 */ /* 0x000ee80000100800 */
[----:B------:R-:W4:Y:S01]  /*e2d0*/  LDL R2, [R1+0x14] ;  /* 0x0000140001027983 */ /* 0x000f220000100800 */
[----:B------:R-:W-:Y:S01]  /*e2e0*/  BSSY B1, `(.L_x_2536) ;  /* 0x00000ad000017945 */ /* 0x000fe20003800000 */
[----:B--2---:R-:W-:Y:S01]  /*e2f0*/  ISETP.NE.AND P1, PT, R5, RZ, PT ;  /* 0x000000ff0500720c */ /* 0x004fe20003f25270 */
        /* <DEDUP_REMOVED lines=9> */
[----:B------:R-:W-:Y:S01]  /*e390*/  ISETP.NE.AND.EX P0, PT, RZ, UR5, PT, P0 ;  /* 0x00000005ff007c0c */ /* 0x000fe2000bf05300 */
[----:B------:R-:W-:-:S12]  /*e3a0*/  IMAD.MOV.U32 R8, RZ, RZ, R4 ;  /* 0x000000ffff087224 */ /* 0x000fd800078e0004 */
[----:B0-----:R-:W-:Y:S05]  /*e3b0*/  @!P0 BRA `(.L_x_2538) ;  /* 0x0000000000508947 */ /* 0x001fea0003800000 */
[----:B------:R-:W2:Y:S01]  /*e3c0*/  LDL R10, [R1+0x1c] ;  /* 0x00001c00010a7983 */ /* 0x000ea20000100800 */
[----:B------:R-:W0:Y:S03]  /*e3d0*/  LDC R5, c[0x0][0x43c] ;  /* 0x00010f00ff057b82 */ /* 0x000e260000000800 */
[----:B------:R-:W3:Y:S01]  /*e3e0*/  LDL R7, [R1+0x10] ;  /* 0x0000100001077983 */ /* 0x000ee20000100800 */
[----:B------:R-:W-:Y:S01]  /*e3f0*/  IMAD.MOV.U32 R0, RZ, RZ, R4 ;  /* 0x000000ffff007224 */ /* 0x000fe200078e0004 */
[----:B------:R-:W-:Y:S01]  /*e400*/  ULDC.64 UR6, c[0x0][0x428] ;  /* 0x00010a0000067ab9 */ /* 0x000fe20000000a00 */
[----:B0-----:R-:W-:-:S13]  /*e410*/  ISETP.NE.AND P0, PT, R5, 0x1, PT ;  /* 0x000000010500780c */ /* 0x001fda0003f05270 */
[----:B-----5:R-:W0:Y:S02]  /*e420*/  @P0 LDC.64 R2, c[0x0][0x440] ;  /* 0x00011000ff020b82 */ /* 0x020e240000000a00 */
[----:B0-----:R-:W-:-:S05]  /*e430*/  @P0 IMAD.HI.U32 R2, R4, R2, RZ ;  /* 0x0000000204020227 */ /* 0x001fca00078e00ff */
[----:B------:R-:W-:-:S04]  /*e440*/  @P0 SHF.R.U32.HI R0, RZ, R3, R2 ;  /* 0x00000003ff000219 */ /* 0x000fc80000011602 */
[--C-:B------:R-:W-:Y:S01]  /*e450*/  SHF.R.S32.HI R3, RZ, 0x1f, R0.reuse ;  /* 0x0000001fff037819 */ /* 0x100fe20000011400 */
[----:B------:R-:W-:-:S04]  /*e460*/  IMAD.MOV R8, RZ, RZ, -R0 ;  /* 0x000000ffff087224 */ /* 0x000fc800078e0a00 */
[----:B------:R-:W-:Y:S02]  /*e470*/  IMAD R8, R5, R8, R4 ;  /* 0x0000000805087224 */ /* 0x000fe400078e0204 */
[----:B--2---:R-:W-:-:S04]  /*e480*/  IMAD R2, R10, UR6, RZ ;  /* 0x000000060a027c24 */ /* 0x004fc8000f8e02ff */
[----:B---3--:R-:W-:Y:S02]  /*e490*/  IMAD R5, R7, UR7, R2 ;  /* 0x0000000707057c24 */ /* 0x008fe4000f8e0202 */
[----:B------:R-:W-:-:S04]  /*e4a0*/  IMAD.MOV.U32 R2, RZ, RZ, R0 ;  /* 0x000000ffff027224 */ /* 0x000fc800078e0000 */
[----:B------:R-:W-:-:S04]  /*e4b0*/  IMAD.WIDE.U32 R2, R7, UR6, R2 ;  /* 0x0000000607027c25 */ /* 0x000fc8000f8e0002 */
[----:B------:R-:W-:Y:S01]  /*e4c0*/  IMAD.IADD R0, R5, 0x1, R3 ;  /* 0x0000000105007824 */ /* 0x000fe200078e0203 */
[----:B------:R-:W-:-:S04]  /*e4d0*/  LEA R10, P0, R2, UR4, 0x2 ;  /* 0x00000004020a7c11 */ /* 0x000fc8000f8010ff */
[----:B------:R-:W-:-:S05]  /*e4e0*/  LEA.HI.X R11, R2, UR5, R0, 0x2, P0 ;  /* 0x00000005020b7c11 */ /* 0x000fca00080f1400 */
[----:B------:R0:W5:Y:S04]  /*e4f0*/  LDG.E R3, desc[UR56][R10.64] ;  /* 0x000000380a037981 */ /* 0x000168000c1e1900 */
.L_x_2538:
[----:B------:R-:W2:Y:S01]  /*e500*/  LDL R0, [R1+0x4] ;  /* 0x0000040001007983 */ /* 0x000ea20000100800 */
[----:B------:R-:W-:Y:S01]  /*e510*/  BSSY B3, `(.L_x_2539) ;  /* 0x0000005000037945 */ /* 0x000fe20003800000 */
[----:B--2---:R-:W-:Y:S01]  /*e520*/  IMAD R2, R9, 0x8, R0 ;  /* 0x0000000809027824 */ /* 0x004fe200078e0200 */
[----:B------:R-:W-:-:S04]  /*e530*/  SHF.L.U32 R0, R12, 0x1f, RZ ;  /* 0x0000001f0c007819 */ /* 0x000fc800000006ff */
[----:B------:R-:W1:Y:S02]  /*e540*/  SYNCS.PHASECHK.TRANS64.TRYWAIT P0, [R2+URZ+0x34840], R0 ;  /* 0x03484000020075a7 */ /* 0x000e64000800017f */
[----:B-1----:R-:W-:Y:S05]  /*e550*/  @!P0 BRA `(.L_x_2540) ;  /* 0x00000044003c8947 */ /* 0x002fea0003800000 */
.L_x_2647:
[----:B------:R-:W-:Y:S05]  /*e560*/  BSYNC B3 ;  /* 0x0000000000037941 */ /* 0x000fea0003800000 */
.L_x_2539:
        /* <DEDUP_REMOVED lines=12> */
.L_x_2542:
[----:B------:R-:W-:Y:S05]  /*e630*/  BSYNC B3 ;  /* 0x0000000000037941 */ /* 0x000fea0003800000 */
.L_x_2541:
        /* <DEDUP_REMOVED lines=13> */
.L_x_2543:
        /* <DEDUP_REMOVED lines=10> */
[----:B------:R-:W-:Y:S01]  /*e7b0*/  IMAD.MOV.U32 R14, RZ, RZ, 0x40 ;  /* 0x00000040ff0e7424 */ /* 0x000fe200078e00ff */
[----:B------:R-:W-:Y:S01]  /*e7c0*/  PLOP3.LUT P0, PT, PT, PT, PT, 0x80, 0x0 ;  /* 0x000000000000781c */ /* 0x000fe20003f0f070 */
[----:B------:R-:W-:Y:S01]  /*e7d0*/  VIADD R5, R7, 0x20400 ;  /* 0x0002040007057836 */ /* 0x000fe20000000000 */
[----:B------:R-:W-:Y:S01]  /*e7e0*/  UMOV UR6, 0x0 ;  /* 0x0000000000067882 */ /* 0x000fe20000000000 */
[----:B------:R-:W-:Y:S01]  /*e7f0*/  UMOV UR7, 0x14f00000 ;  /* 0x14f0000000077882 */ /* 0x000fe20000000000 */
[----:B------:R-:W-:-:S15]  /*e800*/  R2UR UR10, R14 ;  /* 0x000000000e0a72ca */ /* 0x000fde00000e0000 */
.L_x_2544:
        /* <DEDUP_REMOVED lines=15> */
.L_x_2545:
        /* <DEDUP_REMOVED lines=10> */
[----:B0-----:R-:W2:Y:S04]  /*e9a0*/  LDL.LU R10, [R1+0x14] ;  /* 0x00001400010a7983 */ /* 0x001ea80000300800 */
[----:B------:R-:W3:Y:S01]  /*e9b0*/  LDL R5, [R1+0x8] ;  /* 0x0000080001057983 */ /* 0x000ee20000100800 */
[----:B------:R-:W-:Y:S01]  /*e9c0*/  BSSY B3, `(.L_x_2546) ;  /* 0x0000005000037945 */ /* 0x000fe20003800000 */
[----:B--2---:R-:W-:Y:S01]  /*e9d0*/  SHF.L.U32 R0, R10, 0x1f, RZ ;  /* 0x0000001f0a007819 */ /* 0x004fe200000006ff */
[----:B---3--:R-:W-:-:S04]  /*e9e0*/  IMAD R2, R5, 0x8, R6 ;  /* 0x0000000805027824 */ /* 0x008fc800078e0206 */
[----:B------:R-:W0:Y:S02]  /*e9f0*/  SYNCS.PHASECHK.TRANS64.TRYWAIT P0, [R2+URZ+0x60], R0 ;  /* 0x00006000020075a7 */ /* 0x000e24000800017f */
[----:B0-----:R-:W-:Y:S05]  /*ea00*/  @!P0 BRA `(.L_x_2547) ;  /* 0x0000004000248947 */ /* 0x001fea0003800000 */
.L_x_2648:
[----:B------:R-:W-:Y:S05]  /*ea10*/  BSYNC B3 ;  /* 0x0000000000037941 */ /* 0x000fea0003800000 */
.L_x_2546:
        /* <DEDUP_REMOVED lines=14> */
.L_x_2549:
[----:B------:R-:W-:Y:S05]  /*eb00*/  BSYNC B3 ;  /* 0x0000000000037941 */ /* 0x000fea0003800000 */
.L_x_2548:
        /* <DEDUP_REMOVED lines=13> */
.L_x_2550:
        /* <DEDUP_REMOVED lines=16> */
.L_x_2551:
        /* <DEDUP_REMOVED lines=13> */
.L_x_2537:
[----:B------:R-:W-:Y:S05]  /*edb0*/  BSYNC B1 ;  /* 0x0000000000017941 */ /* 0x000fea0003800000 */
.L_x_2536:
[----:B------:R-:W2:Y:S04]  /*edc0*/  LDL.LU R0, [R1+0x2c] ;  /* 0x00002c0001007983 */ /* 0x000ea80000300800 */
[----:B------:R3:W-:Y:S04]  /*edd0*/  STL [R1+0x8], R9 ;  /* 0x0000080901007387 */ /* 0x0007e80000100800 */
[----:B------:R3:W-:Y:S02]  /*ede0*/  STL [R1+0x14], R12 ;  /* 0x0000140c01007387 */ /* 0x0007e40000100800 */
[----:B--23--:R-:W-:-:S07]  /*edf0*/  VIADD R0, R0, 0xfffffffd ;  /* 0xfffffffd00007836 */ /* 0x00cfce0000000000 */
.L_x_2535:
[----:B------:R-:W-:Y:S05]  /*ee00*/  BSYNC B2 ;  /* 0x0000000000027941 */ /* 0x000fea0003800000 */
.L_x_2534:
[----:B------:R-:W-:-:S13]  /*ee10*/  ISETP.NE.AND P0, PT, R4, RZ, PT ;  /* 0x000000ff0400720c */ /* 0x000fda0003f05270 */
[----:B------:R-:W-:Y:S05]  /*ee20*/  @!P0 BRA `(.L_x_2533) ;  /* 0x0000001400788947 */ /* 0x000fea0003800000 */
[----:B0-----:R0:W5:Y:S02]  /*ee30*/  LDL R8, [R1] ;  /* 0x0000000001087983 */ /* 0x0011640000100800 */
.L_x_2584:
[----:B--2---:R-:W2:Y:S04]  /*ee40*/  LDL R4, [R1+0x20] ;  /* 0x0000200001047983 */ /* 0x004ea80000100800 */
[----:B---3--:R-:W3:Y:S04]  /*ee50*/  LDL R3, [R1+0x8] ;  /* 0x0000080001037983 */ /* 0x008ee80000100800 */
[----:B----4-:R-:W4:Y:S01]  /*ee60*/  LDL R2, [R1+0x14] ;  /* 0x0000140001027983 */ /* 0x010f220000100800 */
[----:B------:R-:W-:Y:S05]  /*ee70*/  YIELD ;  /* 0x0000000000007946 */ /* 0x000fea0003800000 */
        /* <DEDUP_REMOVED lines=32> */
.L_x_2554:
[----:B------:R-:W3:Y:S01]  /*f080*/  LDL R2, [R1+0x4] ;  /* 0x0000040001027983 */ /* 0x000ee20000100800 */
[----:B------:R-:W-:Y:S01]  /*f090*/  BSSY B2, `(.L_x_2555) ;  /* 0x0000005000027945 */ /* 0x000fe20003800000 */
[----:B---3--:R-:W-:Y:S01]  /*f0a0*/  IMAD R3, R4, 0x8, R2 ;  /* 0x0000000804037824 */ /* 0x008fe200078e0202 */
[----:B------:R-:W-:-:S04]  /*f0b0*/  SHF.L.U32 R2, R5, 0x1f, RZ ;  /* 0x0000001f05027819 */ /* 0x000fc800000006ff */
[----:B------:R-:W3:Y:S02]  /*f0c0*/  SYNCS.PHASECHK.TRANS64.TRYWAIT P0, [R3+URZ+0x34840], R2 ;  /* 0x03484002030075a7 */ /* 0x000ee4000800017f */
[----:B---3--:R-:W-:Y:S05]  /*f0d0*/  @!P0 BRA `(.L_x_2556) ;  /* 0x0000003800848947 */ /* 0x008fea0003800000 */
.L_x_2649:
[----:B------:R-:W-:Y:S05]  /*f0e0*/  BSYNC B2 ;  /* 0x0000000000027941 */ /* 0x000fea0003800000 */
.L_x_2555:
        /* <DEDUP_REMOVED lines=12> */
.L_x_2558:
[----:B------:R-:W-:Y:S05]  /*f1b0*/  BSYNC B2 ;  /* 0x0000000000027941 */ /* 0x000fea0003800000 */
.L_x_2557:
        /* <DEDUP_REMOVED lines=13> */
.L_x_2559:
        /* <DEDUP_REMOVED lines=16> */
.L_x_2560:
        /* <DEDUP_REMOVED lines=15> */
.L_x_2561:
        /* <DEDUP_REMOVED lines=17> */
.L_x_2650:
[----:B------:R-:W-:Y:S05]  /*f590*/  BSYNC B2 ;  /* 0x0000000000027941 */ /* 0x000fea0003800000 */
.L_x_2562:
        /* <DEDUP_REMOVED lines=11> */
.L_x_2565:
[----:B------:R-:W-:Y:S05]  /*f650*/  BSYNC B2 ;  /* 0x0000000000027941 */ /* 0x000fea0003800000 */
.L_x_2564:
        /* <DEDUP_REMOVED lines=14> */
.L_x_2566:
        /* <DEDUP_REMOVED lines=16> */
.L_x_2567:
        /* <DEDUP_REMOVED lines=13> */
.L_x_2553:
[----:B------:R-:W-:Y:S05]  /*f910*/  BSYNC B1 ;  /* 0x0000000000017941 */ /* 0x000fea0003800000 */
.L_x_2552:
[----:B------:R-:W3:Y:S01]  /*f920*/  LDL R2, [R1+0x20] ;  /* 0x0000200001027983 */ /* 0x000ee20000100800 */
[----:B------:R-:W-:Y:S01]  /*f930*/  VIADD R3, R4, 0x1 ;  /* 0x0000000104037836 */ /* 0x000fe20000000000 */
[----:B------:R-:W-:Y:S04]  /*f940*/  BSSY B1, `(.L_x_2568) ;  /* 0x00000a9000017945 */ /* 0x000fe80003800000 */
[----:B------:R-:W-:-:S04]  /*f950*/  ISETP.NE.AND P0, PT, R3, 0x2, PT ;  /* 0x000000020300780c */ /* 0x000fc80003f05270 */
[----:B------:R-:W-:Y:S02]  /*f960*/  SEL R11, R3, RZ, P0 ;  /* 0x000000ff030b7207 */ /* 0x000fe40000000000 */
[----:B---3--:R-:W-:Y:S02]  /*f970*/  ISETP.NE.AND P1, PT, R2, RZ, PT ;  /* 0x000000ff0200720c */ /* 0x008fe40003f25270 */
        /* <DEDUP_REMOVED lines=29> */
.L_x_2570:
[----:B------:R-:W4:Y:S01]  /*fb50*/  LDL R2, [R1+0x4] ;  /* 0x0000040001027983 */ /* 0x000f220000100800 */
[----:B------:R-:W-:Y:S01]  /*fb60*/  SHF.L.U32 R3, R10, 0x1f, RZ ;  /* 0x0000001f0a037819 */ /* 0x000fe200000006ff */
[----:B------:R-:W-:Y:S01]  /*fb70*/  BSSY B2, `(.L_x_2571) ;  /* 0x0000004000027945 */ /* 0x000fe20003800000 */
[----:B----4-:R-:W-:-:S04]  /*fb80*/  IMAD R2, R11, 0x8, R2 ;  /* 0x000000080b027824 */ /* 0x010fc800078e0202 */
[----:B------:R-:W4:Y:S02]  /*fb90*/  SYNCS.PHASECHK.TRANS64.TRYWAIT P0, [R2+URZ+0x34840], R3 ;  /* 0x03484003020075a7 */ /* 0x000f24000800017f */
[----:B----4-:R-:W-:Y:S05]  /*fba0*/  @!P0 BRA `(.L_x_2572) ;  /* 0x0000002c00f88947 */ /* 0x010fea0003800000 */
.L_x_2651:
[----:B------:R-:W-:Y:S05]  /*fbb0*/  BSYNC B2 ;  /* 0x0000000000027941 */ /* 0x000fea0003800000 */
.L_x_2571:
        /* <DEDUP_REMOVED lines=12> */
.L_x_2574:
[----:B------:R-:W-:Y:S05]  /*fc80*/  BSYNC B2 ;  /* 0x0000000000027941 */ /* 0x000fea0003800000 */
.L_x_2573:
        /* <DEDUP_REMOVED lines=15> */
.L_x_2575:
        /* <DEDUP_REMOVED lines=16> */
.L_x_2576:
        /* <DEDUP_REMOVED lines=15> */
.L_x_2577:
        /* <DEDUP_REMOVED lines=15> */
.L_x_2652:
[----:B------:R-:W-:Y:S05]  /*10060*/  BSYNC B2 ;  /* 0x0000000000027941 */ /* 0x000fea0003800000 */
.L_x_2578:
        /* <DEDUP_REMOVED lines=11> */
.L_x_2581:
[----:B------:R-:W-:Y:S05]  /*10120*/  BSYNC B2 ;  /* 0x0000000000027941 */ /* 0x000fea0003800000 */
.L_x_2580:
        /* <DEDUP_REMOVED lines=13> */
.L_x_2582:
        /* <DEDUP_REMOVED lines=16> */
.L_x_2583:
        /* <DEDUP_REMOVED lines=13> */
.L_x_2569:
[----:B------:R-:W-:Y:S05]  /*103d0*/  BSYNC B1 ;  /* 0x0000000000017941 */ /* 0x000fea0003800000 */
.L_x_2568:
[C---:B------:R-:W-:Y:S01]  /*103e0*/  ISETP.GT.AND P0, PT, R0.reuse, 0x1, PT ;  /* 0x000000010000780c */ /* 0x040fe20003f04270 */
[----:B------:R-:W-:-:S12]  /*103f0*/  VIADD R0, R0, 0xfffffffe ;  /* 0xfffffffe00007836 */ /* 0x000fd80000000000 */
[----:B------:R-:W-:Y:S05]  /*10400*/  @P0 BRA `(.L_x_2584) ;  /* 0xffffffe8008c0947 */ /* 0x000fea000383ffff */
.L_x_2533:
[----:B------:R-:W-:Y:S05]  /*10410*/  BSYNC B0 ;  /* 0x0000000000007941 */ /* 0x000fea0003800000 */
.L_x_2532:
        /* <DEDUP_REMOVED lines=8> */
[----:B------:R-:W0:Y:S02]  /*104a0*/  FLO.U32 R0, UR4 ;  /* 0x0000000400007d00 */ /* 0x000e2400080e0000 */
        /* <DEDUP_REMOVED lines=8> */
.L_x_2586:
[----:B------:R-:W-:Y:S05]  /*10530*/  BSYNC B0 ;  /* 0x0000000000007941 */ /* 0x000fea0003800000 */
.L_x_2585:
[----:B------:R-:W2:Y:S01]  /*10540*/  LDL.LU R0, [R1+0x20] ;  /* 0x0000200001007983 */ /* 0x000ea20000300800 */
[----:B------:R-:W-:Y:S01]  /*10550*/  BSSY B0, `(.L_x_2587) ;  /* 0x0000040000007945 */ /* 0x000fe20003800000 */
[----:B--2---:R-:W-:-:S13]  /*10560*/  ISETP.NE.AND P0, PT, R0, RZ, PT ;  /* 0x000000ff0000720c */ /* 0x004fda0003f05270 */
        /* <DEDUP_REMOVED lines=10> */
.L_x_2653:
[----:B------:R-:W-:Y:S05]  /*10610*/  BSYNC B1 ;  /* 0x0000000000017941 */ /* 0x000fea0003800000 */
.L_x_2589:
        /* <DEDUP_REMOVED lines=9> */
.L_x_2592:
[----:B------:R-:W-:Y:S05]  /*106b0*/  BSYNC B1 ;  /* 0x0000000000017941 */ /* 0x000fea0003800000 */
.L_x_2591:
[----:B------:R-:W2:Y:S04]  /*106c0*/  LDL.LU R5, [R1+0x18] ;  /* 0x0000180001057983 */ /* 0x000ea80000300800 */
[----:B------:R-:W2:Y:S04]  /*106d0*/  LDL.LU R3, [R1+0xc] ;  /* 0x00000c0001037983 */ /* 0x000ea80000300800 */
[----:B------:R-:W3:Y:S04]  /*106e0*/  LDL R4, [R1+0x4] ;  /* 0x0000040001047983 */ /* 0x000ee80000100800 */
[----:B0-----:R-:W3:Y:S01]  /*106f0*/  LDL R2, [R1+0x8] ;  /* 0x0000080001027983 */ /* 0x001ee20000100800 */
[----:B------:R-:W-:Y:S01]  /*10700*/  UIADD3 UR4, UP0, UR38, 0x470, URZ ;  /* 0x0000047026047890 */ /* 0x000fe2000ff1e03f */
[----:B------:R-:W-:Y:S01]  /*10710*/  PLOP3.LUT P0, PT, PT, PT, PT, 0x80, 0x0 ;  /* 0x000000000000781c */ /* 0x000fe20003f0f070 */
[----:B------:R-:W-:Y:S01]  /*10720*/  VIADD R0, R0, 0x34850 ;  /* 0x0003485000007836 */ /* 0x000fe20000000000 */
[----:B------:R-:W-:Y:S01]  /*10730*/  UMOV UR6, 0x0 ;  /* 0x0000000000067882 */ /* 0x000fe20000000000 */
[----:B------:R-:W-:Y:S01]  /*10740*/  UIADD3.X UR5, URZ, UR39, URZ, UP0, !UPT ;  /* 0x000000273f057290 */ /* 0x000fe200087fe43f */
[----:B------:R-:W-:Y:S01]  /*10750*/  UMOV UR7, 0x14f00000 ;  /* 0x14f0000000077882 */ /* 0x000fe20000000000 */
[----:B------:R-:W-:Y:S01]  /*10760*/  UMOV UR10, URZ ;  /* 0x0000003f000a7c82 */ /* 0x000fe20008000000 */
[----:B--2---:R-:W-:-:S02]  /*10770*/  IMAD R3, R3, 0x80, R5 ;  /* 0x0000008003037824 */ /* 0x004fc400078e0205 */
[----:B---3--:R-:W-:-:S04]  /*10780*/  IMAD R2, R2, 0x8000, R4 ;  /* 0x0000800002027824 */ /* 0x008fc800078e0204 */
[----:B------:R-:W-:-:S07]  /*10790*/  VIADD R4, R2, 0x400 ;  /* 0x0000040002047836 */ /* 0x000fce0000000000 */
.L_x_2593:
        /* <DEDUP_REMOVED lines=16> */
.L_x_2594:
        /* <DEDUP_REMOVED lines=11> */
.L_x_2588:
[----:B------:R-:W-:Y:S05]  /*10950*/  BSYNC B0 ;  /* 0x0000000000007941 */ /* 0x000fea0003800000 */
.L_x_2587:
        /* <DEDUP_REMOVED lines=9> */
.L_x_2512:
[----:B------:R-:W-:Y:S05]  /*109f0*/  BSYNC B7 ;  /* 0x0000000000077941 */ /* 0x000fea0003800000 */
.L_x_2510:
[----:B0-----:R-:W3:Y:S02]  /*10a00*/  LDL R0, [R1+0x50] ;  /* 0x0000500001007983 */ /* 0x001ee40000100800 */
[----:B---3--:R-:W-:-:S13]  /*10a10*/  ISETP.NE.AND P0, PT, R0, RZ, PT ;  /* 0x000000ff0000720c */ /* 0x008fda0003f05270 */
[----:B------:R-:W-:Y:S05]  /*10a20*/  @!P0 BRA `(.L_x_2595) ;  /* 0x0000000000288947 */ /* 0x000fea0003800000 */
[----:B------:R-:W-:Y:S05]  /*10a30*/  WARPSYNC.ALL ;  /* 0x0000000000007948 */ /* 0x000fea0003800000 */
[----:B------:R-:W0:Y:S08]  /*10a40*/  S2UR UR5, SR_CgaCtaId ;  /* 0x00000000000579c3 */ /* 0x000e300000008800 */
[----:B------:R-:W-:Y:S06]  /*10a50*/  BAR.SYNC.DEFER_BLOCKING 0x5, 0x180 ;  /* 0x0146000000007b1d */ /* 0x000fec0000010000 */
[----:B------:R-:W-:-:S02]  /*10a60*/  UMOV UR4, 0x400 ;  /* 0x0000040000047882 */ /* 0x000fc40000000000 */
[----:B0-----:R-:W-:-:S06]  /*10a70*/  ULEA UR4, UR5, UR4, 0x18 ;  /* 0x0000000405047291 */ /* 0x001fcc000f8ec03f */
[----:B------:R-:W-:-:S05]  /*10a80*/  IMAD.U32 R0, RZ, RZ, UR4 ;  /* 0x00000004ff007e24 */ /* 0x000fca000f8e00ff */
[----:B------:R0:W3:Y:S04]  /*10a90*/  LDS.128 R16, [R0+0x348d0] ;  /* 0x0348d00000107984 */ /* 0x0000e80000000c00 */
[----:B------:R0:W-:Y:S01]  /*10aa0*/  STL [R1+0x4], R0 ;  /* 0x0000040001007387 */ /* 0x0001e20000100800 */
[----:B------:R-:W-:Y:S06]  /*10ab0*/  BAR.ARV 0x4, 0x180 ;  /* 0x0106000000007b1d */ /* 0x000fec0000002000 */
[----:B------:R-:W-:Y:S05]  /*10ac0*/  BRA `(.L_x_2596) ;  /* 0x0000000800d87947 */ /* 0x000fea0003800000 */
.L_x_2595:
[----:B------:R-:W0:Y:S01]  /*10ad0*/  S2R R0, SR_TID.X ;  /* 0x0000000000007919 */ /* 0x000e220000002100 */
[----:B------:R-:W-:Y:S01]  /*10ae0*/  UMOV UR4, 0xffffffff ;  /* 0xffffffff00047882 */ /* 0x000fe20000000000 */
[----:B0-----:R-:W-:-:S04]  /*10af0*/  LOP3.LUT R6, R0, 0x1f, RZ, 0xc0, !PT ;  /* 0x0000001f00067812 */ /* 0x001fc800078ec0ff */
[----:B------:R-:W-:Y:S01]  /*10b00*/  ISETP.NE.AND P0, PT, R6, 0x1f, PT ;  /* 0x0000001f0600780c */ /* 0x000fe20003f05270 */
[----:B------:R-:W-:-:S12]  /*10b10*/  BRA.DIV UR4, `(.L_x_2597) ;  /* 0x0000002204587947 */ /* 0x000fd8000b800000 */
[----:B------:R-:W-:Y:S01]  /*10b20*/  IMAD.IADD R5, R19, 0x1, R6 ;  /* 0x0000000113057824 */ /* 0x000fe200078e0206 */
[----:B------:R-:W-:-:S04]  /*10b30*/  ULDC UR4, c[0x0][0xc3c] ;  /* 0x00030f0000047ab9 */ /* 0x000fc80000000800 */
[----:B------:R-:W-:-:S13]  /*10b40*/  ISETP.GE.OR P1, PT, R5, UR4, !P0 ;  /* 0x0000000405007c0c */ /* 0x000fda000c726670 */
[----:B------:R-:W0:Y:S02]  /*10b50*/  @!P1 LDC.64 R2, c[0x0][0xc80] ;  /* 0x00032000ff029b82 */ /* 0x000e240000000a00 */
[----:B0-----:R-:W-:-:S06]  /*10b60*/  @!P1 IMAD.WIDE R2, R5, 0x4, R2 ;  /* 0x0000000405029825 */ /* 0x001fcc00078e0202 */
[----:B------:R0:W3:Y:S01]  /*10b70*/  @!P1 LDG.E R3, desc[UR56][R2.64] ;  /* 0x0000003802039981 */ /* 0x0000e2000c1e1900 */
[C---:B------:R-:W-:Y:S02]  /*10b80*/  ISETP.GE.U32.AND P2, PT, R6.reuse, 0x2, PT ;  /* 0x000000020600780c */ /* 0x040fe40003f46070 */
[C---:B------:R-:W-:Y:S01]  /*10b90*/  ISETP.GE.U32.AND P3, PT, R6.reuse, 0x4, PT ;  /* 0x000000040600780c */ /* 0x040fe20003f66070 */
[----:B------:R-:W-:Y:S01]  /*10ba0*/  SHFL.IDX PT, R0, R16, RZ, 0x1f ;  /* 0x00001fff10007589 */ /* 0x000fe200000e0000 */
[C---:B------:R-:W-:Y:S02]  /*10bb0*/  ISETP.GE.U32.AND P4, PT, R6.reuse, 0x8, PT ;  /* 0x000000080600780c */ /* 0x040fe40003f86070 */
[C---:B------:R-:W-:Y:S01]  /*10bc0*/  ISETP.GE.U32.AND P5, PT, R6.reuse, 0x10, PT ;  /* 0x000000100600780c */ /* 0x040fe20003fa6070 */
[----:B0-----:R-:W-:Y:S02]  /*10bd0*/  IMAD.MOV.U32 R2, RZ, RZ, RZ ;  /* 0x000000ffff027224 */ /* 0x001fe400078e00ff */
[----:B---3--:R-:W-:Y:S01]  /*10be0*/  @!P1 IMAD.MOV.U32 R2, RZ, RZ, R3 ;  /* 0x000000ffff029224 */ /* 0x008fe200078e0003 */
[----:B------:R-:W-:-:S04]  /*10bf0*/  ISETP.NE.AND P1, PT, R6, RZ, PT ;  /* 0x000000ff0600720c */ /* 0x000fc80003f25270 */
[----:B------:R-:W0:Y:S02]  /*10c00*/  SHFL.UP PT, R14, R2, 0x1, RZ ;  /* 0x04200000020e7989 */ /* 0x000e2400000e00ff */
[----:B0-----:R-:W-:-:S05]  /*10c10*/  SEL R5, R14, RZ, P1 ;  /* 0x000000ff0e057207 */ /* 0x001fca0000800000 */
[----:B------:R-:W-:Y:S02]  /*10c20*/  IMAD.IADD R3, R2, 0x1, R5 ;  /* 0x0000000102037824 */ /* 0x000fe400078e0205 */
[----:B------:R-:W-:Y:S04]  /*10c30*/  SHFL.IDX PT, R5, R16, 0x1, 0x1f ;  /* 0x00201f0010057f89 */ /* 0x000fe800000e0000 */
        /* <DEDUP_REMOVED lines=12> */
[----:B------:R0:W3:Y:S02]  /*10d00*/  SHFL.IDX PT, R16, R3, 0x1f, 0x1f ;  /* 0x03e01f0003107f89 */ /* 0x0000e400000e0000 */
.L_x_2663:
[----:B------:R-:W-:Y:S02]  /*10d10*/  ULDC UR4, c[0x0][0xc38] ;  /* 0x00030e0000047ab9 */ /* 0x000fe40000000800 */
[----:B------:R-:W-:-:S04]  /*10d20*/  IMAD.U32 R4, RZ, RZ, UR4 ;  /* 0x00000004ff047e24 */ /* 0x000fc8000f8e00ff */
[----:B---3--:R-:W-:-:S04]  /*10d30*/  IMAD R16, R16, R4, RZ ;  /* 0x0000000410107224 */ /* 0x008fc800078e02ff */
[----:B------:R-:W-:-:S05]  /*10d40*/  IMAD.IADD R5, R5, 0x1, R16 ;  /* 0x0000000105057824 */ /* 0x000fca00078e0210 */
[----:B------:R-:W-:-:S13]  /*10d50*/  ISETP.GT.AND P6, PT, R5, R0, PT ;  /* 0x000000000500720c */ /* 0x000fda0003fc4270 */
[----:B------:R-:W-:Y:S05]  /*10d60*/  @P6 BRA `(.L_x_2598) ;  /* 0x00000000009c6947 */ /* 0x000fea0003800000 */
.L_x_2603:
[----:B------:R-:W3:Y:S01]  /*10d70*/  LDC R2, c[0x0][0xc3c] ;  /* 0x00030f00ff027b82 */ /* 0x000ee20000000800 */
[----:B------:R-:W-:-:S05]  /*10d80*/  VIADD R19, R19, 0x1f ;  /* 0x0000001f13137836 */ /* 0x000fca0000000000 */
[----:B---3--:R-:W-:-:S13]  /*10d90*/  ISETP.GE.AND P6, PT, R19, R2, PT ;  /* 0x000000021300720c */ /* 0x008fda0003fc6270 */
[----:B------:R-:W-:Y:S05]  /*10da0*/  @P6 BRA `(.L_x_2599) ;  /* 0x0000000400d46947 */ /* 0x000fea0003800000 */
[----:B0-----:R-:W0:Y:S01]  /*10db0*/  S2R R3, SR_TID.X ;  /* 0x0000000000037919 */ /* 0x001e220000002100 */
        /* <DEDUP_REMOVED lines=9> */
.L_x_2601:
[----:B------:R-:W-:Y:S05]  /*10e50*/  BSYNC B0 ;  /* 0x0000000000007941 */ /* 0x000fea0003800000 */
.L_x_2600:
        /* <DEDUP_REMOVED lines=18> */
.L_x_2671:
[----:B------:R-:W-:Y:S02]  /*10f80*/  ULDC UR4, c[0x0][0xc38] ;  /* 0x00030e0000047ab9 */ /* 0x000fe40000000800 */
[----:B------:R-:W-:-:S04]  /*10f90*/  IMAD.U32 R4, RZ, RZ, UR4 ;  /* 0x00000004ff047e24 */ /* 0x000fc8000f8e00ff */
[----:B---3--:R-:W-:-:S04]  /*10fa0*/  IMAD R16, R16, R4, RZ ;  /* 0x0000000410107224 */ /* 0x008fc800078e02ff */
[----:B------:R-:W-:-:S05]  /*10fb0*/  IMAD.IADD R5, R16, 0x1, R5 ;  /* 0x0000000110057824 */ /* 0x000fca00078e0205 */
[----:B------:R-:W-:-:S13]  /*10fc0*/  ISETP.GT.AND P6, PT, R5, R0, PT ;  /* 0x000000000500720c */ /* 0x000fda0003fc4270 */
[----:B------:R-:W-:Y:S05]  /*10fd0*/  @!P6 BRA `(.L_x_2603) ;  /* 0xfffffffc0064e947 */ /* 0x000fea000383ffff */
.L_x_2598:
[----:B------:R-:W-:Y:S01]  /*10fe0*/  IMAD.IADD R16, R5, 0x1, -R16 ;  /* 0x0000000105107824 */ /* 0x000fe200078e0a10 */
[----:B------:R-:W-:-:S03]  /*10ff0*/  UMOV UR4, 0xffffffff ;  /* 0xffffffff00047882 */ /* 0x000fc60000000000 */
[----:B------:R-:W-:-:S05]  /*11000*/  IMAD R5, R3, R4, R16 ;  /* 0x0000000403057224 */ /* 0x000fca00078e0210 */
[----:B------:R-:W-:Y:S01]  /*11010*/  ISETP.GT.AND P6, PT, R5, R0, PT ;  /* 0x000000000500720c */ /* 0x000fe20003fc4270 */
[----:B------:R-:W-:-:S12]  /*11020*/  BRA.DIV UR4, `(.L_x_2604) ;  /* 0x0000002604107947 */ /* 0x000fd8000b800000 */
[----:B------:R-:W-:-:S04]  /*11030*/  VOTE.ANY R5, PT, !P6 ;  /* 0x0000000000057806 */ /* 0x000fc800070e0100 */
[----:B------:R-:W3:Y:S02]  /*11040*/  POPC R6, R5 ;  /* 0x0000000500067309 */ /* 0x000ee40000000000 */
[----:B---3--:R3:W0:Y:S02]  /*11050*/  SHFL.IDX PT, R17, R2, R6, 0x1f ;  /* 0x00001f0602117589 */ /* 0x00862400000e0000 */
.L_x_2675:
[----:B------:R-:W-:Y:S01]  /*11060*/  ISETP.NE.AND P0, PT, R5, RZ, PT ;  /* 0x000000ff0500720c */ /* 0x000fe20003f05270 */
[----:B------:R-:W-:-:S12]  /*11070*/  IMAD.MOV.U32 R5, RZ, RZ, RZ ;  /* 0x000000ffff057224 */ /* 0x000fd800078e00ff */
[----:B------:R-:W-:Y:S05]  /*11080*/  @!P0 BRA `(.L_x_2605) ;  /* 0x0000000000148947 */ /* 0x000fea0003800000 */
[----:B------:R-:W-:Y:S01]  /*11090*/  UMOV UR4, 0xffffffff ;  /* 0xffffffff00047882 */ /* 0x000fe20000000000 */
[----:B------:R-:W-:Y:S02]  /*110a0*/  VIADD R12, R6, 0xffffffff ;  /* 0xffffffff060c7836 */ /* 0x000fe40000000000 */
[----:B------:R-:W-:Y:S05]  /*110b0*/  BRA.DIV UR4, `(.L_x_2606) ;  /* 0x0000002604347947 */ /* 0x000fea000b800000 */
[----:B0-----:R0:W0:Y:S02]  /*110c0*/  SHFL.IDX PT, R3, R3, R12, 0x1f ;  /* 0x00001f0c03037589 */ /* 0x00102400000e0000 */
.L_x_2678:
[----:B0-----:R-:W-:-:S07]  /*110d0*/  IMAD.MOV.U32 R5, RZ, RZ, R3 ;  /* 0x000000ffff057224 */ /* 0x001fce00078e0003 */
.L_x_2605:
[----:B0--3--:R-:W0:Y:S01]  /*110e0*/  LDC.64 R2, c[0x0][0xc90] ;  /* 0x00032400ff027b82 */ /* 0x009e220000000a00 */
[----:B------:R-:W-:-:S04]  /*110f0*/  IMAD.IADD R19, R6, 0x1, R19 ;  /* 0x0000000106137824 */ /* 0x000fc800078e0213 */
[----:B0-----:R-:W-:-:S05]  /*11100*/  IMAD.WIDE R2, R19, 0x4, R2 ;  /* 0x0000000413027825 */ /* 0x001fca00078e0202 */
[----:B--2-4-:R-:W2:Y:S01]  /*11110*/  LDG.E R7, desc[UR56][R2.64] ;  /* 0x0000003802077981 */ /* 0x014ea2000c1e1900 */
[----:B------:R-:W-:-:S04]  /*11120*/  IMAD R16, R5, R4, R16 ;  /* 0x0000000405107224 */ /* 0x000fc800078e0210 */
[----:B------:R-:W-:Y:S02]  /*11130*/  IMAD.IADD R0, R0, 0x1, -R16 ;  /* 0x0000000100007824 */ /* 0x000fe400078e0a10 */
[----:B--2---:R-:W-:-:S05]  /*11140*/  IMAD R6, R17, R7, RZ ;  /* 0x0000000711067224 */ /* 0x004fca00078e02ff */
[----:B-----5:R-:W-:-:S04]  /*11150*/  IABS R8, R6 ;  /* 0x0000000600087213 */ /* 0x020fc80000000000 */
        /* <DEDUP_REMOVED lines=58> */
.L_x_2599:
[----:B------:R-:W-:Y:S01]  /*11500*/  UMOV UR4, URZ ;  /* 0x0000003f00047c82 */ /* 0x000fe20008000000 */
[----:B------:R-:W-:Y:S01]  /*11510*/  UMOV UR5, URZ ;  /* 0x0000003f00057c82 */ /* 0x000fe20008000000 */
[----:B------:R-:W-:Y:S01]  /*11520*/  ULDC UR6, c[0x0][0xc3c] ;  /* 0x00030f0000067ab9 */ /* 0x000fe20000000800 */
[----:B------:R-:W-:Y:S02]  /*11530*/  IMAD.MOV.U32 R16, RZ, RZ, R0 ;  /* 0x000000ffff107224 */ /* 0x000fe400078e0000 */
[----:B------:R-:W-:Y:S02]  /*11540*/  IMAD.U32 R17, RZ, RZ, UR4 ;  /* 0x00000004ff117e24 */ /* 0x000fe4000f8e00ff */
[----:B------:R-:W-:Y:S02]  /*11550*/  IMAD.U32 R18, RZ, RZ, UR5 ;  /* 0x00000005ff127e24 */ /* 0x000fe4000f8e00ff */
[----:B------:R-:W-:-:S07]  /*11560*/  IMAD.U32 R19, RZ, RZ, UR6 ;  /* 0x00000006ff137e24 */ /* 0x000fce000f8e00ff */
.L_x_2607:
        /* <DEDUP_REMOVED lines=12> */
.L_x_2596:
[----:B------:R-:W-:Y:S02]  /*11630*/  ULDC UR4, c[0x0][0xc3c] ;  /* 0x00030f0000047ab9 */ /* 0x000fe40000000800 */
[----:B---3--:R-:W-:-:S13]  /*11640*/  ISETP.GE.AND P0, PT, R19, UR4, PT ;  /* 0x0000000413007c0c */ /* 0x008fda000bf06270 */
[----:B------:R-:W-:Y:S05]  /*11650*/  @!P0 BRA `(.L_x_2608) ;  /* 0xffffffa800d48947 */ /* 0x000fea000383ffff */
[----:B------:R-:W-:Y:S05]  /*11660*/  BSYNC B8 ;  /* 0x0000000000087941 */ /* 0x000fea0003800000 */
.L_x_2506:
[----:B0-----:R-:W3:Y:S01]  /*11670*/  LDL.LU R0, [R1+0x48] ;  /* 0x0000480001007983 */ /* 0x001ee20000300800 */
[----:B------:R-:W-:Y:S01]  /*11680*/  BSSY B0, `(.L_x_2609) ;  /* 0x000000b000007945 */ /* 0x000fe20003800000 */
[----:B------:R-:W0:Y:S01]  /*11690*/  S2R R5, SR_CgaCtaId ;  /* 0x0000000000057919 */ /* 0x000e220000008800 */
[----:B---3--:R-:W-:-:S05]  /*116a0*/  VIADD R0, R0, 0x1 ;  /* 0x0000000100007836 */ /* 0x008fca0000000000 */
[----:B------:R-:W-:-:S04]  /*116b0*/  LEA.HI R2, R0, R0, RZ, 0x1 ;  /* 0x0000000000027211 */ /* 0x000fc800078f08ff */
[----:B------:R-:W-:-:S05]  /*116c0*/  LOP3.LUT R3, R2, 0xfffffffe, RZ, 0xc0, !PT ;  /* 0xfffffffe02037812 */ /* 0x000fca00078ec0ff */
[----:B------:R-:W-:Y:S01]  /*116d0*/  IMAD.IADD R3, R0, 0x1, -R3 ;  /* 0x0000000100037824 */ /* 0x000fe200078e0a03 */
[----:B------:R-:W-:-:S04]  /*116e0*/  MOV R0, 0x400 ;  /* 0x0000040000007802 */ /* 0x000fc80000000f00 */
[----:B0-----:R-:W-:Y:S02]  /*116f0*/  LEA R0, R5, R0, 0x18 ;  /* 0x0000000005007211 */ /* 0x001fe400078ec0ff */
[----:B------:R-:W-:-:S04]  /*11700*/  SHF.L.U32 R3, R3, 0x1f, RZ ;  /* 0x0000001f03037819 */ /* 0x000fc800000006ff */
[----:B------:R-:W0:Y:S02]  /*11710*/  SYNCS.PHASECHK.TRANS64.TRYWAIT P0, [R0+URZ+0x34820], R3 ;  /* 0x03482003000075a7 */ /* 0x000e24000800017f */
[----:B0-----:R-:W-:Y:S05]  /*11720*/  @!P0 BRA `(.L_x_2610) ;  /* 0x0000001c00c08947 */ /* 0x001fea0003800000 */
.L_x_2679:
[----:B------:R-:W-:Y:S05]  /*11730*/  BSYNC B0 ;  /* 0x0000000000007941 */ /* 0x000fea0003800000 */
.L_x_2609:
[----:B------:R-:W-:-:S03]  /*11740*/  UMOV UR4, 0xffffffff ;  /* 0xffffffff00047882 */ /* 0x000fc60000000000 */
[----:B------:R-:W-:Y:S05]  /*11750*/  BRA.DIV UR4, `(.L_x_2611) ;  /* 0x0000001e04c87947 */ /* 0x000fea000b800000 */
[----:B------:R-:W3:Y:S02]  /*11760*/  S2R R2, SR_TID.X ;  /* 0x0000000000027919 */ /* 0x000ee40000002100 */
[----:B---3--:R-:W-:-:S04]  /*11770*/  SHF.R.U32.HI R2, RZ, 0x5, R2 ;  /* 0x00000005ff027819 */ /* 0x008fc80000011602 */
[----:B------:R-:W-:-:S05]  /*11780*/  LOP3.LUT R2, R2, 0x3, RZ, 0xc0, !PT ;  /* 0x0000000302027812 */ /* 0x000fca00078ec0ff */
[----:B------:R3:W0:Y:S02]  /*11790*/  SHFL.IDX PT, R14, R2, RZ, 0x1f ;  /* 0x00001fff020e7589 */ /* 0x00062400000e0000 */
.L_x_2682:
[----:B0-----:R-:W-:Y:S01]  /*117a0*/  ISETP.NE.AND P0, PT, R14, RZ, PT ;  /* 0x000000ff0e00720c */ /* 0x001fe20003f05270 */
[----:B------:R-:W-:-:S12]  /*117b0*/  BSSY B0, `(.L_x_2612) ;  /* 0x0000027000007945 */ /* 0x000fd80003800000 */
[----:B------:R-:W-:Y:S05]  /*117c0*/  @P0 BRA `(.L_x_2613) ;  /* 0x0000000000940947 */ /* 0x000fea0003800000 */
[----:B------:R-:W-:-:S03]  /*117d0*/  UMOV UR4, 0xffffffff ;  /* 0xffffffff00047882 */ /* 0x000fc60000000000 */
[----:B------:R-:W-:Y:S05]  /*117e0*/  BRA.DIV UR4, `(.L_x_2614) ;  /* 0x0000001e04d87947 */ /* 0x000fea000b800000 */
[----:B------:R-:W-:-:S13]  /*117f0*/  ELECT P6, URZ, PT ;  /* 0x00000000003f782f */ /* 0x000fda00038c0000 */
.L_x_2685:
[----:B------:R-:W-:Y:S05]  /*11800*/  @!P6 BRA `(.L_x_2613) ;  /* 0x000000000084e947 */ /* 0x000fea0003800000 */
[----:B---3--:R-:W3:Y:S02]  /*11810*/  LDL.LU R2, [R1+0x54] ;  /* 0x0000540001027983 */ /* 0x008ee40000300800 */
[----:B---3--:R-:W-:-:S04]  /*11820*/  LOP3.LUT R2, R2, 0x2, RZ, 0xfc, !PT ;  /* 0x0000000202027812 */ /* 0x008fc800078efcff */
[----:B------:R-:W-:-:S13]  /*11830*/  ISETP.NE.AND P2, PT, R2, 0x3, PT ;  /* 0x000000030200780c */ /* 0x000fda0003f45270 */
[----:B------:R-:W-:Y:S05]  /*11840*/  @!P2 BRA `(.L_x_2615) ;  /* 0x000000000004a947 */ /* 0x000fea0003800000 */
[----:B------:R-:W-:Y:S01]  /*11850*/  BPT.TRAP 0x1 ;  /* 0x000000040000795c */ /* 0x000fe20000300000 */
.L_x_2615:
[----:B------:R-:W3:Y:S04]  /*11860*/  LDL R3, [R1+0x8] ;  /* 0x0000080001037983 */ /* 0x000ee80000100800 */
[----:B--2-4-:R-:W2:Y:S01]  /*11870*/  LDL.LU R7, [R1+0x14] ;  /* 0x0000140001077983 */ /* 0x014ea20000300800 */
[----:B------:R-:W-:-:S04]  /*11880*/  VIADD R2, R0, 0x34840 ;  /* 0x0003484000027836 */ /* 0x000fc80000000000 */
[C---:B---3--:R-:W-:Y:S02]  /*11890*/  IMAD R6, R3.reuse, 0x8, R2 ;  /* 0x0000000803067824 */ /* 0x048fe400078e0202 */
        /* <DEDUP_REMOVED lines=10> */
.L_x_2686:
[----:B------:R-:W2:Y:S02]  /*11940*/  SYNCS.PHASECHK.TRANS64.TRYWAIT P0, [R7+URZ], R2 ;  /* 0x00000002070075a7 */ /* 0x000ea4000800017f */
[----:B--2---:R-:W-:Y:S05]  /*11950*/  @!P0 BRA `(.L_x_2617) ;  /* 0x0000001c00b08947 */ /* 0x004fea0003800000 */
.L_x_2687:
[----:B------:R-:W-:Y:S05]  /*11960*/  @!P2 BRA `(.L_x_2618) ;  /* 0x000000000004a947 */ /* 0x000fea0003800000 */
[----:B------:R-:W-:Y:S01]  /*11970*/  BPT.TRAP 0x1 ;  /* 0x000000040000795c */ /* 0x000fe20000300000 */
.L_x_2618:
[----:B------:R-:W3:Y:S01]  /*11980*/  LDL.LU R4, [R1+0x8] ;  /* 0x0000080001047983 */ /* 0x000ee20000300800 */
[----:B------:R-:W-:-:S04]  /*11990*/  VIADD R0, R0, 0x34860 ;  /* 0x0003486000007836 */ /* 0x000fc80000000000 */
[----:B---3--:R-:W-:-:S04]  /*119a0*/  IMAD R4, R4, 0x8, R0 ;  /* 0x0000000804047824 */ /* 0x008fc800078e0200 */
[----:B------:R-:W3:Y:S02]  /*119b0*/  SYNCS.PHASECHK.TRANS64.TRYWAIT P0, [R4+URZ], R5 ;  /* 0x00000005040075a7 */ /* 0x000ee4000800017f */
[----:B---3--:R-:W-:Y:S05]  /*119c0*/  @!P0 BRA `(.L_x_2619) ;  /* 0x0000001c00a88947 */ /* 0x008fea0003800000 */
.L_x_2688:
[----:B------:R-:W-:-:S07]  /*119d0*/  IMAD R3, R3, 0x8, R0 ;  /* 0x0000000803037824 */ /* 0x000fce00078e0200 */
.L_x_2620:
[----:B----4-:R4:W0:Y:S02]  /*119e0*/  SYNCS.PHASECHK.TRANS64.TRYWAIT P0, [R3+URZ], R2 ;  /* 0x00000002030075a7 */ /* 0x010824000800017f */
[----:B0-----:R-:W-:Y:S05]  /*119f0*/  @!P0 NANOSLEEP.SYNCS 0x989680 ;  /* 0x009896800000895d */ /* 0x001fea0003900000 */
[----:B------:R-:W0:Y:S02]  /*11a00*/  @!P0 SYNCS.PHASECHK.TRANS64 P0, [R3+URZ], R2 ;  /* 0x00000002030085a7 */ /* 0x000e24000800007f */
[----:B0-----:R-:W-:Y:S05]  /*11a10*/  @!P0 BRA `(.L_x_2620) ;  /* 0xfffffffc00f08947 */ /* 0x001fea000383ffff */
.L_x_2613:
[----:B------:R-:W-:Y:S05]  /*11a20*/  BSYNC B0 ;  /* 0x0000000000007941 */ /* 0x000fea0003800000 */
.L_x_2612:
[----:B------:R-:W-:Y:S05]  /*11a30*/  EXIT ;  /* 0x000000000000794d */ /* 0x000fea0003800000 */
.L_x_2448:
[----:B0-----:R-:W-:-:S04]  /*11a40*/  IMAD.U32 R3, RZ, RZ, UR37 ;  /* 0x00000025ff037e24 */ /* 0x001fc8000f8e00ff */
[----:B------:R0:W1:Y:S03]  /*11a50*/  SYNCS.PHASECHK.TRANS64.TRYWAIT P1, [R3+URZ+0x34800], R0 ;  /* 0x03480000030075a7 */ /* 0x000066000802017f */
[----:B-1----:R-:W-:Y:S05]  /*11a60*/  @!P1 NANOSLEEP.SYNCS 0x989680 ;  /* 0x009896800000995d */ /* 0x002fea0003900000 */
[----:B------:R-:W1:Y:S02]  /*11a70*/  @!P1 SYNCS.PHASECHK.TRANS64 P1, [R3+URZ+0x34800], R0 ;  /* 0x03480000030095a7 */ /* 0x000e64000802007f */
[----:B-1----:R-:W-:Y:S05]  /*11a80*/  @!P1 BRA `(.L_x_2448) ;  /* 0xfffffffc00ec9947 */ /* 0x002fea000383ffff */
[----:B------:R-:W-:Y:S05]  /*11a90*/  BRA `(.L_x_2621) ;  /* 0xfffffefc00207947 */ /* 0x000fea000383ffff */
.L_x_2452:
[----:B-1----:R1:W2:Y:S02]  /*11aa0*/  SYNCS.PHASECHK.TRANS64.TRYWAIT P2, [R2+URZ+0x34830], R3 ;  /* 0x03483003020075a7 */ /* 0x0022a4000804017f */
[----:B--2---:R-:W-:Y:S05]  /*11ab0*/  @!P2 NANOSLEEP.SYNCS 0x989680 ;  /* 0x009896800000a95d */ /* 0x004fea0003900000 */
[----:B------:R-:W2:Y:S02]  /*11ac0*/  @!P2 SYNCS.PHASECHK.TRANS64 P2, [R2+URZ+0x34830], R3 ;  /* 0x034830030200a5a7 */ /* 0x000ea4000804007f */
[----:B--2---:R-:W-:Y:S05]  /*11ad0*/  @!P2 BRA `(.L_x_2452) ;  /* 0xfffffffc00f0a947 */ /* 0x004fea000383ffff */
[----:B------:R-:W-:Y:S05]  /*11ae0*/  BRA `(.L_x_2451) ;  /* 0xfffffefc00447947 */ /* 0x000fea000383ffff */
.L_x_2457:
[----:B-1----:R-:W-:-:S04]  /*11af0*/  IMAD.U32 R7, RZ, RZ, UR58 ;  /* 0x0000003aff077e24 */ /* 0x002fc8000f8e00ff */
[----:B------:R1:W2:Y:S03]  /*11b00*/  SYNCS.PHASECHK.TRANS64.TRYWAIT P3, [R7+URZ+0x34830], R0 ;  /* 0x03483000070075a7 */ /* 0x0002a6000806017f */
[----:B--2---:R-:W-:Y:S05]  /*11b10*/  @!P3 NANOSLEEP.SYNCS 0x989680 ;  /* 0x009896800000b95d */ /* 0x004fea0003900000 */
[----:B------:R-:W2:Y:S02]  /*11b20*/  @!P3 SYNCS.PHASECHK.TRANS64 P3, [R7+URZ+0x34830], R0 ;  /* 0x034830000700b5a7 */ /* 0x000ea4000806007f */
[----:B--2---:R-:W-:Y:S05]  /*11b30*/  @!P3 BRA `(.L_x_2457) ;  /* 0xfffffffc00ecb947 */ /* 0x004fea000383ffff */
[----:B------:R-:W-:Y:S05]  /*11b40*/  BRA `(.L_x_2456) ;  /* 0xffffff2000a87947 */ /* 0x000fea000383ffff */
.L_x_2461:
[----:B-1----:R-:W-:-:S04]  /*11b50*/  IMAD.U32 R3, RZ, RZ, UR7 ;  /* 0x00000007ff037e24 */ /* 0x002fc8000f8e00ff */
[----:B------:R1:W2:Y:S03]  /*11b60*/  SYNCS.PHASECHK.TRANS64.TRYWAIT P3, [R3+URZ+0x34850], R0 ;  /* 0x03485000030075a7 */ /* 0x0002a6000806017f */
[----:B--2---:R-:W-:Y:S05]  /*11b70*/  @!P3 NANOSLEEP.SYNCS 0x989680 ;  /* 0x009896800000b95d */ /* 0x004fea0003900000 */
[----:B------:R-:W2:Y:S02]  /*11b80*/  @!P3 SYNCS.PHASECHK.TRANS64 P3, [R3+URZ+0x34850], R0 ;  /* 0x034850000300b5a7 */ /* 0x000ea4000806007f */
[----:B--2---:R-:W-:Y:S05]  /*11b90*/  @!P3 BRA `(.L_x_2461) ;  /* 0xfffffffc00ecb947 */ /* 0x004fea000383ffff */
[----:B------:R-:W-:Y:S05]  /*11ba0*/  BRA `(.L_x_2460) ;  /* 0xffffff2800ac7947 */ /* 0x000fea000383ffff */
.L_x_2467:
[----:B-1----:R-:W-:-:S04]  /*11bb0*/  IMAD.U32 R7, RZ, RZ, UR6 ;  /* 0x00000006ff077e24 */ /* 0x002fc8000f8e00ff */
[----:B------:R1:W2:Y:S03]  /*11bc0*/  SYNCS.PHASECHK.TRANS64.TRYWAIT P2, [R7+URZ+0x34830], R0 ;  /* 0x03483000070075a7 */ /* 0x0002a6000804017f */
[----:B--2---:R-:W-:Y:S05]  /*11bd0*/  @!P2 NANOSLEEP.SYNCS 0x989680 ;  /* 0x009896800000a95d */ /* 0x004fea0003900000 */
[----:B------:R-:W2:Y:S02]  /*11be0*/  @!P2 SYNCS.PHASECHK.TRANS64 P2, [R7+URZ+0x34830], R0 ;  /* 0x034830000700a5a7 */ /* 0x000ea4000804007f */
[----:B--2---:R-:W-:Y:S05]  /*11bf0*/  @!P2 BRA `(.L_x_2467) ;  /* 0xfffffffc00eca947 */ /* 0x004fea000383ffff */
[----:B------:R-:W-:Y:S05]  /*11c00*/  BRA `(.L_x_2466) ;  /* 0xffffff4800ec7947 */ /* 0x000fea000383ffff */
.L_x_2471:
[----:B-1----:R-:W-:-:S04]  /*11c10*/  IMAD.U32 R3, RZ, RZ, UR7 ;  /* 0x00000007ff037e24 */ /* 0x002fc8000f8e00ff */
[----:B------:R1:W2:Y:S03]  /*11c20*/  SYNCS.PHASECHK.TRANS64.TRYWAIT P2, [R3+URZ+0x34850], R0 ;  /* 0x03485000030075a7 */ /* 0x0002a6000804017f */
[----:B--2---:R-:W-:Y:S05]  /*11c30*/  @!P2 NANOSLEEP.SYNCS 0x989680 ;  /* 0x009896800000a95d */ /* 0x004fea0003900000 */
[----:B------:R-:W2:Y:S02]  /*11c40*/  @!P2 SYNCS.PHASECHK.TRANS64 P2, [R3+URZ+0x34850], R0 ;  /* 0x034850000300a5a7 */ /* 0x000ea4000804007f */
[----:B--2---:R-:W-:Y:S05]  /*11c50*/  @!P2 BRA `(.L_x_2471) ;  /* 0xfffffffc00eca947 */ /* 0x004fea000383ffff */
[----:B------:R-:W-:Y:S05]  /*11c60*/  BRA `(.L_x_2470) ;  /* 0xffffff5000f07947 */ /* 0x000fea000383ffff */
.L_x_2476:
[----:B-1----:R-:W-:-:S04]  /*11c70*/  IMAD.U32 R3, RZ, RZ, UR5 ;  /* 0x00000005ff037e24 */ /* 0x002fc8000f8e00ff */
[----:B------:R1:W2:Y:S03]  /*11c80*/  SYNCS.PHASECHK.TRANS64.TRYWAIT P0, [R3+URZ+0x34850], R2 ;  /* 0x03485002030075a7 */ /* 0x0002a6000800017f */
[----:B--2---:R-:W-:Y:S05]  /*11c90*/  @!P0 NANOSLEEP.SYNCS 0x989680 ;  /* 0x009896800000895d */ /* 0x004fea0003900000 */
[----:B------:R-:W2:Y:S02]  /*11ca0*/  @!P0 SYNCS.PHASECHK.TRANS64 P0, [R3+URZ+0x34850], R2 ;  /* 0x03485002030085a7 */ /* 0x000ea4000800007f */
[----:B--2---:R-:W-:Y:S05]  /*11cb0*/  @!P0 BRA `(.L_x_2476) ;  /* 0xfffffffc00ec8947 */ /* 0x004fea000383ffff */
[----:B------:R-:W-:Y:S05]  /*11cc0*/  BRA `(.L_x_2475) ;  /* 0xffffff6c00c07947 */ /* 0x000fea000383ffff */
.L_x_2518:
        /* <DEDUP_REMOVED lines=11> */
.L_x_2623:
[----:B------:R-:W-:Y:S05]  /*11d80*/  BSYNC B0 ;  /* 0x0000000000007941 */ /* 0x000fea0003800000 */
.L_x_2622:
[----:B------:R-:W-:Y:S05]  /*11d90*/  BRA `(.L_x_2624) ;  /* 0xffffffb000187947 */ /* 0x000fea000383ffff */
.L_x_2520:
[----:B------:R-:W-:Y:S01]  /*11da0*/  BSSY B0, `(.L_x_2625) ;  /* 0x0000006000007945 */ /* 0x000fe20003800000 */
[----:B------:R-:W-:-:S07]  /*11db0*/  IMAD.MOV.U32 R15, RZ, RZ, -0x1 ;  /* 0xffffffffff0f7424 */ /* 0x000fce00078e00ff */
[----:B0123--:R-:W-:Y:S05]  /*11dc0*/  WARPSYNC.COLLECTIVE R15, `(.L_x_2626) ;  /* 0x000000000f0c7348 */ /* 0x00ffea0003c00000 */
[----:B------:R-:W-:Y:S02]  /*11dd0*/  ELECT P6, UR62, PT ;  /* 0x00000000003e782f */ /* 0x000fe400038c0000 */
[----:B------:R-:W-:Y:S01]  /*11de0*/  MOV R14, UR62 ;  /* 0x0000003e000e7c02 */ /* 0x000fe20008000f00 */
[----:B0123--:R-:W-:Y:S10]  /*11df0*/  ENDCOLLECTIVE ;  /* 0x000000000000791b */ /* 0x00fff40003800000 */
.L_x_2626:
[----:B------:R-:W-:Y:S05]  /*11e00*/  BSYNC B0 ;  /* 0x0000000000007941 */ /* 0x000fea0003800000 */
.L_x_2625:
[----:B------:R-:W-:Y:S05]  /*11e10*/  BRA `(.L_x_2627) ;  /* 0xffffffb000207947 */ /* 0x000fea000383ffff */
.L_x_2522:
[----:B---3--:R3:W4:Y:S02]  /*11e20*/  SYNCS.PHASECHK.TRANS64.TRYWAIT P0, [R0+URZ+0x34840], R2 ;  /* 0x03484002000075a7 */ /* 0x008724000800017f */
[----:B----4-:R-:W-:Y:S05]  /*11e30*/  @!P0 NANOSLEEP.SYNCS 0x989680 ;  /* 0x009896800000895d */ /* 0x010fea0003900000 */
[----:B------:R-:W4:Y:S02]  /*11e40*/  @!P0 SYNCS.PHASECHK.TRANS64 P0, [R0+URZ+0x34840], R2 ;  /* 0x03484002000085a7 */ /* 0x000f24000800007f */
[----:B----4-:R-:W-:Y:S05]  /*11e50*/  @!P0 BRA `(.L_x_2522) ;  /* 0xfffffffc00f08947 */ /* 0x010fea000383ffff */
[----:B------:R-:W-:Y:S05]  /*11e60*/  BRA `(.L_x_2628) ;  /* 0xffffffb0008c7947 */ /* 0x000fea000383ffff */
.L_x_2526:
[----:B------:R-:W2:Y:S01]  /*11e70*/  LDL.LU R11, [R1+0x34] ;  /* 0x00003400010b7983 */ /* 0x000ea20000300800 */
[----:B------:R-:W-:Y:S01]  /*11e80*/  IMAD.MOV.U32 R13, RZ, RZ, R0 ;  /* 0x000000ffff0d7224 */ /* 0x000fe200078e0000 */
[----:B------:R-:W-:Y:S01]  /*11e90*/  LOP3.LUT R8, R8, 0x7f, RZ, 0xc0, !PT ;  /* 0x0000007f08087812 */ /* 0x000fe200078ec0ff */
[----:B------:R-:W-:Y:S02]  /*11ea0*/  IMAD.MOV.U32 R12, RZ, RZ, RZ ;  /* 0x000000ffff0c7224 */ /* 0x000fe400078e00ff */
[----:B------:R-:W-:Y:S01]  /*11eb0*/  IMAD.MOV.U32 R15, RZ, RZ, -0x1 ;  /* 0xffffffffff0f7424 */ /* 0x000fe200078e00ff */
[----:B------:R-:W-:-:S05]  /*11ec0*/  SHF.R.U32.HI R6, RZ, 0x3, R8 ;  /* 0x00000003ff067819 */ /* 0x000fca0000011608 */
[----:B------:R-:W-:Y:S02]  /*11ed0*/  IMAD R17, R17, 0x80, R6 ;  /* 0x0000008011117824 */ /* 0x000fe400078e0206 */
[----:B--2---:R-:W-:Y:S02]  /*11ee0*/  IMAD R2, R11, R7, RZ ;  /* 0x000000070b027224 */ /* 0x004fe400078e02ff */
[----:B------:R-:W-:-:S03]  /*11ef0*/  IMAD.MOV.U32 R11, RZ, RZ, 0x181f ;  /* 0x0000181fff0b7424 */ /* 0x000fc600078e00ff */
[----:B------:R-:W-:-:S13]  /*11f00*/  ISETP.GE.AND P3, PT, R17, R2, PT ;  /* 0x000000021100720c */ /* 0x000fda0003f66270 */
[----:B-----5:R-:W-:Y:S05]  /*11f10*/  WARPSYNC.COLLECTIVE R15, `(.L_x_2629) ;  /* 0x000000000f087348 */ /* 0x020fea0003c00000 */
[----:B------:R0:W1:Y:S02]  /*11f20*/  SHFL.IDX P6, R14, R13, R12, R11 ;  /* 0x0000000c0d0e7389 */ /* 0x00006400000c000b */
[----:B01---5:R-:W-:Y:S01]  /*11f30*/  ENDCOLLECTIVE ;  /* 0x000000000000791b */ /* 0x023fe20003800000 */
.L_x_2629:
[----:B------:R-:W-:Y:S02]  /*11f40*/  IMAD.MOV.U32 R13, RZ, RZ, R3 ;  /* 0x000000ffff0d7224 */ /* 0x000fe400078e0003 */
[----:B------:R-:W-:-:S07]  /*11f50*/  IMAD.MOV.U32 R4, RZ, RZ, R14 ;  /* 0x000000ffff047224 */ /* 0x000fce00078e000e */
[----:B------:R-:W-:Y:S05]  /*11f60*/  WARPSYNC.COLLECTIVE R15, `(.L_x_2630) ;  /* 0x000000000f087348 */ /* 0x000fea0003c00000 */
[----:B------:R0:W1:Y:S02]  /*11f70*/  SHFL.IDX P6, R14, R13, R12, R11 ;  /* 0x0000000c0d0e7389 */ /* 0x00006400000c000b */
[----:B01----:R-:W-:Y:S01]  /*11f80*/  ENDCOLLECTIVE ;  /* 0x000000000000791b */ /* 0x003fe20003800000 */
.L_x_2630:
[----:B------:R-:W-:Y:S02]  /*11f90*/  IMAD.MOV.U32 R13, RZ, RZ, R0 ;  /* 0x000000ffff0d7224 */ /* 0x000fe400078e0000 */
[----:B------:R-:W-:Y:S02]  /*11fa0*/  IMAD.MOV.U32 R12, RZ, RZ, 0x1 ;  /* 0x00000001ff0c7424 */ /* 0x000fe400078e00ff */
[----:B------:R-:W-:-:S07]  /*11fb0*/  IMAD.MOV.U32 R5, RZ, RZ, R14 ;  /* 0x000000ffff057224 */ /* 0x000fce00078e000e */
[----:B------:R-:W-:Y:S05]  /*11fc0*/  WARPSYNC.COLLECTIVE R15, `(.L_x_2631) ;  /* 0x000000000f087348 */ /* 0x000fea0003c00000 */
[----:B------:R0:W1:Y:S02]  /*11fd0*/  SHFL.IDX P6, R14, R13, R12, R11 ;  /* 0x0000000c0d0e7389 */ /* 0x00006400000c000b */
[----:B01----:R-:W-:Y:S01]  /*11fe0*/  ENDCOLLECTIVE ;  /* 0x000000000000791b */ /* 0x003fe20003800000 */
.L_x_2631:
        /* <DEDUP_REMOVED lines=10> */
.L_x_2632:
[----:B------:R-:W-:Y:S01]  /*12090*/  @!PT LDS RZ, [RZ] ;  /* 0x00000000fffff984 */ /* 0x000fe20000000800 */
[----:B------:R-:W-:Y:S01]  /*120a0*/  @!PT LDS RZ, [RZ] ;  /* 0x00000000fffff984 */ /* 0x000fe20000000800 */
[----:B------:R-:W-:Y:S01]  /*120b0*/  @!PT LDS RZ, [RZ] ;  /* 0x00000000fffff984 */ /* 0x000fe20000000800 */
[----:B------:R-:W-:Y:S04]  /*120c0*/  @!P3 LDGSTS.E.BYPASS.LTC128B.128 [R9+0x10400], desc[UR56][R4.64], !P2 ;  /* 0x104000000409bfae */ /* 0x000fe8000d101d78 */
[----:B------:R-:W-:Y:S04]  /*120d0*/  @!P3 LDGSTS.E.BYPASS.LTC128B.128 [R9+0x14400], desc[UR56][R4.64+0x80], !P1 ;  /* 0x144000800409bfae */ /* 0x000fe8000c901d78 */
[----:B------:R0:W-:Y:S01]  /*120e0*/  @!P3 LDGSTS.E.BYPASS.LTC128B.128 [R9+0x18400], desc[UR56][R4.64+0x100], !P0 ;  /* 0x184001000409bfae */ /* 0x0001e2000c101d78 */
[----:B------:R-:W-:Y:S02]  /*120f0*/  IMAD.MOV.U32 R13, RZ, RZ, R0 ;  /* 0x000000ffff0d7224 */ /* 0x000fe400078e0000 */
[----:B------:R-:W-:-:S02]  /*12100*/  IMAD.MOV.U32 R12, RZ, RZ, 0x2 ;  /* 0x00000002ff0c7424 */ /* 0x000fc400078e00ff */
[----:B0-----:R-:W-:Y:S02]  /*12110*/  VIADD R4, R17, 0x10 ;  /* 0x0000001011047836 */ /* 0x001fe40000000000 */
[----:B------:R-:W-:-:S07]  /*12120*/  IMAD.MOV.U32 R6, RZ, RZ, R14 ;  /* 0x000000ffff067224 */ /* 0x000fce00078e000e */
[----:B------:R-:W-:Y:S05]  /*12130*/  WARPSYNC.COLLECTIVE R15, `(.L_x_2633) ;  /* 0x000000000f087348 */ /* 0x000fea0003c00000 */
[----:B------:R0:W1:Y:S02]  /*12140*/  SHFL.IDX P6, R14, R13, R12, R11 ;  /* 0x0000000c0d0e7389 */ /* 0x00006400000c000b */
[----:B01----:R-:W-:Y:S01]  /*12150*/  ENDCOLLECTIVE ;  /* 0x000000000000791b */ /* 0x003fe20003800000 */
.L_x_2633:
[----:B------:R-:W-:-:S13]  /*12160*/  ISETP.GE.AND P3, PT, R4, R2, PT ;  /* 0x000000020400720c */ /* 0x000fda0003f66270 */
[----:B------:R-:W-:Y:S01]  /*12170*/  @!P3 LEA R7, P5, R10, R6, 0x1 ;  /* 0x000000060a07b211 */ /* 0x000fe200078a08ff */
[----:B------:R-:W-:-:S04]  /*12180*/  IMAD.MOV.U32 R13, RZ, RZ, R3 ;  /* 0x000000ffff0d7224 */ /* 0x000fc800078e0003 */
[----:B------:R-:W-:Y:S02]  /*12190*/  @!P3 IMAD.X R6, RZ, RZ, R8, P5 ;  /* 0x000000ffff06b224 */ /* 0x000fe400028e0608 */
[----:B------:R-:W-:Y:S02]  /*121a0*/  @!P3 IMAD.MOV.U32 R4, RZ, RZ, R7 ;  /* 0x000000ffff04b224 */ /* 0x000fe400078e0007 */
[----:B------:R-:W-:Y:S02]  /*121b0*/  @!P3 IMAD.MOV.U32 R5, RZ, RZ, R6 ;  /* 0x000000ffff05b224 */ /* 0x000fe400078e0006 */
[----:B------:R-:W-:-:S07]  /*121c0*/  IMAD.MOV.U32 R6, RZ, RZ, R14 ;  /* 0x000000ffff067224 */ /* 0x000fce00078e000e */
[----:B------:R-:W-:Y:S05]  /*121d0*/  WARPSYNC.COLLECTIVE R15, `(.L_x_2634) ;  /* 0x000000000f087348 */ /* 0x000fea0003c00000 */
[----:B------:R0:W1:Y:S02]  /*121e0*/  SHFL.IDX P6, R14, R13, R12, R11 ;  /* 0x0000000c0d0e7389 */ /* 0x00006400000c000b */
[----:B01----:R-:W-:Y:S01]  /*121f0*/  ENDCOLLECTIVE ;  /* 0x000000000000791b */ /* 0x003fe20003800000 */
.L_x_2634:
        /* <DEDUP_REMOVED lines=13> */
.L_x_2635:
[----:B------:R-:W-:-:S13]  /*122d0*/  ISETP.GE.AND P3, PT, R4, R2, PT ;  /* 0x000000020400720c */ /* 0x000fda0003f66270 */
[----:B------:R-:W-:Y:S01]  /*122e0*/  @!P3 LEA R7, P4, R10, R7, 0x1 ;  /* 0x000000070a07b211 */ /* 0x000fe200078808ff */
[----:B------:R-:W-:-:S04]  /*122f0*/  IMAD.MOV.U32 R13, RZ, RZ, R3 ;  /* 0x000000ffff0d7224 */ /* 0x000fc800078e0003 */
[----:B------:R-:W-:-:S04]  /*12300*/  @!P3 IMAD.X R4, RZ, RZ, R6, P4 ;  /* 0x000000ffff04b224 */ /* 0x000fc800020e0606 */
[----:B------:R-:W-:Y:S02]  /*12310*/  @!P3 IMAD.MOV.U32 R5, RZ, RZ, R4 ;  /* 0x000000ffff05b224 */ /* 0x000fe400078e0004 */
[----:B------:R-:W-:Y:S02]  /*12320*/  @!P3 IMAD.MOV.U32 R4, RZ, RZ, R7 ;  /* 0x000000ffff04b224 */ /* 0x000fe400078e0007 */
[----:B------:R-:W-:-:S03]  /*12330*/  VIADD R7, R17, 0x60 ;  /* 0x0000006011077836 */ /* 0x000fc60000000000 */
[----:B------:R-:W-:Y:S01]  /*12340*/  @!PT LDS RZ, [RZ] ;  /* 0x00000000fffff984 */ /* 0x000fe20000000800 */
[----:B------:R-:W-:Y:S01]  /*12350*/  @!PT LDS RZ, [RZ] ;  /* 0x00000000fffff984 */ /* 0x000fe20000000800 */
[----:B------:R-:W-:Y:S01]  /*12360*/  @!PT LDS RZ, [RZ] ;  /* 0x00000000fffff984 */ /* 0x000fe20000000800 */
[----:B------:R-:W-:Y:S04]  /*12370*/  @!P3 LDGSTS.E.BYPASS.LTC128B.128 [R9+0x11400], desc[UR56][R4.64], !P2 ;  /* 0x114000000409bfae */ /* 0x000fe8000d101d78 */
[----:B------:R-:W-:Y:S04]  /*12380*/  @!P3 LDGSTS.E.BYPASS.LTC128B.128 [R9+0x15400], desc[UR56][R4.64+0x80], !P1 ;  /* 0x154000800409bfae */ /* 0x000fe8000c901d78 */
[----:B------:R0:W-:Y:S02]  /*12390*/  @!P3 LDGSTS.E.BYPASS.LTC128B.128 [R9+0x19400], desc[UR56][R4.64+0x100], !P0 ;  /* 0x194001000409bfae */ /* 0x0001e4000c101d78 */
[----:B0-----:R-:W-:-:S05]  /*123a0*/  VIADD R4, R17, 0x30 ;  /* 0x0000003011047836 */ /* 0x001fca0000000000 */
[----:B------:R-:W-:Y:S01]  /*123b0*/  ISETP.GE.AND P3, PT, R4, R2, PT ;  /* 0x000000020400720c */ /* 0x000fe20003f66270 */
[----:B------:R-:W-:-:S12]  /*123c0*/  IMAD.MOV.U32 R4, RZ, RZ, R14 ;  /* 0x000000ffff047224 */ /* 0x000fd800078e000e */
[----:B------:R-:W-:Y:S05]  /*123d0*/  WARPSYNC.COLLECTIVE R15, `(.L_x_2636) ;  /* 0x000000000f087348 */ /* 0x000fea0003c00000 */
[----:B------:R0:W1:Y:S02]  /*123e0*/  SHFL.IDX P6, R14, R13, R12, R11 ;  /* 0x0000000c0d0e7389 */ /* 0x00006400000c000b */
[----:B01----:R-:W-:Y:S01]  /*123f0*/  ENDCOLLECTIVE ;  /* 0x000000000000791b */ /* 0x003fe20003800000 */
.L_x_2636:
[----:B------:R-:W-:Y:S02]  /*12400*/  IMAD.MOV.U32 R13, RZ, RZ, R0 ;  /* 0x000000ffff0d7224 */ /* 0x000fe400078e0000 */
[----:B------:R-:W-:Y:S02]  /*12410*/  IMAD.MOV.U32 R12, RZ, RZ, 0x4 ;  /* 0x00000004ff0c7424 */ /* 0x000fe400078e00ff */
[----:B------:R-:W-:-:S07]  /*12420*/  IMAD.MOV.U32 R5, RZ, RZ, R14 ;  /* 0x000000ffff057224 */ /* 0x000fce00078e000e */
[----:B------:R-:W-:Y:S05]  /*12430*/  WARPSYNC.COLLECTIVE R15, `(.L_x_2637) ;  /* 0x000000000f087348 */ /* 0x000fea0003c00000 */
[----:B------:R0:W1:Y:S02]  /*12440*/  SHFL.IDX P6, R14, R13, R12, R11 ;  /* 0x0000000c0d0e7389 */ /* 0x00006400000c000b */
[----:B01----:R-:W-:Y:S01]  /*12450*/  ENDCOLLECTIVE ;  /* 0x000000000000791b */ /* 0x003fe20003800000 */
.L_x_2637:
        /* <DEDUP_REMOVED lines=18> */
.L_x_2638:
[----:B------:R-:W-:Y:S02]  /*12580*/  IMAD.MOV.U32 R13, RZ, RZ, R0 ;  /* 0x000000ffff0d7224 */ /* 0x000fe400078e0000 */
[----:B------:R-:W-:Y:S02]  /*12590*/  IMAD.MOV.U32 R12, RZ, RZ, 0x5 ;  /* 0x00000005ff0c7424 */ /* 0x000fe400078e00ff */
[----:B------:R-:W-:-:S07]  /*125a0*/  IMAD.MOV.U32 R5, RZ, RZ, R14 ;  /* 0x000000ffff057224 */ /* 0x000fce00078e000e */
[----:B------:R-:W-:Y:S05]  /*125b0*/  WARPSYNC.COLLECTIVE R15, `(.L_x_2639) ;  /* 0x000000000f087348 */ /* 0x000fea0003c00000 */
[----:B------:R0:W1:Y:S02]  /*125c0*/  SHFL.IDX P6, R14, R13, R12, R11 ;  /* 0x0000000c0d0e7389 */ /* 0x00006400000c000b */
[----:B01----:R-:W-:Y:S01]  /*125d0*/  ENDCOLLECTIVE ;  /* 0x000000000000791b */ /* 0x003fe20003800000 */
.L_x_2639:
        /* <DEDUP_REMOVED lines=18> */
.L_x_2640:
[----:B------:R-:W-:Y:S02]  /*12700*/  IMAD.MOV.U32 R13, RZ, RZ, R0 ;  /* 0x000000ffff0d7224 */ /* 0x000fe400078e0000 */
[----:B------:R-:W-:Y:S02]  /*12710*/  IMAD.MOV.U32 R12, RZ, RZ, 0x6 ;  /* 0x00000006ff0c7424 */ /* 0x000fe400078e00ff */
[----:B------:R-:W-:-:S07]  /*12720*/  IMAD.MOV.U32 R5, RZ, RZ, R14 ;  /* 0x000000ffff057224 */ /* 0x000fce00078e000e */
[----:B------:R-:W-:Y:S05]  /*12730*/  WARPSYNC.COLLECTIVE R15, `(.L_x_2641) ;  /* 0x000000000f087348 */ /* 0x000fea0003c00000 */
[----:B------:R0:W1:Y:S02]  /*12740*/  SHFL.IDX P6, R14, R13, R12, R11 ;  /* 0x0000000c0d0e7389 */ /* 0x00006400000c000b */
[----:B01----:R-:W-:Y:S01]  /*12750*/  ENDCOLLECTIVE ;  /* 0x000000000000791b */ /* 0x003fe20003800000 */
.L_x_2641:
[----:B------:R-:W-:-:S05]  /*12760*/  @!P3 LEA R5, P4, R10, R5, 0x1 ;  /* 0x000000050a05b211 */ /* 0x000fca00078808ff */
[----:B------:R-:W-:Y:S01]  /*12770*/  @!P3 IMAD.X R4, RZ, RZ, R4, P4 ;  /* 0x000000ffff04b224 */ /* 0x000fe200020e0604 */
[----:B------:R-:W-:-:S04]  /*12780*/  ISETP.GE.AND P4, PT, R7, R2, PT ;  /* 0x000000020700720c */ /* 0x000fc80003f86270 */
        /* <DEDUP_REMOVED lines=14> */
.L_x_2642:
[----:B------:R-:W-:Y:S02]  /*12870*/  IMAD.MOV.U32 R13, RZ, RZ, R0 ;  /* 0x000000ffff0d7224 */ /* 0x000fe400078e0000 */
[----:B------:R-:W-:Y:S02]  /*12880*/  IMAD.MOV.U32 R12, RZ, RZ, 0x7 ;  /* 0x00000007ff0c7424 */ /* 0x000fe400078e00ff */
[----:B------:R-:W-:-:S07]  /*12890*/  IMAD.MOV.U32 R5, RZ, RZ, R14 ;  /* 0x000000ffff057224 */ /* 0x000fce00078e000e */
[----:B------:R-:W-:Y:S05]  /*128a0*/  WARPSYNC.COLLECTIVE R15, `(.L_x_2643) ;  /* 0x000000000f087348 */ /* 0x000fea0003c00000 */
[----:B------:R0:W1:Y:S02]  /*128b0*/  SHFL.IDX P6, R14, R13, R12, R11 ;  /* 0x0000000c0d0e7389 */ /* 0x00006400000c000b */
[----:B01----:R-:W-:Y:S01]  /*128c0*/  ENDCOLLECTIVE ;  /* 0x000000000000791b */ /* 0x003fe20003800000 */
.L_x_2643:
        /* <DEDUP_REMOVED lines=10> */
.L_x_2644:
        /* <DEDUP_REMOVED lines=8> */
.L_x_2531:
[----:B0-----:R-:W2:Y:S02]  /*129f0*/  LDL R2, [R1+0x4] ;  /* 0x0000040001027983 */ /* 0x001ea40000100800 */
[----:B--2---:R0:W1:Y:S02]  /*12a00*/  SYNCS.PHASECHK.TRANS64.TRYWAIT P0, [R2+URZ+0x34820], R0 ;  /* 0x03482000020075a7 */ /* 0x004064000800017f */
[----:B-1----:R-:W-:Y:S05]  /*12a10*/  @!P0 NANOSLEEP.SYNCS 0x989680 ;  /* 0x009896800000895d */ /* 0x002fea0003900000 */
[----:B------:R-:W1:Y:S02]  /*12a20*/  @!P0 SYNCS.PHASECHK.TRANS64 P0, [R2+URZ+0x34820], R0 ;  /* 0x03482000020085a7 */ /* 0x000e64000800007f */
[----:B-1----:R-:W-:Y:S05]  /*12a30*/  @!P0 BRA `(.L_x_2531) ;  /* 0xfffffffc00ec8947 */ /* 0x002fea000383ffff */
[----:B------:R-:W-:Y:S05]  /*12a40*/  BRA `(.L_x_2646) ;  /* 0xffffffb400ec7947 */ /* 0x000fea000383ffff */
.L_x_2540:
[----:B-1----:R1:W2:Y:S02]  /*12a50*/  SYNCS.PHASECHK.TRANS64.TRYWAIT P0, [R2+URZ+0x34840], R0 ;  /* 0x03484000020075a7 */ /* 0x0022a4000800017f */
[----:B--2---:R-:W-:Y:S05]  /*12a60*/  @!P0 NANOSLEEP.SYNCS 0x989680 ;  /* 0x009896800000895d */ /* 0x004fea0003900000 */
[----:B------:R-:W2:Y:S02]  /*12a70*/  @!P0 SYNCS.PHASECHK.TRANS64 P0, [R2+URZ+0x34840], R0 ;  /* 0x03484000020085a7 */ /* 0x000ea4000800007f */
[----:B--2---:R-:W-:Y:S05]  /*12a80*/  @!P0 BRA `(.L_x_2540) ;  /* 0xfffffffc00f08947 */ /* 0x004fea000383ffff */
[----:B------:R-:W-:Y:S05]  /*12a90*/  BRA `(.L_x_2647) ;  /* 0xffffffb800b07947 */ /* 0x000fea000383ffff */
.L_x_2547:
[----:B0-----:R0:W1:Y:S02]  /*12aa0*/  SYNCS.PHASECHK.TRANS64.TRYWAIT P0, [R2+URZ+0x60], R0 ;  /* 0x00006000020075a7 */ /* 0x001064000800017f */
[----:B-1----:R-:W-:Y:S05]  /*12ab0*/  @!P0 NANOSLEEP.SYNCS 0x989680 ;  /* 0x009896800000895d */ /* 0x002fea0003900000 */
[----:B------:R-:W1:Y:S02]  /*12ac0*/  @!P0 SYNCS.PHASECHK.TRANS64 P0, [R2+URZ+0x60], R0 ;  /* 0x00006000020085a7 */ /* 0x000e64000800007f */
[----:B-1----:R-:W-:Y:S05]  /*12ad0*/  @!P0 BRA `(.L_x_2547) ;  /* 0xfffffffc00f08947 */ /* 0x002fea000383ffff */
[----:B------:R-:W-:Y:S05]  /*12ae0*/  BRA `(.L_x_2648) ;  /* 0xffffffbc00c87947 */ /* 0x000fea000383ffff */
.L_x_2556:
[----:B---3--:R3:W4:Y:S02]  /*12af0*/  SYNCS.PHASECHK.TRANS64.TRYWAIT P0, [R3+URZ+0x34840], R2 ;  /* 0x03484002030075a7 */ /* 0x008724000800017f */
[----:B----4-:R-:W-:Y:S05]  /*12b00*/  @!P0 NANOSLEEP.SYNCS 0x989680 ;  /* 0x009896800000895d */ /* 0x010fea0003900000 */
[----:B------:R-:W4:Y:S02]  /*12b10*/  @!P0 SYNCS.PHASECHK.TRANS64 P0, [R3+URZ+0x34840], R2 ;  /* 0x03484002030085a7 */ /* 0x000f24000800007f */
[----:B----4-:R-:W-:Y:S05]  /*12b20*/  @!P0 BRA `(.L_x_2556) ;  /* 0xfffffffc00f08947 */ /* 0x010fea000383ffff */
[----:B------:R-:W-:Y:S05]  /*12b30*/  BRA `(.L_x_2649) ;  /* 0xffffffc400687947 */ /* 0x000fea000383ffff */
.L_x_2563:
[----:B--2---:R2:W3:Y:S02]  /*12b40*/  SYNCS.PHASECHK.TRANS64.TRYWAIT P0, [R2+URZ+0x60], R3 ;  /* 0x00006003020075a7 */ /* 0x0044e4000800017f */
[----:B---3--:R-:W-:Y:S05]  /*12b50*/  @!P0 NANOSLEEP.SYNCS 0x989680 ;  /* 0x009896800000895d */ /* 0x008fea0003900000 */
[----:B------:R-:W3:Y:S02]  /*12b60*/  @!P0 SYNCS.PHASECHK.TRANS64 P0, [R2+URZ+0x60], R3 ;  /* 0x00006003020085a7 */ /* 0x000ee4000800007f */
[----:B---3--:R-:W-:Y:S05]  /*12b70*/  @!P0 BRA `(.L_x_2563) ;  /* 0xfffffffc00f08947 */ /* 0x008fea000383ffff */
[----:B------:R-:W-:Y:S05]  /*12b80*/  BRA `(.L_x_2650) ;  /* 0xffffffc800807947 */ /* 0x000fea000383ffff */
.L_x_2572:
[----:B----4-:R4:W0:Y:S02]  /*12b90*/  SYNCS.PHASECHK.TRANS64.TRYWAIT P0, [R2+URZ+0x34840], R3 ;  /* 0x03484003020075a7 */ /* 0x010824000800017f */
[----:B0-----:R-:W-:Y:S05]  /*12ba0*/  @!P0 NANOSLEEP.SYNCS 0x989680 ;  /* 0x009896800000895d */ /* 0x001fea0003900000 */
[----:B------:R-:W0:Y:S02]  /*12bb0*/  @!P0 SYNCS.PHASECHK.TRANS64 P0, [R2+URZ+0x34840], R3 ;  /* 0x03484003020085a7 */ /* 0x000e24000800007f */
[----:B0-----:R-:W-:Y:S05]  /*12bc0*/  @!P0 BRA `(.L_x_2572) ;  /* 0xfffffffc00f08947 */ /* 0x001fea000383ffff */
[----:B------:R-:W-:Y:S05]  /*12bd0*/  BRA `(.L_x_2651) ;  /* 0xffffffcc00f47947 */ /* 0x000fea000383ffff */
.L_x_2579:
[----:B--2---:R2:W3:Y:S02]  /*12be0*/  SYNCS.PHASECHK.TRANS64.TRYWAIT P0, [R2+URZ+0x60], R5 ;  /* 0x00006005020075a7 */ /* 0x0044e4000800017f */
[----:B---3--:R-:W-:Y:S05]  /*12bf0*/  @!P0 NANOSLEEP.SYNCS 0x989680 ;  /* 0x009896800000895d */ /* 0x008fea0003900000 */
[----:B------:R-:W3:Y:S02]  /*12c00*/  @!P0 SYNCS.PHASECHK.TRANS64 P0, [R2+URZ+0x60], R5 ;  /* 0x00006005020085a7 */ /* 0x000ee4000800007f */
[----:B---3--:R-:W-:Y:S05]  /*12c10*/  @!P0 BRA `(.L_x_2579) ;  /* 0xfffffffc00f08947 */ /* 0x008fea000383ffff */
[----:B------:R-:W-:Y:S05]  /*12c20*/  BRA `(.L_x_2652) ;  /* 0xffffffd4000c7947 */ /* 0x000fea000383ffff */
.L_x_2590:
[----:B0-----:R0:W2:Y:S02]  /*12c30*/  SYNCS.PHASECHK.TRANS64.TRYWAIT P0, [R0+URZ+0x34860], R2 ;  /* 0x03486002000075a7 */ /* 0x0010a4000800017f */
[----:B--2---:R-:W-:Y:S05]  /*12c40*/  @!P0 NANOSLEEP.SYNCS 0x989680 ;  /* 0x009896800000895d */ /* 0x004fea0003900000 */
[----:B------:R-:W2:Y:S02]  /*12c50*/  @!P0 SYNCS.PHASECHK.TRANS64 P0, [R0+URZ+0x34860], R2 ;  /* 0x03486002000085a7 */ /* 0x000ea4000800007f */
[----:B--2---:R-:W-:Y:S05]  /*12c60*/  @!P0 BRA `(.L_x_2590) ;  /* 0xfffffffc00f08947 */ /* 0x004fea000383ffff */
[----:B------:R-:W-:Y:S05]  /*12c70*/  BRA `(.L_x_2653) ;  /* 0xffffffd800647947 */ /* 0x000fea000383ffff */
.L_x_2597:
[----:B------:R-:W-:Y:S01]  /*12c80*/  BSSY B0, `(.L_x_2654) ;  /* 0x0000008000007945 */ /* 0x000fe20003800000 */
[----:B------:R-:W-:Y:S02]  /*12c90*/  IMAD.MOV.U32 R13, RZ, RZ, R16 ;  /* 0x000000ffff0d7224 */ /* 0x000fe400078e0010 */
[----:B------:R-:W-:Y:S02]  /*12ca0*/  IMAD.MOV.U32 R12, RZ, RZ, RZ ;  /* 0x000000ffff0c7224 */ /* 0x000fe400078e00ff */
[----:B------:R-:W-:Y:S02]  /*12cb0*/  IMAD.MOV.U32 R11, RZ, RZ, 0x1f ;  /* 0x0000001fff0b7424 */ /* 0x000fe400078e00ff */
[----:B------:R-:W-:-:S07]  /*12cc0*/  IMAD.MOV.U32 R15, RZ, RZ, -0x1 ;  /* 0xffffffffff0f7424 */ /* 0x000fce00078e00ff */
[----:B-12-45:R-:W-:Y:S05]  /*12cd0*/  WARPSYNC.COLLECTIVE R15, `(.L_x_2655) ;  /* 0x000000000f087348 */ /* 0x036fea0003c00000 */
[----:B------:R0:W3:Y:S02]  /*12ce0*/  SHFL.IDX P6, R14, R13, R12, R11 ;  /* 0x0000000c0d0e7389 */ /* 0x0000e400000c000b */
[----:B012345:R-:W-:Y:S01]  /*12cf0*/  ENDCOLLECTIVE ;  /* 0x000000000000791b */ /* 0x03ffe20003800000 */
.L_x_2655:
[----:B------:R-:W-:Y:S05]  /*12d00*/  BSYNC B0 ;  /* 0x0000000000007941 */ /* 0x000fea0003800000 */
.L_x_2654:
        /* <DEDUP_REMOVED lines=9> */
.L_x_2656:
        /* <DEDUP_REMOVED lines=18> */
.L_x_2657:
[----:B------:R-:W-:Y:S01]  /*12ec0*/  IMAD.MOV.U32 R12, RZ, RZ, 0x2 ;  /* 0x00000002ff0c7424 */ /* 0x000fe200078e00ff */
[----:B------:R-:W-:-:S05]  /*12ed0*/  SEL R7, R14, RZ, P1 ;  /* 0x000000ff0e077207 */ /* 0x000fca0000800000 */
[----:B------:R-:W-:-:S04]  /*12ee0*/  IMAD.IADD R3, R2, 0x1, R7 ;  /* 0x0000000102037824 */ /* 0x000fc800078e0207 */
[----:B------:R-:W-:-:S07]  /*12ef0*/  IMAD.MOV.U32 R13, RZ, RZ, R3 ;  /* 0x000000ffff0d7224 */ /* 0x000fce00078e0003 */
[----:B------:R-:W-:Y:S05]  /*12f00*/  WARPSYNC.COLLECTIVE R15, `(.L_x_2658) ;  /* 0x000000000f087348 */ /* 0x000fea0003c00000 */
[----:B------:R0:W1:Y:S02]  /*12f10*/  SHFL.UP P6, R14, R13, R12, R11 ;  /* 0x0400000c0d0e7389 */ /* 0x00006400000c000b */
[----:B01----:R-:W-:Y:S01]  /*12f20*/  ENDCOLLECTIVE ;  /* 0x000000000000791b */ /* 0x003fe20003800000 */
.L_x_2658:
        /* <DEDUP_REMOVED lines=8> */
.L_x_2659:
        /* <DEDUP_REMOVED lines=8> */
.L_x_2660:
        /* <DEDUP_REMOVED lines=8> */
.L_x_2661:
        /* <DEDUP_REMOVED lines=9> */
.L_x_2662:
[----:B------:R-:W-:Y:S01]  /*13140*/  IMAD.MOV.U32 R16, RZ, RZ, R14 ;  /* 0x000000ffff107224 */ /* 0x000fe200078e000e */
[----:B------:R-:W-:Y:S06]  /*13150*/  BRA `(.L_x_2663) ;  /* 0xffffffd800ec7947 */ /* 0x000fec000383ffff */
.L_x_2602:
[----:B------:R-:W-:Y:S01]  /*13160*/  BSSY B0, `(.L_x_2664) ;  /* 0x0000008000007945 */ /* 0x000fe20003800000 */
[----:B-----5:R-:W-:Y:S02]  /*13170*/  IMAD.MOV.U32 R13, RZ, RZ, R2 ;  /* 0x000000ffff0d7224 */ /* 0x020fe400078e0002 */
[----:B------:R-:W-:Y:S02]  /*13180*/  IMAD.MOV.U32 R12, RZ, RZ, 0x1 ;  /* 0x00000001ff0c7424 */ /* 0x000fe400078e00ff */
[----:B------:R-:W-:Y:S02]  /*13190*/  IMAD.MOV.U32 R11, RZ, RZ, RZ ;  /* 0x000000ffff0b7224 */ /* 0x000fe400078e00ff */
[----:B------:R-:W-:-:S07]  /*131a0*/  IMAD.MOV.U32 R15, RZ, RZ, -0x1 ;  /* 0xffffffffff0f7424 */ /* 0x000fce00078e00ff */
[----:B012-4-:R-:W-:Y:S05]  /*131b0*/  WARPSYNC.COLLECTIVE R15, `(.L_x_2665) ;  /* 0x000000000f087348 */ /* 0x017fea0003c00000 */
[----:B------:R3:W0:Y:S02]  /*131c0*/  SHFL.UP P6, R14, R13, R12, R11 ;  /* 0x0400000c0d0e7389 */ /* 0x00062400000c000b */
[----:B01234-:R-:W-:Y:S01]  /*131d0*/  ENDCOLLECTIVE ;  /* 0x000000000000791b */ /* 0x01ffe20003800000 */
.L_x_2665:
[----:B------:R-:W-:Y:S05]  /*131e0*/  BSYNC B0 ;  /* 0x0000000000007941 */ /* 0x000fea0003800000 */
.L_x_2664:
        /* <DEDUP_REMOVED lines=9> */
.L_x_2666:
[----:B------:R-:W-:Y:S01]  /*13280*/  IMAD.MOV.U32 R12, RZ, RZ, 0x4 ;  /* 0x00000004ff0c7424 */ /* 0x000fe200078e00ff */
[----:B------:R-:W-:-:S05]  /*13290*/  SEL R14, R14, RZ, P2 ;  /* 0x000000ff0e0e7207 */ /* 0x000fca0001000000 */
[----:B------:R-:W-:-:S04]  /*132a0*/  IMAD.IADD R3, R3, 0x1, R14 ;  /* 0x0000000103037824 */ /* 0x000fc800078e020e */
[----:B------:R-:W-:-:S07]  /*132b0*/  IMAD.MOV.U32 R13, RZ, RZ, R3 ;  /* 0x000000ffff0d7224 */ /* 0x000fce00078e0003 */
[----:B------:R-:W-:Y:S05]  /*132c0*/  WARPSYNC.COLLECTIVE R15, `(.L_x_2667) ;  /* 0x000000000f087348 */ /* 0x000fea0003c00000 */
[----:B------:R0:W1:Y:S02]  /*132d0*/  SHFL.UP P6, R14, R13, R12, R11 ;  /* 0x0400000c0d0e7389 */ /* 0x00006400000c000b */
[----:B01----:R-:W-:Y:S01]  /*132e0*/  ENDCOLLECTIVE ;  /* 0x000000000000791b */ /* 0x003fe20003800000 */
.L_x_2667:
[----:B------:R-:W-:Y:S01]  /*132f0*/  IMAD.MOV.U32 R12, RZ, RZ, 0x8 ;  /* 0x00000008ff0c7424 */ /* 0x000fe200078e00ff */
[----:B------:R-:W-:-:S05]  /*13300*/  SEL R14, R14, RZ, P3 ;  /* 0x000000ff0e0e7207 */ /* 0x000fca0001800000 */
[----:B------:R-:W-:-:S04]  /*13310*/  IMAD.IADD R3, R3, 0x1, R14 ;  /* 0x0000000103037824 */ /* 0x000fc800078e020e */
[----:B------:R-:W-:-:S07]  /*13320*/  IMAD.MOV.U32 R13, RZ, RZ, R3 ;  /* 0x000000ffff0d7224 */ /* 0x000fce00078e0003 */
[----:B------:R-:W-:Y:S05]  /*13330*/  WARPSYNC.COLLECTIVE R15, `(.L_x_2668) ;  /* 0x000000000f087348 */ /* 0x000fea0003c00000 */
[----:B------:R0:W1:Y:S02]  /*13340*/  SHFL.UP P6, R14, R13, R12, R11 ;  /* 0x0400000c0d0e7389 */ /* 0x00006400000c000b */
[----:B01----:R-:W-:Y:S01]  /*13350*/  ENDCOLLECTIVE ;  /* 0x000000000000791b */ /* 0x003fe20003800000 */
.L_x_2668:
[----:B------:R-:W-:Y:S01]  /*13360*/  IMAD.MOV.U32 R12, RZ, RZ, 0x10 ;  /* 0x00000010ff0c7424 */ /* 0x000fe200078e00ff */
[----:B------:R-:W-:-:S05]  /*13370*/  SEL R14, R14, RZ, P4 ;  /* 0x000000ff0e0e7207 */ /* 0x000fca0002000000 */
[----:B------:R-:W-:-:S04]  /*13380*/  IMAD.IADD R3, R3, 0x1, R14 ;  /* 0x0000000103037824 */ /* 0x000fc800078e020e */
[----:B------:R-:W-:-:S07]  /*13390*/  IMAD.MOV.U32 R13, RZ, RZ, R3 ;  /* 0x000000ffff0d7224 */ /* 0x000fce00078e0003 */
[----:B------:R-:W-:Y:S05]  /*133a0*/  WARPSYNC.COLLECTIVE R15, `(.L_x_2669) ;  /* 0x000000000f087348 */ /* 0x000fea0003c00000 */
[----:B------:R0:W1:Y:S02]  /*133b0*/  SHFL.UP P6, R14, R13, R12, R11 ;  /* 0x0400000c0d0e7389 */ /* 0x00006400000c000b */
[----:B01----:R-:W-:Y:S01]  /*133c0*/  ENDCOLLECTIVE ;  /* 0x000000000000791b */ /* 0x003fe20003800000 */
.L_x_2669:
        /* <DEDUP_REMOVED lines=8> */
.L_x_2670:
[----:B------:R-:W-:Y:S01]  /*13450*/  IMAD.MOV.U32 R16, RZ, RZ, R14 ;  /* 0x000000ffff107224 */ /* 0x000fe200078e000e */
[----:B------:R-:W-:Y:S06]  /*13460*/  BRA `(.L_x_2671) ;  /* 0xffffffd800c47947 */ /* 0x000fec000383ffff */
.L_x_2604:
[----:B------:R-:W-:Y:S01]  /*13470*/  BSSY B0, `(.L_x_2672) ;  /* 0x0000006000007945 */ /* 0x000fe20003800000 */
[----:B------:R-:W-:Y:S01]  /*13480*/  PLOP3.LUT P6, PT, P6, PT, PT, 0x8, 0x0 ;  /* 0x000000000000781c */ /* 0x000fe200037ce170 */
[----:B------:R-:W-:-:S12]  /*13490*/  IMAD.MOV.U32 R15, RZ, RZ, -0x1 ;  /* 0xffffffffff0f7424 */ /* 0x000fd800078e00ff */
[----:B012-45:R-:W-:Y:S05]  /*134a0*/  WARPSYNC.COLLECTIVE R15, `(.L_x_2673) ;  /* 0x000000000f087348 */ /* 0x037fea0003c00000 */
[----:B------:R-:W-:Y:S01]  /*134b0*/  VOTE.ANY R14, PT, P6 ;  /* 0x00000000000e7806 */ /* 0x000fe200030e0100 */
[----:B012-45:R-:W-:Y:S06]  /*134c0*/  ENDCOLLECTIVE ;  /* 0x000000000000791b */ /* 0x037fec0003800000 */
.L_x_2673:
[----:B------:R-:W-:Y:S05]  /*134d0*/  BSYNC B0 ;  /* 0x0000000000007941 */ /* 0x000fea0003800000 */
.L_x_2672:
        /* <DEDUP_REMOVED lines=9> */
.L_x_2674:
[----:B------:R-:W-:Y:S01]  /*13570*/  IMAD.MOV.U32 R17, RZ, RZ, R14 ;  /* 0x000000ffff117224 */ /* 0x000fe200078e000e */
[----:B------:R-:W-:Y:S06]  /*13580*/  BRA `(.L_x_2675) ;  /* 0xffffffd800b47947 */ /* 0x000fec000383ffff */
.L_x_2606:
[----:B------:R-:W-:Y:S01]  /*13590*/  BSSY B0, `(.L_x_2676) ;  /* 0x0000007000007945 */ /* 0x000fe20003800000 */
[----:B------:R-:W-:Y:S02]  /*135a0*/  IMAD.MOV.U32 R13, RZ, RZ, R3 ;  /* 0x000000ffff0d7224 */ /* 0x000fe400078e0003 */
[----:B------:R-:W-:Y:S02]  /*135b0*/  IMAD.MOV.U32 R11, RZ, RZ, 0x1f ;  /* 0x0000001fff0b7424 */ /* 0x000fe400078e00ff */
[----:B------:R-:W-:-:S07]  /*135c0*/  IMAD.MOV.U32 R15, RZ, RZ, -0x1 ;  /* 0xffffffffff0f7424 */ /* 0x000fce00078e00ff */
[----:B012345:R-:W-:Y:S05]  /*135d0*/  WARPSYNC.COLLECTIVE R15, `(.L_x_2677) ;  /* 0x000000000f087348 */ /* 0x03ffea0003c00000 */
[----:B------:R0:W0:Y:S02]  /*135e0*/  SHFL.IDX P6, R14, R13, R12, R11 ;  /* 0x0000000c0d0e7389 */ /* 0x00002400000c000b */
[----:B012345:R-:W-:Y:S01]  /*135f0*/  ENDCOLLECTIVE ;  /* 0x000000000000791b */ /* 0x03ffe20003800000 */
.L_x_2677:
[----:B------:R-:W-:Y:S05]  /*13600*/  BSYNC B0 ;  /* 0x0000000000007941 */ /* 0x000fea0003800000 */
.L_x_2676:
[----:B------:R-:W-:Y:S01]  /*13610*/  IMAD.MOV.U32 R3, RZ, RZ, R14 ;  /* 0x000000ffff037224 */ /* 0x000fe200078e000e */
[----:B------:R-:W-:Y:S06]  /*13620*/  BRA `(.L_x_2678) ;  /* 0xffffffd800a87947 */ /* 0x000fec000383ffff */
.L_x_2610:
[----:B0-----:R0:W3:Y:S02]  /*13630*/  SYNCS.PHASECHK.TRANS64.TRYWAIT P0, [R0+URZ+0x34820], R3 ;  /* 0x03482003000075a7 */ /* 0x0010e4000800017f */
[----:B---3--:R-:W-:Y:S05]  /*13640*/  @!P0 NANOSLEEP.SYNCS 0x989680 ;  /* 0x009896800000895d */ /* 0x008fea0003900000 */
[----:B------:R-:W3:Y:S02]  /*13650*/  @!P0 SYNCS.PHASECHK.TRANS64 P0, [R0+URZ+0x34820], R3 ;  /* 0x03482003000085a7 */ /* 0x000ee4000800007f */
[----:B---3--:R-:W-:Y:S05]  /*13660*/  @!P0 BRA `(.L_x_2610) ;  /* 0xfffffffc00f08947 */ /* 0x008fea000383ffff */
[----:B------:R-:W-:Y:S05]  /*13670*/  BRA `(.L_x_2679) ;  /* 0xffffffe0002c7947 */ /* 0x000fea000383ffff */
.L_x_2611:
        /* <DEDUP_REMOVED lines=8> */
[----:B012-45:R-:W-:Y:S05]  /*13700*/  WARPSYNC.COLLECTIVE R15, `(.L_x_2681) ;  /* 0x000000000f087348 */ /* 0x037fea0003c00000 */
[----:B------:R3:W0:Y:S02]  /*13710*/  SHFL.IDX P6, R14, R13, R12, R11 ;  /* 0x0000000c0d0e7389 */ /* 0x00062400000c000b */
[----:B012345:R-:W-:Y:S01]  /*13720*/  ENDCOLLECTIVE ;  /* 0x000000000000791b */ /* 0x03ffe20003800000 */
.L_x_2681:
[----:B------:R-:W-:Y:S05]  /*13730*/  BSYNC B0 ;  /* 0x0000000000007941 */ /* 0x000fea0003800000 */
.L_x_2680:
[----:B------:R-:W-:Y:S05]  /*13740*/  BRA `(.L_x_2682) ;  /* 0xffffffe000147947 */ /* 0x000fea000383ffff */
.L_x_2614:
[----:B------:R-:W-:Y:S01]  /*13750*/  BSSY B1, `(.L_x_2683) ;  /* 0x0000006000017945 */ /* 0x000fe20003800000 */
[----:B------:R-:W-:-:S07]  /*13760*/  IMAD.MOV.U32 R15, RZ, RZ, -0x1 ;  /* 0xffffffffff0f7424 */ /* 0x000fce00078e00ff */
[----:B-12345:R-:W-:Y:S05]  /*13770*/  WARPSYNC.COLLECTIVE R15, `(.L_x_2684) ;  /* 0x000000000f0c7348 */ /* 0x03efea0003c00000 */
[----:B------:R-:W-:Y:S02]  /*13780*/  ELECT P6, UR62, PT ;  /* 0x00000000003e782f */ /* 0x000fe400038c0000 */
[----:B------:R-:W-:Y:S01]  /*13790*/  MOV R14, UR62 ;  /* 0x0000003e000e7c02 */ /* 0x000fe20008000f00 */
[----:B-12345:R-:W-:Y:S10]  /*137a0*/  ENDCOLLECTIVE ;  /* 0x000000000000791b */ /* 0x03eff40003800000 */
.L_x_2684:
[----:B------:R-:W-:Y:S05]  /*137b0*/  BSYNC B1 ;  /* 0x0000000000017941 */ /* 0x000fea0003800000 */
.L_x_2683:
[----:B------:R-:W-:Y:S05]  /*137c0*/  BRA `(.L_x_2685) ;  /* 0xffffffe0000c7947 */ /* 0x000fea000383ffff */
.L_x_2616:
[----:B0-----:R0:W2:Y:S02]  /*137d0*/  SYNCS.PHASECHK.TRANS64.TRYWAIT P0, [R6+URZ], R5 ;  /* 0x00000005060075a7 */ /* 0x0010a4000800017f */
[----:B--2---:R-:W-:Y:S05]  /*137e0*/  @!P0 NANOSLEEP.SYNCS 0x989680 ;  /* 0x009896800000895d */ /* 0x004fea0003900000 */
[----:B------:R-:W2:Y:S02]  /*137f0*/  @!P0 SYNCS.PHASECHK.TRANS64 P0, [R6+URZ], R5 ;  /* 0x00000005060085a7 */ /* 0x000ea4000800007f */
[----:B--2---:R-:W-:Y:S05]  /*13800*/  @!P0 BRA `(.L_x_2616) ;  /* 0xfffffffc00f08947 */ /* 0x004fea000383ffff */
[----:B------:R-:W-:Y:S05]  /*13810*/  BRA `(.L_x_2686) ;  /* 0xffffffe000487947 */ /* 0x000fea000383ffff */
.L_x_2617:
[----:B--2---:R2:W3:Y:S02]  /*13820*/  SYNCS.PHASECHK.TRANS64.TRYWAIT P0, [R7+URZ], R2 ;  /* 0x00000002070075a7 */ /* 0x0044e4000800017f */
[----:B---3--:R-:W-:Y:S05]  /*13830*/  @!P0 NANOSLEEP.SYNCS 0x989680 ;  /* 0x009896800000895d */ /* 0x008fea0003900000 */
[----:B------:R-:W3:Y:S02]  /*13840*/  @!P0 SYNCS.PHASECHK.TRANS64 P0, [R7+URZ], R2 ;  /* 0x00000002070085a7 */ /* 0x000ee4000800007f */
[----:B---3--:R-:W-:Y:S05]  /*13850*/  @!P0 BRA `(.L_x_2617) ;  /* 0xfffffffc00f08947 */ /* 0x008fea000383ffff */
[----:B------:R-:W-:Y:S05]  /*13860*/  BRA `(.L_x_2687) ;  /* 0xffffffe0003c7947 */ /* 0x000fea000383ffff */
.L_x_2619:
[----:B---3--:R3:W4:Y:S02]  /*13870*/  SYNCS.PHASECHK.TRANS64.TRYWAIT P0, [R4+URZ], R5 ;  /* 0x00000005040075a7 */ /* 0x008724000800017f */
[----:B----4-:R-:W-:Y:S05]  /*13880*/  @!P0 NANOSLEEP.SYNCS 0x989680 ;  /* 0x009896800000895d */ /* 0x010fea0003900000 */
[----:B------:R-:W4:Y:S02]  /*13890*/  @!P0 SYNCS.PHASECHK.TRANS64 P0, [R4+URZ], R5 ;  /* 0x00000005040085a7 */ /* 0x000f24000800007f */
[----:B----4-:R-:W-:Y:S05]  /*138a0*/  @!P0 BRA `(.L_x_2619) ;  /* 0xfffffffc00f08947 */ /* 0x010fea000383ffff */
[----:B------:R-:W-:Y:S05]  /*138b0*/  BRA `(.L_x_2688) ;  /* 0xffffffe000447947 */ /* 0x000fea000383ffff */
.L_x_2689:
        /* <DEDUP_REMOVED lines=12> */
.L_x_3201:


//--------------------- .text._ZN7cutlass13device_kernelIN5flash11enable_sm90INS1_16FlashAttnFwdSm90INS1_25CollectiveMainloopFwdSm90ILi2EN4cute5tupleIJNS5_1CILi1EEES8_S8_EEENS6_IJNS7_ILi128EEESA_NS7_ILi192EEEEEELi128ENS_6half_tEfNS_4arch4Sm90ELb1ELb0ELb0ELb1ELb0ELb1ELb0ELb1ELb1ELb1ELb0ELb0EEENS1_21CollectiveEpilogueFwdINS6_IJSA_SA_SA_EEES9_SD_SF_Li256ELb1ELb1ELb0ELb0EEENS1_36VarlenDynamicPersistentTileSchedulerILi128ELi128ELi256ELi128ELb0ELb1ELb1ELb1ELb1ELb1EEEEEEEEEvNT_6ParamsE --------------------------
	.section	.text._ZN7cutlass13device_kernelIN5flash11enable_sm90INS1_16FlashAttnFwdSm90INS1_25CollectiveMainloopFwdSm90ILi2EN4cute5tupleIJNS5_1CILi1EEES8_S8_EEENS6_IJNS7_ILi128EEESA_NS7_ILi192EEEEEELi128ENS_6half_tEfNS_4arch4Sm90ELb1ELb0ELb0ELb1ELb0ELb1ELb0ELb1ELb1ELb1ELb0ELb0EEENS1_21CollectiveEpilogueFwdINS6_IJSA_SA_SA_EEES9_SD_SF_Li256ELb1ELb1ELb0ELb0EEENS1_36VarlenDynamicPersistentTileSchedulerILi128ELi128ELi256ELi128ELb0ELb1ELb1ELb1ELb1ELb1EEEEEEEEEvNT_6ParamsE,"ax",@progbits
	.align	128
.text._ZN7cutlass13device_kernelIN5flash11enable_sm90INS1_16FlashAttnFwdSm90INS1_25CollectiveMainloopFwdSm90ILi2EN4cute5tupleIJNS5_1CILi1EEES8_S8_EEENS6_IJNS7_ILi128EEESA_NS7_ILi192EEEEEELi128ENS_6half_tEfNS_4arch4Sm90ELb1ELb0ELb0ELb1ELb0ELb1ELb0ELb1ELb1ELb1ELb0ELb0EEENS1_21CollectiveEpilogueFwdINS6_IJSA_SA_SA_EEES9_SD_SF_Li256ELb1ELb1ELb0ELb0EEENS1_36VarlenDynamicPersistentTileSchedulerILi128ELi128ELi256ELi128ELb0ELb1ELb1ELb1ELb1ELb1EEEEEEEEEvNT_6ParamsE:
        .type           _ZN7cutlass13device_kernelIN5flash11enable_sm90INS1_16FlashAttnFwdSm90INS1_25CollectiveMainloopFwdSm90ILi2EN4cute5tupleIJNS5_1CILi1EEES8_S8_EEENS6_IJNS7_ILi128EEESA_NS7_ILi192EEEEEELi128ENS_6half_tEfNS_4arch4Sm90ELb1ELb0ELb0ELb1ELb0ELb1ELb0ELb1ELb1ELb1ELb0ELb0EEENS1_21CollectiveEpilogueFwdINS6_IJSA_SA_SA_EEES9_SD_SF_Li256ELb1ELb1ELb0ELb0EEENS1_36VarlenDynamicPersistentTileSchedulerILi128ELi128ELi256ELi128ELb0ELb1ELb1ELb1ELb1ELb1EEEEEEEEEvNT_6ParamsE,@function
        .size           _ZN7cutlass13device_kernelIN5flash11enable_sm90INS1_16FlashAttnFwdSm90INS1_25CollectiveMainloopFwdSm90ILi2EN4cute5tupleIJNS5_1CILi1EEES8_S8_EEENS6_IJNS7_ILi128EEESA_NS7_ILi192EEEEEELi128ENS_6half_tEfNS_4arch4Sm90ELb1ELb0ELb0ELb1ELb0ELb1ELb0ELb1ELb1ELb1ELb0ELb0EEENS1_21CollectiveEpilogueFwdINS6_IJSA_SA_SA_EEES9_SD_SF_Li256ELb1ELb1ELb0ELb0EEENS1_36VarlenDynamicPersistentTileSchedulerILi128ELi128ELi256ELi128ELb0ELb1ELb1ELb1ELb1ELb1EEEEEEEEEvNT_6ParamsE,(.L_x_3202 - _ZN7cutlass13device_kernelIN5flash11enable_sm90INS1_16FlashAttnFwdSm90INS1_25CollectiveMainloopFwdSm90ILi2EN4cute5tupleIJNS5_1CILi1EEES8_S8_EEENS6_IJNS7_ILi128EEESA_NS7_ILi192EEEEEELi128ENS_6half_tEfNS_4arch4Sm90ELb1ELb0ELb0ELb1ELb0ELb1ELb0ELb1ELb1ELb1ELb0ELb0EEENS1_21CollectiveEpilogueFwdINS6_IJSA_SA_SA_EEES9_SD_SF_Li256ELb1ELb1ELb0ELb0EEENS1_36VarlenDynamicPersistentTileSchedulerILi128ELi128ELi256ELi128ELb0ELb1ELb1ELb1ELb1ELb1EEEEEEEEEvNT_6ParamsE)
        .other          _ZN7cutlass13device_kernelIN5flash11enable_sm90INS1_16FlashAttnFwdSm90INS1_25CollectiveMainloopFwdSm90ILi2EN4cute5tupleIJNS5_1CILi1EEES8_S8_EEENS6_IJNS7_ILi128EEESA_NS7_ILi192EEEEEELi128ENS_6half_tEfNS_4arch4Sm90ELb1ELb0ELb0ELb1ELb0ELb1ELb0ELb1ELb1ELb1ELb0ELb0EEENS1_21CollectiveEpilogueFwdINS6_IJSA_SA_SA_EEES9_SD_SF_Li256ELb1ELb1ELb0ELb0EEENS1_36VarlenDynamicPersistentTileSchedulerILi128ELi128ELi256ELi128ELb0ELb1ELb1ELb1ELb1ELb1EEEEEEEEEvNT_6ParamsE,@"STO_CUDA_ENTRY STV_DEFAULT"
_ZN7cutlass13device_kernelIN5flash11enable_sm90INS1_16FlashAttnFwdSm90INS1_25CollectiveMainloopFwdSm90ILi2EN4cute5tupleIJNS5_1CILi1EEES8_S8_EEENS6_IJNS7_ILi128EEESA_NS7_ILi192EEEEEELi128ENS_6half_tEfNS_4arch4Sm90ELb1ELb0ELb0ELb1ELb0ELb1ELb0ELb1ELb1ELb1ELb0ELb0EEENS1_21CollectiveEpilogueFwdINS6_IJSA_SA_SA_EEES9_SD_SF_Li256ELb1ELb1ELb0ELb0EEENS1_36VarlenDynamicPersistentTileSchedulerILi128ELi128ELi256ELi128ELb0ELb1ELb1ELb1ELb1ELb1EEEEEEEEEvNT_6ParamsE:
        /* <DEDUP_REMOVED lines=24> */
.L_x_2691:
[----:B------:R-:W-:Y:S05]  /*0180*/  BSYNC B0 ;  /* 0x0000000000007941 */ /* 0x000fea0003800000 */
.L_x_2690:
        /* <DEDUP_REMOVED lines=41> */
.L_x_2692:
        /* <DEDUP_REMOVED lines=22> */
.L_x_2693:
        /* <DEDUP_REMOVED lines=18> */
.L_x_2694:
        /* <DEDUP_REMOVED lines=22> */
.L_x_2695:
        /* <DEDUP_REMOVED lines=22> */
.L_x_2696:
[----:B0-----:R-:W-:Y:S01]  /*0960*/  UMOV UR4, 0x1 ;  /* 0x0000000100047882 */ /* 0x001fe20000000000 */
[----:B------:R-:W-:Y:S01]  /*0970*/  PLOP3.LUT P0, PT, PT, PT, UP0, 0x80, 0x0 ;  /* 0x000000000000781c */ /* 0x000fe20003f0f008 */
[----:B------:R-:W-:Y:S01]  /*0980*/  USEL UR4, UR4, 0x2, !UP0 ;  /* 0x0000000204047887 */ /* 0x000fe2000c000000 */
[----:B------:R-:W-:Y:S01]  /*0990*/  NOP ;  /* 0x0000000000007918 */ /* 0x000fe20000000000 */
[----:B------:R-:W-:Y:S01]  /*09a0*/  ULDC.64 UR60, c[0x0][0x208] ;  /* 0x00008200003c7ab9 */ /* 0x000fe20000000a00 */
[----:B------:R-:W-:Y:S03]  /*09b0*/  BSSY B9, `(.L_x_2697) ;  /* 0x0002350000097945 */ /* 0x000fe60003800000 */
[----:B------:R-:W-:-:S05]  /*09c0*/  IMAD.U32 R2, RZ, RZ, UR4 ;  /* 0x00000004ff027e24 */ /* 0x000fca000f8e00ff */
[----:B------:R0:W-:Y:S01]  /*09d0*/  STL [R1+0x58], R2 ;  /* 0x0000580201007387 */ /* 0x0001e20000100800 */
[----:B-12-4-:R-:W-:Y:S06]  /*09e0*/  BAR.SYNC.DEFER_BLOCKING 0x0 ;  /* 0x0000000000007b1d */ /* 0x016fec0000010000 */
[----:B------:R-:W-:Y:S05]  /*09f0*/  @!P0 BRA `(.L_x_2698) ;  /* 0x000001b800008947 */ /* 0x000fea0003800000 */
.L_x_2699:
        /* <DEDUP_REMOVED lines=8> */
[----:B-1----:R-:W-:-:S06]  /*0a80*/  ULEA UR4, UR5, UR4, 0x18 ;  /* 0x0000000405047291 */ /* 0x002fcc000f8ec03f */
[----:B------:R-:W-:Y:S01]  /*0a90*/  IMAD.U32 R16, RZ, RZ, UR4 ;  /* 0x00000004ff107e24 */ /* 0x000fe2000f8e00ff */
[----:B------:R-:W-:-:S04]  /*0aa0*/  ULDC UR4, c[0x0][0xc3c] ;  /* 0x00030f0000047ab9 */ /* 0x000fc80000000800 */
[----:B------:R-:W1:Y:S01]  /*0ab0*/  LDS.128 R24, [R16+0x348d0] ;  /* 0x0348d00010187984 */ /* 0x000e620000000c00 */
[----:B------:R-:W-:Y:S06]  /*0ac0*/  BAR.ARV 0x4, 0x180 ;  /* 0x0106000000007b1d */ /* 0x000fec0000002000 */
[----:B-1----:R-:W-:-:S13]  /*0ad0*/  ISETP.GE.AND P0, PT, R27, UR4, PT ;  /* 0x000000041b007c0c */ /* 0x002fda000bf06270 */
[----:B------:R-:W-:Y:S05]  /*0ae0*/  @P0 BRA `(.L_x_2700) ;  /* 0x0000023000f00947 */ /* 0x000fea0003800000 */
[----:B------:R-:W2:Y:S01]  /*0af0*/  LDL R0, [R1+0x58] ;  /* 0x0000580001007983 */ /* 0x000ea20000100800 */
[----:B------:R-:W-:Y:S01]  /*0b00*/  VIADD R237, R4, 0xffffff80 ;  /* 0xffffff8004ed7836 */ /* 0x000fe20000000000 */
[----:B------:R-:W-:Y:S01]  /*0b10*/  R2UR UR4, R16 ;  /* 0x00000000100472ca */ /* 0x000fe200000e0000 */
[----:B------:R-:W-:Y:S01]  /*0b20*/  IMAD.MOV.U32 R212, RZ, RZ, RZ ;  /* 0x000000ffffd47224 */ /* 0x000fe200078e00ff */
[----:B------:R-:W-:Y:S01]  /*0b30*/  CS2R R188, SRZ ;  /* 0x0000000000bc7805 */ /* 0x000fe2000001ff00 */
[----:B------:R-:W-:Y:S01]  /*0b40*/  IMAD.MOV.U32 R17, RZ, RZ, RZ ;  /* 0x000000ffff117224 */ /* 0x000fe200078e00ff */
[----:B------:R-:W-:-:S09]  /*0b50*/  MOV R185, RZ ;  /* 0x000000ff00b97202 */ /* 0x000fd20000000f00 */
[----:B------:R-:W-:Y:S01]  /*0b60*/  UIADD3 UR4, UR4, 0x10400, URZ ;  /* 0x0001040004047890 */ /* 0x000fe2000fffe03f */
[----:B--2---:R-:W-:Y:S02]  /*0b70*/  R2UR UR5, R0 ;  /* 0x00000000000572ca */ /* 0x004fe400000e0000 */
[----:B------:R-:W-:-:S04]  /*0b80*/  SHF.R.S32.HI R0, RZ, 0x1f, R237 ;  /* 0x0000001fff007819 */ /* 0x000fc800000114ed */
[CC--:B------:R-:W-:Y:S02]  /*0b90*/  LEA.HI R3, R0.reuse, R237.reuse, RZ, 0x7 ;  /* 0x000000ed00037211 */ /* 0x0c0fe400078f38ff */
[----:B0-----:R-:W-:Y:S02]  /*0ba0*/  LEA.HI R2, R0, R237, RZ, 0x4 ;  /* 0x000000ed00027211 */ /* 0x001fe400078f20ff */
[----:B------:R-:W-:Y:S02]  /*0bb0*/  LOP3.LUT R4, R3, 0xffffff80, RZ, 0xc0, !PT ;  /* 0xffffff8003047812 */ /* 0x000fe400078ec0ff */
[----:B------:R-:W-:Y:S01]  /*0bc0*/  SHF.R.S32.HI R5, RZ, 0x4, R2 ;  /* 0x00000004ff057819 */ /* 0x000fe20000011402 */
[----:B------:R-:W-:Y:S01]  /*0bd0*/  ULOP3.LUT UR5, UR5, 0x1, URZ, 0xfc, !UPT ;  /* 0x0000000105057892 */ /* 0x000fe2000f8efc3f */
[----:B------:R-:W-:Y:S02]  /*0be0*/  IADD3 R225, R237, -R4, RZ ;  /* 0x80000004ede17210 */ /* 0x000fe40007ffe0ff */
[----:B------:R-:W-:-:S02]  /*0bf0*/  LOP3.LUT R4, R2, 0x3fffff0, RZ, 0xc0, !PT ;  /* 0x03fffff002047812 */ /* 0x000fc400078ec0ff */
[----:B------:R-:W-:Y:S02]  /*0c00*/  LEA.HI R2, R2, R5, RZ, 0x1 ;  /* 0x0000000502027211 */ /* 0x000fe400078f08ff */
[----:B------:R-:W-:Y:S01]  /*0c10*/  LEA.HI R197, R0, R237, RZ, 0x5 ;  /* 0x000000ed00c57211 */ /* 0x000fe200078f28ff */
[----:B------:R-:W-:Y:S01]  /*0c20*/  IMAD.IADD R4, R237, 0x1, -R4 ;  /* 0x00000001ed047824 */ /* 0x000fe200078e0a04 */
[----:B------:R-:W-:Y:S02]  /*0c30*/  LOP3.LUT R2, R2, 0x1ffffffe, RZ, 0xc0, !PT ;  /* 0x1ffffffe02027812 */ /* 0x000fe400078ec0ff */
[----:B------:R-:W-:Y:S02]  /*0c40*/  SHF.R.S32.HI R197, RZ, 0x5, R197 ;  /* 0x00000005ffc57819 */ /* 0x000fe400000114c5 */
[----:B------:R-:W-:Y:S01]  /*0c50*/  SHF.R.S32.HI R6, RZ, 0x1f, R225 ;  /* 0x0000001fff067819 */ /* 0x000fe200000114e1 */
[----:B------:R-:W-:Y:S01]  /*0c60*/  IMAD.IADD R2, R5, 0x1, -R2 ;  /* 0x0000000105027824 */ /* 0x000fe200078e0a02 */
[----:B------:R-:W-:Y:S01]  /*0c70*/  SHF.R.S32.HI R232, RZ, 0x7, R3 ;  /* 0x00000007ffe87819 */ /* 0x000fe20000011403 */
[----:B------:R-:W-:Y:S01]  /*0c80*/  IMAD R5, R197, 0x10, R4 ;  /* 0x00000010c5057824 */ /* 0x000fe200078e0204 */
[----:B------:R-:W-:-:S02]  /*0c90*/  LEA.HI R7, R6, R225, RZ, 0x2 ;  /* 0x000000e106077211 */ /* 0x000fc400078f10ff */
[----:B------:R-:W-:Y:S01]  /*0ca0*/  LEA.HI R6, R6, R225, RZ, 0x5 ;  /* 0x000000e106067211 */ /* 0x000fe200078f28ff */
[----:B------:R-:W-:Y:S01]  /*0cb0*/  IMAD R234, R5, 0x8, R2 ;  /* 0x0000000805ea7824 */ /* 0x000fe200078e0202 */
[----:B------:R-:W-:Y:S02]  /*0cc0*/  LEA.HI R2, R0, R237, RZ, 0x2 ;  /* 0x000000ed00027211 */ /* 0x000fe400078f10ff */
[--C-:B------:R-:W-:Y:S02]  /*0cd0*/  SHF.R.S32.HI R8, RZ, 0x2, R7.reuse ;  /* 0x00000002ff087819 */ /* 0x100fe40000011407 */
[----:B------:R-:W-:Y:S02]  /*0ce0*/  SHF.R.S32.HI R9, RZ, 0x1f, R7 ;  /* 0x0000001fff097819 */ /* 0x000fe40000011407 */
[----:B------:R-:W-:Y:S02]  /*0cf0*/  LOP3.LUT R214, R2, 0xfffffffc, RZ, 0xc0, !PT ;  /* 0xfffffffc02d67812 */ /* 0x000fe400078ec0ff */
[----:B------:R-:W-:-:S02]  /*0d00*/  LEA.HI R9, R9, R8, RZ, 0x3 ;  /* 0x0000000809097211 */ /* 0x000fc400078f18ff */
[----:B------:R-:W-:Y:S01]  /*0d10*/  SHF.R.S32.HI R184, RZ, 0x2, R2 ;  /* 0x00000002ffb87819 */ /* 0x000fe20000011402 */
[----:B------:R-:W-:Y:S01]  /*0d20*/  IMAD.IADD R214, R237, 0x1, -R214 ;  /* 0x00000001edd67824 */ /* 0x000fe200078e0ad6 */
[----:B------:R-:W-:Y:S02]  /*0d30*/  LOP3.LUT R9, R9, 0xfffffff8, RZ, 0xc0, !PT ;  /* 0xfffffff809097812 */ /* 0x000fe400078ec0ff */
[----:B------:R-:W-:Y:S01]  /*0d40*/  LEA.HI R3, R3, R232, RZ, 0x1 ;  /* 0x000000e803037211 */ /* 0x000fe200078f08ff */
[----:B------:R-:W-:Y:S01]  /*0d50*/  IMAD.SHL.U32 R22, R214, 0x4, RZ ;  /* 0x00000004d6167824 */ /* 0x000fe200078e00ff */
[----:B------:R-:W-:Y:S01]  /*0d60*/  SHF.R.S32.HI R5, RZ, 0x1f, R2 ;  /* 0x0000001fff057819 */ /* 0x000fe20000011402 */
[----:B------:R-:W-:Y:S01]  /*0d70*/  VIADD R213, R184, 0x40 ;  /* 0x00000040b8d57836 */ /* 0x000fe20000000000 */
[----:B------:R-:W-:Y:S01]  /*0d80*/  IADD3 R9, R8, -R9, RZ ;  /* 0x8000000908097210 */ /* 0x000fe20007ffe0ff */
[C---:B------:R-:W-:Y:S01]  /*0d90*/  VIADD R191, R22.reuse, 0x20 ;  /* 0x0000002016bf7836 */ /* 0x040fe20000000000 */
[----:B------:R-:W-:Y:S01]  /*0da0*/  SHF.R.S32.HI R6, RZ, 0x5, R6 ;  /* 0x00000005ff067819 */ /* 0x000fe20000011406 */
[----:B------:R-:W-:Y:S01]  /*0db0*/  IMAD.SHL.U32 R195, R213, 0x40, RZ ;  /* 0x00000040d5c37824 */ /* 0x000fe200078e00ff */
[----:B------:R-:W-:Y:S01]  /*0dc0*/  LOP3.LUT R3, R3, 0x3fffffe, RZ, 0xc0, !PT ;  /* 0x03fffffe03037812 */ /* 0x000fe200078ec0ff */
[----:B------:R-:W-:Y:S01]  /*0dd0*/  IMAD.IADD R186, R22, 0x1, R191 ;  /* 0x0000000116ba7824 */ /* 0x000fe200078e02bf */
[----:B------:R-:W-:Y:S01]  /*0de0*/  LEA.HI R5, R5, R184, RZ, 0x3 ;  /* 0x000000b805057211 */ /* 0x000fe200078f18ff */
[----:B------:R-:W-:Y:S01]  /*0df0*/  IMAD R6, R6, 0x10, R9 ;  /* 0x0000001006067824 */ /* 0x000fe200078e0209 */
[----:B------:R-:W-:Y:S01]  /*0e00*/  SHF.R.S32.HI R2, RZ, 0x1f, R213 ;  /* 0x0000001fff027819 */ /* 0x000fe200000114d5 */
[----:B------:R-:W-:Y:S01]  /*0e10*/  IMAD.IADD R3, R232, 0x1, -R3 ;  /* 0x00000001e8037824 */ /* 0x000fe200078e0a03 */
[----:B------:R-:W-:Y:S01]  /*0e20*/  LOP3.LUT R5, R5, 0xfffffff8, RZ, 0xc0, !PT ;  /* 0xfffffff805057812 */ /* 0x000fe200078ec0ff */
[----:B------:R-:W-:Y:S01]  /*0e30*/  IMAD.SHL.U32 R18, R214, 0x8, RZ ;  /* 0x00000008d6127824 */ /* 0x000fe200078e00ff */
[----:B------:R-:W-:Y:S01]  /*0e40*/  LEA.HI R2, R2, R213, RZ, 0x3 ;  /* 0x000000d502027211 */ /* 0x000fe200078f18ff */
[----:B------:R-:W-:Y:S01]  /*0e50*/  VIADD R193, R22, 0x10 ;  /* 0x0000001016c17836 */ /* 0x000fe20000000000 */
[----:B------:R-:W-:Y:S01]  /*0e60*/  LEA R233, R3, R6, 0x6 ;  /* 0x0000000603e97211 */ /* 0x000fe200078e30ff */
[----:B------:R-:W-:Y:S01]  /*0e70*/  IMAD.IADD R224, R184, 0x1, -R5 ;  /* 0x00000001b8e07824 */ /* 0x000fe200078e0a05 */
[----:B------:R-:W-:Y:S01]  /*0e80*/  IADD3 R190, R22, 0x40, RZ ;  /* 0x0000004016be7810 */ /* 0x000fe20007ffe0ff */
[----:B------:R-:W-:Y:S01]  /*0e90*/  IMAD.SHL.U32 R2, R2, 0x40, RZ ;  /* 0x0000004002027824 */ /* 0x000fe200078e00ff */
[----:B------:R-:W-:Y:S01]  /*0ea0*/  SHF.R.S32.HI R3, RZ, 0x1f, R186 ;  /* 0x0000001fff037819 */ /* 0x000fe200000114ba */
[----:B------:R-:W-:Y:S01]  /*0eb0*/  IMAD.SHL.U32 R196, R224, 0x40, RZ ;  /* 0x00000040e0c47824 */ /* 0x000fe200078e00ff */
[----:B------:R-:W-:Y:S01]  /*0ec0*/  LOP3.LUT R195, R195, 0x1c0, RZ, 0xc0, !PT ;  /* 0x000001c0c3c37812 */ /* 0x000fe200078ec0ff */
[C---:B------:R-:W-:Y:S01]  /*0ed0*/  IMAD.IADD R187, R22.reuse, 0x1, R190 ;  /* 0x0000000116bb7824 */ /* 0x040fe200078e02be */
[CC--:B------:R-:W-:Y:S01]  /*0ee0*/  LEA.HI R217, R3.reuse, R186.reuse, RZ, 0x3 ;  /* 0x000000ba03d97211 */ /* 0x0c0fe200078f18ff */
[C---:B------:R-:W-:Y:S01]  /*0ef0*/  VIADD R192, R22.reuse, 0x30 ;  /* 0x0000003016c07836 */ /* 0x040fe20000000000 */
[----:B------:R-:W-:Y:S01]  /*0f00*/  LEA.HI R3, R3, R186, RZ, 0x6 ;  /* 0x000000ba03037211 */ /* 0x000fe200078f30ff */
[----:B------:R-:W-:Y:S01]  /*0f10*/  VIADD R194, R22, 0x50 ;  /* 0x0000005016c27836 */ /* 0x000fe20000000000 */
[----:B------:R-:W-:-:S02]  /*0f20*/  LOP3.LUT R199, R2, 0xfffffe00, RZ, 0xc0, !PT ;  /* 0xfffffe0002c77812 */ /* 0x000fc400078ec0ff */
[----:B------:R-:W-:Y:S02]  /*0f30*/  LOP3.LUT R196, R196, 0x1c0, RZ, 0xc0, !PT ;  /* 0x000001c0c4c47812 */ /* 0x000fe400078ec0ff */
[----:B------:R-:W-:Y:S02]  /*0f40*/  SHF.L.U32 R2, R3, 0x7, RZ ;  /* 0x0000000703027819 */ /* 0x000fe400000006ff */
[----:B------:R-:W-:Y:S02]  /*0f50*/  SHF.R.U32.HI R231, RZ, 0x3, R195 ;  /* 0x00000003ffe77819 */ /* 0x000fe400000116c3 */
[----:B------:R-:W-:Y:S02]  /*0f60*/  SHF.R.S32.HI R4, RZ, 0x1f, R187 ;  /* 0x0000001fff047819 */ /* 0x000fe400000114bb */
[----:B------:R-:W-:Y:S02]  /*0f70*/  LOP3.LUT R10, R195, 0x38, R217, 0xf8, !PT ;  /* 0x00000038c30a7812 */ /* 0x000fe400078ef8d9 */
[----:B------:R-:W-:-:S02]  /*0f80*/  SHF.R.U32.HI R198, RZ, 0x3, R196 ;  /* 0x00000003ffc67819 */ /* 0x000fc400000116c4 */
[----:B------:R-:W-:Y:S02]  /*0f90*/  LOP3.LUT R3, R196, 0x38, R217, 0xf8, !PT ;  /* 0x00000038c4037812 */ /* 0x000fe400078ef8d9 */
[----:B------:R-:W-:Y:S02]  /*0fa0*/  LOP3.LUT R2, R2, 0xffffe000, RZ, 0xc0, !PT ;  /* 0xffffe00002027812 */ /* 0x000fe400078ec0ff */
[----:B------:R-:W-:Y:S02]  /*0fb0*/  LEA.HI R5, R4, R187, RZ, 0x6 ;  /* 0x000000bb04057211 */ /* 0x000fe400078f30ff */
[----:B------:R-:W-:Y:S02]  /*0fc0*/  LOP3.LUT R9, R10, R231, RZ, 0x3c, !PT ;  /* 0x000000e70a097212 */ /* 0x000fe400078e3cff */
[----:B------:R-:W-:Y:S01]  /*0fd0*/  LEA.HI R0, R0, R237, RZ, 0x3 ;  /* 0x000000ed00007211 */ /* 0x000fe200078f18ff */
[----:B------:R-:W-:Y:S01]  /*0fe0*/  IMAD.SHL.U32 R8, R5, 0x80, RZ ;  /* 0x0000008005087824 */ /* 0x000fe200078e00ff */
[----:B------:R-:W-:Y:S01]  /*0ff0*/  LOP3.LUT R6, R3, R198, RZ, 0x3c, !PT ;  /* 0x000000c603067212 */ /* 0x000fe200078e3cff */
[----:B------:R-:W-:Y:S01]  /*1000*/  IMAD R3, R197, 0x200, R2 ;  /* 0x00000200c5037824 */ /* 0x000fe200078e0202 */
[----:B------:R-:W-:-:S02]  /*1010*/  IADD3 R9, R9, R2, R199 ;  /* 0x0000000209097210 */ /* 0x000fc40007ffe0c7 */
[----:B------:R-:W-:Y:S01]  /*1020*/  LOP3.LUT R2, R0, 0xfffffff8, RZ, 0xc0, !PT ;  /* 0xfffffff800027812 */ /* 0x000fe200078ec0ff */
[----:B------:R-:W-:Y:S01]  /*1030*/  IMAD.IADD R6, R3, 0x1, R6 ;  /* 0x0000000103067824 */ /* 0x000fe200078e0206 */
[----:B------:R-:W-:Y:S01]  /*1040*/  LEA.HI R4, R4, R187, RZ, 0x3 ;  /* 0x000000bb04047211 */ /* 0x000fe200078f18ff */
[----:B------:R-:W-:Y:S01]  /*1050*/  IMAD.U32 R3, RZ, RZ, UR5 ;  /* 0x00000005ff037e24 */ /* 0x000fe2000f8e00ff */
[----:B------:R-:W-:Y:S01]  /*1060*/  LOP3.LUT R8, R8, 0xffffe000, RZ, 0xc0, !PT ;  /* 0xffffe00008087812 */ /* 0x000fe200078ec0ff */
[----:B------:R-:W-:Y:S01]  /*1070*/  IMAD.IADD R207, R237, 0x1, -R2 ;  /* 0x00000001edcf7824 */ /* 0x000fe200078e0a02 */
[--C-:B------:R-:W-:Y:S02]  /*1080*/  LOP3.LUT R5, R196, 0x38, R4.reuse, 0xf8, !PT ;  /* 0x00000038c4057812 */ /* 0x100fe400078ef804 */
[----:B------:R-:W-:Y:S01]  /*1090*/  LEA.HI R2, R214, R214, RZ, 0x1 ;  /* 0x000000d6d6027211 */ /* 0x000fe200078f08ff */
[----:B------:R0:W-:Y:S01]  /*10a0*/  STL [R1+0x24], R3 ;  /* 0x0000240301007387 */ /* 0x0001e20000100800 */
[----:B------:R-:W-:Y:S01]  /*10b0*/  LOP3.LUT R12, R195, 0x38, R4, 0xf8, !PT ;  /* 0x00000038c30c7812 */ /* 0x000fe200078ef804 */
[----:B------:R-:W-:Y:S01]  /*10c0*/  IMAD.SHL.U32 R203, R207, 0x8, RZ ;  /* 0x00000008cfcb7824 */ /* 0x000fe200078e00ff */
[----:B------:R-:W-:Y:S01]  /*10d0*/  SHF.R.S32.HI R215, RZ, 0x3, R0 ;  /* 0x00000003ffd77819 */ /* 0x000fe20000011400 */
[----:B------:R-:W-:Y:S01]  /*10e0*/  IMAD.U32 R0, RZ, RZ, UR4 ;  /* 0x00000004ff007e24 */ /* 0x000fe2000f8e00ff */
[----:B------:R-:W-:Y:S01]  /*10f0*/  LOP3.LUT R10, R5, R198, RZ, 0x3c, !PT ;  /* 0x000000c6050a7212 */ /* 0x000fe200078e3cff */
[----:B------:R-:W-:Y:S01]  /*1100*/  IMAD R5, R197, 0x200, R8 ;  /* 0x00000200c5057824 */ /* 0x000fe200078e0208 */
[----:B------:R-:W-:-:S02]  /*1110*/  LOP3.LUT R12, R12, R231, RZ, 0x3c, !PT ;  /* 0x000000e70c0c7212 */ /* 0x000fc400078e3cff */
[----:B------:R1:W-:Y:S01]  /*1120*/  STL [R1+0x40], R0 ;  /* 0x0000400001007387 */ /* 0x0003e20000100800 */
[----:B0-----:R-:W-:Y:S02]  /*1130*/  LOP3.LUT R3, R2, 0x1ffffffe, RZ, 0xc0, !PT ;  /* 0x1ffffffe02037812 */ /* 0x001fe400078ec0ff */
[----:B------:R-:W-:Y:S02]  /*1140*/  LOP3.LUT R2, R195, 0x38, R18, 0xf8, !PT ;  /* 0x00000038c3027812 */ /* 0x000fe400078ef812 */
[----:B------:R-:W-:Y:S02]  /*1150*/  LOP3.LUT R204, R7, 0x7ffffffc, RZ, 0xc0, !PT ;  /* 0x7ffffffc07cc7812 */ /* 0x000fe400078ec0ff */
[----:B------:R-:W-:Y:S02]  /*1160*/  IADD3 R12, R12, R8, R199 ;  /* 0x000000080c0c7210 */ /* 0x000fe40007ffe0c7 */
[----:B------:R-:W-:Y:S01]  /*1170*/  IADD3 R5, R5, R10, RZ ;  /* 0x0000000a05057210 */ /* 0x000fe20007ffe0ff */
[----:B-1----:R-:W-:Y:S01]  /*1180*/  IMAD.IADD R0, R214, 0x1, -R3 ;  /* 0x00000001d6007824 */ /* 0x002fe200078e0a03 */
[----:B------:R-:W-:Y:S01]  /*1190*/  IADD3 R206, R203, 0x40, RZ ;  /* 0x00000040cbce7810 */ /* 0x000fe20007ffe0ff */
[----:B------:R-:W-:Y:S01]  /*11a0*/  IMAD.IADD R204, R225, 0x1, -R204 ;  /* 0x00000001e1cc7824 */ /* 0x000fe200078e0acc */
[----:B------:R-:W-:Y:S01]  /*11b0*/  LOP3.LUT R2, R199, R2, R231, 0xf6, !PT ;  /* 0x00000002c7027212 */ /* 0x000fe200078ef6e7 */
[----:B------:R-:W-:Y:S01]  /*11c0*/  IMAD R205, R0, 0x8, R233 ;  /* 0x0000000800cd7824 */ /* 0x000fe200078e02e9 */
[----:B------:R-:W-:-:S02]  /*11d0*/  SHF.R.S32.HI R236, RZ, 0x1f, R203 ;  /* 0x0000001fffec7819 */ /* 0x000fc400000114cb */
[----:B------:R-:W-:Y:S02]  /*11e0*/  SHF.R.S32.HI R223, RZ, 0x1f, R193 ;  /* 0x0000001fffdf7819 */ /* 0x000fe400000114c1 */
[----:B------:R-:W-:Y:S02]  /*11f0*/  SHF.R.S32.HI R235, RZ, 0x1f, R206 ;  /* 0x0000001fffeb7819 */ /* 0x000fe400000114ce */
[----:B------:R-:W-:Y:S02]  /*1200*/  SHF.R.S32.HI R222, RZ, 0x1f, R191 ;  /* 0x0000001fffde7819 */ /* 0x000fe400000114bf */
[----:B------:R-:W-:Y:S02]  /*1210*/  SHF.R.S32.HI R221, RZ, 0x1f, R192 ;  /* 0x0000001fffdd7819 */ /* 0x000fe400000114c0 */
[----:B------:R-:W-:Y:S02]  /*1220*/  SHF.R.S32.HI R220, RZ, 0x1f, R190 ;  /* 0x0000001fffdc7819 */ /* 0x000fe400000114be */
[----:B------:R-:W-:-:S02]  /*1230*/  SHF.R.S32.HI R219, RZ, 0x1f, R194 ;  /* 0x0000001fffdb7819 */ /* 0x000fc400000114c2 */
[----:B------:R-:W-:Y:S02]  /*1240*/  SHF.L.U32 R234, R234, 0x3, RZ ;  /* 0x00000003eaea7819 */ /* 0x000fe400000006ff */
[----:B------:R-:W-:Y:S02]  /*1250*/  SHF.R.S32.HI R217, RZ, 0x3, R217 ;  /* 0x00000003ffd97819 */ /* 0x000fe400000114d9 */
[----:B------:R-:W-:Y:S02]  /*1260*/  SHF.R.S32.HI R218, RZ, 0x3, R4 ;  /* 0x00000003ffda7819 */ /* 0x000fe40000011404 */
[----:B------:R-:W-:Y:S02]  /*1270*/  LEA R229, R2, UR4, 0x1 ;  /* 0x0000000402e57c11 */ /* 0x000fe4000f8e08ff */
[----:B------:R-:W-:Y:S02]  /*1280*/  LEA R227, R9, UR4, 0x1 ;  /* 0x0000000409e37c11 */ /* 0x000fe4000f8e08ff */
[----:B------:R-:W-:-:S02]  /*1290*/  LEA R226, R12, UR4, 0x1 ;  /* 0x000000040ce27c11 */ /* 0x000fc4000f8e08ff */
[----:B------:R-:W-:Y:S02]  /*12a0*/  LEA R230, R6, UR4, 0x1 ;  /* 0x0000000406e67c11 */ /* 0x000fe4000f8e08ff */
[----:B------:R-:W-:-:S07]  /*12b0*/  LEA R228, R5, UR4, 0x1 ;  /* 0x0000000405e47c11 */ /* 0x000fce000f8e08ff */
.L_x_2924:
[----:B0-2-4-:R-:W0:Y:S01]  /*12c0*/  LDC.64 R2, c[0x0][0xc88] ;  /* 0x00032200ff027b82 */ /* 0x015e220000000a00 */
[----:B------:R-:W-:Y:S01]  /*12d0*/  ULDC.64 UR4, c[0x0][0xa28] ;  /* 0x00028a0000047ab9 */ /* 0x000fe20000000a00 */
[----:B------:R-:W-:Y:S01]  /*12e0*/  ULDC.64 UR8, c[0x0][0xa18] ;  /* 0x0002860000087ab9 */ /* 0x000fe20000000a00 */
[----:B------:R-:W-:Y:S01]  /*12f0*/  ULDC.64 UR6, c[0x0][0xa08] ;  /* 0x0002820000067ab9 */ /* 0x000fe20000000a00 */
[----:B0-----:R-:W-:-:S05]  /*1300*/  IMAD.WIDE R2, R27, 0x4, R2 ;  /* 0x000000041b027825 */ /* 0x001fca00078e0202 */
[----:B------:R-:W2:Y:S01]  /*1310*/  LDG.E R211, desc[UR60][R2.64] ;  /* 0x0000003c02d37981 */ /* 0x000ea2000c1e1900 */
[----:B------:R-:W-:Y:S01]  /*1320*/  ISETP.NE.U32.AND P2, PT, RZ, UR4, PT ;  /* 0x00000004ff007c0c */ /* 0x000fe2000bf45070 */
[----:B------:R-:W-:Y:S01]  /*1330*/  IMAD.MOV.U32 R9, RZ, RZ, RZ ;  /* 0x000000ffff097224 */ /* 0x000fe200078e00ff */
[----:B------:R-:W-:Y:S01]  /*1340*/  ISETP.NE.U32.AND P1, PT, RZ, UR8, PT ;  /* 0x00000008ff007c0c */ /* 0x000fe2000bf25070 */
[----:B------:R-:W-:Y:S01]  /*1350*/  IMAD.MOV.U32 R117, RZ, RZ, RZ ;  /* 0x000000ffff757224 */ /* 0x000fe200078e00ff */
[----:B------:R-:W-:Y:S02]  /*1360*/  ISETP.NE.AND.EX P2, PT, RZ, UR5, PT, P2 ;  /* 0x00000005ff007c0c */ /* 0x000fe4000bf45320 */
[----:B------:R-:W-:Y:S02]  /*1370*/  ISETP.NE.AND.EX P1, PT, RZ, UR9, PT, P1 ;  /* 0x00000009ff007c0c */ /* 0x000fe4000bf25310 */
[----:B------:R-:W-:-:S04]  /*1380*/  ISETP.NE.U32.AND P0, PT, RZ, UR6, PT ;  /* 0x00000006ff007c0c */ /* 0x000fc8000bf05070 */
        /* <DEDUP_REMOVED lines=9> */
[----:B---3--:R-:W-:Y:S02]  /*1420*/  @P1 IADD3 R4, P2, R209, UR8, RZ ;  /* 0x00000008d1041c10 */ /* 0x008fe4000ff5e0ff */
[----:B------:R-:W-:Y:S01]  /*1430*/  MOV R201, UR4 ;  /* 0x0000000400c97c02 */ /* 0x000fe20008000f00 */
[----:B------:R-:W-:Y:S01]  /*1440*/  ULDC.64 UR4, c[0x0][0x418] ;  /* 0x0001060000047ab9 */ /* 0x000fe20000000a00 */
[C---:B------:R-:W-:Y:S02]  /*1450*/  IADD3.X R7, R210.reuse, UR7, RZ, P4, !PT ;  /* 0x00000007d2077c10 */ /* 0x040fe4000a7fe4ff */
[----:B------:R-:W-:Y:S01]  /*1460*/  @P1 IADD3.X R5, R210, UR9, RZ, P2, !PT ;  /* 0x00000009d2051c10 */ /* 0x000fe200097fe4ff */
[----:B------:R-:W-:Y:S02]  /*1470*/  UISETP.NE.U32.AND UP0, UPT, UR4, URZ, UPT ;  /* 0x0000003f0400728c */ /* 0x000fe4000bf05070 */
[----:B------:R0:W5:Y:S01]  /*1480*/  @P0 LDG.E R117, desc[UR60][R6.64] ;  /* 0x0000003c06750981 */ /* 0x000162000c1e1900 */
[----:B------:R-:W-:Y:S01]  /*1490*/  ULDC UR4, c[0x0][0x424] ;  /* 0x0001090000047ab9 */ /* 0x000fe20000000800 */
[----:B------:R-:W-:-:S02]  /*14a0*/  ULDC.64 UR8, c[0x0][0xa20] ;  /* 0x0002880000087ab9 */ /* 0x000fc40000000a00 */
[----:B------:R0:W5:Y:S01]  /*14b0*/  @P1 LDG.E R201, desc[UR60][R4.64] ;  /* 0x0000003c04c91981 */ /* 0x000162000c1e1900 */
[----:B------:R-:W-:Y:S01]  /*14c0*/  UISETP.NE.AND.EX UP0, UPT, UR5, URZ, UPT, UP0 ;  /* 0x0000003f0500728c */ /* 0x000fe2000bf05300 */
[----:B------:R-:W-:Y:S02]  /*14d0*/  ISETP.NE.U32.AND P2, PT, RZ, UR8, PT ;  /* 0x00000008ff007c0c */ /* 0x000fe4000bf45070 */
[----:B------:R-:W-:Y:S01]  /*14e0*/  ULDC UR5, c[0x0][0x2f0] ;  /* 0x0000bc0000057ab9 */ /* 0x000fe20000000800 */
[----:B------:R-:W-:Y:S01]  /*14f0*/  USEL UR4, UR4, 0x1, UP0 ;  /* 0x0000000104047887 */ /* 0x000fe20008000000 */
[----:B------:R-:W-:-:S03]  /*1500*/  ISETP.NE.AND.EX P2, PT, RZ, UR9, PT, P2 ;  /* 0x00000009ff007c0c */ /* 0x000fc6000bf45320 */
[----:B------:R-:W-:-:S03]  /*1510*/  UIMAD UR4, UR4, UR5, URZ ;  /* 0x00000005040472a4 */ /* 0x000fc6000f8e023f */
[----:B------:R-:W-:Y:S01]  /*1520*/  ULDC UR5, c[0x0][0x348] ;  /* 0x0000d20000057ab9 */ /* 0x000fe20000000800 */
[----:B------:R-:W-:Y:S02]  /*1530*/  IMAD.MOV.U32 R208, RZ, RZ, R26 ;  /* 0x000000ffffd07224 */ /* 0x000fe400078e001a */
        /* <DEDUP_REMOVED lines=11> */
.L_x_2701:
[----:B------:R-:W-:Y:S01]  /*15f0*/  IMAD.U32 R24, RZ, RZ, UR5 ;  /* 0x00000005ff187e24 */ /* 0x000fe2000f8e00ff */
[----:B------:R-:W-:Y:S01]  /*1600*/  MOV R28, UR4 ;  /* 0x00000004001c7c02 */ /* 0x000fe20008000f00 */
[----:B------:R-:W-:Y:S06]  /*1610*/  @!P2 BRA `(.L_x_2702) ;  /* 0x000000000010a947 */ /* 0x000fec0003800000 */
[----:B------:R-:W-:-:S04]  /*1620*/  IADD3 R2, P0, R209, UR8, RZ ;  /* 0x00000008d1027c10 */ /* 0x000fc8000ff1e0ff */
[----:B------:R-:W-:-:S05]  /*1630*/  IADD3.X R3, R210, UR9, RZ, P0, !PT ;  /* 0x00000009d2037c10 */ /* 0x000fca00087fe4ff */
[----:B------:R0:W5:Y:S01]  /*1640*/  LDG.E R28, desc[UR60][R2.64] ;  /* 0x0000003c021c7981 */ /* 0x000162000c1e1900 */
[----:B------:R-:W-:Y:S05]  /*1650*/  BRA `(.L_x_2703) ;  /* 0x0000000000107947 */ /* 0x000fea0003800000 */
.L_x_2702:
[----:B------:R-:W-:Y:S05]  /*1660*/  @!P0 BRA `(.L_x_2703) ;  /* 0x00000000000c8947 */ /* 0x000fea0003800000 */
[----:B------:R-:W2:Y:S04]  /*1670*/  LDG.E R3, desc[UR60][R6.64] ;  /* 0x0000003c06037981 */ /* 0x000ea8000c1e1900 */
[----:B------:R-:W2:Y:S02]  /*1680*/  LDG.E R28, desc[UR60][R6.64+0x4] ;  /* 0x0000043c061c7981 */ /* 0x000ea4000c1e1900 */
[----:B--2---:R-:W-:-:S07]  /*1690*/  IMAD.IADD R28, R28, 0x1, -R3 ;  /* 0x000000011c1c7824 */ /* 0x004fce00078e0a03 */
.L_x_2703:
[----:B------:R-:W-:Y:S01]  /*16a0*/  ULDC.64 UR4, c[0x0][0xa10] ;  /* 0x0002840000047ab9 */ /* 0x000fe20000000a00 */
[----:B------:R-:W1:Y:S01]  /*16b0*/  LDC R6, c[0x0][0x448] ;  /* 0x00011200ff067b82 */ /* 0x000e620000000800 */
[----:B------:R-:W-:-:S04]  /*16c0*/  ISETP.NE.U32.AND P0, PT, RZ, UR4, PT ;  /* 0x00000004ff007c0c */ /* 0x000fc8000bf05070 */
[----:B------:R-:W-:Y:S01]  /*16d0*/  ISETP.NE.AND.EX P0, PT, RZ, UR5, PT, P0 ;  /* 0x00000005ff007c0c */ /* 0x000fe2000bf05300 */
[----:B------:R-:W-:-:S12]  /*16e0*/  ULDC.64 UR4, c[0x0][0xa30] ;  /* 0x00028c0000047ab9 */ /* 0x000fd80000000a00 */
[----:B0-----:R-:W0:Y:S02]  /*16f0*/  @P0 LDC.64 R2, c[0x0][0xa10] ;  /* 0x00028400ff020b82 */ /* 0x001e240000000a00 */
[----:B0-----:R-:W-:-:S05]  /*1700*/  @P0 IMAD.WIDE R2, R27, 0x4, R2 ;  /* 0x000000041b020825 */ /* 0x001fca00078e0202 */
[----:B------:R-:W2:Y:S04]  /*1710*/  @P0 LDG.E R0, desc[UR60][R2.64] ;  /* 0x0000003c02000981 */ /* 0x000ea8000c1e1900 */
[----:B------:R0:W2:Y:S01]  /*1720*/  @P0 LDG.E R7, desc[UR60][R2.64+0x4] ;  /* 0x0000043c02070981 */ /* 0x0000a2000c1e1900 */
[----:B------:R-:W-:Y:S01]  /*1730*/  ISETP.NE.U32.AND P1, PT, RZ, UR4, PT ;  /* 0x00000004ff007c0c */ /* 0x000fe2000bf25070 */
[----:B-----5:R-:W-:-:S03]  /*1740*/  IMAD.MOV.U32 R140, RZ, RZ, R28 ;  /* 0x000000ffff8c7224 */ /* 0x020fc600078e001c */
[----:B------:R-:W-:-:S13]  /*1750*/  ISETP.NE.AND.EX P1, PT, RZ, UR5, PT, P1 ;  /* 0x00000005ff007c0c */ /* 0x000fda000bf25310 */
[----:B------:R-:W-:-:S04]  /*1760*/  @P1 IADD3 R4, P2, R209, UR4, RZ ;  /* 0x00000004d1041c10 */ /* 0x000fc8000ff5e0ff */
[----:B------:R-:W-:-:S05]  /*1770*/  @P1 IADD3.X R5, R210, UR5, RZ, P2, !PT ;  /* 0x00000005d2051c10 */ /* 0x000fca00097fe4ff */
[----:B------:R3:W5:Y:S01]  /*1780*/  @P1 LDG.E R140, desc[UR60][R4.64] ;  /* 0x0000003c048c1981 */ /* 0x000762000c1e1900 */
[----:B-1----:R-:W-:Y:S01]  /*1790*/  ISETP.NE.AND P1, PT, R6, 0x1, PT ;  /* 0x000000010600780c */ /* 0x002fe20003f25270 */
[----:B------:R-:W-:Y:S02]  /*17a0*/  IMAD.SHL.U32 R200, R25, 0x80, RZ ;  /* 0x0000008019c87824 */ /* 0x000fe400078e00ff */
[----:B------:R-:W-:Y:S02]  /*17b0*/  IMAD.IADD R9, R28, 0x1, -R9 ;  /* 0x000000011c097824 */ /* 0x000fe400078e0a09 */
[----:B0-----:R-:W-:-:S03]  /*17c0*/  VIADD R2, R200, 0x7f ;  /* 0x0000007fc8027836 */ /* 0x001fc60000000000 */
[----:B------:R-:W-:-:S04]  /*17d0*/  IADD3 R120, -R9, RZ, RZ ;  /* 0x000000ff09787210 */ /* 0x000fc80007ffe1ff */
[----:B------:R-:W-:Y:S01]  /*17e0*/  VIMNMX R120, RZ, R120, !PT ;  /* 0x00000078ff787248 */ /* 0x000fe20007fe0100 */
[----:B------:R-:W0:Y:S08]  /*17f0*/  @P1 LDC R11, c[0x0][0x44c] ;  /* 0x00011300ff0b1b82 */ /* 0x000e300000000800 */
[----:B------:R-:W1:Y:S01]  /*1800*/  @P1 LDC R3, c[0x0][0x450] ;  /* 0x00011400ff031b82 */ /* 0x000e620000000800 */
[----:B--2---:R-:W-:Y:S01]  /*1810*/  @P0 IADD3 R24, -R0, R7, RZ ;  /* 0x0000000700180210 */ /* 0x004fe20007ffe1ff */
[----:B0-----:R-:W-:-:S04]  /*1820*/  @P1 IMAD.HI.U32 R0, R2, R11, RZ ;  /* 0x0000000b02001227 */ /* 0x001fc800078e00ff */
[----:B------:R-:W-:Y:S01]  /*1830*/  IMAD.IADD R202, R9, 0x1, R24 ;  /* 0x0000000109ca7824 */ /* 0x000fe200078e0218 */
[----:B-1----:R-:W-:-:S03]  /*1840*/  @P1 SHF.R.U32.HI R2, RZ, R3, R0 ;  /* 0x00000003ff021219 */ /* 0x002fc60000011600 */
[C---:B------:R-:W-:Y:S01]  /*1850*/  VIADD R0, R202.reuse, 0x7f ;  /* 0x0000007fca007836 */ /* 0x040fe20000000000 */
[----:B------:R-:W-:-:S04]  /*1860*/  IADD3 R145, R202, 0x80, -R201 ;  /* 0x00000080ca917810 */ /* 0x000fc80007ffe8c9 */
[----:B------:R-:W-:Y:S01]  /*1870*/  SHF.R.S32.HI R3, RZ, 0x1f, R0 ;  /* 0x0000001fff037819 */ /* 0x000fe20000011400 */
[----:B------:R-:W-:-:S03]  /*1880*/  IMAD.IADD R2, R145, 0x1, R2 ;  /* 0x0000000191027824 */ /* 0x000fc600078e0202 */
[----:B------:R-:W-:Y:S02]  /*1890*/  LEA.HI R3, R3, R0, RZ, 0x7 ;  /* 0x0000000003037211 */ /* 0x000fe400078f38ff */
[----:B---3--:R-:W-:Y:S02]  /*18a0*/  SHF.R.S32.HI R5, RZ, 0x1f, R2 ;  /* 0x0000001fff057819 */ /* 0x008fe40000011402 */
[----:B------:R-:W-:Y:S02]  /*18b0*/  SHF.R.S32.HI R146, RZ, 0x7, R3 ;  /* 0x00000007ff927819 */ /* 0x000fe40000011403 */
[----:B------:R-:W-:-:S04]  /*18c0*/  LEA.HI R5, R5, R2, RZ, 0x7 ;  /* 0x0000000205057211 */ /* 0x000fc800078f38ff */
[----:B------:R-:W-:-:S04]  /*18d0*/  SHF.R.S32.HI R5, RZ, 0x7, R5 ;  /* 0x00000007ff057819 */ /* 0x000fc80000011405 */
[----:B------:R-:W-:-:S05]  /*18e0*/  VIMNMX R5, R146, R5, PT ;  /* 0x0000000592057248 */ /* 0x000fca0003fe0100 */
[----:B------:R-:W-:-:S05]  /*18f0*/  IMAD R5, R5, 0x80, -R9 ;  /* 0x0000008005057824 */ /* 0x000fca00078e0a09 */
[----:B------:R-:W-:-:S04]  /*1900*/  VIMNMX R5, R5, R24, PT ;  /* 0x0000001805057248 */ /* 0x000fc80003fe0100 */
[----:B------:R-:W-:Y:S02]  /*1910*/  ISETP.GT.AND P0, PT, R5, R120, PT ;  /* 0x000000780500720c */ /* 0x000fe40003f04270 */
[----:B------:R-:W-:-:S05]  /*1920*/  SHF.R.U32.HI R120, RZ, 0x7, R120 ;  /* 0x00000007ff787819 */ /* 0x000fca0000011678 */
[----:B------:R-:W-:-:S06]  /*1930*/  IMAD.MOV.U32 R2, RZ, RZ, R120 ;  /* 0x000000ffff027224 */ /* 0x000fcc00078e0078 */
[----:B------:R-:W-:-:S05]  /*1940*/  @P0 VIADD R0, R5, 0x7f ;  /* 0x0000007f05000836 */ /* 0x000fca0000000000 */
[----:B------:R-:W-:-:S04]  /*1950*/  @P0 SHF.R.S32.HI R3, RZ, 0x1f, R0 ;  /* 0x0000001fff030819 */ /* 0x000fc80000011400 */
[----:B------:R-:W-:-:S04]  /*1960*/  @P0 LEA.HI R3, R3, R0, RZ, 0x7 ;  /* 0x0000000003030211 */ /* 0x000fc800078f38ff */
[----:B------:R-:W-:Y:S02]  /*1970*/  @P0 SHF.R.S32.HI R2, RZ, 0x7, R3 ;  /* 0x00000007ff020819 */ /* 0x000fe40000011403 */
[----:B------:R-:W-:Y:S02]  /*1980*/  PLOP3.LUT P0, PT, PT, PT, PT, 0x80, 0x0 ;  /* 0x000000000000781c */ /* 0x000fe40003f0f070 */
[----:B------:R-:W-:-:S13]  /*1990*/  ISETP.GT.AND P1, PT, R2, R120, PT ;  /* 0x000000780200720c */ /* 0x000fda0003f24270 */
[----:B------:R-:W-:Y:S05]  /*19a0*/  @!P1 BRA `(.L_x_2704) ;  /* 0x00000088007c9947 */ /* 0x000fea0003800000 */
        /* <DEDUP_REMOVED lines=20> */
.L_x_2706:
[----:B------:R-:W-:Y:S05]  /*1af0*/  BSYNC B6 ;  /* 0x0000000000067941 */ /* 0x000fea0003800000 */
.L_x_2705:
        /* <DEDUP_REMOVED lines=20> */
.L_x_2708:
[----:B------:R-:W-:Y:S05]  /*1c40*/  BSYNC B6 ;  /* 0x0000000000067941 */ /* 0x000fea0003800000 */
.L_x_2707:
[----:B------:R-:W-:Y:S01]  /*1c50*/  ULDC.64 UR4, c[0x0][0x9f8] ;  /* 0x00027e0000047ab9 */ /* 0x000fe20000000a00 */
[----:B------:R-:W2:Y:S01]  /*1c60*/  LDL.LU R20, [R1+0x20] ;  /* 0x0000200001147983 */ /* 0x000ea20000300800 */
[----:B------:R-:W-:Y:S01]  /*1c70*/  ISETP.NE.U32.AND P0, PT, RZ, UR4, PT ;  /* 0x00000004ff007c0c */ /* 0x000fe2000bf05070 */
[----:B------:R-:W0:Y:S01]  /*1c80*/  LDC.64 R128, c[0x0][0x300] ;  /* 0x0000c000ff807b82 */ /* 0x000e220000000a00 */
[----:B------:R-:W-:Y:S01]  /*1c90*/  IMAD.IADD R117, R117, 0x1, R28 ;  /* 0x0000000175757824 */ /* 0x000fe200078e021c */
[----:B------:R-:W-:Y:S01]  /*1ca0*/  SHF.R.S32.HI R8, RZ, 0x1f, R26 ;  /* 0x0000001fff087819 */ /* 0x000fe2000001141a */
[----:B------:R-:W-:Y:S01]  /*1cb0*/  ULDC.64 UR6, c[0x0][0x330] ;  /* 0x0000cc0000067ab9 */ /* 0x000fe20000000a00 */
[----:B------:R-:W-:Y:S01]  /*1cc0*/  ISETP.NE.AND.EX P0, PT, RZ, UR5, PT, P0 ;  /* 0x00000005ff007c0c */ /* 0x000fe2000bf05300 */
[C---:B------:R-:W-:Y:S01]  /*1cd0*/  VIADD R3, R18.reuse, 0xa0 ;  /* 0x000000a012037836 */ /* 0x040fe20000000000 */
[----:B------:R-:W-:Y:S01]  /*1ce0*/  SHF.R.S32.HI R19, RZ, 0x1f, R18 ;  /* 0x0000001fff137819 */ /* 0x000fe20000011412 */
[C---:B------:R-:W-:Y:S01]  /*1cf0*/  VIADD R91, R18.reuse, 0x60 ;  /* 0x00000060125b7836 */ /* 0x040fe20000000000 */
[----:B------:R-:W-:Y:S01]  /*1d00*/  IADD3 R0, R18, 0x80, RZ ;  /* 0x0000008012007810 */ /* 0x000fe20007ffe0ff */
[----:B------:R-:W1:Y:S08]  /*1d10*/  LDC.64 R28, c[0x0][0x408] ;  /* 0x00010200ff1c7b82 */ /* 0x000e700000000a00 */
[----:B------:R-:W-:Y:S01]  /*1d20*/  @P0 IADD3 R4, P1, R209, UR4, RZ ;  /* 0x00000004d1040c10 */ /* 0x000fe2000ff3e0ff */
[----:B------:R-:W-:Y:S01]  /*1d30*/  ULDC UR4, c[0x0][0x2f4] ;  /* 0x0000bd0000047ab9 */ /* 0x000fe20000000800 */
[----:B------:R-:W3:Y:S02]  /*1d40*/  LDC R119, c[0x0][0x3f4] ;  /* 0x0000fd00ff777b82 */ /* 0x000ee40000000800 */
[----:B------:R-:W-:-:S05]  /*1d50*/  @P0 IADD3.X R5, R210, UR5, RZ, P1, !PT ;  /* 0x00000005d2050c10 */ /* 0x000fca0008ffe4ff */
[----:B------:R4:W2:Y:S01]  /*1d60*/  @P0 LDG.E R27, desc[UR60][R4.64] ;  /* 0x0000003c041b0981 */ /* 0x0008a2000c1e1900 */
[----:B------:R-:W-:Y:S01]  /*1d70*/  ISETP.GE.AND P2, PT, R186, UR4, PT ;  /* 0x00000004ba007c0c */ /* 0x000fe2000bf46270 */
[----:B------:R-:W-:Y:S01]  /*1d80*/  IMAD R7, R8, UR6, RZ ;  /* 0x0000000608077c24 */ /* 0x000fe2000f8e02ff */
[----:B------:R-:W-:Y:S01]  /*1d90*/  ISETP.GE.AND P1, PT, R3, UR4, PT ;  /* 0x0000000403007c0c */ /* 0x000fe2000bf26270 */
[----:B------:R-:W-:Y:S01]  /*1da0*/  IMAD.WIDE.U32 R94, R26, UR6, R18 ;  /* 0x000000061a5e7c25 */ /* 0x000fe2000f8e0012 */
[----:B------:R-:W-:Y:S01]  /*1db0*/  ISETP.GE.AND P0, PT, R18, UR4, PT ;  /* 0x0000000412007c0c */ /* 0x000fe2000bf06270 */
[----:B------:R-:W3:Y:S01]  /*1dc0*/  S2R R147, SR_TID.X ;  /* 0x0000000000937919 */ /* 0x000ee20000002100 */
[----:B------:R-:W-:Y:S01]  /*1dd0*/  SHF.R.S32.HI R3, RZ, 0x1f, R117 ;  /* 0x0000001fff037819 */ /* 0x000fe20000011475 */
[----:B------:R-:W-:Y:S01]  /*1de0*/  IMAD R7, R26, UR7, R7 ;  /* 0x000000071a077c24 */ /* 0x000fe2000f8e0207 */
[----:B------:R-:W-:Y:S01]  /*1df0*/  ISETP.GE.AND P3, PT, R0, UR4, PT ;  /* 0x0000000400007c0c */ /* 0x000fe2000bf66270 */
[----:B------:R-:W-:Y:S01]  /*1e00*/  ULDC.64 UR6, c[0x0][0xa08] ;  /* 0x0002820000067ab9 */ /* 0x000fe20000000a00 */
[----:B----4-:R-:W-:Y:S01]  /*1e10*/  SEL R4, RZ, 0xffffffff, P2 ;  /* 0xffffffffff047807 */ /* 0x010fe20001000000 */
[-C--:B0-----:R-:W-:Y:S01]  /*1e20*/  IMAD R10, R3, R128.reuse, RZ ;  /* 0x00000080030a7224 */ /* 0x081fe200078e02ff */
[----:B------:R-:W-:Y:S01]  /*1e30*/  SEL R0, RZ, 0x1, P0 ;  /* 0x00000001ff007807 */ /* 0x000fe20000000000 */
[----:B------:R-:W-:Y:S01]  /*1e40*/  IMAD.IADD R95, R95, 0x1, R7 ;  /* 0x000000015f5f7824 */ /* 0x000fe200078e0207 */
[----:B------:R-:W-:Y:S01]  /*1e50*/  ISETP.GE.AND P0, PT, R187, UR4, PT ;  /* 0x00000004bb007c0c */ /* 0x000fe2000bf06270 */
[----:B------:R-:W-:Y:S01]  /*1e60*/  IMAD.SHL.U32 R5, R4, 0x2, RZ ;  /* 0x0000000204057824 */ /* 0x000fe200078e00ff */
[----:B------:R-:W-:Y:S01]  /*1e70*/  ISETP.GE.AND P2, PT, R91, UR4, PT ;  /* 0x000000045b007c0c */ /* 0x000fe2000bf46270 */
[----:B------:R-:W-:Y:S01]  /*1e80*/  IMAD R9, R117, R129, R10 ;  /* 0x0000008175097224 */ /* 0x000fe200078e020a */
[----:B------:R-:W-:Y:S01]  /*1e90*/  SEL R7, RZ, 0x4, P0 ;  /* 0x00000004ff077807 */ /* 0x000fe20000000000 */
[----:B------:R-:W-:Y:S01]  /*1ea0*/  ULDC.64 UR4, c[0x0][0x308] ;  /* 0x0000c20000047ab9 */ /* 0x000fe20000000a00 */
[----:B------:R-:W-:Y:S01]  /*1eb0*/  LOP3.LUT R0, R5, 0x2, R0, 0xe2, !PT ;  /* 0x0000000205007812 */ /* 0x000fe200078ee200 */
[----:B------:R-:W-:Y:S01]  /*1ec0*/  IMAD.WIDE.U32 R4, R117, R128, RZ ;  /* 0x0000008075047225 */ /* 0x000fe200078e00ff */
[----:B------:R-:W-:-:S02]  /*1ed0*/  SEL R6, RZ, 0x8, P2 ;  /* 0x00000008ff067807 */ /* 0x000fc40001000000 */
[----:B------:R-:W-:Y:S01]  /*1ee0*/  SEL R11, RZ, 0x10, P3 ;  /* 0x00000010ff0b7807 */ /* 0x000fe20001800000 */
[----:B-1----:R-:W-:Y:S01]  /*1ef0*/  IMAD.WIDE.U32 R98, R184, R28, R18 ;  /* 0x0000001cb8627225 */ /* 0x002fe200078e0012 */
[----:B------:R-:W-:Y:S02]  /*1f00*/  LOP3.LUT R0, R6, R0, R7, 0xfe, !PT ;  /* 0x0000000006007212 */ /* 0x000fe400078efe07 */
[----:B------:R-:W-:Y:S01]  /*1f10*/  IADD3 R5, R5, R9, RZ ;  /* 0x0000000905057210 */ /* 0x000fe20007ffe0ff */
[----:B------:R-:W-:Y:S01]  /*1f20*/  IMAD R7, R8, UR4, RZ ;  /* 0x0000000408077c24 */ /* 0x000fe2000f8e02ff */
[----:B------:R-:W-:Y:S01]  /*1f30*/  ISETP.NE.U32.AND P0, PT, RZ, UR6, PT ;  /* 0x00000006ff007c0c */ /* 0x000fe2000bf05070 */
        /* <DEDUP_REMOVED lines=9> */
[----:B------:R-:W-:-:S02]  /*1fd0*/  SHF.R.S32.HI R23, RZ, 0x1f, R22 ;  /* 0x0000001fff177819 */ /* 0x000fc40000011416 */
[-C--:B---3--:R-:W-:Y:S01]  /*1fe0*/  ISETP.GE.AND P3, PT, R18, R119.reuse, PT ;  /* 0x000000771200720c */ /* 0x088fe20003f66270 */
[-C--:B------:R-:W-:Y:S01]  /*1ff0*/  IMAD R8, R142, R28.reuse, RZ ;  /* 0x0000001c8e087224 */ /* 0x080fe200078e02ff */
[-C--:B------:R-:W-:Y:S01]  /*2000*/  ISETP.GE.AND P2, PT, R186, R119.reuse, PT ;  /* 0x00000077ba00720c */ /* 0x080fe20003f46270 */
[CC--:B------:R-:W-:Y:S01]  /*2010*/  IMAD.WIDE.U32 R96, R184.reuse, R28.reuse, R22 ;  /* 0x0000001cb8607225 */ /* 0x0c0fe200078e0016 */
[----:B------:R-:W-:Y:S02]  /*2020*/  ISETP.GE.AND P4, PT, R187, R119, PT ;  /* 0x00000077bb00720c */ /* 0x000fe40003f86270 */
[----:B------:R-:W-:Y:S01]  /*2030*/  MOV R121, 0x20 ;  /* 0x0000002000797802 */ /* 0x000fe20000000f00 */
[----:B------:R-:W-:Y:S01]  /*2040*/  IMAD R13, R184, R29, R8 ;  /* 0x0000001db80d7224 */ /* 0x000fe200078e0208 */
[C---:B------:R-:W-:Y:S02]  /*2050*/  SHF.L.U64.HI R126, R128.reuse, 0x7, R129 ;  /* 0x00000007807e7819 */ /* 0x040fe40000010281 */
[----:B------:R-:W-:Y:S01]  /*2060*/  SHF.L.U32 R132, R128, 0x6, RZ ;  /* 0x0000000680847819 */ /* 0x000fe200000006ff */
[----:B------:R-:W-:Y:S01]  /*2070*/  IMAD.IADD R97, R97, 0x1, R13 ;  /* 0x0000000161617824 */ /* 0x000fe200078e020d */
[----:B------:R-:W-:Y:S01]  /*2080*/  SHF.R.S32.HI R143, RZ, 0x1f, R213 ;  /* 0x0000001fff8f7819 */ /* 0x000fe200000114d5 */
[----:B------:R-:W-:Y:S01]  /*2090*/  IMAD.IADD R99, R13, 0x1, R99 ;  /* 0x000000010d637824 */ /* 0x000fe200078e0263 */
[----:B------:R-:W-:Y:S01]  /*20a0*/  LEA.HI R147, R147, 0x8, RZ, 0x19 ;  /* 0x0000000893937811 */ /* 0x000fe200078fc8ff */
[----:B-----5:R-:W-:-:S04]  /*20b0*/  IMAD.WIDE.U32 R96, R140, R28, R96 ;  /* 0x0000001c8c607225 */ /* 0x020fc800078e0060 */
[-C--:B0-----:R-:W-:Y:S01]  /*20c0*/  IMAD.WIDE.U32 R100, R184, R4.reuse, R22 ;  /* 0x00000004b8647225 */ /* 0x081fe200078e0016 */
[C-C-:B------:R-:W-:Y:S02]  /*20d0*/  SHF.L.U64.HI R127, R4.reuse, 0x7, R5.reuse ;  /* 0x00000007047f7819 */ /* 0x140fe40000010205 */
[----:B------:R-:W-:Y:S01]  /*20e0*/  SHF.L.U64.HI R104, R4, 0x6, R5 ;  /* 0x0000000604687819 */ /* 0x000fe20000010205 */
[----:B------:R-:W-:-:S04]  /*20f0*/  IMAD.WIDE.U32 R102, R184, R4, R18 ;  /* 0x00000004b8667225 */ /* 0x000fc800078e0012 */
[----:B------:R-:W-:-:S04]  /*2100*/  IMAD.WIDE.U32 R98, R140, R28, R98 ;  /* 0x0000001c8c627225 */ /* 0x000fc800078e0062 */
[----:B------:R-:W-:Y:S01]  /*2110*/  IMAD.SHL.U32 R105, R4, 0x40, RZ ;  /* 0x0000004004697824 */ /* 0x000fe200078e00ff */
[----:B--2---:R-:W-:-:S04]  /*2120*/  LOP3.LUT R20, R20, 0xfffffffe, RZ, 0xc0, !PT ;  /* 0xfffffffe14147812 */ /* 0x004fc800078ec0ff */
[----:B------:R-:W-:-:S05]  /*2130*/  @P4 LOP3.LUT R20, R20, 0x1, RZ, 0xfc, !PT ;  /* 0x0000000114144812 */ /* 0x000fca00078efcff */
[----:B------:R0:W-:Y:S01]  /*2140*/  STL [R1+0x20], R20 ;  /* 0x0000201401007387 */ /* 0x0001e20000100800 */
[----:B------:R-:W-:Y:S02]  /*2150*/  SHF.R.S32.HI R0, RZ, 0x1f, R27 ;  /* 0x0000001fff007819 */ /* 0x000fe4000001141b */
[----:B------:R-:W-:Y:S01]  /*2160*/  SEL R9, R27, RZ, !P0 ;  /* 0x000000ff1b097207 */ /* 0x000fe20004000000 */
[----:B------:R-:W-:Y:S01]  /*2170*/  IMAD.SHL.U32 R27, R4, 0x80, RZ ;  /* 0x00000080041b7824 */ /* 0x000fe200078e00ff */
[----:B------:R-:W-:-:S03]  /*2180*/  SEL R0, R0, RZ, !P0 ;  /* 0x000000ff00007207 */ /* 0x000fc60004000000 */
[----:B------:R-:W-:-:S04]  /*2190*/  IMAD.WIDE.U32 R92, R9, UR4, R6 ;  /* 0x00000004095c7c25 */ /* 0x000fc8000f8e0006 */
[----:B------:R-:W-:Y:S02]  /*21a0*/  IMAD R10, R0, UR4, RZ ;  /* 0x00000004000a7c24 */ /* 0x000fe4000f8e02ff */
[----:B------:R-:W-:-:S04]  /*21b0*/  IMAD.WIDE.U32 R6, R184, R128, R18 ;  /* 0x00000080b8067225 */ /* 0x000fc800078e0012 */
[----:B------:R-:W-:Y:S01]  /*21c0*/  IMAD R89, R9, UR5, R10 ;  /* 0x0000000509597c24 */ /* 0x000fe2000f8e020a */
[----:B------:R-:W-:Y:S01]  /*21d0*/  ULDC.64 UR4, c[0x0][0x338] ;  /* 0x0000ce0000047ab9 */ /* 0x000fe20000000a00 */
[----:B------:R-:W-:Y:S01]  /*21e0*/  IMAD R10, R142, R128, RZ ;  /* 0x000000808e0a7224 */ /* 0x000fe200078e02ff */
[----:B------:R-:W-:Y:S01]  /*21f0*/  IADD3 R90, P0, R92, R6, RZ ;  /* 0x000000065c5a7210 */ /* 0x000fe20007f1e0ff */
[----:B------:R-:W-:Y:S02]  /*2200*/  IMAD R0, R0, UR4, RZ ;  /* 0x0000000400007c24 */ /* 0x000fe4000f8e02ff */
[----:B------:R-:W-:Y:S01]  /*2210*/  IMAD R10, R184, R129, R10 ;  /* 0x00000081b80a7224 */ /* 0x000fe200078e020a */
[----:B------:R-:W-:Y:S01]  /*2220*/  SHF.L.U64.HI R129, R128, 0x6, R129 ;  /* 0x0000000680817819 */ /* 0x000fe20000010281 */
[----:B------:R-:W-:Y:S01]  /*2230*/  IMAD.IADD R89, R93, 0x1, R89 ;  /* 0x000000015d597824 */ /* 0x000fe200078e0259 */
[----:B------:R-:W-:Y:S01]  /*2240*/  SHF.L.U64.HI R128, R28, 0x7, R29 ;  /* 0x000000071c807819 */ /* 0x000fe2000001021d */
[----:B------:R-:W-:-:S02]  /*2250*/  IMAD R33, R9, UR5, R0 ;  /* 0x0000000509217c24 */ /* 0x000fc4000f8e0200 */
[-C--:B------:R-:W-:Y:S01]  /*2260*/  IMAD R0, R142, R4.reuse, RZ ;  /* 0x000000048e007224 */ /* 0x080fe200078e02ff */
[----:B------:R-:W-:Y:S01]  /*2270*/  IADD3.X R88, R89, R7, R10, P0, !PT ;  /* 0x0000000759587210 */ /* 0x000fe200007fe40a */
[----:B------:R-:W-:Y:S01]  /*2280*/  IMAD.WIDE.U32 R94, R9, UR4, R94 ;  /* 0x00000004095e7c25 */ /* 0x000fe2000f8e005e */
[C---:B------:R-:W-:Y:S02]  /*2290*/  SEL R7, R119.reuse, RZ, P3 ;  /* 0x000000ff77077207 */ /* 0x040fe40001800000 */
[C---:B------:R-:W-:Y:S01]  /*22a0*/  SEL R9, R119.reuse, RZ, P2 ;  /* 0x000000ff77097207 */ /* 0x040fe20001000000 */
[----:B------:R-:W-:Y:S01]  /*22b0*/  IMAD R13, R184, R5, R0 ;  /* 0x00000005b80d7224 */ /* 0x000fe200078e0200 */
[----:B------:R-:W-:Y:S01]  /*22c0*/  SEL R0, R119, RZ, P4 ;  /* 0x000000ff77007207 */ /* 0x000fe20002000000 */
[----:B------:R-:W-:Y:S01]  /*22d0*/  IMAD.IADD R7, R18, 0x1, R7 ;  /* 0x0000000112077824 */ /* 0x000fe200078e0207 */
[----:B------:R-:W-:Y:S01]  /*22e0*/  LOP3.LUT P0, RZ, R224, 0x4, RZ, 0xc0, !PT ;  /* 0x00000004e0ff7812 */ /* 0x000fe2000780c0ff */
[----:B------:R-:W-:Y:S01]  /*22f0*/  IMAD.IADD R9, R186, 0x1, R9 ;  /* 0x00000001ba097824 */ /* 0x000fe200078e0209 */
[----:B------:R-:W-:Y:S01]  /*2300*/  IADD3 R101, R101, R13, RZ ;  /* 0x0000000d65657210 */ /* 0x000fe20007ffe0ff */
[----:B------:R-:W-:Y:S01]  /*2310*/  IMAD.IADD R8, R187, 0x1, R0 ;  /* 0x00000001bb087824 */ /* 0x000fe200078e0200 */
[----:B------:R-:W-:Y:S01]  /*2320*/  SHF.R.S32.HI R0, RZ, 0x1f, R7 ;  /* 0x0000001fff007819 */ /* 0x000fe20000011407 */
[----:B------:R-:W-:Y:S01]  /*2330*/  IMAD.IADD R103, R13, 0x1, R103 ;  /* 0x000000010d677824 */ /* 0x000fe200078e0267 */
[----:B------:R-:W-:Y:S01]  /*2340*/  SHF.R.S32.HI R6, RZ, 0x1f, R9 ;  /* 0x0000001fff067819 */ /* 0x000fe20000011409 */
[----:B------:R-:W-:Y:S01]  /*2350*/  IMAD.WIDE.U32 R100, R140, R4, R100 ;  /* 0x000000048c647225 */ /* 0x000fe200078e0064 */
[----:B------:R-:W-:-:S02]  /*2360*/  LEA.HI R14, R0, R7, RZ, 0x3 ;  /* 0x00000007000e7211 */ /* 0x000fc400078f18ff */
[----:B------:R-:W-:Y:S01]  /*2370*/  LEA.HI R0, R0, R7, RZ, 0x6 ;  /* 0x0000000700007211 */ /* 0x000fe200078f30ff */
[----:B------:R-:W-:Y:S01]  /*2380*/  IMAD.WIDE.U32 R102, R140, R4, R102 ;  /* 0x000000048c667225 */ /* 0x000fe200078e0066 */
[----:B------:R-:W-:Y:S02]  /*2390*/  SHF.R.S32.HI R15, RZ, 0x1f, R8 ;  /* 0x0000001fff0f7819 */ /* 0x000fe40000011408 */
[CC--:B------:R-:W-:Y:S01]  /*23a0*/  LEA.HI R13, R6.reuse, R9.reuse, RZ, 0x3 ;  /* 0x00000009060d7211 */ /* 0x0c0fe200078f18ff */
[----:B------:R-:W-:Y:S01]  /*23b0*/  IMAD.SHL.U32 R119, R119, 0x2, RZ ;  /* 0x0000000277777824 */ /* 0x000fe200078e00ff */
[----:B------:R-:W-:Y:S02]  /*23c0*/  LEA.HI R6, R6, R9, RZ, 0x6 ;  /* 0x0000000906067211 */ /* 0x000fe400078f30ff */
[----:B------:R-:W-:Y:S02]  /*23d0*/  SHF.L.U32 R0, R0, 0x7, RZ ;  /* 0x0000000700007819 */ /* 0x000fe400000006ff */
[----:B------:R-:W-:-:S02]  /*23e0*/  LOP3.LUT R7, R196, 0x38, R14, 0xf8, !PT ;  /* 0x00000038c4077812 */ /* 0x000fc400078ef80e */
[-C--:B------:R-:W-:Y:S02]  /*23f0*/  LEA.HI R12, R15, R8.reuse, RZ, 0x3 ;  /* 0x000000080f0c7211 */ /* 0x080fe400078f18ff */
[----:B------:R-:W-:Y:S02]  /*2400*/  LOP3.LUT R10, R195, 0x38, R14, 0xf8, !PT ;  /* 0x00000038c30a7812 */ /* 0x000fe400078ef80e */
[----:B------:R-:W-:Y:S01]  /*2410*/  LEA.HI R15, R15, R8, RZ, 0x6 ;  /* 0x000000080f0f7211 */ /* 0x000fe200078f30ff */
[----:B------:R-:W-:Y:S01]  /*2420*/  IMAD.SHL.U32 R8, R6, 0x80, RZ ;  /* 0x0000008006087824 */ /* 0x000fe200078e00ff */
[----:B------:R-:W-:Y:S02]  /*2430*/  LOP3.LUT R0, R0, 0xffffe000, RZ, 0xc0, !PT ;  /* 0xffffe00000007812 */ /* 0x000fe400078ec0ff */
[----:B------:R-:W-:Y:S01]  /*2440*/  LOP3.LUT R6, R7, R198, RZ, 0x3c, !PT ;  /* 0x000000c607067212 */ /* 0x000fe200078e3cff */
[----:B0-----:R-:W-:Y:S01]  /*2450*/  IMAD.SHL.U32 R20, R15, 0x80, RZ ;  /* 0x000000800f147824 */ /* 0x001fe200078e00ff */
[----:B------:R-:W-:Y:S01]  /*2460*/  LOP3.LUT R10, R10, R231, RZ, 0x3c, !PT ;  /* 0x000000e70a0a7212 */ /* 0x000fe200078e3cff */
[----:B------:R-:W-:Y:S01]  /*2470*/  IMAD R139, R197, 0x200, R0 ;  /* 0x00000200c58b7824 */ /* 0x000fe200078e0200 */
[----:B------:R-:W-:-:S02]  /*2480*/  SHF.R.S32.HI R7, RZ, 0x1f, R140 ;  /* 0x0000001fff077819 */ /* 0x000fc4000001148c */
[----:B------:R-:W-:Y:S01]  /*2490*/  IADD3 R137, R10, R0, R199 ;  /* 0x000000000a897210 */ /* 0x000fe20007ffe0c7 */
[----:B------:R-:W-:Y:S01]  /*24a0*/  IMAD.IADD R139, R139, 0x1, R6 ;  /* 0x000000018b8b7824 */ /* 0x000fe200078e0206 */
[----:B------:R-:W-:Y:S01]  /*24b0*/  LOP3.LUT R26, R195, 0x38, R13, 0xf8, !PT ;  /* 0x00000038c31a7812 */ /* 0x000fe200078ef80d */
[C---:B------:R-:W-:Y:S01]  /*24c0*/  IMAD R0, R7.reuse, R28, RZ ;  /* 0x0000001c07007224 */ /* 0x040fe200078e02ff */
[----:B------:R-:W-:Y:S01]  /*24d0*/  LOP3.LUT R8, R8, 0xffffe000, RZ, 0xc0, !PT ;  /* 0xffffe00008087812 */ /* 0x000fe200078ec0ff */
[----:B------:R-:W-:Y:S01]  /*24e0*/  IMAD R7, R7, R4, RZ ;  /* 0x0000000407077224 */ /* 0x000fe200078e02ff */
[----:B------:R-:W-:Y:S01]  /*24f0*/  LOP3.LUT R26, R26, R231, RZ, 0x3c, !PT ;  /* 0x000000e71a1a7212 */ /* 0x000fe200078e3cff */
[----:B------:R-:W-:Y:S01]  /*2500*/  IMAD R21, R140, R29, R0 ;  /* 0x0000001d8c157224 */ /* 0x000fe200078e0200 */
[----:B------:R-:W-:Y:S01]  /*2510*/  LOP3.LUT R15, R196, 0x38, R12, 0xf8, !PT ;  /* 0x00000038c40f7812 */ /* 0x000fe200078ef80c */
[----:B------:R-:W-:Y:S01]  /*2520*/  IMAD R7, R140, R5, R7 ;  /* 0x000000058c077224 */ /* 0x000fe200078e0207 */
[----:B------:R-:W-:Y:S01]  /*2530*/  LOP3.LUT R5, R196, 0x18, R18, 0xf8, !PT ;  /* 0x00000018c4057812 */ /* 0x000fe200078ef812 */
[----:B------:R-:W-:Y:S01]  /*2540*/  IMAD R138, R197, 0x200, R8 ;  /* 0x00000200c58a7824 */ /* 0x000fe200078e0208 */
[----:B------:R-:W-:-:S02]  /*2550*/  LOP3.LUT R30, R195, 0x38, R12, 0xf8, !PT ;  /* 0x00000038c31e7812 */ /* 0x000fc400078ef80c */
[----:B------:R-:W-:Y:S02]  /*2560*/  LOP3.LUT R20, R20, 0xffffe000, RZ, 0xc0, !PT ;  /* 0xffffe00014147812 */ /* 0x000fe400078ec0ff */
[----:B------:R-:W-:Y:S02]  /*2570*/  LOP3.LUT R9, R196, 0x38, R13, 0xf8, !PT ;  /* 0x00000038c4097812 */ /* 0x000fe400078ef80d */
[----:B------:R-:W-:Y:S02]  /*2580*/  IADD3 R135, R26, R8, R199 ;  /* 0x000000081a877210 */ /* 0x000fe40007ffe0c7 */
[-C--:B------:R-:W-:Y:S01]  /*2590*/  LOP3.LUT R26, R5, R198.reuse, RZ, 0x3c, !PT ;  /* 0x000000c6051a7212 */ /* 0x080fe200078e3cff */
[----:B------:R-:W-:Y:S01]  /*25a0*/  IMAD.IADD R5, R95, 0x1, R33 ;  /* 0x000000015f057824 */ /* 0x000fe200078e0221 */
[----:B------:R-:W-:Y:S02]  /*25b0*/  SEL R0, RZ, 0x20, P1 ;  /* 0x00000020ff007807 */ /* 0x000fe40000800000 */
[----:B------:R-:W-:Y:S01]  /*25c0*/  LOP3.LUT R15, R15, R198, RZ, 0x3c, !PT ;  /* 0x000000c60f0f7212 */ /* 0x000fe200078e3cff */
[----:B------:R-:W-:Y:S01]  /*25d0*/  IMAD R26, R197, 0x200, R26 ;  /* 0x00000200c51a7824 */ /* 0x000fe200078e021a */
[----:B------:R-:W-:-:S02]  /*25e0*/  LOP3.LUT R30, R30, R231, RZ, 0x3c, !PT ;  /* 0x000000e71e1e7212 */ /* 0x000fc400078e3cff */
[----:B------:R-:W-:Y:S02]  /*25f0*/  LEA R136, R197, R20, 0x9 ;  /* 0x00000014c5887211 */ /* 0x000fe400078e48ff */
[----:B------:R-:W-:Y:S02]  /*2600*/  LOP3.LUT R9, R9, R198, RZ, 0x3c, !PT ;  /* 0x000000c609097212 */ /* 0x000fe400078e3cff */
[----:B------:R-:W-:Y:S01]  /*2610*/  IADD3 R116, P4, R184, R117, RZ ;  /* 0x00000075b8747210 */ /* 0x000fe20007f9e0ff */
[----:B------:R-:W-:Y:S01]  /*2620*/  IMAD.IADD R136, R136, 0x1, R15 ;  /* 0x0000000188887824 */ /* 0x000fe200078e020f */
[----:B------:R-:W-:Y:S01]  /*2630*/  SEL R121, R121, 0xffffffe0, !P0 ;  /* 0xffffffe079797807 */ /* 0x000fe20004000000 */
[----:B------:R-:W-:Y:S01]  /*2640*/  IMAD.IADD R138, R138, 0x1, R9 ;  /* 0x000000018a8a7824 */ /* 0x000fe200078e0209 */
[----:B------:R-:W-:Y:S01]  /*2650*/  SHF.R.S32.HI R111, RZ, 0x3, R14 ;  /* 0x00000003ff6f7819 */ /* 0x000fe2000001140e */
[----:B------:R-:W-:Y:S01]  /*2660*/  IMAD.IADD R15, R7, 0x1, R103 ;  /* 0x00000001070f7824 */ /* 0x000fe200078e0267 */
[----:B------:R-:W-:Y:S01]  /*2670*/  SHF.R.S32.HI R110, RZ, 0x3, R13 ;  /* 0x00000003ff6e7819 */ /* 0x000fe2000001140d */
[----:B------:R-:W-:Y:S01]  /*2680*/  IMAD.X R117, R3, 0x1, R142, P4 ;  /* 0x0000000103757824 */ /* 0x000fe200020e068e */
[----:B------:R-:W-:Y:S01]  /*2690*/  SHF.R.S32.HI R109, RZ, 0x3, R12 ;  /* 0x00000003ff6d7819 */ /* 0x000fe2000001140c */
[----:B------:R-:W-:Y:S01]  /*26a0*/  IMAD.IADD R133, R121, 0x1, R26 ;  /* 0x0000000179857824 */ /* 0x000fe200078e021a */
[----:B------:R-:W-:-:S02]  /*26b0*/  LOP3.LUT R14, R14, 0xfffffff8, RZ, 0xc0, !PT ;  /* 0xfffffff80e0e7812 */ /* 0x000fc400078ec0ff */
[----:B------:R-:W-:Y:S02]  /*26c0*/  LOP3.LUT R13, R13, 0xfffffff8, RZ, 0xc0, !PT ;  /* 0xfffffff80d0d7812 */ /* 0x000fe400078ec0ff */
[----:B------:R-:W-:Y:S02]  /*26d0*/  LOP3.LUT R12, R12, 0xfffffff8, RZ, 0xc0, !PT ;  /* 0xfffffff80c0c7812 */ /* 0x000fe400078ec0ff */
[----:B------:R-:W-:Y:S02]  /*26e0*/  LOP3.LUT R0, R11, R0, RZ, 0xfc, !PT ;  /* 0x000000000b007212 */ /* 0x000fe400078efcff */
[----:B------:R-:W-:Y:S01]  /*26f0*/  IADD3 R134, R30, R20, R199 ;  /* 0x000000141e867210 */ /* 0x000fe20007ffe0c7 */
[----:B------:R-:W-:Y:S01]  /*2700*/  IMAD.IADD R20, R101, 0x1, R7 ;  /* 0x0000000165147824 */ /* 0x000fe200078e0207 */
[C---:B------:R-:W-:Y:S01]  /*2710*/  SHF.L.U64.HI R30, R28.reuse, 0x6, R29 ;  /* 0x000000061c1e7819 */ /* 0x040fe2000001021d */
[C---:B------:R-:W-:Y:S01]  /*2720*/  IMAD.SHL.U32 R29, R28.reuse, 0x80, RZ ;  /* 0x000000801c1d7824 */ /* 0x040fe200078e00ff */
[----:B------:R-:W-:Y:S01]  /*2730*/  IADD3 R25, R97, R21, RZ ;  /* 0x0000001561197210 */ /* 0x000fe20007ffe0ff */
[----:B------:R-:W-:Y:S01]  /*2740*/  IMAD.SHL.U32 R28, R28, 0x40, RZ ;  /* 0x000000401c1c7824 */ /* 0x000fe200078e00ff */
[----:B------:R-:W-:Y:S01]  /*2750*/  LOP3.LUT R11, R11, 0x1, RZ, 0xc0, !PT ;  /* 0x000000010b0b7812 */ /* 0x000fe200078ec0ff */
[----:B------:R-:W-:Y:S01]  /*2760*/  IMAD.IADD R21, R21, 0x1, R99 ;  /* 0x0000000115157824 */ /* 0x000fe200078e0263 */
        /* <DEDUP_REMOVED lines=8> */
.L_x_2808:
        /* <DEDUP_REMOVED lines=20> */
[----:B------:R-:W-:Y:S02]  /*2930*/  LEA.HI.X R45, R3, R115, R4, 0x1, P0 ;  /* 0x00000073032d7211 */ /* 0x000fe400000f0c04 */
[----:B-1----:R-:W-:-:S02]  /*2940*/  ISETP.GE.AND P0, PT, R118, 0x1, PT ;  /* 0x000000017600780c */ /* 0x002fc40003f06270 */
[----:B------:R-:W-:Y:S01]  /*2950*/  LEA.HI.X R41, R0, R115, R2, 0x1, P5 ;  /* 0x0000007300297211 */ /* 0x000fe200028f0c02 */
[----:B------:R-:W-:Y:S01]  /*2960*/  IMAD R0, R17, 0x6000, R26 ;  /* 0x0000600011007824 */ /* 0x000fe200078e021a */
[----:B------:R-:W-:-:S03]  /*2970*/  MOV R2, R32 ;  /* 0x0000002000027202 */ /* 0x000fc60000000f00 */
        /* <DEDUP_REMOVED lines=9> */
[C---:B------:R-:W-:Y:S02]  /*2a10*/  IMAD R33, R34.reuse, R29, R4 ;  /* 0x0000001d22217224 */ /* 0x040fe400078e0204 */
[----:B------:R-:W-:Y:S02]  /*2a20*/  IMAD R3, R34, R27, R0 ;  /* 0x0000001b22037224 */ /* 0x000fe400078e0200 */
[----:B------:R-:W-:Y:S02]  /*2a30*/  IMAD R4, R2, -0x80, R24 ;  /* 0xffffff8002047824 */ /* 0x000fe400078e0218 */
[----:B------:R-:W-:-:S03]  /*2a40*/  IMAD.WIDE.U32 R82, R27, R32, RZ ;  /* 0x000000201b527225 */ /* 0x000fc600078e00ff */
[----:B------:R-:W-:Y:S01]  /*2a50*/  VIMNMX R4, R4, 0x80, PT ;  /* 0x0000008004047848 */ /* 0x000fe20003fe0100 */
        /* <DEDUP_REMOVED lines=22> */
[----:B0-----:R-:W-:Y:S01]  /*2bc0*/  IADD3 R35, P1, R96, R80, RZ ;  /* 0x0000005060237210 */ /* 0x001fe20007f3e0ff */
[----:B------:R-:W-:Y:S01]  /*2bd0*/  ULDC.64 UR6, c[0x0][0x400] ;  /* 0x0001000000067ab9 */ /* 0x000fe20000000a00 */
[----:B------:R-:W-:Y:S01]  /*2be0*/  CS2R R122, SRZ ;  /* 0x00000000007a7805 */ /* 0x000fe2000001ff00 */
[----:B------:R-:W-:Y:S01]  /*2bf0*/  IMAD.X R34, R0, 0x1, R20, P4 ;  /* 0x0000000100227824 */ /* 0x000fe200020e0614 */
[----:B------:R-:W-:Y:S01]  /*2c00*/  LEA R32, P4, R33, UR4, 0x1 ;  /* 0x0000000421207c11 */ /* 0x000fe2000f8808ff */
[----:B------:R-:W-:Y:S01]  /*2c10*/  IMAD.X R38, R3, 0x1, R25, P1 ;  /* 0x0000000103267824 */ /* 0x000fe200008e0619 */
[----:B------:R-:W-:Y:S02]  /*2c20*/  ISETP.GE.AND P1, PT, R22, R118, PT ;  /* 0x000000761600720c */ /* 0x000fe40003f26270 */
[----:B------:R-:W-:-:S02]  /*2c30*/  CS2R R86, SRZ ;  /* 0x0000000000567805 */ /* 0x000fc4000001ff00 */
[----:B------:R-:W-:Y:S02]  /*2c40*/  LEA.HI.X R33, R33, UR5, R34, 0x1, P4 ;  /* 0x0000000521217c11 */ /* 0x000fe4000a0f0c22 */
[----:B------:R-:W-:Y:S02]  /*2c50*/  CS2R R124, SRZ ;  /* 0x00000000007c7805 */ /* 0x000fe4000001ff00 */
[C---:B------:R-:W-:Y:S02]  /*2c60*/  LEA R34, P4, R35.reuse, UR6, 0x1 ;  /* 0x0000000623227c11 */ /* 0x040fe4000f8808ff */
[----:B------:R-:W-:Y:S02]  /*2c70*/  CS2R R114, SRZ ;  /* 0x0000000000727805 */ /* 0x000fe4000001ff00 */
        /* <DEDUP_REMOVED lines=26> */
.L_x_2713:
[----:B------:R-:W-:Y:S05]  /*2e20*/  BSYNC B1 ;  /* 0x0000000000017941 */ /* 0x000fea0003800000 */
.L_x_2712:
        /* <DEDUP_REMOVED lines=12> */
[----:B-----5:R-:W-:Y:S01]  /*2ef0*/  MOV R130, R66 ;  /* 0x0000004200827202 */ /* 0x020fe20000000f00 */
[----:B------:R-:W-:Y:S01]  /*2f00*/  IMAD.MOV.U32 R131, RZ, RZ, R67 ;  /* 0x000000ffff837224 */ /* 0x000fe200078e0043 */
[----:B------:R-:W-:Y:S01]  /*2f10*/  CS2R R64, SRZ ;  /* 0x0000000000407805 */ /* 0x000fe2000001ff00 */
        /* <DEDUP_REMOVED lines=11> */
[----:B------:R-:W-:-:S04]  /*2fd0*/  LEA R34, P1, R80, UR6, 0x1 ;  /* 0x0000000650227c11 */ /* 0x000fc8000f8208ff */
[----:B0-----:R-:W-:Y:S02]  /*2fe0*/  LEA.HI.X R35, R80, UR7, R3, 0x1, P1 ;  /* 0x0000000750237c11 */ /* 0x001fe400088f0c03 */
        /* <DEDUP_REMOVED lines=28> */
.L_x_2715:
[----:B------:R-:W-:Y:S05]  /*31b0*/  BSYNC B1 ;  /* 0x0000000000017941 */ /* 0x000fea0003800000 */
.L_x_2714:
[----:B------:R-:W3:Y:S01]  /*31c0*/  LDL R0, [R1+0x24] ;  /* 0x0000240001007983 */ /* 0x000ee20000100800 */
[----:B------:R-:W-:Y:S01]  /*31d0*/  IMAD.MOV.U32 R3, RZ, RZ, R71 ;  /* 0x000000ffff037224 */ /* 0x000fe200078e0047 */
[----:B------:R-:W-:Y:S01]  /*31e0*/  PRMT R148, R130, 0x5410, R131 ;  /* 0x0000541082947816 */ /* 0x000fe20000000083 */
[----:B-12---:R-:W-:Y:S02]  /*31f0*/  IMAD.MOV.U32 R32, RZ, RZ, R74 ;  /* 0x000000ffff207224 */ /* 0x006fe400078e004a */
[----:B------:R-:W-:Y:S01]  /*3200*/  IMAD.MOV.U32 R33, RZ, RZ, R86 ;  /* 0x000000ffff217224 */ /* 0x000fe200078e0056 */
[----:B------:R-:W-:Y:S01]  /*3210*/  PRMT R157, R3, 0x7610, R157 ;  /* 0x00007610039d7816 */ /* 0x000fe2000000009d */
[----:B------:R-:W-:Y:S01]  /*3220*/  IMAD.MOV.U32 R3, RZ, RZ, R78 ;  /* 0x000000ffff037224 */ /* 0x000fe200078e004e */
[----:B------:R-:W-:Y:S01]  /*3230*/  PRMT R161, R161, 0x5410, R32 ;  /* 0x00005410a1a17816 */ /* 0x000fe20000000020 */
[----:B------:R-:W-:Y:S01]  /*3240*/  IMAD.MOV.U32 R32, RZ, RZ, R79 ;  /* 0x000000ffff207224 */ /* 0x000fe200078e004f */
[----:B------:R-:W-:Y:S01]  /*3250*/  PRMT R163, R33, 0x7610, R163 ;  /* 0x0000761021a37816 */ /* 0x000fe200000000a3 */
[----:B------:R-:W-:-:S03]  /*3260*/  IMAD.MOV.U32 R33, RZ, RZ, R68 ;  /* 0x000000ffff217224 */ /* 0x000fc600078e0044 */
[----:B------:R-:W-:Y:S01]  /*3270*/  PRMT R162, R3, 0x5410, R32 ;  /* 0x0000541003a27816 */ /* 0x000fe20000000020 */
[----:B------:R-:W-:Y:S01]  /*3280*/  IMAD.MOV.U32 R32, RZ, RZ, R123 ;  /* 0x000000ffff207224 */ /* 0x000fe200078e007b */
[----:B------:R-:W-:Y:S02]  /*3290*/  MOV R3, R122 ;  /* 0x0000007a00037202 */ /* 0x000fe40000000f00 */
        /* <DEDUP_REMOVED lines=8> */
[----:B------:R-:W-:-:S04]  /*3320*/  MOV R33, R114 ;  /* 0x0000007200217202 */ /* 0x000fc80000000f00 */
[----:B------:R-:W-:Y:S01]  /*3330*/  PRMT R167, R33, 0x7610, R167 ;  /* 0x0000761021a77816 */ /* 0x000fe200000000a7 */
[----:B-----5:R-:W-:-:S05]  /*3340*/  IMAD.MOV.U32 R33, RZ, RZ, R36 ;  /* 0x000000ffff217224 */ /* 0x020fca00078e0024 */
[----:B------:R-:W-:Y:S01]  /*3350*/  PRMT R80, R80, 0x5410, R33 ;  /* 0x0000541050507816 */ /* 0x000fe20000000021 */
[----:B------:R-:W-:Y:S01]  /*3360*/  IMAD.MOV.U32 R33, RZ, RZ, R47 ;  /* 0x000000ffff217224 */ /* 0x000fe200078e002f */
[----:B---3--:R-:W-:Y:S01]  /*3370*/  R2UR UR4, R0 ;  /* 0x00000000000472ca */ /* 0x008fe200000e0000 */
[----:B------:R-:W-:-:S05]  /*3380*/  IMAD.MOV.U32 R0, RZ, RZ, R70 ;  /* 0x000000ffff007224 */ /* 0x000fca00078e0046 */
[----:B------:R-:W-:Y:S02]  /*3390*/  PRMT R158, R158, 0x5410, R0 ;  /* 0x000054109e9e7816 */ /* 0x000fe40000000000 */
[----:B------:R-:W-:Y:S02]  /*33a0*/  MOV R0, R75 ;  /* 0x0000004b00007202 */ /* 0x000fe40000000f00 */
[----:B------:R-:W-:Y:S01]  /*33b0*/  PRMT R158, R3, 0x7610, R158 ;  /* 0x00007610039e7816 */ /* 0x000fe2000000009e */
[----:B------:R-:W-:Y:S01]  /*33c0*/  IMAD.MOV.U32 R3, RZ, RZ, R84 ;  /* 0x000000ffff037224 */ /* 0x000fe200078e0054 */
[----:B------:R-:W-:Y:S01]  /*33d0*/  PRMT R161, R0, 0x7610, R161 ;  /* 0x0000761000a17816 */ /* 0x000fe200000000a1 */
[----:B------:R-:W-:Y:S01]  /*33e0*/  IMAD.MOV.U32 R0, RZ, RZ, R87 ;  /* 0x000000ffff007224 */ /* 0x000fe200078e0057 */
[----:B------:R-:W-:Y:S02]  /*33f0*/  UISETP.NE.AND UP0, UPT, UR4, 0x3, UPT ;  /* 0x000000030400788c */ /* 0x000fe4000bf05270 */
[----:B------:R-:W-:Y:S01]  /*3400*/  PRMT R166, R3, 0x5410, R32 ;  /* 0x0000541003a67816 */ /* 0x000fe20000000020 */
[----:B------:R-:W-:Y:S01]  /*3410*/  IMAD.MOV.U32 R3, RZ, RZ, R124 ;  /* 0x000000ffff037224 */ /* 0x000fe200078e007c */
[----:B------:R-:W-:Y:S01]  /*3420*/  PRMT R163, R163, 0x5410, R0 ;  /* 0x00005410a3a37816 */ /* 0x000fe20000000000 */
[----:B------:R-:W-:Y:S01]  /*3430*/  IMAD.MOV.U32 R0, RZ, RZ, R69 ;  /* 0x000000ffff007224 */ /* 0x000fe200078e0045 */
[----:B------:R-:W-:Y:S01]  /*3440*/  PLOP3.LUT P1, PT, PT, PT, UP0, 0x80, 0x0 ;  /* 0x000000000000781c */ /* 0x000fe20003f2f008 */
[----:B------:R-:W-:-:S03]  /*3450*/  IMAD.MOV.U32 R32, RZ, RZ, R125 ;  /* 0x000000ffff207224 */ /* 0x000fc600078e007d */
        /* <DEDUP_REMOVED lines=13> */
[----:B------:R-:W-:-:S04]  /*3530*/  MOV R32, R54 ;  /* 0x0000003600207202 */ /* 0x000fc80000000f00 */
        /* <DEDUP_REMOVED lines=30> */
[----:B------:R-:W-:Y:S02]  /*3720*/  PRMT R159, R0, 0x5410, R3 ;  /* 0x00005410009f7816 */ /* 0x000fe40000000003 */
[----:B------:R-:W-:Y:S01]  /*3730*/  PRMT R160, R32, 0x5410, R33 ;  /* 0x0000541020a07816 */ /* 0x000fe20000000021 */
[----:B------:R-:W-:Y:S06]  /*3740*/  @!P1 BRA `(.L_x_2716) ;  /* 0x0000000000049947 */ /* 0x000fec0003800000 */
[----:B------:R-:W-:Y:S01]  /*3750*/  BPT.TRAP 0x1 ;  /* 0x000000040000795c */ /* 0x000fe20000300000 */
.L_x_2716:
[----:B------:R-:W-:Y:S01]  /*3760*/  IMAD R3, R17, 0x8, R16 ;  /* 0x0000000811037824 */ /* 0x000fe200078e0210 */
[----:B------:R-:W-:Y:S01]  /*3770*/  SHF.L.U32 R0, R189, 0x1f, RZ ;  /* 0x0000001fbd007819 */ /* 0x000fe200000006ff */
[----:B------:R-:W-:Y:S03]  /*3780*/  BSSY B1, `(.L_x_2717) ;  /* 0x0000003000017945 */ /* 0x000fe60003800000 */
[----:B------:R-:W1:Y:S02]  /*3790*/  SYNCS.PHASECHK.TRANS64.TRYWAIT P5, [R3+URZ+0x34890], R0 ;  /* 0x03489000030075a7 */ /* 0x000e6400080a017f */
[----:B-1----:R-:W-:Y:S05]  /*37a0*/  @!P5 BRA `(.L_x_2718) ;  /* 0x0000020400c8d947 */ /* 0x002fea0003800000 */
.L_x_3085:
[----:B------:R-:W-:Y:S05]  /*37b0*/  BSYNC B1 ;  /* 0x0000000000017941 */ /* 0x000fea0003800000 */
.L_x_2717:
        /* <DEDUP_REMOVED lines=26> */
[----:B------:R-:W-:Y:S02]  /*3960*/  HADD2.F32 R123, -RZ, R168.H0_H0 ;  /* 0x200000a8ff7b7230 */ /* 0x000fe40000004100 */
[----:B------:R-:W-:Y:S01]  /*3970*/  FMUL.FTZ R125, R152, R125 ;  /* 0x0000007d987d7220 */ /* 0x000fe20000410000 */
[----:B------:R-:W-:-:S02]  /*3980*/  HADD2.F32 R124, -RZ, R32.H1_H1 ;  /* 0x30000020ff7c7230 */ /* 0x000fc40000004100 */
[-C--:B------:R-:W-:Y:S01]  /*3990*/  FFMA.FTZ R35, R152, R155.reuse, -R35 ;  /* 0x0000009b98237223 */ /* 0x080fe20000010823 */
[----:B------:R-:W-:Y:S02]  /*39a0*/  HADD2.F32 R152, -RZ, R32.H0_H0 ;  /* 0x20000020ff987230 */ /* 0x000fe40000004100 */
[----:B------:R-:W-:Y:S01]  /*39b0*/  FFMA.FTZ R150, R150, R155, R125 ;  /* 0x0000009b96967223 */ /* 0x000fe2000001007d */
[----:B------:R-:W-:Y:S02]  /*39c0*/  HADD2.F32 R125, -RZ, R164.H0_H0 ;  /* 0x200000a4ff7d7230 */ /* 0x000fe40000004100 */
[-C--:B------:R-:W-:Y:S01]  /*39d0*/  FMUL.FTZ R153, R124, R123.reuse ;  /* 0x0000007b7c997220 */ /* 0x080fe20000410000 */
[----:B------:R-:W-:Y:S02]  /*39e0*/  HADD2.F32 R32, -RZ, R168.H1_H1 ;  /* 0x300000a8ff207230 */ /* 0x000fe40000004100 */
        /* <DEDUP_REMOVED lines=14> */
.L_x_2724:
[----:B------:R-:W-:Y:S05]  /*3ad0*/  BSYNC B3 ;  /* 0x0000000000037941 */ /* 0x000fea0003800000 */
.L_x_2723:
[----:B--2---:R2:W-:Y:S02]  /*3ae0*/  STG.E.128 desc[UR60][R44.64], R32 ;  /* 0x000000202c007986 */ /* 0x0045e4000c101d3c */
.L_x_2722:
[----:B------:R-:W-:Y:S05]  /*3af0*/  BSYNC B2 ;  /* 0x0000000000027941 */ /* 0x000fea0003800000 */
.L_x_2721:
        /* <DEDUP_REMOVED lines=48> */
.L_x_2728:
[----:B------:R-:W-:Y:S05]  /*3e00*/  BSYNC B3 ;  /* 0x0000000000037941 */ /* 0x000fea0003800000 */
.L_x_2727:
[----:B--2---:R3:W-:Y:S02]  /*3e10*/  STG.E.128 desc[UR60][R44.64+0x40], R32 ;  /* 0x000040202c007986 */ /* 0x0047e4000c101d3c */
.L_x_2726:
[----:B------:R-:W-:Y:S05]  /*3e20*/  BSYNC B2 ;  /* 0x0000000000027941 */ /* 0x000fea0003800000 */
.L_x_2725:
        /* <DEDUP_REMOVED lines=8> */
[--C-:B--2---:R-:W-:Y:S01]  /*3eb0*/  HADD2.F32 R114, -RZ, R35.reuse.H0_H0 ;  /* 0x20000023ff727230 */ /* 0x104fe20000004100 */
        /* <DEDUP_REMOVED lines=39> */
.L_x_2732:
[----:B------:R-:W-:Y:S05]  /*4130*/  BSYNC B3 ;  /* 0x0000000000037941 */ /* 0x000fea0003800000 */
.L_x_2731:
[----:B--2---:R4:W-:Y:S02]  /*4140*/  STG.E.128 desc[UR60][R44.64+0x80], R32 ;  /* 0x000080202c007986 */ /* 0x0049e4000c101d3c */
.L_x_2730:
[----:B------:R-:W-:Y:S05]  /*4150*/  BSYNC B2 ;  /* 0x0000000000027941 */ /* 0x000fea0003800000 */
.L_x_2729:
        /* <DEDUP_REMOVED lines=48> */
.L_x_2736:
[----:B------:R-:W-:Y:S05]  /*4460*/  BSYNC B3 ;  /* 0x0000000000037941 */ /* 0x000fea0003800000 */
.L_x_2735:
[----:B--2---:R0:W-:Y:S02]  /*4470*/  STG.E.128 desc[UR60][R44.64+0xc0], R32 ;  /* 0x0000c0202c007986 */ /* 0x0041e4000c101d3c */
.L_x_2734:
[----:B------:R-:W-:Y:S05]  /*4480*/  BSYNC B2 ;  /* 0x0000000000027941 */ /* 0x000fea0003800000 */
.L_x_2733:
[----:B------:R-:W-:Y:S01]  /*4490*/  ISETP.NE.AND P0, PT, R7, RZ, PT ;  /* 0x000000ff0700720c */ /* 0x000fe20003f05270 */
[----:B------:R-:W-:-:S12]  /*44a0*/  BSSY B2, `(.L_x_2737) ;  /* 0x0000031000027945 */ /* 0x000fd80003800000 */
[----:B------:R-:W-:Y:S05]  /*44b0*/  @!P0 BRA `(.L_x_2738) ;  /* 0x0000000000bc8947 */ /* 0x000fea0003800000 */
[----:B0-234-:R0:W2:Y:S01]  /*44c0*/  LDS.128 R32, [R43+0x8000] ;  /* 0x008000002b207984 */ /* 0x01d0a20000000c00 */
[----:B------:R-:W-:Y:S01]  /*44d0*/  ISETP.GE.AND P0, PT, R190, R118, PT ;  /* 0x00000076be00720c */ /* 0x000fe20003f06270 */
[----:B------:R-:W-:-:S12]  /*44e0*/  BSSY B3, `(.L_x_2739) ;  /* 0x000002b000037945 */ /* 0x000fd80003800000 */
[----:B0-----:R-:W-:Y:S05]  /*44f0*/  @P0 BRA `(.L_x_2740) ;  /* 0x0000000000a40947 */ /* 0x001fea0003800000 */
[--C-:B------:R-:W-:Y:S02]  /*4500*/  SHF.R.U64 R74, R70, 0x10, R71.reuse ;  /* 0x00000010464a7819 */ /* 0x100fe40000001247 */
[----:B------:R-:W-:Y:S01]  /*4510*/  SHF.R.U32.HI R70, RZ, 0x10, R71 ;  /* 0x00000010ff467819 */ /* 0x000fe20000011647 */
[----:B--2---:R-:W-:Y:S01]  /*4520*/  IMAD.MOV.U32 R71, RZ, RZ, R35 ;  /* 0x000000ffff477224 */ /* 0x004fe200078e0023 */
[--C-:B------:R-:W-:Y:S01]  /*4530*/  SHF.R.U64 R76, R72, 0x10, R73.reuse ;  /* 0x00000010484c7819 */ /* 0x100fe20000001249 */
[--C-:B------:R-:W-:Y:S01]  /*4540*/  HADD2.F32 R35, -RZ, R33.reuse.H1_H1 ;  /* 0x30000021ff237230 */ /* 0x100fe20000004100 */
[----:B------:R-:W-:Y:S01]  /*4550*/  SHF.R.U32.HI R75, RZ, 0x10, R73 ;  /* 0x00000010ff4b7819 */ /* 0x000fe20000011649 */
[----:B------:R-:W-:Y:S02]  /*4560*/  HADD2.F32 R33, -RZ, R33.H0_H0 ;  /* 0x20000021ff217230 */ /* 0x000fe40000004100 */
[----:B------:R-:W-:Y:S02]  /*4570*/  HADD2.F32 R76, -RZ, R76.H0_H0 ;  /* 0x2000004cff4c7230 */ /* 0x000fe40000004100 */
[----:B------:R-:W-:-:S02]  /*4580*/  HADD2.F32 R75, -RZ, R75.H0_H0 ;  /* 0x2000004bff4b7230 */ /* 0x000fc40000004100 */
        /* <DEDUP_REMOVED lines=12> */
[----:B------:R-:W-:Y:S02]  /*4650*/  HADD2.F32 R75, -RZ, R158.H0_H0 ;  /* 0x2000009eff4b7230 */ /* 0x000fe40000004100 */
[----:B------:R-:W-:Y:S01]  /*4660*/  HADD2.F32 R76, -RZ, R157.H1_H1 ;  /* 0x3000009dff4c7230 */ /* 0x000fe20000004100 */
[----:B------:R-:W-:Y:S01]  /*4670*/  F2FP.F16.F32.PACK_AB R33, R70, R33 ;  /* 0x000000214621723e */ /* 0x000fe200000000ff */
[----:B------:R-:W-:Y:S01]  /*4680*/  HADD2.F32 R74, -RZ, R32.H1_H1 ;  /* 0x30000020ff4a7230 */ /* 0x000fe20000004100 */
[----:B------:R-:W-:Y:S01]  /*4690*/  F2FP.F16.F32.PACK_AB R35, R72, R35 ;  /* 0x000000234823723e */ /* 0x000fe200000000ff */
[----:B------:R-:W-:-:S02]  /*46a0*/  HADD2.F32 R73, -RZ, R34.H1_H1 ;  /* 0x30000022ff497230 */ /* 0x000fc40000004100 */
[----:B------:R-:W-:Y:S02]  /*46b0*/  HADD2.F32 R32, -RZ, R32.H0_H0 ;  /* 0x20000020ff207230 */ /* 0x000fe40000004100 */
[-C--:B------:R-:W-:Y:S01]  /*46c0*/  FMUL.FTZ R77, R74, R75.reuse ;  /* 0x0000004b4a4d7220 */ /* 0x080fe20000410000 */
[----:B------:R-:W-:Y:S02]  /*46d0*/  HADD2.F32 R34, -RZ, R34.H0_H0 ;  /* 0x20000022ff227230 */ /* 0x000fe40000004100 */
[CC--:B------:R-:W-:Y:S01]  /*46e0*/  FMUL.FTZ R79, R73.reuse, R76.reuse ;  /* 0x0000004c494f7220 */ /* 0x0c0fe20000410000 */
[----:B------:R-:W-:Y:S02]  /*46f0*/  HADD2.F32 R71, -RZ, R158.H1_H1 ;  /* 0x3000009eff477230 */ /* 0x000fe40000004100 */
[----:B------:R-:W-:Y:S01]  /*4700*/  FMUL.FTZ R75, R32, R75 ;  /* 0x0000004b204b7220 */ /* 0x000fe20000410000 */
[----:B------:R-:W-:Y:S02]  /*4710*/  HADD2.F32 R157, -RZ, R157.H0_H0 ;  /* 0x2000009dff9d7230 */ /* 0x000fe40000004100 */
[----:B------:R-:W-:Y:S01]  /*4720*/  FMUL.FTZ R76, R34, R76 ;  /* 0x0000004c224c7220 */ /* 0x000fe20000410000 */
[-C--:B------:R-:W-:Y:S01]  /*4730*/  FFMA.FTZ R77, R32, R71.reuse, -R77 ;  /* 0x00000047204d7223 */ /* 0x080fe2000001084d */
[----:B------:R-:W-:Y:S01]  /*4740*/  FFMA.FTZ R74, R74, R71, R75 ;  /* 0x000000474a4a7223 */ /* 0x000fe2000001004b */
[-C--:B------:R-:W-:Y:S01]  /*4750*/  FFMA.FTZ R79, R34, R157.reuse, -R79 ;  /* 0x0000009d224f7223 */ /* 0x080fe2000001084f */
[----:B------:R-:W-:-:S03]  /*4760*/  FFMA.FTZ R76, R73, R157, R76 ;  /* 0x0000009d494c7223 */ /* 0x000fc6000001004c */
[----:B------:R-:W-:Y:S02]  /*4770*/  F2FP.F16.F32.PACK_AB R32, R74, R77 ;  /* 0x0000004d4a20723e */ /* 0x000fe400000000ff */
[----:B------:R-:W-:-:S07]  /*4780*/  F2FP.F16.F32.PACK_AB R34, R76, R79 ;  /* 0x0000004f4c22723e */ /* 0x000fce00000000ff */
.L_x_2740:
[----:B------:R-:W-:Y:S05]  /*4790*/  BSYNC B3 ;  /* 0x0000000000037941 */ /* 0x000fea0003800000 */
.L_x_2739:
[----:B--2---:R0:W-:Y:S02]  /*47a0*/  STG.E.128 desc[UR60][R44.64+0x100], R32 ;  /* 0x000100202c007986 */ /* 0x0041e4000c101d3c */
.L_x_2738:
[----:B------:R-:W-:Y:S05]  /*47b0*/  BSYNC B2 ;  /* 0x0000000000027941 */ /* 0x000fea0003800000 */
.L_x_2737:
        /* <DEDUP_REMOVED lines=10> */
[--C-:B------:R-:W-:Y:S01]  /*4860*/  SHF.R.U64 R71, R68, 0x10, R69.reuse ;  /* 0x0000001044477819 */ /* 0x100fe20000001245 */
[--C-:B------:R-:W-:Y:S01]  /*4870*/  HADD2.F32 R35, -RZ, R33.reuse.H1_H1 ;  /* 0x30000021ff237230 */ /* 0x100fe20000004100 */
[----:B------:R-:W-:Y:S01]  /*4880*/  SHF.R.U32.HI R72, RZ, 0x10, R69 ;  /* 0x00000010ff487819 */ /* 0x000fe20000011645 */
[----:B------:R-:W-:Y:S02]  /*4890*/  HADD2.F32 R32, -RZ, R33.H0_H0 ;  /* 0x20000021ff207230 */ /* 0x000fe40000004100 */
[----:B------:R-:W-:Y:S02]  /*48a0*/  HADD2.F32 R71, -RZ, R71.H0_H0 ;  /* 0x20000047ff477230 */ /* 0x000fe40000004100 */
[----:B------:R-:W-:-:S02]  /*48b0*/  HADD2.F32 R68, -RZ, R67.H1_H1 ;  /* 0x30000043ff447230 */ /* 0x000fc40000004100 */
[----:B------:R-:W-:Y:S02]  /*48c0*/  HADD2.F32 R72, -RZ, R72.H0_H0 ;  /* 0x20000048ff487230 */ /* 0x000fe40000004100 */
[-C--:B------:R-:W-:Y:S01]  /*48d0*/  FMUL.FTZ R33, R35, R71.reuse ;  /* 0x0000004723217220 */ /* 0x080fe20000410000 */
[----:B------:R-:W-:Y:S02]  /*48e0*/  HADD2.F32 R67, -RZ, R67.H0_H0 ;  /* 0x20000043ff437230 */ /* 0x000fe40000004100 */
[----:B------:R-:W-:Y:S01]  /*48f0*/  FMUL.FTZ R74, R32, R71 ;  /* 0x00000047204a7220 */ /* 0x000fe20000410000 */
        /* <DEDUP_REMOVED lines=8> */
[----:B------:R-:W-:-:S02]  /*4980*/  HADD2.F32 R70, -RZ, R149.H0_H0 ;  /* 0x20000095ff467230 */ /* 0x000fc40000004100 */
[----:B------:R-:W-:Y:S01]  /*4990*/  HADD2.F32 R149, -RZ, R149.H1_H1 ;  /* 0x30000095ff957230 */ /* 0x000fe20000004100 */
[----:B------:R-:W-:Y:S01]  /*49a0*/  F2FP.F16.F32.PACK_AB R33, R33, R32 ;  /* 0x000000202121723e */ /* 0x000fe200000000ff */
[----:B------:R-:W-:Y:S01]  /*49b0*/  HADD2.F32 R67, -RZ, R66.H1_H1 ;  /* 0x30000042ff437230 */ /* 0x000fe20000004100 */
[----:B------:R-:W-:Y:S01]  /*49c0*/  F2FP.F16.F32.PACK_AB R35, R72, R35 ;  /* 0x000000234823723e */ /* 0x000fe200000000ff */
        /* <DEDUP_REMOVED lines=15> */
.L_x_2742:
[----:B------:R-:W-:Y:S05]  /*4ac0*/  BSYNC B2 ;  /* 0x0000000000027941 */ /* 0x000fea0003800000 */
.L_x_2741:
[----:B--2---:R0:W-:Y:S02]  /*4ad0*/  STG.E.128 desc[UR60][R44.64+0x140], R32 ;  /* 0x000140202c007986 */ /* 0x0041e4000c101d3c */
.L_x_2720:
[----:B------:R-:W-:Y:S05]  /*4ae0*/  BSYNC B1 ;  /* 0x0000000000017941 */ /* 0x000fea0003800000 */
.L_x_2719:
        /* <DEDUP_REMOVED lines=49> */
.L_x_2747:
[----:B------:R-:W-:Y:S05]  /*4e00*/  BSYNC B2 ;  /* 0x0000000000027941 */ /* 0x000fea0003800000 */
.L_x_2746:
[----:B--2---:R0:W-:Y:S02]  /*4e10*/  STG.E.128 desc[UR60][R40.64], R32 ;  /* 0x0000002028007986 */ /* 0x0041e4000c101d3c */
.L_x_2745:
[----:B------:R-:W-:Y:S05]  /*4e20*/  BSYNC B1 ;  /* 0x0000000000017941 */ /* 0x000fea0003800000 */
.L_x_2744:
        /* <DEDUP_REMOVED lines=36> */
[--C-:B------:R-:W-:Y:S02]  /*5070*/  HADD2.F32 R35, -RZ, R144.reuse.H0_H0 ;  /* 0x20000090ff237230 */ /* 0x100fe40000004100 */
[----:B------:R-:W-:Y:S01]  /*5080*/  FMUL.FTZ R58, R32, R58 ;  /* 0x0000003a203a7220 */ /* 0x000fe20000410000 */
        /* <DEDUP_REMOVED lines=10> */
.L_x_2751:
[----:B------:R-:W-:Y:S05]  /*5130*/  BSYNC B2 ;  /* 0x0000000000027941 */ /* 0x000fea0003800000 */
.L_x_2750:
[----:B--2---:R0:W-:Y:S02]  /*5140*/  STG.E.128 desc[UR60][R40.64+0x40], R32 ;  /* 0x0000402028007986 */ /* 0x0041e4000c101d3c */
.L_x_2749:
[----:B------:R-:W-:Y:S05]  /*5150*/  BSYNC B1 ;  /* 0x0000000000017941 */ /* 0x000fea0003800000 */
.L_x_2748:
        /* <DEDUP_REMOVED lines=23> */
[----:B------:R-:W-:Y:S01]  /*52d0*/  FMUL.FTZ R58, R35, R58 ;  /* 0x0000003a233a7220 */ /* 0x000fe20000410000 */
[----:B------:R-:W-:Y:S01]  /*52e0*/  FFMA.FTZ R60, R33, R54, -R60 ;  /* 0x00000036213c7223 */ /* 0x000fe2000001083c */
[----:B------:R-:W-:-:S02]  /*52f0*/  HADD2.F32 R154, -RZ, R154.H1_H1 ;  /* 0x3000009aff9a7230 */ /* 0x000fc40000004100 */
[----:B------:R-:W-:Y:S01]  /*5300*/  FFMA.FTZ R57, R34, R54, R55 ;  /* 0x0000003622397223 */ /* 0x000fe20000010037 */
[-C--:B------:R-:W-:Y:S01]  /*5310*/  FFMA.FTZ R61, R45, R56.reuse, R58 ;  /* 0x000000382d3d7223 */ /* 0x080fe2000001003a */
[----:B------:R-:W-:Y:S02]  /*5320*/  HADD2.F32 R45, -RZ, R156.H1_H1 ;  /* 0x3000009cff2d7230 */ /* 0x000fe40000004100 */
[----:B------:R-:W-:Y:S01]  /*5330*/  FFMA.FTZ R62, R35, R56, -R62 ;  /* 0x00000038233e7223 */ /* 0x000fe2000001083e */
[----:B------:R-:W-:Y:S02]  /*5340*/  HADD2.F32 R33, -RZ, R32.H1_H1 ;  /* 0x30000020ff217230 */ /* 0x000fe40000004100 */
        /* <DEDUP_REMOVED lines=17> */
.L_x_2755:
[----:B------:R-:W-:Y:S05]  /*5460*/  BSYNC B2 ;  /* 0x0000000000027941 */ /* 0x000fea0003800000 */
.L_x_2754:
[----:B--2---:R0:W-:Y:S02]  /*5470*/  STG.E.128 desc[UR60][R40.64+0x80], R32 ;  /* 0x0000802028007986 */ /* 0x0041e4000c101d3c */
.L_x_2753:
[----:B------:R-:W-:Y:S05]  /*5480*/  BSYNC B1 ;  /* 0x0000000000017941 */ /* 0x000fea0003800000 */
.L_x_2752:
        /* <DEDUP_REMOVED lines=48> */
.L_x_2759:
[----:B------:R-:W-:Y:S05]  /*5790*/  BSYNC B2 ;  /* 0x0000000000027941 */ /* 0x000fea0003800000 */
.L_x_2758:
[----:B--2---:R0:W-:Y:S02]  /*57a0*/  STG.E.128 desc[UR60][R40.64+0xc0], R32 ;  /* 0x0000c02028007986 */ /* 0x0041e4000c101d3c */
.L_x_2757:
[----:B------:R-:W-:Y:S05]  /*57b0*/  BSYNC B1 ;  /* 0x0000000000017941 */ /* 0x000fea0003800000 */
.L_x_2756:
        /* <DEDUP_REMOVED lines=24> */
[----:B------:R-:W-:Y:S01]  /*5940*/  FFMA.FTZ R49, R44, R46, R49 ;  /* 0x0000002e2c317223 */ /* 0x000fe20000010031 */
[----:B------:R-:W-:-:S02]  /*5950*/  HADD2.F32 R44, -RZ, R83.H0_H0 ;  /* 0x20000053ff2c7230 */ /* 0x000fc40000004100 */
[-C--:B------:R-:W-:Y:S01]  /*5960*/  FFMA.FTZ R50, R33, R45.reuse, -R50 ;  /* 0x0000002d21327223 */ /* 0x080fe20000010832 */
        /* <DEDUP_REMOVED lines=21> */
.L_x_2763:
[----:B------:R-:W-:Y:S05]  /*5ac0*/  BSYNC B2 ;  /* 0x0000000000027941 */ /* 0x000fea0003800000 */
.L_x_2762:
[----:B--2---:R0:W-:Y:S02]  /*5ad0*/  STG.E.128 desc[UR60][R40.64+0x100], R32 ;  /* 0x0001002028007986 */ /* 0x0041e4000c101d3c */
.L_x_2761:
[----:B------:R-:W-:Y:S05]  /*5ae0*/  BSYNC B1 ;  /* 0x0000000000017941 */ /* 0x000fea0003800000 */
.L_x_2760:
[----:B------:R-:W-:-:S13]  /*5af0*/  ISETP.NE.AND P0, PT, R6, RZ, PT ;  /* 0x000000ff0600720c */ /* 0x000fda0003f05270 */
[----:B------:R-:W-:Y:S05]  /*5b00*/  @!P0 BRA `(.L_x_2743) ;  /* 0x0000004000948947 */ /* 0x000fea0003800000 */
[----:B0-234-:R0:W2:Y:S01]  /*5b10*/  LDS.128 R32, [R42+0xa000] ;  /* 0x00a000002a207984 */ /* 0x01d0a20000000c00 */
[----:B------:R-:W-:Y:S01]  /*5b20*/  ISETP.GE.AND P0, PT, R194, R118, PT ;  /* 0x00000076c200720c */ /* 0x000fe20003f06270 */
[----:B------:R-:W-:-:S12]  /*5b30*/  BSSY B1, `(.L_x_2764) ;  /* 0x000002b000017945 */ /* 0x000fd80003800000 */
[----:B0-----:R-:W-:Y:S05]  /*5b40*/  @P0 BRA `(.L_x_2765) ;  /* 0x0000000000a40947 */ /* 0x001fea0003800000 */
[--C-:B------:R-:W-:Y:S02]  /*5b50*/  SHF.R.U64 R43, R36, 0x10, R37.reuse ;  /* 0x00000010242b7819 */ /* 0x100fe40000001225 */
[----:B------:R-:W-:Y:S02]  /*5b60*/  SHF.R.U32.HI R42, RZ, 0x10, R37 ;  /* 0x00000010ff2a7819 */ /* 0x000fe40000011625 */
[--C-:B------:R-:W-:Y:S01]  /*5b70*/  SHF.R.U64 R37, R38, 0x10, R39.reuse ;  /* 0x0000001026257819 */ /* 0x100fe20000001227 */
[----:B------:R-:W-:Y:S01]  /*5b80*/  HADD2.F32 R38, -RZ, R43.H0_H0 ;  /* 0x2000002bff267230 */ /* 0x000fe20000004100 */
[----:B------:R-:W-:Y:S01]  /*5b90*/  SHF.R.U32.HI R44, RZ, 0x10, R39 ;  /* 0x00000010ff2c7819 */ /* 0x000fe20000011627 */
[----:B------:R-:W-:Y:S01]  /*5ba0*/  HADD2.F32 R42, -RZ, R42.H0_H0 ;  /* 0x2000002aff2a7230 */ /* 0x000fe20000004100 */
[----:B--2---:R-:W-:Y:S01]  /*5bb0*/  MOV R36, R34 ;  /* 0x0000002200247202 */ /* 0x004fe20000000f00 */
[----:B------:R-:W-:Y:S02]  /*5bc0*/  HADD2.F32 R39, -RZ, R37.H0_H0 ;  /* 0x20000025ff277230 */ /* 0x000fe40000004100 */
[----:B------:R-:W-:-:S02]  /*5bd0*/  HADD2.F32 R34, -RZ, R33.H1_H1 ;  /* 0x30000021ff227230 */ /* 0x000fc40000004100 */
[----:B------:R-:W-:Y:S02]  /*5be0*/  HADD2.F32 R33, -RZ, R33.H0_H0 ;  /* 0x20000021ff217230 */ /* 0x000fe40000004100 */
[----:B------:R-:W-:Y:S02]  /*5bf0*/  HADD2.F32 R44, -RZ, R44.H0_H0 ;  /* 0x2000002cff2c7230 */ /* 0x000fe40000004100 */
[-C--:B------:R-:W-:Y:S01]  /*5c00*/  FMUL.FTZ R46, R34, R39.reuse ;  /* 0x00000027222e7220 */ /* 0x080fe20000410000 */
[--C-:B------:R-:W-:Y:S02]  /*5c10*/  HADD2.F32 R37, -RZ, R35.reuse.H1_H1 ;  /* 0x30000023ff257230 */ /* 0x100fe40000004100 */
[C---:B------:R-:W-:Y:S01]  /*5c20*/  FMUL.FTZ R39, R33.reuse, R39 ;  /* 0x0000002721277220 */ /* 0x040fe20000410000 */
[----:B------:R-:W-:Y:S02]  /*5c30*/  HADD2.F32 R35, -RZ, R35.H0_H0 ;  /* 0x20000023ff237230 */ /* 0x000fe40000004100 */
[----:B------:R-:W-:Y:S01]  /*5c40*/  FFMA.FTZ R46, R33, R38, -R46 ;  /* 0x00000026212e7223 */ /* 0x000fe2000001082e */
[----:B------:R-:W-:-:S02]  /*5c50*/  HADD2.F32 R33, -RZ, R32.H1_H1 ;  /* 0x30000020ff217230 */ /* 0x000fc40000004100 */
[----:B------:R-:W-:Y:S01]  /*5c60*/  FFMA.FTZ R43, R34, R38, R39 ;  /* 0x00000026222b7223 */ /* 0x000fe20000010027 */
[-C--:B------:R-:W-:Y:S01]  /*5c70*/  FMUL.FTZ R48, R37, R44.reuse ;  /* 0x0000002c25307220 */ /* 0x080fe20000410000 */
[--C-:B------:R-:W-:Y:S02]  /*5c80*/  HADD2.F32 R38, -RZ, R81.reuse.H0_H0 ;  /* 0x20000051ff267230 */ /* 0x100fe40000004100 */
        /* <DEDUP_REMOVED lines=21> */
.L_x_2765:
[----:B------:R-:W-:Y:S05]  /*5de0*/  BSYNC B1 ;  /* 0x0000000000017941 */ /* 0x000fea0003800000 */
.L_x_2764:
[----:B--2---:R0:W-:Y:S01]  /*5df0*/  STG.E.128 desc[UR60][R40.64+0x140], R32 ;  /* 0x0001402028007986 */ /* 0x0041e2000c101d3c */
[----:B------:R-:W-:Y:S05]  /*5e00*/  BRA `(.L_x_2743) ;  /* 0x0000003c00d47947 */ /* 0x000fea0003800000 */
.L_x_2711:
        /* <DEDUP_REMOVED lines=47> */
.L_x_2767:
[----:B------:R-:W-:Y:S05]  /*6100*/  BSYNC B1 ;  /* 0x0000000000017941 */ /* 0x000fea0003800000 */
.L_x_2766:
        /* <DEDUP_REMOVED lines=47> */
.L_x_2769:
[----:B------:R-:W-:Y:S05]  /*6400*/  BSYNC B1 ;  /* 0x0000000000017941 */ /* 0x000fea0003800000 */
.L_x_2768:
[----:B------:R-:W2:Y:S01]  /*6410*/  LDL R0, [R1+0x24] ;  /* 0x0000240001007983 */ /* 0x000ea20000100800 */
[----:B------:R-:W-:Y:S01]  /*6420*/  IMAD.MOV.U32 R3, RZ, RZ, R33 ;  /* 0x000000ffff037224 */ /* 0x000fe200078e0021 */
[----:B------:R-:W-:Y:S01]  /*6430*/  PRMT R170, R85, 0x5410, R86 ;  /* 0x0000541055aa7816 */ /* 0x000fe20000000056 */
[----:B0-----:R-:W-:Y:S02]  /*6440*/  IMAD.MOV.U32 R80, RZ, RZ, R38 ;  /* 0x000000ffff507224 */ /* 0x001fe400078e0026 */
[----:B------:R-:W-:-:S03]  /*6450*/  IMAD.MOV.U32 R81, RZ, RZ, R42 ;  /* 0x000000ffff517224 */ /* 0x000fc600078e002a */
[----:B------:R-:W-:Y:S02]  /*6460*/  PRMT R174, R174, 0x5410, R80 ;  /* 0x00005410aeae7816 */ /* 0x000fe40000000050 */
[----:B------:R-:W-:Y:S02]  /*6470*/  MOV R80, R37 ;  /* 0x0000002500507202 */ /* 0x000fe40000000f00 */
[----:B------:R-:W-:Y:S02]  /*6480*/  PRMT R177, R81, 0x7610, R177 ;  /* 0x0000761051b17816 */ /* 0x000fe400000000b1 */
[----:B------:R-:W-:-:S04]  /*6490*/  MOV R81, R46 ;  /* 0x0000002e00517202 */ /* 0x000fc80000000f00 */
[----:B------:R-:W-:Y:S01]  /*64a0*/  PRMT R172, R81, 0x7610, R172 ;  /* 0x0000761051ac7816 */ /* 0x000fe200000000ac */
[----:B------:R-:W-:-:S05]  /*64b0*/  IMAD.MOV.U32 R81, RZ, RZ, R50 ;  /* 0x000000ffff517224 */ /* 0x000fca00078e0032 */
[----:B------:R-:W-:Y:S01]  /*64c0*/  PRMT R174, R81, 0x7610, R174 ;  /* 0x0000761051ae7816 */ /* 0x000fe200000000ae */
[----:B------:R-:W-:Y:S01]  /*64d0*/  IMAD.MOV.U32 R81, RZ, RZ, R54 ;  /* 0x000000ffff517224 */ /* 0x000fe200078e0036 */
[----:B--2---:R-:W-:Y:S02]  /*64e0*/  R2UR UR4, R0 ;  /* 0x00000000000472ca */ /* 0x004fe400000e0000 */
[----:B------:R-:W-:-:S04]  /*64f0*/  MOV R0, R32 ;  /* 0x0000002000007202 */ /* 0x000fc80000000f00 */
[----:B------:R-:W-:Y:S01]  /*6500*/  PRMT R171, R0, 0x5410, R3 ;  /* 0x0000541000ab7816 */ /* 0x000fe20000000003 */
[----:B------:R-:W-:Y:S02]  /*6510*/  IMAD.MOV.U32 R0, RZ, RZ, R39 ;  /* 0x000000ffff007224 */ /* 0x000fe400078e0027 */
[----:B------:R-:W-:-:S03]  /*6520*/  IMAD.MOV.U32 R3, RZ, RZ, R36 ;  /* 0x000000ffff037224 */ /* 0x000fc600078e0024 */
        /* <DEDUP_REMOVED lines=12> */
[----:B------:R-:W-:-:S02]  /*65f0*/  PLOP3.LUT P1, PT, PT, PT, UP0, 0x80, 0x0 ;  /* 0x000000000000781c */ /* 0x000fc40003f2f008 */
        /* <DEDUP_REMOVED lines=10> */
[----:B------:R-:W-:Y:S01]  /*66a0*/  MOV R3, R52 ;  /* 0x0000003400037202 */ /* 0x000fe20000000f00 */
[----:B-----5:R-:W-:Y:S01]  /*66b0*/  IMAD.MOV.U32 R81, RZ, RZ, R58 ;  /* 0x000000ffff517224 */ /* 0x020fe200078e003a */
        /* <DEDUP_REMOVED lines=43> */
[----:B------:R-:W-:Y:S06]  /*6970*/  @!P1 BRA `(.L_x_2770) ;  /* 0x0000000000049947 */ /* 0x000fec0003800000 */
[----:B------:R-:W-:Y:S01]  /*6980*/  BPT.TRAP 0x1 ;  /* 0x000000040000795c */ /* 0x000fe20000300000 */
.L_x_2770:
[----:B------:R-:W-:Y:S01]  /*6990*/  IMAD R3, R17, 0x8, R16 ;  /* 0x0000000811037824 */ /* 0x000fe200078e0210 */
[----:B------:R-:W-:Y:S01]  /*69a0*/  SHF.L.U32 R0, R189, 0x1f, RZ ;  /* 0x0000001fbd007819 */ /* 0x000fe200000006ff */
[----:B------:R-:W0:Y:S01]  /*69b0*/  LDC R141, c[0x0][0x2f4] ;  /* 0x0000bd00ff8d7b82 */ /* 0x000e220000000800 */
[----:B------:R-:W-:Y:S02]  /*69c0*/  BSSY B1, `(.L_x_2771) ;  /* 0x0000004000017945 */ /* 0x000fe40003800000 */
[----:B------:R-:W1:Y:S05]  /*69d0*/  SYNCS.PHASECHK.TRANS64.TRYWAIT P5, [R3+URZ+0x34890], R0 ;  /* 0x03489000030075a7 */ /* 0x000e6a00080a017f */
[----:B------:R-:W2:Y:S01]  /*69e0*/  LDC.64 R122, c[0x0][0x300] ;  /* 0x0000c000ff7a7b82 */ /* 0x000ea20000000a00 */
[----:B-1----:R-:W-:Y:S05]  /*69f0*/  @!P5 BRA `(.L_x_2772) ;  /* 0x000001d40048d947 */ /* 0x002fea0003800000 */
.L_x_3086:
[----:B------:R-:W-:Y:S05]  /*6a00*/  BSYNC B1 ;  /* 0x0000000000017941 */ /* 0x000fea0003800000 */
.L_x_2771:
[----:B------:R-:W-:Y:S01]  /*6a10*/  BSSY B1, `(.L_x_2773) ;  /* 0x0000182000017945 */ /* 0x000fe20003800000 */
[----:B0-----:R-:W-:Y:S02]  /*6a20*/  IMAD.IADD R144, R141, 0x1, -R119 ;  /* 0x000000018d907824 */ /* 0x001fe400078e0a77 */
[----:B------:R-:W-:Y:S01]  /*6a30*/  IMAD.MOV.U32 R125, RZ, RZ, R84 ;  /* 0x000000ffff7d7224 */ /* 0x000fe200078e0054 */
[----:B------:R-:W-:Y:S06]  /*6a40*/  @P4 BRA `(.L_x_2774) ;  /* 0x0000001400f84947 */ /* 0x000fec0003800000 */
        /* <DEDUP_REMOVED lines=21> */
[----:B------:R-:W-:Y:S02]  /*6ba0*/  IMAD.IADD R81, R80, 0x1, R81 ;  /* 0x0000000150517824 */ /* 0x000fe400078e0251 */
[C---:B------:R-:W-:Y:S02]  /*6bb0*/  IMAD R80, R17.reuse, 0x6000, R139 ;  /* 0x0000600011507824 */ /* 0x040fe400078e028b */
[----:B------:R-:W-:Y:S02]  /*6bc0*/  IMAD R84, R17, 0x6000, R81 ;  /* 0x0000600011547824 */ /* 0x000fe400078e0251 */
[----:B------:R-:W-:-:S03]  /*6bd0*/  IMAD R80, R80, 0x2, R16 ;  /* 0x0000000250507824 */ /* 0x000fc600078e0210 */
[----:B------:R-:W-:-:S03]  /*6be0*/  LEA R84, R84, R16, 0x1 ;  /* 0x0000001054547211 */ /* 0x000fc600078e08ff */
[----:B------:R-:W0:Y:S04]  /*6bf0*/  LDS.128 R80, [R80+0x1c400] ;  /* 0x01c4000050507984 */ /* 0x000e280000000c00 */
[----:B------:R-:W2:Y:S01]  /*6c00*/  LDS.128 R84, [R84+0x1c400] ;  /* 0x01c4000054547984 */ /* 0x000ea20000000c00 */
[----:B------:R-:W-:Y:S05]  /*6c10*/  @P4 BRA `(.L_x_2778) ;  /* 0x00000004006c4947 */ /* 0x000fea0003800000 */
[----:B--2---:R-:W-:Y:S01]  /*6c20*/  IMAD.MOV.U32 R159, RZ, RZ, R85 ;  /* 0x000000ffff9f7224 */ /* 0x004fe200078e0055 */
[----:B------:R-:W-:Y:S01]  /*6c30*/  SHF.R.U64 R40, R40, 0x10, R41 ;  /* 0x0000001028287819 */ /* 0x000fe20000001229 */
[----:B0-----:R-:W-:Y:S01]  /*6c40*/  IMAD.MOV.U32 R85, RZ, RZ, R81 ;  /* 0x000000ffff557224 */ /* 0x001fe200078e0051 */
[----:B------:R-:W-:Y:S01]  /*6c50*/  SHF.R.U64 R54, R54, 0x10, R55 ;  /* 0x0000001036367819 */ /* 0x000fe20000001237 */
[----:B------:R-:W-:Y:S01]  /*6c60*/  HADD2.F32 R160, -RZ, R160.H0_H0 ;  /* 0x200000a0ffa07230 */ /* 0x000fe20000004100 */
[----:B------:R-:W-:Y:S01]  /*6c70*/  SHF.R.U64 R42, R42, 0x10, R43 ;  /* 0x000000102a2a7819 */ /* 0x000fe2000000122b */
[----:B------:R-:W-:Y:S02]  /*6c80*/  HADD2.F32 R157, -RZ, R159.H0_H0 ;  /* 0x2000009fff9d7230 */ /* 0x000fe40000004100 */
[----:B------:R-:W-:Y:S02]  /*6c90*/  HADD2.F32 R158, -RZ, R85.H0_H0 ;  /* 0x20000055ff9e7230 */ /* 0x000fe40000004100 */
[----:B------:R-:W-:-:S02]  /*6ca0*/  HADD2.F32 R81, -RZ, R161.H0_H0 ;  /* 0x200000a1ff517230 */ /* 0x000fc40000004100 */
[CC--:B------:R-:W-:Y:S01]  /*6cb0*/  FMUL.FTZ R161, R157.reuse, R160.reuse ;  /* 0x000000a09da17220 */ /* 0x0c0fe20000410000 */
[----:B------:R-:W-:Y:S02]  /*6cc0*/  HADD2.F32 R85, -RZ, R85.H1_H1 ;  /* 0x30000055ff557230 */ /* 0x000fe40000004100 */
        /* <DEDUP_REMOVED lines=8> */
[----:B------:R-:W-:-:S02]  /*6d50*/  HADD2.F32 R54, -RZ, R54.H0_H0 ;  /* 0x20000036ff367230 */ /* 0x000fc40000004100 */
[----:B------:R-:W-:Y:S02]  /*6d60*/  HADD2.F32 R160, -RZ, R160.H0_H0 ;  /* 0x200000a0ffa07230 */ /* 0x000fe40000004100 */
[----:B------:R-:W-:Y:S02]  /*6d70*/  HADD2.F32 R159, -RZ, R159.H0_H0 ;  /* 0x2000009fff9f7230 */ /* 0x000fe40000004100 */
[----:B------:R-:W-:Y:S02]  /*6d80*/  HADD2.F32 R42, -RZ, R42.H0_H0 ;  /* 0x2000002aff2a7230 */ /* 0x000fe40000004100 */
[-C--:B------:R-:W-:Y:S01]  /*6d90*/  FMUL.FTZ R161, R81, R160.reuse ;  /* 0x000000a051a17220 */ /* 0x080fe20000410000 */
[----:B------:R-:W-:-:S03]  /*6da0*/  FMUL.FTZ R160, R85, R160 ;  /* 0x000000a055a07220 */ /* 0x000fc60000410000 */
[-C--:B------:R-:W-:Y:S01]  /*6db0*/  FFMA.FTZ R85, R85, R159.reuse, -R161 ;  /* 0x0000009f55557223 */ /* 0x080fe200000108a1 */
[----:B------:R-:W-:Y:S01]  /*6dc0*/  FFMA.FTZ R81, R81, R159, R160 ;  /* 0x0000009f51517223 */ /* 0x000fe200000100a0 */
[----:B------:R-:W-:Y:S01]  /*6dd0*/  SHF.R.U64 R159, R52, 0x10, R53 ;  /* 0x00000010349f7819 */ /* 0x000fe20000001235 */
[----:B------:R-:W-:Y:S02]  /*6de0*/  IMAD.MOV.U32 R52, RZ, RZ, R87 ;  /* 0x000000ffff347224 */ /* 0x000fe400078e0057 */
[----:B------:R-:W-:Y:S01]  /*6df0*/  IMAD.MOV.U32 R53, RZ, RZ, R83 ;  /* 0x000000ffff357224 */ /* 0x000fe200078e0053 */
[----:B------:R-:W-:Y:S01]  /*6e00*/  F2FP.F16.F32.PACK_AB R85, R85, R158 ;  /* 0x0000009e5555723e */ /* 0x000fe200000000ff */
[----:B------:R-:W-:Y:S01]  /*6e10*/  HADD2.F32 R161, -RZ, R162.H1_H1 ;  /* 0x300000a2ffa17230 */ /* 0x000fe20000004100 */
[----:B------:R-:W-:Y:S01]  /*6e20*/  F2FP.F16.F32.PACK_AB R157, R81, R157 ;  /* 0x0000009d519d723e */ /* 0x000fe200000000ff */
[----:B------:R-:W-:Y:S02]  /*6e30*/  HADD2.F32 R87, -RZ, R52.H0_H0 ;  /* 0x20000034ff577230 */ /* 0x000fe40000004100 */
[----:B------:R-:W-:-:S02]  /*6e40*/  HADD2.F32 R83, -RZ, R53.H0_H0 ;  /* 0x20000035ff537230 */ /* 0x000fc40000004100 */
[----:B------:R-:W-:Y:S02]  /*6e50*/  HADD2.F32 R160, -RZ, R162.H0_H0 ;  /* 0x200000a2ffa07230 */ /* 0x000fe40000004100 */
[-C--:B------:R-:W-:Y:S01]  /*6e60*/  FMUL.FTZ R162, R87, R161.reuse ;  /* 0x000000a157a27220 */ /* 0x080fe20000410000 */
[----:B------:R-:W-:Y:S02]  /*6e70*/  HADD2.F32 R52, -RZ, R52.H1_H1 ;  /* 0x30000034ff347230 */ /* 0x000fe40000004100 */
[C---:B------:R-:W-:Y:S01]  /*6e80*/  FMUL.FTZ R161, R83.reuse, R161 ;  /* 0x000000a153a17220 */ /* 0x040fe20000410000 */
[----:B------:R-:W-:Y:S02]  /*6e90*/  HADD2.F32 R53, -RZ, R53.H1_H1 ;  /* 0x30000035ff357230 */ /* 0x000fe40000004100 */
[-C--:B------:R-:W-:Y:S01]  /*6ea0*/  FFMA.FTZ R83, R83, R160.reuse, -R162 ;  /* 0x000000a053537223 */ /* 0x080fe200000108a2 */
[----:B------:R-:W-:Y:S02]  /*6eb0*/  HADD2.F32 R159, -RZ, R159.H0_H0 ;  /* 0x2000009fff9f7230 */ /* 0x000fe40000004100 */
[----:B------:R-:W-:Y:S01]  /*6ec0*/  FFMA.FTZ R161, R87, R160, R161 ;  /* 0x000000a057a17223 */ /* 0x000fe200000100a1 */
[----:B------:R-:W-:Y:S01]  /*6ed0*/  SHF.R.U32.HI R160, RZ, 0x10, R55 ;  /* 0x00000010ffa07819 */ /* 0x000fe20000011637 */
[----:B------:R-:W-:Y:S01]  /*6ee0*/  HADD2.F32 R55, -RZ, R177.H0_H0 ;  /* 0x200000b1ff377230 */ /* 0x000fe20000004100 */
[----:B------:R-:W-:Y:S01]  /*6ef0*/  SHF.R.U32.HI R87, RZ, 0x10, R43 ;  /* 0x00000010ff577819 */ /* 0x000fe2000001162b */
[----:B------:R-:W-:-:S02]  /*6f00*/  IMAD.MOV.U32 R81, RZ, RZ, R85 ;  /* 0x000000ffff517224 */ /* 0x000fc400078e0055 */
[----:B------:R-:W-:Y:S02]  /*6f10*/  HADD2.F32 R160, -RZ, R160.H0_H0 ;  /* 0x200000a0ffa07230 */ /* 0x000fe40000004100 */
[----:B------:R-:W-:Y:S02]  /*6f20*/  HADD2.F32 R87, -RZ, R87.H0_H0 ;  /* 0x20000057ff577230 */ /* 0x000fe40000004100 */
[----:B------:R-:W-:Y:S02]  /*6f30*/  IMAD.MOV.U32 R85, RZ, RZ, R157 ;  /* 0x000000ffff557224 */ /* 0x000fe400078e009d */
[-C--:B------:R-:W-:Y:S01]  /*6f40*/  FMUL.FTZ R162, R52, R160.reuse ;  /* 0x000000a034a27220 */ /* 0x080fe20000410000 */
[----:B------:R-:W-:-:S03]  /*6f50*/  FMUL.FTZ R160, R53, R160 ;  /* 0x000000a035a07220 */ /* 0x000fc60000410000 */
[-C--:B------:R-:W-:Y:S01]  /*6f60*/  FFMA.FTZ R53, R53, R87.reuse, -R162 ;  /* 0x0000005735357223 */ /* 0x080fe200000108a2 */
[----:B------:R-:W-:Y:S01]  /*6f70*/  FFMA.FTZ R52, R52, R87, R160 ;  /* 0x0000005734347223 */ /* 0x000fe200000100a0 */
[----:B------:R-:W-:Y:S02]  /*6f80*/  HADD2.F32 R87, -RZ, R84.H0_H0 ;  /* 0x20000054ff577230 */ /* 0x000fe40000004100 */
[----:B------:R-:W-:Y:S01]  /*6f90*/  HADD2.F32 R162, -RZ, R80.H0_H0 ;  /* 0x20000050ffa27230 */ /* 0x000fe20000004100 */
[----:B------:R-:W-:Y:S01]  /*6fa0*/  F2FP.F16.F32.PACK_AB R83, R53, R83 ;  /* 0x000000533553723e */ /* 0x000fe200000000ff */
[----:B------:R-:W-:Y:S01]  /*6fb0*/  HADD2.F32 R84, -RZ, R84.H1_H1 ;  /* 0x30000054ff547230 */ /* 0x000fe20000004100 */
[----:B------:R-:W-:Y:S01]  /*6fc0*/  F2FP.F16.F32.PACK_AB R52, R52, R161 ;  /* 0x000000a13434723e */ /* 0x000fe200000000ff */
[----:B------:R-:W-:Y:S02]  /*6fd0*/  HADD2.F32 R80, -RZ, R80.H1_H1 ;  /* 0x30000050ff507230 */ /* 0x000fe40000004100 */
[----:B------:R-:W-:-:S02]  /*6fe0*/  HADD2.F32 R160, -RZ, R163.H0_H0 ;  /* 0x200000a3ffa07230 */ /* 0x000fc40000004100 */
[CC--:B------:R-:W-:Y:S01]  /*6ff0*/  FMUL.FTZ R163, R87.reuse, R164.reuse ;  /* 0x000000a457a37220 */ /* 0x0c0fe20000410000 */
[-C--:B------:R-:W-:Y:S01]  /*7000*/  FMUL.FTZ R41, R84, R159.reuse ;  /* 0x0000009f54297220 */ /* 0x080fe20000410000 */
[----:B------:R-:W-:Y:S01]  /*7010*/  FMUL.FTZ R164, R162, R164 ;  /* 0x000000a4a2a47220 */ /* 0x000fe20000410000 */
[----:B------:R-:W-:Y:S01]  /*7020*/  FMUL.FTZ R159, R80, R159 ;  /* 0x0000009f509f7220 */ /* 0x000fe20000410000 */
[----:B------:R-:W-:Y:S01]  /*7030*/  FFMA.FTZ R163, R162, R160, -R163 ;  /* 0x000000a0a2a37223 */ /* 0x000fe200000108a3 */
[----:B------:R-:W-:Y:S01]  /*7040*/  FFMA.FTZ R41, R80, R40, -R41 ;  /* 0x0000002850297223 */ /* 0x000fe20000010829 */
[----:B------:R-:W-:Y:S01]  /*7050*/  FFMA.FTZ R164, R87, R160, R164 ;  /* 0x000000a057a47223 */ /* 0x000fe200000100a4 */
[----:B------:R-:W-:Y:S01]  /*7060*/  FFMA.FTZ R159, R84, R40, R159 ;  /* 0x00000028549f7223 */ /* 0x000fe2000001009f */
[----:B------:R-:W-:Y:S02]  /*7070*/  HADD2.F32 R87, -RZ, R178.H1_H1 ;  /* 0x300000b2ff577230 */ /* 0x000fe40000004100 */
[----:B------:R-:W-:Y:S01]  /*7080*/  HADD2.F32 R40, -RZ, R86.H0_H0 ;  /* 0x20000056ff287230 */ /* 0x000fe20000004100 */
[----:B------:R-:W-:Y:S01]  /*7090*/  F2FP.F16.F32.PACK_AB R41, R41, R163 ;  /* 0x000000a32929723e */ /* 0x000fe200000000ff */
[----:B------:R-:W-:Y:S01]  /*70a0*/  HADD2.F32 R80, -RZ, R82.H0_H0 ;  /* 0x20000052ff507230 */ /* 0x000fe20000004100 */
[----:B------:R-:W-:Y:S01]  /*70b0*/  F2FP.F16.F32.PACK_AB R159, R159, R164 ;  /* 0x000000a49f9f723e */ /* 0x000fe200000000ff */
[----:B------:R-:W-:-:S02]  /*70c0*/  HADD2.F32 R86, -RZ, R86.H1_H1 ;  /* 0x30000056ff567230 */ /* 0x000fc40000004100 */
[-C--:B------:R-:W-:Y:S01]  /*70d0*/  FMUL.FTZ R84, R40, R87.reuse ;  /* 0x0000005728547220 */ /* 0x080fe20000410000 */
[----:B------:R-:W-:Y:S02]  /*70e0*/  HADD2.F32 R82, -RZ, R82.H1_H1 ;  /* 0x30000052ff527230 */ /* 0x000fe40000004100 */
[C---:B------:R-:W-:Y:S01]  /*70f0*/  FMUL.FTZ R87, R80.reuse, R87 ;  /* 0x0000005750577220 */ /* 0x040fe20000410000 */
[----:B------:R-:W-:Y:S01]  /*7100*/  FFMA.FTZ R84, R80, R55, -R84 ;  /* 0x0000003750547223 */ /* 0x000fe20000010854 */
[----:B------:R-:W-:Y:S02]  /*7110*/  MOV R80, R41 ;  /* 0x0000002900507202 */ /* 0x000fe40000000f00 */
[----:B------:R-:W-:Y:S01]  /*7120*/  FFMA.FTZ R87, R40, R55, R87 ;  /* 0x0000003728577223 */ /* 0x000fe20000010057 */
[-C--:B------:R-:W-:Y:S01]  /*7130*/  FMUL.FTZ R40, R86, R54.reuse ;  /* 0x0000003656287220 */ /* 0x080fe20000410000 */
[----:B------:R-:W-:-:S03]  /*7140*/  FMUL.FTZ R54, R82, R54 ;  /* 0x0000003652367220 */ /* 0x000fc60000410000 */
[-C--:B------:R-:W-:Y:S01]  /*7150*/  FFMA.FTZ R40, R82, R42.reuse, -R40 ;  /* 0x0000002a52287223 */ /* 0x080fe20000010828 */
[----:B------:R-:W-:-:S04]  /*7160*/  FFMA.FTZ R54, R86, R42, R54 ;  /* 0x0000002a56367223 */ /* 0x000fc80000010036 */
[----:B------:R-:W-:Y:S01]  /*7170*/  F2FP.F16.F32.PACK_AB R40, R40, R84 ;  /* 0x000000542828723e */ /* 0x000fe200000000ff */
[----:B------:R-:W-:Y:S01]  /*7180*/  IMAD.MOV.U32 R84, RZ, RZ, R159 ;  /* 0x000000ffff547224 */ /* 0x000fe200078e009f */
[----:B------:R-:W-:Y:S02]  /*7190*/  F2FP.F16.F32.PACK_AB R87, R54, R87 ;  /* 0x000000573657723e */ /* 0x000fe400000000ff */
[----:B------:R-:W-:-:S03]  /*71a0*/  MOV R82, R40 ;  /* 0x0000002800527202 */ /* 0x000fc60000000f00 */
[----:B------:R-:W-:Y:S02]  /*71b0*/  IMAD.MOV.U32 R86, RZ, RZ, R87 ;  /* 0x000000ffff567224 */ /* 0x000fe400078e0057 */
[----:B------:R-:W-:-:S07]  /*71c0*/  IMAD.MOV.U32 R87, RZ, RZ, R52 ;  /* 0x000000ffff577224 */ /* 0x000fce00078e0034 */
.L_x_2778:
[----:B------:R-:W-:Y:S05]  /*71d0*/  BSYNC B3 ;  /* 0x0000000000037941 */ /* 0x000fea0003800000 */
.L_x_2777:
[----:B------:R-:W-:-:S04]  /*71e0*/  IADD3 R41, P4, P5, R92, R130, R14 ;  /* 0x000000825c297210 */ /* 0x000fc80007d9e00e */
[----:B------:R-:W-:Y:S02]  /*71f0*/  IADD3.X R42, R89, R152, R108, P4, P5 ;  /* 0x00000098592a7210 */ /* 0x000fe400027ea46c */
[----:B------:R-:W-:-:S13]  /*7200*/  ISETP.GE.AND P4, PT, R156, R141, PT ;  /* 0x0000008d9c00720c */ /* 0x000fda0003f86270 */
[--C-:B------:R-:W-:Y:S02]  /*7210*/  @!P4 SHF.R.S32.HI R43, RZ, 0x1f, R156.reuse ;  /* 0x0000001fff2bc819 */ /* 0x100fe4000001149c */
[----:B------:R-:W-:-:S04]  /*7220*/  @!P4 IADD3 R156, P5, P6, R92, R130, R156 ;  /* 0x000000825c9cc210 */ /* 0x000fc80007ebe09c */
[----:B------:R-:W-:Y:S02]  /*7230*/  @!P4 IADD3.X R43, R89, R152, R43, P5, P6 ;  /* 0x00000098592bc210 */ /* 0x000fe40002fec42b */
[----:B------:R-:W-:-:S04]  /*7240*/  LEA R40, P5, R41, R114, 0x1 ;  /* 0x0000007229287211 */ /* 0x000fc800078a08ff */
[----:B------:R-:W-:Y:S02]  /*7250*/  LEA.HI.X R41, R41, R115, R42, 0x1, P5 ;  /* 0x0000007329297211 */ /* 0x000fe400028f0c2a */
[----:B------:R-:W-:-:S03]  /*7260*/  @!P4 LEA R42, P5, R156, R114, 0x1 ;  /* 0x000000729c2ac211 */ /* 0x000fc600078a08ff */
[----:B0-----:R0:W-:Y:S01]  /*7270*/  STG.E.128 desc[UR60][R40.64], R80 ;  /* 0x0000005028007986 */ /* 0x0011e2000c101d3c */
[----:B------:R-:W-:-:S05]  /*7280*/  @!P4 LEA.HI.X R43, R156, R115, R43, 0x1, P5 ;  /* 0x000000739c2bc211 */ /* 0x000fca00028f0c2b */
[----:B--2---:R0:W-:Y:S04]  /*7290*/  @!P4 STG.E.128 desc[UR60][R42.64], R84 ;  /* 0x000000542a00c986 */ /* 0x0041e8000c101d3c */
.L_x_2776:
[----:B------:R-:W-:Y:S05]  /*72a0*/  BSYNC B2 ;  /* 0x0000000000027941 */ /* 0x000fea0003800000 */
.L_x_2775:
[----:B------:R-:W-:Y:S01]  /*72b0*/  ISETP.NE.AND P4, PT, R10, RZ, PT ;  /* 0x000000ff0a00720c */ /* 0x000fe20003f85270 */
[----:B------:R-:W-:-:S12]  /*72c0*/  BSSY B2, `(.L_x_2779) ;  /* 0x000007e000027945 */ /* 0x000fd80003800000 */
[----:B------:R-:W-:Y:S05]  /*72d0*/  @!P4 BRA `(.L_x_2780) ;  /* 0x0000000400f0c947 */ /* 0x000fea0003800000 */
[----:B0-----:R-:W-:Y:S01]  /*72e0*/  SEL R40, R119, R144, !P2 ;  /* 0x0000009077287207 */ /* 0x001fe20005000000 */
        /* <DEDUP_REMOVED lines=20> */
[----:B------:R-:W-:-:S04]  /*7430*/  SHF.L.U32 R40, R40, 0xa, RZ ;  /* 0x0000000a28287819 */ /* 0x000fc800000006ff */
[----:B------:R-:W-:-:S05]  /*7440*/  LOP3.LUT R40, R40, 0x7fffe000, RZ, 0xc0, !PT ;  /* 0x7fffe00028287812 */ /* 0x000fca00078ec0ff */
        /* <DEDUP_REMOVED lines=9> */
[----:B------:R-:W-:Y:S01]  /*74e0*/  HADD2.F32 R87, -RZ, R178.H0_H0 ;  /* 0x200000b2ff577230 */ /* 0x000fe20000004100 */
[----:B------:R-:W-:Y:S01]  /*74f0*/  SHF.R.U64 R36, R36, 0x10, R37 ;  /* 0x0000001024247819 */ /* 0x000fe20000001225 */
[----:B--2---:R-:W-:Y:S01]  /*7500*/  HADD2.F32 R85, -RZ, R53.H0_H0 ;  /* 0x20000035ff557230 */ /* 0x004fe20000004100 */
[----:B------:R-:W-:Y:S01]  /*7510*/  SHF.R.U64 R48, R48, 0x10, R49 ;  /* 0x0000001030307819 */ /* 0x000fe20000001231 */
[----:B0-----:R-:W-:Y:S01]  /*7520*/  HADD2.F32 R86, -RZ, R41.H0_H0 ;  /* 0x20000029ff567230 */ /* 0x001fe20000004100 */
[----:B------:R-:W-:Y:S01]  /*7530*/  SHF.R.U64 R50, R50, 0x10, R51 ;  /* 0x0000001032327819 */ /* 0x000fe20000001233 */
[----:B------:R-:W-:Y:S02]  /*7540*/  HADD2.F32 R84, -RZ, R176.H1_H1 ;  /* 0x300000b0ff547230 */ /* 0x000fe40000004100 */
[-C--:B------:R-:W-:Y:S01]  /*7550*/  FMUL.FTZ R156, R85, R87.reuse ;  /* 0x00000057559c7220 */ /* 0x080fe20000410000 */
[----:B------:R-:W-:Y:S02]  /*7560*/  HADD2.F32 R53, -RZ, R53.H1_H1 ;  /* 0x30000035ff357230 */ /* 0x000fe40000004100 */
[----:B------:R-:W-:Y:S01]  /*7570*/  FMUL.FTZ R87, R86, R87 ;  /* 0x0000005756577220 */ /* 0x000fe20000410000 */
[----:B------:R-:W-:-:S02]  /*7580*/  HADD2.F32 R158, -RZ, R177.H1_H1 ;  /* 0x300000b1ff9e7230 */ /* 0x000fc40000004100 */
[-C--:B------:R-:W-:Y:S01]  /*7590*/  FFMA.FTZ R86, R86, R84.reuse, -R156 ;  /* 0x0000005456567223 */ /* 0x080fe2000001089c */
[----:B------:R-:W-:Y:S01]  /*75a0*/  SHF.R.U32.HI R156, RZ, 0x10, R37 ;  /* 0x00000010ff9c7819 */ /* 0x000fe20000011625 */
[----:B------:R-:W-:Y:S01]  /*75b0*/  FFMA.FTZ R85, R85, R84, R87 ;  /* 0x0000005455557223 */ /* 0x000fe20000010057 */
[----:B------:R-:W-:Y:S01]  /*75c0*/  SHF.R.U32.HI R87, RZ, 0x10, R49 ;  /* 0x00000010ff577819 */ /* 0x000fe20000011631 */
[----:B------:R-:W-:Y:S01]  /*75d0*/  HADD2.F32 R84, -RZ, R41.H1_H1 ;  /* 0x30000029ff547230 */ /* 0x000fe20000004100 */
[--C-:B------:R-:W-:Y:S01]  /*75e0*/  SHF.R.U64 R37, R38, 0x10, R39.reuse ;  /* 0x0000001026257819 */ /* 0x100fe20000001227 */
[----:B------:R-:W-:Y:S01]  /*75f0*/  HADD2.F32 R41, -RZ, R156.H0_H0 ;  /* 0x2000009cff297230 */ /* 0x000fe20000004100 */
[----:B------:R-:W-:Y:S01]  /*7600*/  SHF.R.U32.HI R38, RZ, 0x10, R39 ;  /* 0x00000010ff267819 */ /* 0x000fe20000011627 */
[----:B------:R-:W-:Y:S01]  /*7610*/  HADD2.F32 R87, -RZ, R87.H0_H0 ;  /* 0x20000057ff577230 */ /* 0x000fe20000004100 */
[----:B------:R-:W-:Y:S01]  /*7620*/  SHF.R.U32.HI R39, RZ, 0x10, R51 ;  /* 0x00000010ff277819 */ /* 0x000fe20000011633 */
[----:B------:R-:W-:-:S02]  /*7630*/  HADD2.F32 R36, -RZ, R36.H0_H0 ;  /* 0x20000024ff247230 */ /* 0x000fc40000004100 */
[----:B------:R-:W-:Y:S02]  /*7640*/  HADD2.F32 R51, -RZ, R38.H0_H0 ;  /* 0x20000026ff337230 */ /* 0x000fe40000004100 */
[CC--:B------:R-:W-:Y:S01]  /*7650*/  FMUL.FTZ R156, R53.reuse, R87.reuse ;  /* 0x00000057359c7220 */ /* 0x0c0fe20000410000 */
[C---:B------:R-:W-:Y:S01]  /*7660*/  FMUL.FTZ R87, R84.reuse, R87 ;  /* 0x0000005754577220 */ /* 0x040fe20000410000 */
[----:B------:R-:W-:Y:S02]  /*7670*/  HADD2.F32 R49, -RZ, R39.H0_H0 ;  /* 0x20000027ff317230 */ /* 0x000fe40000004100 */
[-C--:B------:R-:W-:Y:S01]  /*7680*/  FFMA.FTZ R84, R84, R41.reuse, -R156 ;  /* 0x0000002954547223 */ /* 0x080fe2000001089c */
[----:B------:R-:W-:Y:S01]  /*7690*/  FFMA.FTZ R53, R53, R41, R87 ;  /* 0x0000002935357223 */ /* 0x000fe20000010057 */
[----:B------:R-:W-:Y:S02]  /*76a0*/  IMAD.MOV.U32 R41, RZ, RZ, R55 ;  /* 0x000000ffff297224 */ /* 0x000fe400078e0037 */
[--C-:B------:R-:W-:Y:S01]  /*76b0*/  HADD2.F32 R156, -RZ, R43.reuse.H0_H0 ;  /* 0x2000002bff9c7230 */ /* 0x100fe20000004100 */
[----:B------:R-:W-:Y:S01]  /*76c0*/  F2FP.F16.F32.PACK_AB R84, R84, R86 ;  /* 0x000000565454723e */ /* 0x000fe200000000ff */
[----:B------:R-:W-:Y:S01]  /*76d0*/  HADD2.F32 R43, -RZ, R43.H1_H1 ;  /* 0x3000002bff2b7230 */ /* 0x000fe20000004100 */
[----:B------:R-:W-:Y:S01]  /*76e0*/  F2FP.F16.F32.PACK_AB R53, R53, R85 ;  /* 0x000000553535723e */ /* 0x000fe200000000ff */
[----:B------:R-:W-:-:S02]  /*76f0*/  HADD2.F32 R55, -RZ, R41.H0_H0 ;  /* 0x20000029ff377230 */ /* 0x000fc40000004100 */
[----:B------:R-:W-:Y:S02]  /*7700*/  HADD2.F32 R41, -RZ, R41.H1_H1 ;  /* 0x30000029ff297230 */ /* 0x000fe40000004100 */
[----:B------:R-:W-:Y:S02]  /*7710*/  HADD2.F32 R87, -RZ, R176.H0_H0 ;  /* 0x200000b0ff577230 */ /* 0x000fe40000004100 */
[-C--:B------:R-:W-:Y:S01]  /*7720*/  FMUL.FTZ R157, R55, R158.reuse ;  /* 0x0000009e379d7220 */ /* 0x080fe20000410000 */
[----:B------:R-:W-:Y:S01]  /*7730*/  FMUL.FTZ R158, R156, R158 ;  /* 0x0000009e9c9e7220 */ /* 0x000fe20000410000 */
[-C--:B------:R-:W-:Y:S01]  /*7740*/  FMUL.FTZ R38, R41, R49.reuse ;  /* 0x0000003129267220 */ /* 0x080fe20000410000 */
[----:B------:R-:W-:Y:S02]  /*7750*/  IMAD.MOV.U32 R39, RZ, RZ, R42 ;  /* 0x000000ffff277224 */ /* 0x000fe400078e002a */
[----:B------:R-:W-:Y:S01]  /*7760*/  FMUL.FTZ R49, R43, R49 ;  /* 0x000000312b317220 */ /* 0x000fe20000410000 */
[----:B------:R-:W-:-:S02]  /*7770*/  HADD2.F32 R42, -RZ, R175.H1_H1 ;  /* 0x300000afff2a7230 */ /* 0x000fc40000004100 */
[----:B------:R-:W-:Y:S01]  /*7780*/  FFMA.FTZ R38, R43, R51, -R38 ;  /* 0x000000332b267223 */ /* 0x000fe20000010826 */
[----:B------:R-:W-:Y:S02]  /*7790*/  HADD2.F32 R43, -RZ, R52.H0_H0 ;  /* 0x20000034ff2b7230 */ /* 0x000fe40000004100 */
[----:B------:R-:W-:Y:S01]  /*77a0*/  FFMA.FTZ R158, R55, R87, R158 ;  /* 0x00000057379e7223 */ /* 0x000fe2000001009e */
[----:B------:R-:W-:Y:S01]  /*77b0*/  FFMA.FTZ R41, R41, R51, R49 ;  /* 0x0000003329297223 */ /* 0x000fe20000010031 */
[----:B------:R-:W-:Y:S02]  /*77c0*/  HADD2.F32 R49, -RZ, R175.H0_H0 ;  /* 0x200000afff317230 */ /* 0x000fe40000004100 */
[----:B------:R-:W-:Y:S01]  /*77d0*/  FFMA.FTZ R157, R156, R87, -R157 ;  /* 0x000000579c9d7223 */ /* 0x000fe2000001089d */
[----:B------:R-:W-:Y:S02]  /*77e0*/  HADD2.F32 R51, -RZ, R40.H0_H0 ;  /* 0x20000028ff337230 */ /* 0x000fe40000004100 */
[----:B------:R-:W-:-:S02]  /*77f0*/  HADD2.F32 R55, -RZ, R48.H0_H0 ;  /* 0x20000030ff377230 */ /* 0x000fc40000004100 */
[-C--:B------:R-:W-:Y:S01]  /*7800*/  FMUL.FTZ R48, R43, R42.reuse ;  /* 0x0000002a2b307220 */ /* 0x080fe20000410000 */
[----:B------:R-:W-:Y:S02]  /*7810*/  HADD2.F32 R52, -RZ, R52.H1_H1 ;  /* 0x30000034ff347230 */ /* 0x000fe40000004100 */
[C---:B------:R-:W-:Y:S01]  /*7820*/  FMUL.FTZ R42, R51.reuse, R42 ;  /* 0x0000002a332a7220 */ /* 0x040fe20000410000 */
[----:B------:R-:W-:Y:S02]  /*7830*/  HADD2.F32 R40, -RZ, R40.H1_H1 ;  /* 0x30000028ff287230 */ /* 0x000fe40000004100 */
[----:B------:R-:W-:Y:S01]  /*7840*/  FFMA.FTZ R48, R51, R49, -R48 ;  /* 0x0000003133307223 */ /* 0x000fe20000010830 */
[----:B------:R-:W-:Y:S02]  /*7850*/  HADD2.F32 R50, -RZ, R50.H0_H0 ;  /* 0x20000032ff327230 */ /* 0x000fe40000004100 */
[----:B------:R-:W-:Y:S01]  /*7860*/  FMUL.FTZ R51, R52, R55 ;  /* 0x0000003734337220 */ /* 0x000fe20000410000 */
[----:B------:R-:W-:Y:S01]  /*7870*/  FFMA.FTZ R42, R43, R49, R42 ;  /* 0x000000312b2a7223 */ /* 0x000fe2000001002a */
[----:B------:R-:W-:Y:S01]  /*7880*/  FMUL.FTZ R55, R40, R55 ;  /* 0x0000003728377220 */ /* 0x000fe20000410000 */
[----:B------:R-:W-:-:S02]  /*7890*/  HADD2.F32 R49, -RZ, R54.H0_H0 ;  /* 0x20000036ff317230 */ /* 0x000fc40000004100 */
[-C--:B------:R-:W-:Y:S01]  /*78a0*/  FFMA.FTZ R51, R40, R36.reuse, -R51 ;  /* 0x0000002428337223 */ /* 0x080fe20000010833 */
[--C-:B------:R-:W-:Y:S02]  /*78b0*/  HADD2.F32 R43, -RZ, R39.reuse.H0_H0 ;  /* 0x20000027ff2b7230 */ /* 0x100fe40000004100 */
[----:B------:R-:W-:Y:S01]  /*78c0*/  FFMA.FTZ R55, R52, R36, R55 ;  /* 0x0000002434377223 */ /* 0x000fe20000010037 */
        /* <DEDUP_REMOVED lines=9> */
[CC--:B------:R-:W-:Y:S01]  /*7960*/  FMUL.FTZ R36, R54.reuse, R50.reuse ;  /* 0x0000003236247220 */ /* 0x0c0fe20000410000 */
[----:B------:R-:W-:Y:S01]  /*7970*/  FMUL.FTZ R50, R39, R50 ;  /* 0x0000003227327220 */ /* 0x000fe20000410000 */
[----:B------:R-:W-:Y:S01]  /*7980*/  F2FP.F16.F32.PACK_AB R42, R55, R42 ;  /* 0x0000002a372a723e */ /* 0x000fe200000000ff */
[----:B------:R-:W-:Y:S02]  /*7990*/  IMAD.MOV.U32 R55, RZ, RZ, R158 ;  /* 0x000000ffff377224 */ /* 0x000fe400078e009e */
[----:B------:R-:W-:Y:S01]  /*79a0*/  FFMA.FTZ R37, R43, R40, -R37 ;  /* 0x000000282b257223 */ /* 0x000fe20000010825 */
[----:B------:R-:W-:Y:S01]  /*79b0*/  FFMA.FTZ R36, R39, R52, -R36 ;  /* 0x0000003427247223 */ /* 0x000fe20000010824 */
[----:B------:R-:W-:Y:S01]  /*79c0*/  FFMA.FTZ R87, R49, R40, R87 ;  /* 0x0000002831577223 */ /* 0x000fe20000010057 */
[----:B------:R-:W-:Y:S01]  /*79d0*/  FFMA.FTZ R50, R54, R52, R50 ;  /* 0x0000003436327223 */ /* 0x000fe20000010032 */
[----:B------:R-:W-:Y:S01]  /*79e0*/  F2FP.F16.F32.PACK_AB R48, R51, R48 ;  /* 0x000000303330723e */ /* 0x000fe200000000ff */
[----:B------:R-:W-:Y:S01]  /*79f0*/  IMAD.MOV.U32 R52, RZ, RZ, R42 ;  /* 0x000000ffff347224 */ /* 0x000fe200078e002a */
[----:B------:R-:W-:Y:S01]  /*7a00*/  F2FP.F16.F32.PACK_AB R36, R36, R37 ;  /* 0x000000252424723e */ /* 0x000fe200000000ff */
[----:B------:R-:W-:Y:S01]  /*7a10*/  IMAD.MOV.U32 R43, RZ, RZ, R38 ;  /* 0x000000ffff2b7224 */ /* 0x000fe200078e0026 */
[----:B------:R-:W-:Y:S01]  /*7a20*/  F2FP.F16.F32.PACK_AB R50, R50, R87 ;  /* 0x000000573232723e */ /* 0x000fe200000000ff */
[----:B------:R-:W-:Y:S01]  /*7a30*/  IMAD.MOV.U32 R40, RZ, RZ, R48 ;  /* 0x000000ffff287224 */ /* 0x000fe200078e0030 */
[----:B------:R-:W-:Y:S01]  /*7a40*/  MOV R41, R84 ;  /* 0x0000005400297202 */ /* 0x000fe20000000f00 */
[----:B------:R-:W-:Y:S01]  /*7a50*/  IMAD.MOV.U32 R42, RZ, RZ, R36 ;  /* 0x000000ffff2a7224 */ /* 0x000fe200078e0024 */
[----:B------:R-:W-:-:S07]  /*7a60*/  MOV R54, R50 ;  /* 0x0000003200367202 */ /* 0x000fce0000000f00 */
.L_x_2782:
[----:B------:R-:W-:Y:S05]  /*7a70*/  BSYNC B3 ;  /* 0x0000000000037941 */ /* 0x000fea0003800000 */
.L_x_2781:
[----:B0-----:R3:W-:Y:S04]  /*7a80*/  STG.E.128 desc[UR60][R80.64], R40 ;  /* 0x0000002850007986 */ /* 0x0017e8000c101d3c */
[----:B--2---:R3:W-:Y:S02]  /*7a90*/  @!P4 STG.E.128 desc[UR60][R82.64], R52 ;  /* 0x000000345200c986 */ /* 0x0047e4000c101d3c */
.L_x_2780:
[----:B------:R-:W-:Y:S05]  /*7aa0*/  BSYNC B2 ;  /* 0x0000000000027941 */ /* 0x000fea0003800000 */
.L_x_2779:
[----:B------:R-:W-:-:S13]  /*7ab0*/  ISETP.NE.AND P4, PT, R9, RZ, PT ;  /* 0x000000ff0900720c */ /* 0x000fda0003f85270 */
[----:B------:R-:W-:Y:S05]  /*7ac0*/  @!P4 BRA `(.L_x_2774) ;  /* 0x0000000400d8c947 */ /* 0x000fea0003800000 */
[----:B------:R-:W2:Y:S01]  /*7ad0*/  LDL R36, [R1+0x20] ;  /* 0x0000200001247983 */ /* 0x000ea20000100800 */
[----:B------:R-:W-:Y:S01]  /*7ae0*/  IADD3 R39, P4, P5, R92, R130, R12 ;  /* 0x000000825c277210 */ /* 0x000fe20007d9e00c */
[----:B------:R-:W-:Y:S03]  /*7af0*/  BSSY B2, `(.L_x_2783) ;  /* 0x0000071000027945 */ /* 0x000fe60003800000 */
[----:B------:R-:W-:Y:S02]  /*7b00*/  IADD3.X R38, R89, R152, R106, P4, P5 ;  /* 0x0000009859267210 */ /* 0x000fe400027ea46a */
[----:B--2---:R-:W-:-:S04]  /*7b10*/  LOP3.LUT P6, RZ, R36, 0x1, RZ, 0xc0, !PT ;  /* 0x0000000124ff7812 */ /* 0x004fc800078cc0ff */
[----:B------:R-:W-:-:S04]  /*7b20*/  SEL R36, R119, R144, !P6 ;  /* 0x0000009077247207 */ /* 0x000fc80007000000 */
[----:B------:R-:W-:-:S04]  /*7b30*/  SHF.R.S32.HI R37, RZ, 0x1f, R36 ;  /* 0x0000001fff257819 */ /* 0x000fc80000011424 */
[----:B------:R-:W-:-:S04]  /*7b40*/  LEA.HI R36, R37, R36, RZ, 0x4 ;  /* 0x0000002425247211 */ /* 0x000fc800078f20ff */
[----:B------:R-:W-:-:S05]  /*7b50*/  LEA.HI.SX32 R36, R36, R109, 0x1c ;  /* 0x0000006d24247211 */ /* 0x000fca00078fe2ff */
[----:B------:R-:W-:-:S05]  /*7b60*/  IMAD.SHL.U32 R37, R36, 0x8, RZ ;  /* 0x0000000824257824 */ /* 0x000fca00078e00ff */
[----:B------:R-:W-:-:S13]  /*7b70*/  ISETP.GE.AND P4, PT, R37, R141, PT ;  /* 0x0000008d2500720c */ /* 0x000fda0003f86270 */
[--C-:B0--3--:R-:W-:Y:S02]  /*7b80*/  @!P4 SHF.R.S32.HI R40, RZ, 0x1f, R37.reuse ;  /* 0x0000001fff28c819 */ /* 0x109fe40000011425 */
[--C-:B------:R-:W-:Y:S02]  /*7b90*/  @!P4 IADD3 R130, P5, P6, R92, R130, R37.reuse ;  /* 0x000000825c82c210 */ /* 0x100fe40007ebe025 */
[----:B------:R-:W-:Y:S02]  /*7ba0*/  LOP3.LUT R37, R196, 0x38, R37, 0xf8, !PT ;  /* 0x00000038c4257812 */ /* 0x000fe400078ef825 */
[----:B------:R-:W-:Y:S02]  /*7bb0*/  @!P4 IADD3.X R40, R89, R152, R40, P5, P6 ;  /* 0x000000985928c210 */ /* 0x000fe40002fec428 */
[----:B------:R-:W-:Y:S02]  /*7bc0*/  LEA R48, P5, R39, R114, 0x1 ;  /* 0x0000007227307211 */ /* 0x000fe400078a08ff */
[----:B------:R-:W-:-:S02]  /*7bd0*/  LOP3.LUT R37, R37, R198, RZ, 0x3c, !PT ;  /* 0x000000c625257212 */ /* 0x000fc400078e3cff */
[-C--:B------:R-:W-:Y:S02]  /*7be0*/  LEA.HI.X R49, R39, R115.reuse, R38, 0x1, P5 ;  /* 0x0000007327317211 */ /* 0x080fe400028f0c26 */
[----:B------:R-:W-:Y:S02]  /*7bf0*/  SHF.R.S32.HI R39, RZ, 0x1f, R36 ;  /* 0x0000001fff277819 */ /* 0x000fe40000011424 */
[C---:B------:R-:W-:Y:S02]  /*7c00*/  @!P4 LEA R50, P5, R130.reuse, R114, 0x1 ;  /* 0x000000728232c211 */ /* 0x040fe400078a08ff */
[----:B------:R-:W-:Y:S02]  /*7c10*/  LEA.HI R39, R39, R36, RZ, 0x3 ;  /* 0x0000002427277211 */ /* 0x000fe400078f18ff */
[----:B------:R-:W-:Y:S02]  /*7c20*/  @!P4 LEA.HI.X R51, R130, R115, R40, 0x1, P5 ;  /* 0x000000738233c211 */ /* 0x000fe400028f0c28 */
[----:B------:R-:W-:Y:S01]  /*7c30*/  ISETP.GE.AND P5, PT, R187, R118, PT ;  /* 0x00000076bb00720c */ /* 0x000fe20003fa6270 */
[----:B------:R-:W-:-:S05]  /*7c40*/  IMAD.SHL.U32 R39, R39, 0x400, RZ ;  /* 0x0000040027277824 */ /* 0x000fca00078e00ff */
[----:B------:R-:W-:-:S04]  /*7c50*/  LOP3.LUT R36, R39, 0x7fffe000, RZ, 0xc0, !PT ;  /* 0x7fffe00027247812 */ /* 0x000fc800078ec0ff */
[----:B------:R-:W-:-:S05]  /*7c60*/  LEA R36, R197, R36, 0x9 ;  /* 0x00000024c5247211 */ /* 0x000fca00078e48ff */
        /* <DEDUP_REMOVED lines=36> */
[----:B------:R-:W-:Y:S02]  /*7eb0*/  HADD2.F32 R46, -RZ, R46.H0_H0 ;  /* 0x2000002eff2e7230 */ /* 0x000fe40000004100 */
        /* <DEDUP_REMOVED lines=19> */
[----:B------:R-:W-:Y:S01]  /*7ff0*/  FMUL.FTZ R47, R40, R33 ;  /* 0x00000021282f7220 */ /* 0x000fe20000410000 */
[----:B------:R-:W-:Y:S02]  /*8000*/  HADD2.F32 R43, -RZ, R32.H0_H0 ;  /* 0x20000020ff2b7230 */ /* 0x000fe40000004100 */
[----:B------:R-:W-:Y:S01]  /*8010*/  FMUL.FTZ R32, R39, R173 ;  /* 0x000000ad27207220 */ /* 0x000fe20000410000 */
[----:B------:R-:W-:Y:S01]  /*8020*/  FMUL.FTZ R33, R36, R33 ;  /* 0x0000002124217220 */ /* 0x000fe20000410000 */
[C---:B------:R-:W-:Y:S01]  /*8030*/  FMUL.FTZ R173, R37.reuse, R173 ;  /* 0x000000ad25ad7220 */ /* 0x040fe20000410000 */
[----:B------:R-:W-:Y:S02]  /*8040*/  HADD2.F32 R172, -RZ, R172.H0_H0 ;  /* 0x200000acffac7230 */ /* 0x000fe40000004100 */
[----:B------:R-:W-:Y:S01]  /*8050*/  FFMA.FTZ R32, R37, R171, -R32 ;  /* 0x000000ab25207223 */ /* 0x000fe20000010820 */
[----:B------:R-:W-:Y:S01]  /*8060*/  FFMA.FTZ R40, R40, R43, R33 ;  /* 0x0000002b28287223 */ /* 0x000fe20000010021 */
[----:B------:R-:W-:-:S02]  /*8070*/  HADD2.F32 R37, -RZ, R42.H0_H0 ;  /* 0x2000002aff257230 */ /* 0x000fc40000004100 */
[----:B------:R-:W-:Y:S01]  /*8080*/  FFMA.FTZ R173, R39, R171, R173 ;  /* 0x000000ab27ad7223 */ /* 0x000fe200000100ad */
[----:B------:R-:W-:Y:S02]  /*8090*/  HADD2.F32 R45, -RZ, R45.H0_H0 ;  /* 0x2000002dff2d7230 */ /* 0x000fe40000004100 */
[----:B------:R-:W-:Y:S01]  /*80a0*/  FFMA.FTZ R47, R36, R43, -R47 ;  /* 0x0000002b242f7223 */ /* 0x000fe2000001082f */
[----:B------:R-:W-:Y:S02]  /*80b0*/  HADD2.F32 R33, -RZ, R38.H0_H0 ;  /* 0x20000026ff217230 */ /* 0x000fe40000004100 */
[----:B------:R-:W-:Y:S01]  /*80c0*/  HADD2.F32 R42, -RZ, R42.H1_H1 ;  /* 0x3000002aff2a7230 */ /* 0x000fe20000004100 */
[----:B------:R-:W-:Y:S01]  /*80d0*/  F2FP.F16.F32.PACK_AB R40, R40, R173 ;  /* 0x000000ad2828723e */ /* 0x000fe200000000ff */
[----:B------:R-:W-:Y:S01]  /*80e0*/  HADD2.F32 R38, -RZ, R38.H1_H1 ;  /* 0x30000026ff267230 */ /* 0x000fe20000004100 */
[----:B------:R-:W-:Y:S01]  /*80f0*/  F2FP.F16.F32.PACK_AB R36, R47, R32 ;  /* 0x000000202f24723e */ /* 0x000fe200000000ff */
[----:B------:R-:W-:-:S02]  /*8100*/  HADD2.F32 R170, -RZ, R170.H0_H0 ;  /* 0x200000aaffaa7230 */ /* 0x000fc40000004100 */
[-C--:B------:R-:W-:Y:S01]  /*8110*/  FMUL.FTZ R43, R42, R45.reuse ;  /* 0x0000002d2a2b7220 */ /* 0x080fe20000410000 */
[----:B------:R-:W-:Y:S02]  /*8120*/  HADD2.F32 R39, -RZ, R34.H0_H0 ;  /* 0x20000022ff277230 */ /* 0x000fe40000004100 */
[-C--:B------:R-:W-:Y:S01]  /*8130*/  FMUL.FTZ R34, R37, R172.reuse ;  /* 0x000000ac25227220 */ /* 0x080fe20000410000 */
[C---:B------:R-:W-:Y:S01]  /*8140*/  FMUL.FTZ R172, R33.reuse, R172 ;  /* 0x000000ac21ac7220 */ /* 0x040fe20000410000 */
[C---:B------:R-:W-:Y:S02]  /*8150*/  FMUL.FTZ R45, R38.reuse, R45 ;  /* 0x0000002d262d7220 */ /* 0x040fe40000410000 */
        /* <DEDUP_REMOVED lines=9> */
[----:B------:R-:W-:-:S07]  /*81f0*/  MOV R43, R46 ;  /* 0x0000002e002b7202 */ /* 0x000fce0000000f00 */
.L_x_2784:
[----:B------:R-:W-:Y:S05]  /*8200*/  BSYNC B2 ;  /* 0x0000000000027941 */ /* 0x000fea0003800000 */
.L_x_2783:
[----:B0-----:R4:W-:Y:S04]  /*8210*/  STG.E.128 desc[UR60][R48.64], R36 ;  /* 0x0000002430007986 */ /* 0x0019e8000c101d3c */
[----:B--2---:R4:W-:Y:S02]  /*8220*/  @!P4 STG.E.128 desc[UR60][R50.64], R40 ;  /* 0x000000283200c986 */ /* 0x0049e4000c101d3c */
.L_x_2774:
[----:B------:R-:W-:Y:S05]  /*8230*/  BSYNC B1 ;  /* 0x0000000000017941 */ /* 0x000fea0003800000 */
.L_x_2773:
        /* <DEDUP_REMOVED lines=10> */
[----:B----4-:R-:W-:Y:S02]  /*82e0*/  IADD3 R36, P0, P4, R92, R124, R14 ;  /* 0x0000007c5c247210 */ /* 0x010fe40007c1e00e */
        /* <DEDUP_REMOVED lines=8> */
[----:B------:R-:W-:Y:S01]  /*8370*/  LOP3.LUT R32, R195, 0x38, R33, 0xf8, !PT ;  /* 0x00000038c3207812 */ /* 0x000fe200078ef821 */
[----:B------:R-:W-:-:S03]  /*8380*/  IMAD.SHL.U32 R35, R35, 0x400, RZ ;  /* 0x0000040023237824 */ /* 0x000fc600078e00ff */
[----:B------:R-:W-:Y:S02]  /*8390*/  LOP3.LUT R32, R32, R231, RZ, 0x3c, !PT ;  /* 0x000000e720207212 */ /* 0x000fe400078e3cff */
[----:B------:R-:W-:-:S04]  /*83a0*/  LOP3.LUT R35, R35, 0x7fffe000, RZ, 0xc0, !PT ;  /* 0x7fffe00023237812 */ /* 0x000fc800078ec0ff */
[----:B------:R-:W-:Y:S02]  /*83b0*/  IADD3 R32, R32, R35, R199 ;  /* 0x0000002320207210 */ /* 0x000fe40007ffe0c7 */
[--C-:B------:R-:W-:Y:S02]  /*83c0*/  @!P0 SHF.R.S32.HI R37, RZ, 0x1f, R33.reuse ;  /* 0x0000001fff258819 */ /* 0x100fe40000011421 */
[----:B------:R-:W-:Y:S01]  /*83d0*/  @!P0 IADD3 R34, P4, P5, R92, R124, R33 ;  /* 0x0000007c5c228210 */ /* 0x000fe20007d9e021 */
[C---:B------:R-:W-:Y:S02]  /*83e0*/  IMAD R33, R17.reuse, 0x6000, R137 ;  /* 0x0000600011217824 */ /* 0x040fe400078e0289 */
[----:B------:R-:W-:Y:S01]  /*83f0*/  IMAD R35, R17, 0x6000, R32 ;  /* 0x0000600011237824 */ /* 0x000fe200078e0220 */
[----:B------:R-:W-:Y:S02]  /*8400*/  @!P0 IADD3.X R37, R89, R44, R37, P4, P5 ;  /* 0x0000002c59258210 */ /* 0x000fe400027ea425 */
[----:B0--3--:R-:W-:-:S02]  /*8410*/  LEA R40, P4, R36, R114, 0x1 ;  /* 0x0000007224287211 */ /* 0x009fc400078808ff */
[----:B------:R-:W-:Y:S02]  /*8420*/  LEA R33, R33, R16, 0x1 ;  /* 0x0000001021217211 */ /* 0x000fe400078e08ff */
        /* <DEDUP_REMOVED lines=11> */
[----:B0-----:R-:W-:Y:S01]  /*84e0*/  IMAD.MOV.U32 R37, RZ, RZ, R35 ;  /* 0x000000ffff257224 */ /* 0x001fe200078e0023 */
[--C-:B------:R-:W-:Y:S01]  /*84f0*/  SHF.R.U64 R45, R64, 0x10, R65.reuse ;  /* 0x00000010402d7819 */ /* 0x100fe20000001241 */
[----:B------:R-:W-:Y:S01]  /*8500*/  HADD2.F32 R54, -RZ, R169.H1_H1 ;  /* 0x300000a9ff367230 */ /* 0x000fe20000004100 */
[----:B------:R-:W-:Y:S01]  /*8510*/  SHF.R.U32.HI R64, RZ, 0x10, R65 ;  /* 0x00000010ff407819 */ /* 0x000fe20000011641 */
[--C-:B------:R-:W-:Y:S01]  /*8520*/  HADD2.F32 R51, -RZ, R49.reuse.H0_H0 ;  /* 0x20000031ff337230 */ /* 0x100fe20000004100 */
[--C-:B------:R-:W-:Y:S01]  /*8530*/  SHF.R.U64 R48, R78, 0x10, R79.reuse ;  /* 0x000000104e307819 */ /* 0x100fe2000000124f */
[----:B------:R-:W-:Y:S01]  /*8540*/  HADD2.F32 R49, -RZ, R49.H1_H1 ;  /* 0x30000031ff317230 */ /* 0x000fe20000004100 */
[----:B------:R-:W-:Y:S01]  /*8550*/  SHF.R.U32.HI R78, RZ, 0x10, R79 ;  /* 0x00000010ff4e7819 */ /* 0x000fe2000001164f */
[----:B------:R-:W-:-:S02]  /*8560*/  HADD2.F32 R35, -RZ, R33.H0_H0 ;  /* 0x20000021ff237230 */ /* 0x000fc40000004100 */
[-C--:B------:R-:W-:Y:S01]  /*8570*/  FMUL.FTZ R80, R51, R54.reuse ;  /* 0x0000003633507220 */ /* 0x080fe20000410000 */
[----:B------:R-:W-:Y:S01]  /*8580*/  HADD2.F32 R76, -RZ, R76.H0_H0 ;  /* 0x2000004cff4c7230 */ /* 0x000fe20000004100 */
[--C-:B------:R-:W-:Y:S01]  /*8590*/  SHF.R.U64 R47, R66, 0x10, R67.reuse ;  /* 0x00000010422f7819 */ /* 0x100fe20000001243 */
[----:B------:R-:W-:Y:S02]  /*85a0*/  HADD2.F32 R50, -RZ, R33.H1_H1 ;  /* 0x30000021ff327230 */ /* 0x000fe40000004100 */
[----:B------:R-:W-:Y:S01]  /*85b0*/  FMUL.FTZ R54, R35, R54 ;  /* 0x0000003623367220 */ /* 0x000fe20000410000 */
[----:B------:R-:W-:Y:S02]  /*85c0*/  HADD2.F32 R52, -RZ, R167.H1_H1 ;  /* 0x300000a7ff347230 */ /* 0x000fe40000004100 */
[-C--:B------:R-:W-:Y:S01]  /*85d0*/  FMUL.FTZ R53, R49, R76.reuse ;  /* 0x0000004c31357220 */ /* 0x080fe20000410000 */
[----:B------:R-:W-:Y:S02]  /*85e0*/  HADD2.F32 R64, -RZ, R64.H0_H0 ;  /* 0x20000040ff407230 */ /* 0x000fe40000004100 */
[C---:B------:R-:W-:Y:S01]  /*85f0*/  FMUL.FTZ R76, R50.reuse, R76 ;  /* 0x0000004c324c7220 */ /* 0x040fe20000410000 */
[----:B------:R-:W-:Y:S01]  /*8600*/  SHF.R.U32.HI R66, RZ, 0x10, R67 ;  /* 0x00000010ff427819 */ /* 0x000fe20000011643 */
        /* <DEDUP_REMOVED lines=9> */
[--C-:B------:R-:W-:Y:S02]  /*86a0*/  HADD2.F32 R39, -RZ, R37.reuse.H0_H0 ;  /* 0x20000025ff277230 */ /* 0x100fe40000004100 */
[----:B------:R-:W-:Y:S02]  /*86b0*/  HADD2.F32 R54, -RZ, R37.H1_H1 ;  /* 0x30000025ff367230 */ /* 0x000fe40000004100 */
[----:B------:R-:W-:Y:S01]  /*86c0*/  FMUL.FTZ R55, R64, R53 ;  /* 0x0000003540377220 */ /* 0x000fe20000410000 */
[----:B------:R-:W-:-:S02]  /*86d0*/  HADD2.F32 R76, -RZ, R166.H1_H1 ;  /* 0x300000a6ff4c7230 */ /* 0x000fc40000004100 */
[----:B------:R-:W-:Y:S02]  /*86e0*/  HADD2.F32 R51, -RZ, R66.H0_H0 ;  /* 0x20000042ff337230 */ /* 0x000fe40000004100 */
[-C--:B------:R-:W-:Y:S01]  /*86f0*/  FMUL.FTZ R66, R49, R80.reuse ;  /* 0x0000005031427220 */ /* 0x080fe20000410000 */
[C---:B------:R-:W-:Y:S01]  /*8700*/  FMUL.FTZ R80, R39.reuse, R80 ;  /* 0x0000005027507220 */ /* 0x040fe20000410000 */
[----:B------:R-:W-:Y:S01]  /*8710*/  FMUL.FTZ R53, R54, R53 ;  /* 0x0000003536357220 */ /* 0x000fe20000410000 */
[----:B------:R-:W-:Y:S02]  /*8720*/  HADD2.F32 R169, -RZ, R169.H0_H0 ;  /* 0x200000a9ffa97230 */ /* 0x000fe40000004100 */
[-C--:B------:R-:W-:Y:S01]  /*8730*/  FFMA.FTZ R37, R39, R76.reuse, -R66 ;  /* 0x0000004c27257223 */ /* 0x080fe20000010842 */
[----:B------:R-:W-:Y:S01]  /*8740*/  FFMA.FTZ R39, R49, R76, R80 ;  /* 0x0000004c31277223 */ /* 0x000fe20000010050 */
[----:B------:R-:W-:Y:S01]  /*8750*/  FFMA.FTZ R64, R64, R51, R53 ;  /* 0x0000003340407223 */ /* 0x000fe20000010035 */
[----:B------:R-:W-:-:S02]  /*8760*/  HADD2.F32 R76, -RZ, R46.H0_H0 ;  /* 0x2000002eff4c7230 */ /* 0x000fc40000004100 */
[----:B------:R-:W-:Y:S01]  /*8770*/  FFMA.FTZ R54, R54, R51, -R55 ;  /* 0x0000003336367223 */ /* 0x000fe20000010837 */
[----:B------:R-:W-:Y:S02]  /*8780*/  HADD2.F32 R53, -RZ, R36.H1_H1 ;  /* 0x30000024ff357230 */ /* 0x000fe40000004100 */
[----:B------:R-:W-:Y:S01]  /*8790*/  HADD2.F32 R49, -RZ, R32.H1_H1 ;  /* 0x30000020ff317230 */ /* 0x000fe20000004100 */
[----:B------:R-:W-:Y:S01]  /*87a0*/  F2FP.F16.F32.PACK_AB R39, R64, R39 ;  /* 0x000000274027723e */ /* 0x000fe200000000ff */
[----:B------:R-:W-:Y:S02]  /*87b0*/  HADD2.F32 R51, -RZ, R36.H0_H0 ;  /* 0x20000024ff337230 */ /* 0x000fe40000004100 */
[-C--:B------:R-:W-:Y:S01]  /*87c0*/  FMUL.FTZ R78, R53, R76.reuse ;  /* 0x0000004c354e7220 */ /* 0x080fe20000410000 */
[----:B------:R-:W-:Y:S02]  /*87d0*/  HADD2.F32 R46, -RZ, R32.H0_H0 ;  /* 0x20000020ff2e7230 */ /* 0x000fe40000004100 */
[----:B------:R-:W-:Y:S01]  /*87e0*/  FMUL.FTZ R76, R49, R76 ;  /* 0x0000004c314c7220 */ /* 0x000fe20000410000 */
[----:B------:R-:W-:-:S02]  /*87f0*/  HADD2.F32 R66, -RZ, R45.H0_H0 ;  /* 0x2000002dff427230 */ /* 0x000fc40000004100 */
[-C--:B------:R-:W-:Y:S01]  /*8800*/  FMUL.FTZ R45, R51, R169.reuse ;  /* 0x000000a9332d7220 */ /* 0x080fe20000410000 */
[----:B------:R-:W-:Y:S02]  /*8810*/  HADD2.F32 R167, -RZ, R167.H0_H0 ;  /* 0x200000a7ffa77230 */ /* 0x000fe40000004100 */
[C---:B------:R-:W-:Y:S01]  /*8820*/  FMUL.FTZ R36, R46.reuse, R169 ;  /* 0x000000a92e247220 */ /* 0x040fe20000410000 */
[----:B------:R-:W-:Y:S02]  /*8830*/  HADD2.F32 R47, -RZ, R47.H0_H0 ;  /* 0x2000002fff2f7230 */ /* 0x000fe40000004100 */
[----:B------:R-:W-:Y:S01]  /*8840*/  FFMA.FTZ R55, R53, R66, R76 ;  /* 0x0000004235377223 */ /* 0x000fe2000001004c */
[----:B------:R-:W-:Y:S02]  /*8850*/  HADD2.F32 R53, -RZ, R48.H0_H0 ;  /* 0x20000030ff357230 */ /* 0x000fe40000004100 */
[-C--:B------:R-:W-:Y:S01]  /*8860*/  FFMA.FTZ R32, R46, R167.reuse, -R45 ;  /* 0x000000a72e207223 */ /* 0x080fe2000001082d */
[----:B------:R-:W-:Y:S01]  /*8870*/  FFMA.FTZ R36, R51, R167, R36 ;  /* 0x000000a733247223 */ /* 0x000fe20000010024 */
[----:B------:R-:W-:-:S02]  /*8880*/  HADD2.F32 R48, -RZ, R38.H0_H0 ;  /* 0x20000026ff307230 */ /* 0x000fc40000004100 */
[----:B------:R-:W-:Y:S01]  /*8890*/  FFMA.FTZ R45, R49, R66, -R78 ;  /* 0x00000042312d7223 */ /* 0x000fe2000001084e */
[----:B------:R-:W-:Y:S01]  /*88a0*/  HADD2.F32 R51, -RZ, R168.H0_H0 ;  /* 0x200000a8ff337230 */ /* 0x000fe20000004100 */
[----:B------:R-:W-:Y:S01]  /*88b0*/  F2FP.F16.F32.PACK_AB R54, R54, R37 ;  /* 0x000000253636723e */ /* 0x000fe200000000ff */
        /* <DEDUP_REMOVED lines=8> */
[----:B------:R-:W-:Y:S01]  /*8940*/  F2FP.F16.F32.PACK_AB R32, R45, R32 ;  /* 0x000000202d20723e */ /* 0x000fe200000000ff */
[----:B------:R-:W-:Y:S01]  /*8950*/  FMUL.FTZ R53, R34, R53 ;  /* 0x0000003522357220 */ /* 0x000fe20000410000 */
[----:B------:R-:W-:Y:S01]  /*8960*/  F2FP.F16.F32.PACK_AB R36, R55, R36 ;  /* 0x000000243724723e */ /* 0x000fe200000000ff */
[-C--:B------:R-:W-:Y:S01]  /*8970*/  FFMA.FTZ R65, R46, R49.reuse, -R65 ;  /* 0x000000312e417223 */ /* 0x080fe20000010841 */
[----:B------:R-:W-:Y:S01]  /*8980*/  FFMA.FTZ R51, R48, R49, R51 ;  /* 0x0000003130337223 */ /* 0x000fe20000010033 */
[-C--:B------:R-:W-:Y:S01]  /*8990*/  FFMA.FTZ R34, R34, R47.reuse, -R67 ;  /* 0x0000002f22227223 */ /* 0x080fe20000010843 */
[----:B------:R-:W-:Y:S01]  /*89a0*/  FFMA.FTZ R38, R38, R47, R53 ;  /* 0x0000002f26267223 */ /* 0x000fe20000010035 */
[----:B------:R-:W-:-:S03]  /*89b0*/  MOV R35, R54 ;  /* 0x0000003600237202 */ /* 0x000fc60000000f00 */
[----:B------:R-:W-:Y:S02]  /*89c0*/  F2FP.F16.F32.PACK_AB R34, R34, R65 ;  /* 0x000000412222723e */ /* 0x000fe400000000ff */
[----:B------:R-:W-:-:S07]  /*89d0*/  F2FP.F16.F32.PACK_AB R38, R38, R51 ;  /* 0x000000332626723e */ /* 0x000fce00000000ff */
.L_x_2788:
[----:B------:R-:W-:Y:S05]  /*89e0*/  BSYNC B2 ;  /* 0x0000000000027941 */ /* 0x000fea0003800000 */
.L_x_2787:
[----:B0-----:R0:W-:Y:S04]  /*89f0*/  STG.E.128 desc[UR60][R40.64], R32 ;  /* 0x0000002028007986 */ /* 0x0011e8000c101d3c */
[----:B--2---:R0:W-:Y:S02]  /*8a00*/  @!P0 STG.E.128 desc[UR60][R42.64], R36 ;  /* 0x000000242a008986 */ /* 0x0041e4000c101d3c */
.L_x_2786:
[----:B------:R-:W-:Y:S05]  /*8a10*/  BSYNC B1 ;  /* 0x0000000000017941 */ /* 0x000fea0003800000 */
.L_x_2785:
[----:B------:R-:W-:Y:S01]  /*8a20*/  ISETP.NE.AND P0, PT, R10, RZ, PT ;  /* 0x000000ff0a00720c */ /* 0x000fe20003f05270 */
[----:B------:R-:W-:-:S12]  /*8a30*/  BSSY B1, `(.L_x_2789) ;  /* 0x000007b000017945 */ /* 0x000fd80003800000 */
[----:B------:R-:W-:Y:S05]  /*8a40*/  @!P0 BRA `(.L_x_2790) ;  /* 0x0000000400e48947 */ /* 0x000fea0003800000 */
[----:B0-----:R-:W-:Y:S01]  /*8a50*/  SEL R32, R119, R144, !P2 ;  /* 0x0000009077207207 */ /* 0x001fe20005000000 */
[----:B------:R-:W-:Y:S01]  /*8a60*/  BSSY B2, `(.L_x_2791) ;  /* 0x0000075000027945 */ /* 0x000fe20003800000 */
[----:B----4-:R-:W-:Y:S02]  /*8a70*/  IADD3 R36, P0, P4, R92, R124, R13 ;  /* 0x0000007c5c247210 */ /* 0x010fe40007c1e00d */
[----:B------:R-:W-:Y:S02]  /*8a80*/  SHF.R.S32.HI R33, RZ, 0x1f, R32 ;  /* 0x0000001fff217819 */ /* 0x000fe40000011420 */
[----:B------:R-:W-:Y:S02]  /*8a90*/  IADD3.X R38, R89, R44, R107, P0, P4 ;  /* 0x0000002c59267210 */ /* 0x000fe400007e846b */
[----:B------:R-:W-:-:S04]  /*8aa0*/  LEA.HI R33, R33, R32, RZ, 0x4 ;  /* 0x0000002021217211 */ /* 0x000fc800078f20ff */
[----:B------:R-:W-:-:S04]  /*8ab0*/  LEA.HI.SX32 R33, R33, R110, 0x1c ;  /* 0x0000006e21217211 */ /* 0x000fc800078fe2ff */
[----:B---3--:R-:W-:Y:S01]  /*8ac0*/  SHF.R.S32.HI R40, RZ, 0x1f, R33 ;  /* 0x0000001fff287819 */ /* 0x008fe20000011421 */
[----:B------:R-:W-:-:S03]  /*8ad0*/  IMAD.SHL.U32 R32, R33, 0x8, RZ ;  /* 0x0000000821207824 */ /* 0x000fc600078e00ff */
[----:B------:R-:W-:Y:S01]  /*8ae0*/  LEA.HI R40, R40, R33, RZ, 0x3 ;  /* 0x0000002128287211 */ /* 0x000fe200078f18ff */
[----:B------:R-:W-:Y:S01]  /*8af0*/  IMAD R33, R17, 0x6000, R135 ;  /* 0x0000600011217824 */ /* 0x000fe200078e0287 */
[----:B------:R-:W-:-:S03]  /*8b00*/  ISETP.GE.AND P0, PT, R32, R141, PT ;  /* 0x0000008d2000720c */ /* 0x000fc60003f06270 */
[----:B------:R-:W-:Y:S02]  /*8b10*/  IMAD.SHL.U32 R40, R40, 0x400, RZ ;  /* 0x0000040028287824 */ /* 0x000fe400078e00ff */
[----:B------:R-:W-:-:S03]  /*8b20*/  IMAD R33, R33, 0x2, R16 ;  /* 0x0000000221217824 */ /* 0x000fc600078e0210 */
[----:B------:R-:W-:-:S05]  /*8b30*/  LOP3.LUT R40, R40, 0x7fffe000, RZ, 0xc0, !PT ;  /* 0x7fffe00028287812 */ /* 0x000fca00078ec0ff */
[--C-:B------:R-:W-:Y:S02]  /*8b40*/  @!P0 SHF.R.S32.HI R37, RZ, 0x1f, R32.reuse ;  /* 0x0000001fff258819 */ /* 0x100fe40000011420 */
[--C-:B------:R-:W-:Y:S02]  /*8b50*/  @!P0 IADD3 R34, P4, P5, R92, R124, R32.reuse ;  /* 0x0000007c5c228210 */ /* 0x100fe40007d9e020 */
[----:B------:R-:W-:Y:S02]  /*8b60*/  LOP3.LUT R32, R195, 0x38, R32, 0xf8, !PT ;  /* 0x00000038c3207812 */ /* 0x000fe400078ef820 */
[----:B------:R-:W-:Y:S02]  /*8b70*/  @!P0 IADD3.X R37, R89, R44, R37, P4, P5 ;  /* 0x0000002c59258210 */ /* 0x000fe400027ea425 */
[----:B------:R-:W-:-:S04]  /*8b80*/  LOP3.LUT R32, R32, R231, RZ, 0x3c, !PT ;  /* 0x000000e720207212 */ /* 0x000fc800078e3cff */
[----:B------:R-:W-:Y:S02]  /*8b90*/  IADD3 R32, R32, R40, R199 ;  /* 0x0000002820207210 */ /* 0x000fe40007ffe0c7 */
[----:B------:R-:W-:-:S03]  /*8ba0*/  LEA R40, P4, R36, R114, 0x1 ;  /* 0x0000007224287211 */ /* 0x000fc600078808ff */
[----:B------:R-:W-:Y:S01]  /*8bb0*/  IMAD R35, R17, 0x6000, R32 ;  /* 0x0000600011237824 */ /* 0x000fe200078e0220 */
[-C--:B------:R-:W-:Y:S02]  /*8bc0*/  LEA.HI.X R41, R36, R115.reuse, R38, 0x1, P4 ;  /* 0x0000007324297211 */ /* 0x080fe400020f0c26 */
[C---:B------:R-:W-:Y:S02]  /*8bd0*/  @!P0 LEA R42, P4, R34.reuse, R114, 0x1 ;  /* 0x00000072222a8211 */ /* 0x040fe400078808ff */
[----:B------:R-:W-:Y:S02]  /*8be0*/  LEA R36, R35, R16, 0x1 ;  /* 0x0000001023247211 */ /* 0x000fe400078e08ff */
[----:B------:R-:W-:Y:S02]  /*8bf0*/  @!P0 LEA.HI.X R43, R34, R115, R37, 0x1, P4 ;  /* 0x00000073222b8211 */ /* 0x000fe400020f0c25 */
[----:B------:R-:W0:Y:S01]  /*8c00*/  LDS.128 R32, [R33+0x1c400] ;  /* 0x01c4000021207984 */ /* 0x000e220000000c00 */
[----:B------:R-:W-:-:S03]  /*8c10*/  ISETP.GE.AND P4, PT, R186, R118, PT ;  /* 0x00000076ba00720c */ /* 0x000fc60003f86270 */
[----:B------:R-:W2:Y:S10]  /*8c20*/  LDS.128 R36, [R36+0x1c400] ;  /* 0x01c4000024247984 */ /* 0x000eb40000000c00 */
[----:B------:R-:W-:Y:S05]  /*8c30*/  @P4 BRA `(.L_x_2792) ;  /* 0x00000004005c4947 */ /* 0x000fea0003800000 */
[----:B0-----:R-:W-:Y:S01]  /*8c40*/  IMAD.MOV.U32 R49, RZ, RZ, R32 ;  /* 0x000000ffff317224 */ /* 0x001fe200078e0020 */
[----:B------:R-:W-:Y:S01]  /*8c50*/  SHF.R.U32.HI R54, RZ, 0x10, R73 ;  /* 0x00000010ff367819 */ /* 0x000fe20000011649 */
[----:B--2---:R-:W-:Y:S01]  /*8c60*/  IMAD.MOV.U32 R32, RZ, RZ, R37 ;  /* 0x000000ffff207224 */ /* 0x004fe200078e0025 */
[----:B------:R-:W-:Y:S01]  /*8c70*/  SHF.R.U32.HI R52, RZ, 0x10, R61 ;  /* 0x00000010ff347819 */ /* 0x000fe2000001163d */
[----:B------:R-:W-:Y:S01]  /*8c80*/  IMAD.MOV.U32 R50, RZ, RZ, R36 ;  /* 0x000000ffff327224 */ /* 0x000fe200078e0024 */
[----:B------:R-:W-:Y:S01]  /*8c90*/  MOV R37, R35 ;  /* 0x0000002300257202 */ /* 0x000fe20000000f00 */
[----:B------:R-:W-:Y:S01]  /*8ca0*/  IMAD.MOV.U32 R51, RZ, RZ, R39 ;  /* 0x000000ffff337224 */ /* 0x000fe200078e0027 */
[----:B------:R-:W-:Y:S01]  /*8cb0*/  SHF.R.U64 R46, R60, 0x10, R61 ;  /* 0x000000103c2e7819 */ /* 0x000fe2000000123d */
[----:B------:R-:W-:Y:S01]  /*8cc0*/  HADD2.F32 R55, -RZ, R165.H1_H1 ;  /* 0x300000a5ff377230 */ /* 0x000fe20000004100 */
[--C-:B------:R-:W-:Y:S01]  /*8cd0*/  SHF.R.U64 R47, R74, 0x10, R75.reuse ;  /* 0x000000104a2f7819 */ /* 0x100fe2000000124b */
[--C-:B------:R-:W-:Y:S01]  /*8ce0*/  HADD2.F32 R36, -RZ, R32.reuse.H0_H0 ;  /* 0x20000020ff247230 */ /* 0x100fe20000004100 */
[----:B------:R-:W-:Y:S01]  /*8cf0*/  SHF.R.U32.HI R74, RZ, 0x10, R75 ;  /* 0x00000010ff4a7819 */ /* 0x000fe2000001164b */
[----:B------:R-:W-:Y:S01]  /*8d00*/  HADD2.F32 R39, -RZ, R32.H1_H1 ;  /* 0x30000020ff277230 */ /* 0x000fe20000004100 */
[--C-:B------:R-:W-:Y:S01]  /*8d10*/  SHF.R.U64 R45, R62, 0x10, R63.reuse ;  /* 0x000000103e2d7819 */ /* 0x100fe2000000123f */
[--C-:B------:R-:W-:Y:S01]  /*8d20*/  HADD2.F32 R32, -RZ, R33.reuse.H0_H0 ;  /* 0x20000021ff207230 */ /* 0x100fe20000004100 */
[----:B------:R-:W-:Y:S01]  /*8d30*/  SHF.R.U32.HI R62, RZ, 0x10, R63 ;  /* 0x00000010ff3e7819 */ /* 0x000fe2000001163f */
        /* <DEDUP_REMOVED lines=19> */
[----:B------:R-:W-:Y:S02]  /*8e70*/  HADD2.F32 R39, -RZ, R37.H0_H0 ;  /* 0x20000025ff277230 */ /* 0x000fe40000004100 */
        /* <DEDUP_REMOVED lines=25> */
[CC--:B------:R-:W-:Y:S01]  /*9010*/  FMUL.FTZ R53, R51.reuse, R165.reuse ;  /* 0x000000a533357220 */ /* 0x0c0fe20000410000 */
        /* <DEDUP_REMOVED lines=25> */
.L_x_2792:
[----:B------:R-:W-:Y:S05]  /*91b0*/  BSYNC B2 ;  /* 0x0000000000027941 */ /* 0x000fea0003800000 */
.L_x_2791:
[----:B0-----:R0:W-:Y:S04]  /*91c0*/  STG.E.128 desc[UR60][R40.64], R32 ;  /* 0x0000002028007986 */ /* 0x0011e8000c101d3c */
[----:B--2---:R0:W-:Y:S02]  /*91d0*/  @!P0 STG.E.128 desc[UR60][R42.64], R36 ;  /* 0x000000242a008986 */ /* 0x0041e4000c101d3c */
.L_x_2790:
[----:B------:R-:W-:Y:S05]  /*91e0*/  BSYNC B1 ;  /* 0x0000000000017941 */ /* 0x000fea0003800000 */
.L_x_2789:
[----:B------:R-:W-:-:S13]  /*91f0*/  ISETP.NE.AND P0, PT, R9, RZ, PT ;  /* 0x000000ff0900720c */ /* 0x000fda0003f05270 */
[----:B------:R-:W-:Y:S05]  /*9200*/  @!P0 BRA `(.L_x_2743) ;  /* 0x0000000800d48947 */ /* 0x000fea0003800000 */
[----:B0-----:R-:W2:Y:S01]  /*9210*/  LDL R32, [R1+0x20] ;  /* 0x0000200001207983 */ /* 0x001ea20000100800 */
[----:B------:R-:W-:Y:S01]  /*9220*/  BSSY B1, `(.L_x_2793) ;  /* 0x0000071000017945 */ /* 0x000fe20003800000 */
[----:B--2---:R-:W-:-:S04]  /*9230*/  LOP3.LUT P4, RZ, R32, 0x1, RZ, 0xc0, !PT ;  /* 0x0000000120ff7812 */ /* 0x004fc8000788c0ff */
[----:B------:R-:W-:Y:S02]  /*9240*/  SEL R144, R119, R144, !P4 ;  /* 0x0000009077907207 */ /* 0x000fe40006000000 */
[----:B---34-:R-:W-:Y:S02]  /*9250*/  IADD3 R41, P0, P4, R92, R124, R12 ;  /* 0x0000007c5c297210 */ /* 0x018fe40007c1e00c */
[----:B------:R-:W-:Y:S02]  /*9260*/  SHF.R.S32.HI R33, RZ, 0x1f, R144 ;  /* 0x0000001fff217819 */ /* 0x000fe40000011490 */
[----:B------:R-:W-:Y:S02]  /*9270*/  IADD3.X R46, R89, R44, R106, P0, P4 ;  /* 0x0000002c592e7210 */ /* 0x000fe400007e846a */
[----:B------:R-:W-:Y:S02]  /*9280*/  LEA.HI R144, R33, R144, RZ, 0x4 ;  /* 0x0000009021907211 */ /* 0x000fe400078f20ff */
[----:B------:R-:W-:-:S02]  /*9290*/  ISETP.GE.AND P4, PT, R187, R118, PT ;  /* 0x00000076bb00720c */ /* 0x000fc40003f86270 */
[----:B------:R-:W-:Y:S02]  /*92a0*/  LEA.HI.SX32 R144, R144, R109, 0x1c ;  /* 0x0000006d90907211 */ /* 0x000fe400078fe2ff */
[----:B------:R-:W-:Y:S02]  /*92b0*/  LEA R40, P0, R41, R114, 0x1 ;  /* 0x0000007229287211 */ /* 0x000fe400078008ff */
[----:B------:R-:W-:Y:S02]  /*92c0*/  SHF.R.S32.HI R33, RZ, 0x1f, R144 ;  /* 0x0000001fff217819 */ /* 0x000fe40000011490 */
[----:B------:R-:W-:Y:S02]  /*92d0*/  SHF.L.U32 R42, R144, 0x3, RZ ;  /* 0x00000003902a7819 */ /* 0x000fe400000006ff */
[----:B------:R-:W-:Y:S02]  /*92e0*/  LEA.HI R33, R33, R144, RZ, 0x3 ;  /* 0x0000009021217211 */ /* 0x000fe400078f18ff */
[----:B------:R-:W-:-:S02]  /*92f0*/  LOP3.LUT R32, R195, 0x38, R42, 0xf8, !PT ;  /* 0x00000038c3207812 */ /* 0x000fc400078ef82a */
[----:B------:R-:W-:Y:S01]  /*9300*/  LEA.HI.X R41, R41, R115, R46, 0x1, P0 ;  /* 0x0000007329297211 */ /* 0x000fe200000f0c2e */
[----:B------:R-:W-:Y:S01]  /*9310*/  IMAD.SHL.U32 R33, R33, 0x400, RZ ;  /* 0x0000040021217824 */ /* 0x000fe200078e00ff */
[----:B------:R-:W-:-:S04]  /*9320*/  LOP3.LUT R32, R32, R231, RZ, 0x3c, !PT ;  /* 0x000000e720207212 */ /* 0x000fc800078e3cff */
[----:B------:R-:W-:-:S04]  /*9330*/  LOP3.LUT R33, R33, 0x7fffe000, RZ, 0xc0, !PT ;  /* 0x7fffe00021217812 */ /* 0x000fc800078ec0ff */
[----:B------:R-:W-:Y:S01]  /*9340*/  IADD3 R32, R32, R33, R199 ;  /* 0x0000002120207210 */ /* 0x000fe20007ffe0c7 */
[----:B------:R-:W-:-:S04]  /*9350*/  IMAD R33, R17, 0x6000, R134 ;  /* 0x0000600011217824 */ /* 0x000fc800078e0286 */
        /* <DEDUP_REMOVED lines=8> */
[----:B------:R-:W-:Y:S01]  /*93e0*/  SHF.R.U32.HI R52, RZ, 0x10, R57 ;  /* 0x00000010ff347819 */ /* 0x000fe20000011639 */
[----:B------:R-:W-:Y:S01]  /*93f0*/  IMAD.MOV.U32 R48, RZ, RZ, R36 ;  /* 0x000000ffff307224 */ /* 0x000fe200078e0024 */
[----:B------:R-:W-:Y:S01]  /*9400*/  SHF.R.U64 R43, R58, 0x10, R59 ;  /* 0x000000103a2b7819 */ /* 0x000fe2000000123b */
[--C-:B------:R-:W-:Y:S01]  /*9410*/  HADD2.F32 R39, -RZ, R37.reuse.H0_H0 ;  /* 0x20000025ff277230 */ /* 0x100fe20000004100 */
[----:B0-----:R-:W-:Y:S01]  /*9420*/  MOV R47, R32 ;  /* 0x00000020002f7202 */ /* 0x001fe20000000f00 */
[----:B------:R-:W-:Y:S01]  /*9430*/  IMAD.MOV.U32 R36, RZ, RZ, R35 ;  /* 0x000000ffff247224 */ /* 0x000fe200078e0023 */
[--C-:B------:R-:W-:Y:S01]  /*9440*/  SHF.R.U64 R45, R70, 0x10, R71.reuse ;  /* 0x00000010462d7819 */ /* 0x100fe20000001247 */
[----:B------:R-:W-:Y:S01]  /*9450*/  HADD2.F32 R37, -RZ, R37.H1_H1 ;  /* 0x30000025ff257230 */ /* 0x000fe20000004100 */
[----:B------:R-:W-:Y:S01]  /*9460*/  SHF.R.U32.HI R70, RZ, 0x10, R71 ;  /* 0x00000010ff467819 */ /* 0x000fe20000011647 */
[----:B------:R-:W-:Y:S01]  /*9470*/  HADD2.F32 R54, -RZ, R54.H0_H0 ;  /* 0x20000036ff367230 */ /* 0x000fe20000004100 */
[----:B------:R-:W-:Y:S01]  /*9480*/  SHF.R.U64 R46, R56, 0x10, R57 ;  /* 0x00000010382e7819 */ /* 0x000fe20000001239 */
[----:B------:R-:W-:Y:S01]  /*9490*/  HADD2.F32 R35, -RZ, R33.H1_H1 ;  /* 0x30000021ff237230 */ /* 0x000fe20000004100 */
[----:B------:R-:W-:Y:S01]  /*94a0*/  SHF.R.U32.HI R59, RZ, 0x10, R59 ;  /* 0x00000010ff3b7819 */ /* 0x000fe2000001163b */
[----:B------:R-:W-:-:S02]  /*94b0*/  HADD2.F32 R51, -RZ, R151.H1_H1 ;  /* 0x30000097ff337230 */ /* 0x000fc40000004100 */
[-C--:B------:R-:W-:Y:S01]  /*94c0*/  FMUL.FTZ R58, R37, R54.reuse ;  /* 0x00000036253a7220 */ /* 0x080fe20000410000 */
[----:B------:R-:W-:Y:S02]  /*94d0*/  HADD2.F32 R52, -RZ, R52.H0_H0 ;  /* 0x20000034ff347230 */ /* 0x000fe40000004100 */
[----:B------:R-:W-:Y:S01]  /*94e0*/  FMUL.FTZ R54, R35, R54 ;  /* 0x0000003623367220 */ /* 0x000fe20000410000 */
[----:B------:R-:W-:Y:S02]  /*94f0*/  HADD2.F32 R32, -RZ, R33.H0_H0 ;  /* 0x20000021ff207230 */ /* 0x000fe40000004100 */
[----:B------:R-:W-:Y:S01]  /*9500*/  FMUL.FTZ R33, R39, R51 ;  /* 0x0000003327217220 */ /* 0x000fe20000410000 */
[----:B------:R-:W-:Y:S02]  /*9510*/  HADD2.F32 R50, -RZ, R149.H1_H1 ;  /* 0x30000095ff327230 */ /* 0x000fe40000004100 */
[----:B------:R-:W-:Y:S01]  /*9520*/  FFMA.FTZ R54, R37, R52, R54 ;  /* 0x0000003425367223 */ /* 0x000fe20000010036 */
[----:B------:R-:W-:-:S02]  /*9530*/  HADD2.F32 R37, -RZ, R49.H0_H0 ;  /* 0x20000031ff257230 */ /* 0x000fc40000004100 */
[C---:B------:R-:W-:Y:S01]  /*9540*/  FMUL.FTZ R56, R32.reuse, R51 ;  /* 0x0000003320387220 */ /* 0x040fe20000410000 */
[----:B------:R-:W-:Y:S01]  /*9550*/  FFMA.FTZ R53, R35, R52, -R58 ;  /* 0x0000003423357223 */ /* 0x000fe2000001083a */
[----:B------:R-:W-:Y:S02]  /*9560*/  HADD2.F32 R49, -RZ, R49.H1_H1 ;  /* 0x30000031ff317230 */ /* 0x000fe40000004100 */
[-C--:B------:R-:W-:Y:S01]  /*9570*/  FFMA.FTZ R32, R32, R50.reuse, -R33 ;  /* 0x0000003220207223 */ /* 0x080fe20000010821 */
[----:B------:R-:W-:Y:S02]  /*9580*/  HADD2.F32 R51, -RZ, R70.H0_H0 ;  /* 0x20000046ff337230 */ /* 0x000fe40000004100 */
[----:B------:R-:W-:Y:S01]  /*9590*/  FFMA.FTZ R33, R39, R50, R56 ;  /* 0x0000003227217223 */ /* 0x000fe20000010038 */
[----:B------:R-:W-:Y:S01]  /*95a0*/  HADD2.F32 R52, -RZ, R150.H1_H1 ;  /* 0x30000096ff347230 */ /* 0x000fe20000004100 */
[----:B------:R-:W-:Y:S01]  /*95b0*/  SHF.R.U64 R57, R68, 0x10, R69 ;  /* 0x0000001044397819 */ /* 0x000fe20000001245 */
[----:B------:R-:W-:-:S02]  /*95c0*/  HADD2.F32 R35, -RZ, R36.H0_H0 ;  /* 0x20000024ff237230 */ /* 0x000fc40000004100 */
[-C--:B------:R-:W-:Y:S01]  /*95d0*/  FMUL.FTZ R55, R49, R51.reuse ;  /* 0x0000003331377220 */ /* 0x080fe20000410000 */
[----:B------:R-:W-:Y:S02]  /*95e0*/  HADD2.F32 R36, -RZ, R36.H1_H1 ;  /* 0x30000024ff247230 */ /* 0x000fe40000004100 */
[-C--:B------:R-:W-:Y:S01]  /*95f0*/  FMUL.FTZ R56, R37, R52.reuse ;  /* 0x0000003425387220 */ /* 0x080fe20000410000 */
[----:B------:R-:W-:Y:S02]  /*9600*/  HADD2.F32 R39, -RZ, R59.H0_H0 ;  /* 0x2000003bff277230 */ /* 0x000fe40000004100 */
[----:B------:R-:W-:Y:S01]  /*9610*/  FMUL.FTZ R52, R35, R52 ;  /* 0x0000003423347220 */ /* 0x000fe20000410000 */
[----:B------:R-:W-:Y:S02]  /*9620*/  HADD2.F32 R50, -RZ, R148.H1_H1 ;  /* 0x30000094ff327230 */ /* 0x000fe40000004100 */
[----:B------:R-:W-:Y:S01]  /*9630*/  FMUL.FTZ R58, R36, R51 ;  /* 0x00000033243a7220 */ /* 0x000fe20000410000 */
[----:B------:R-:W-:-:S02]  /*9640*/  HADD2.F32 R151, -RZ, R151.H0_H0 ;  /* 0x20000097ff977230 */ /* 0x000fc40000004100 */
[----:B------:R-:W-:Y:S01]  /*9650*/  FFMA.FTZ R55, R36, R39, -R55 ;  /* 0x0000002724377223 */ /* 0x000fe20000010837 */
[----:B------:R-:W-:Y:S02]  /*9660*/  HADD2.F32 R36, -RZ, R48.H0_H0 ;  /* 0x20000030ff247230 */ /* 0x000fe40000004100 */
[-C--:B------:R-:W-:Y:S01]  /*9670*/  FFMA.FTZ R56, R35, R50.reuse, -R56 ;  /* 0x0000003223387223 */ /* 0x080fe20000010838 */
[----:B------:R-:W-:Y:S02]  /*9680*/  HADD2.F32 R35, -RZ, R47.H0_H0 ;  /* 0x2000002fff237230 */ /* 0x000fe40000004100 */
        /* <DEDUP_REMOVED lines=9> */
[----:B------:R-:W-:Y:S02]  /*9720*/  HADD2.F32 R46, -RZ, R46.H0_H0 ;  /* 0x2000002eff2e7230 */ /* 0x000fe40000004100 */
[----:B------:R-:W-:Y:S01]  /*9730*/  FMUL.FTZ R52, R48, R37 ;  /* 0x0000002530347220 */ /* 0x000fe20000410000 */
[----:B------:R-:W-:-:S02]  /*9740*/  HADD2.F32 R36, -RZ, R38.H0_H0 ;  /* 0x20000026ff247230 */ /* 0x000fc40000004100 */
[----:B------:R-:W-:Y:S01]  /*9750*/  FMUL.FTZ R37, R47, R37 ;  /* 0x000000252f257220 */ /* 0x000fe20000410000 */
[----:B------:R-:W-:Y:S02]  /*9760*/  HADD2.F32 R45, -RZ, R45.H0_H0 ;  /* 0x2000002dff2d7230 */ /* 0x000fe40000004100 */
[----:B------:R-:W-:Y:S01]  /*9770*/  FFMA.FTZ R58, R49, R39, R58 ;  /* 0x00000027313a7223 */ /* 0x000fe2000001003a */
[----:B------:R-:W-:Y:S02]  /*9780*/  HADD2.F32 R35, -RZ, R34.H0_H0 ;  /* 0x20000022ff237230 */ /* 0x000fe40000004100 */
[-C--:B------:R-:W-:Y:S01]  /*9790*/  FFMA.FTZ R47, R47, R46.reuse, -R52 ;  /* 0x0000002e2f2f7223 */ /* 0x080fe20000010834 */
[----:B------:R-:W-:Y:S02]  /*97a0*/  HADD2.F32 R38, -RZ, R38.H1_H1 ;  /* 0x30000026ff267230 */ /* 0x000fe40000004100 */
[----:B------:R-:W-:Y:S01]  /*97b0*/  FFMA.FTZ R46, R48, R46, R37 ;  /* 0x0000002e302e7223 */ /* 0x000fe20000010025 */
[----:B------:R-:W-:Y:S01]  /*97c0*/  HADD2.F32 R150, -RZ, R150.H0_H0 ;  /* 0x20000096ff967230 */ /* 0x000fe20000004100 */
[----:B------:R-:W-:Y:S01]  /*97d0*/  F2FP.F16.F32.PACK_AB R54, R54, R33 ;  /* 0x000000213636723e */ /* 0x000fe200000000ff */
[----:B------:R-:W-:-:S02]  /*97e0*/  HADD2.F32 R34, -RZ, R34.H1_H1 ;  /* 0x30000022ff227230 */ /* 0x000fc40000004100 */
[-C--:B------:R-:W-:Y:S01]  /*97f0*/  FMUL.FTZ R39, R38, R45.reuse ;  /* 0x0000002d26277220 */ /* 0x080fe20000410000 */
[----:B------:R-:W-:Y:S02]  /*9800*/  HADD2.F32 R148, -RZ, R148.H0_H0 ;  /* 0x20000094ff947230 */ /* 0x000fe40000004100 */
[-C--:B------:R-:W-:Y:S01]  /*9810*/  FMUL.FTZ R48, R36, R150.reuse ;  /* 0x0000009624307220 */ /* 0x080fe20000410000 */
[----:B------:R-:W-:Y:S02]  /*9820*/  HADD2.F32 R43, -RZ, R43.H0_H0 ;  /* 0x2000002bff2b7230 */ /* 0x000fe40000004100 */
[C---:B------:R-:W-:Y:S01]  /*9830*/  FMUL.FTZ R37, R35.reuse, R150 ;  /* 0x0000009623257220 */ /* 0x040fe20000410000 */
[----:B------:R-:W-:Y:S01]  /*9840*/  FMUL.FTZ R45, R34, R45 ;  /* 0x0000002d222d7220 */ /* 0x000fe20000410000 */
[-C--:B------:R-:W-:Y:S01]  /*9850*/  FFMA.FTZ R48, R35, R148.reuse, -R48 ;  /* 0x0000009423307223 */ /* 0x080fe20000010830 */
[----:B------:R-:W-:Y:S01]  /*9860*/  F2FP.F16.F32.PACK_AB R51, R58, R51 ;  /* 0x000000333a33723e */ /* 0x000fe200000000ff */
[----:B------:R-:W-:Y:S01]  /*9870*/  FFMA.FTZ R37, R36, R148, R37 ;  /* 0x0000009424257223 */ /* 0x000fe20000010025 */
[-C--:B------:R-:W-:Y:S01]  /*9880*/  FFMA.FTZ R39, R34, R43.reuse, -R39 ;  /* 0x0000002b22277223 */ /* 0x080fe20000010827 */
[----:B------:R-:W-:Y:S01]  /*9890*/  FFMA.FTZ R38, R38, R43, R45 ;  /* 0x0000002b26267223 */ /* 0x000fe2000001002d */
[----:B------:R-:W-:-:S02]  /*98a0*/  F2FP.F16.F32.PACK_AB R53, R53, R32 ;  /* 0x000000203535723e */ /* 0x000fc400000000ff */
[----:B------:R-:W-:Y:S02]  /*98b0*/  F2FP.F16.F32.PACK_AB R35, R55, R56 ;  /* 0x000000383723723e */ /* 0x000fe400000000ff */
[----:B------:R-:W-:Y:S01]  /*98c0*/  F2FP.F16.F32.PACK_AB R34, R39, R48 ;  /* 0x000000302722723e */ /* 0x000fe200000000ff */
[----:B------:R-:W-:Y:S01]  /*98d0*/  IMAD.MOV.U32 R39, RZ, RZ, R51 ;  /* 0x000000ffff277224 */ /* 0x000fe200078e0033 */
[----:B------:R-:W-:Y:S01]  /*98e0*/  F2FP.F16.F32.PACK_AB R38, R38, R37 ;  /* 0x000000252626723e */ /* 0x000fe200000000ff */
[----:B------:R-:W-:Y:S01]  /*98f0*/  IMAD.MOV.U32 R37, RZ, RZ, R54 ;  /* 0x000000ffff257224 */ /* 0x000fe200078e0036 */
[----:B------:R-:W-:Y:S02]  /*9900*/  F2FP.F16.F32.PACK_AB R32, R47, R50 ;  /* 0x000000322f20723e */ /* 0x000fe400000000ff */
[----:B------:R-:W-:Y:S02]  /*9910*/  F2FP.F16.F32.PACK_AB R36, R46, R151 ;  /* 0x000000972e24723e */ /* 0x000fe400000000ff */
[----:B------:R-:W-:-:S07]  /*9920*/  MOV R33, R53 ;  /* 0x0000003500217202 */ /* 0x000fce0000000f00 */
.L_x_2794:
[----:B------:R-:W-:Y:S05]  /*9930*/  BSYNC B1 ;  /* 0x0000000000017941 */ /* 0x000fea0003800000 */
.L_x_2793:
        /* <DEDUP_REMOVED lines=10> */
.L_x_2710:
[----:B------:R-:W2:Y:S02]  /*99e0*/  LDL R32, [R1+0x24] ;  /* 0x0000240001207983 */ /* 0x000ea40000100800 */
[----:B--2---:R-:W-:-:S13]  /*99f0*/  R2UR UR4, R32 ;  /* 0x00000000200472ca */ /* 0x004fda00000e0000 */
[----:B------:R-:W-:-:S06]  /*9a00*/  UISETP.NE.AND UP0, UPT, UR4, 0x3, UPT ;  /* 0x000000030400788c */ /* 0x000fcc000bf05270 */
[----:B------:R-:W-:-:S13]  /*9a10*/  PLOP3.LUT P1, PT, PT, PT, UP0, 0x80, 0x0 ;  /* 0x000000000000781c */ /* 0x000fda0003f2f008 */
[----:B------:R-:W-:Y:S05]  /*9a20*/  @!P1 BRA `(.L_x_2795) ;  /* 0x0000000000049947 */ /* 0x000fea0003800000 */
[----:B------:R-:W-:Y:S01]  /*9a30*/  BPT.TRAP 0x1 ;  /* 0x000000040000795c */ /* 0x000fe20000300000 */
.L_x_2795:
        /* <DEDUP_REMOVED lines=8> */
.L_x_3087:
[----:B------:R-:W-:Y:S05]  /*9ac0*/  BSYNC B1 ;  /* 0x0000000000017941 */ /* 0x000fea0003800000 */
.L_x_2796:
        /* <DEDUP_REMOVED lines=20> */
.L_x_2799:
[----:B------:R-:W-:Y:S05]  /*9c10*/  BSYNC B1 ;  /* 0x0000000000017941 */ /* 0x000fea0003800000 */
.L_x_2798:
        /* <DEDUP_REMOVED lines=20> */
.L_x_2743:
[----:B------:R-:W-:Y:S05]  /*9d60*/  BSYNC B0 ;  /* 0x0000000000007941 */ /* 0x000fea0003800000 */
.L_x_2709:
        /* <DEDUP_REMOVED lines=12> */
[----:B------:R-:W-:-:S04]  /*9e30*/  @!P0 IADD3 R32, R3, 0x348a0, RZ ;  /* 0x000348a003208810 */ /* 0x000fc80007ffe0ff */
[----:B------:R-:W-:-:S04]  /*9e40*/  @!P0 PRMT R32, RZ, 0x654, R32 ;  /* 0x00000654ff208816 */ /* 0x000fc80000000020 */
[----:B------:R0:W-:Y:S01]  /*9e50*/  @!P0 SYNCS.ARRIVE.TRANS64.RED.A1T0 RZ, [R32+URZ], RZ ;  /* 0x000000ff20ff89a7 */ /* 0x0001e2000810043f */
[----:B------:R-:W-:Y:S05]  /*9e60*/  @!P1 BRA `(.L_x_2801) ;  /* 0x0000000000049947 */ /* 0x000fea0003800000 */
[----:B------:R-:W-:Y:S01]  /*9e70*/  BPT.TRAP 0x1 ;  /* 0x000000040000795c */ /* 0x000fe20000300000 */
.L_x_2801:
[----:B------:R-:W-:Y:S05]  /*9e80*/  BSYNC B0 ;  /* 0x0000000000007941 */ /* 0x000fea0003800000 */
.L_x_2800:
[----:B------:R-:W2:Y:S01]  /*9e90*/  SYNCS.PHASECHK.TRANS64.TRYWAIT P4, [R3+URZ+0x348b0], R0 ;  /* 0x0348b000030075a7 */ /* 0x000ea2000808017f */
[----:B0-----:R-:W-:Y:S01]  /*9ea0*/  IMAD R32, R17, 0x4000, R26 ;  /* 0x0000400011207824 */ /* 0x001fe200078e021a */
[----:B------:R-:W-:Y:S01]  /*9eb0*/  ULDC.64 UR56, c[0x0][0x328] ;  /* 0x0000ca0000387ab9 */ /* 0x000fe20000000a00 */
[----:B------:R-:W-:Y:S01]  /*9ec0*/  ULDC.64 UR58, c[0x0][0x318] ;  /* 0x0000c600003a7ab9 */ /* 0x000fe20000000a00 */
[----:B------:R-:W-:Y:S01]  /*9ed0*/  BSSY B0, `(.L_x_2802) ;  /* 0x0000004000007945 */ /* 0x000fe20003800000 */
[----:B------:R-:W-:Y:S01]  /*9ee0*/  ISETP.GE.AND P1, PT, R184, R4, PT ;  /* 0x00000004b800720c */ /* 0x000fe20003f26270 */
[----:B------:R-:W-:Y:S02]  /*9ef0*/  IMAD.IADD R33, R121, 0x1, R32 ;  /* 0x0000000179217824 */ /* 0x000fe400078e0220 */
[----:B--2---:R-:W-:Y:S10]  /*9f00*/  @!P4 BRA `(.L_x_2803) ;  /* 0x000001a0002cc947 */ /* 0x004ff40003800000 */
.L_x_3088:
[----:B------:R-:W-:Y:S05]  /*9f10*/  BSYNC B0 ;  /* 0x0000000000007941 */ /* 0x000fea0003800000 */
.L_x_2802:
[----:B------:R-:W-:Y:S01]  /*9f20*/  BSSY B0, `(.L_x_2804) ;  /* 0x000001a000007945 */ /* 0x000fe20003800000 */
[----:B01----:R-:W-:Y:S01]  /*9f30*/  IMAD R0, R32, 0x2, R112 ;  /* 0x0000000220007824 */ /* 0x003fe200078e0270 */
[----:B------:R-:W-:Y:S01]  /*9f40*/  LEA R44, R33, R112, 0x1 ;  /* 0x00000070212c7211 */ /* 0x000fe200078e08ff */
[----:B------:R-:W-:Y:S01]  /*9f50*/  IMAD.WIDE R40, R2, 0x80, R116 ;  /* 0x0000008002287825 */ /* 0x000fe200078e0274 */
[----:B------:R-:W-:Y:S06]  /*9f60*/  @P1 BRA `(.L_x_2805) ;  /* 0x0000000000541947 */ /* 0x000fec0003800000 */
[----:B------:R-:W-:Y:S01]  /*9f70*/  IMAD R35, R41, UR56, RZ ;  /* 0x0000003829237c24 */ /* 0x000fe2000f8e02ff */
[----:B------:R-:W-:Y:S01]  /*9f80*/  ULDC UR4, c[0x0][0x320] ;  /* 0x0000c80000047ab9 */ /* 0x000fe20000000800 */
[----:B------:R-:W-:Y:S01]  /*9f90*/  IMAD.MOV.U32 R32, RZ, RZ, R94 ;  /* 0x000000ffff207224 */ /* 0x000fe200078e005e */
        /* <DEDUP_REMOVED lines=18> */
.L_x_2805:
[----:B------:R-:W-:Y:S05]  /*a0c0*/  BSYNC B0 ;  /* 0x0000000000007941 */ /* 0x000fea0003800000 */
.L_x_2804:
[----:B------:R-:W-:Y:S01]  /*a0d0*/  ISETP.GE.AND P1, PT, R213, R4, PT ;  /* 0x00000004d500720c */ /* 0x000fe20003f26270 */
[----:B------:R-:W-:-:S12]  /*a0e0*/  BSSY B0, `(.L_x_2806) ;  /* 0x0000018000007945 */ /* 0x000fd80003800000 */
[----:B------:R-:W-:Y:S05]  /*a0f0*/  @P1 BRA `(.L_x_2807) ;  /* 0x0000000000581947 */ /* 0x000fea0003800000 */
[----:B0-----:R-:W-:Y:S01]  /*a100*/  IADD3 R35, P1, R40, 0x40, RZ ;  /* 0x0000004028237810 */ /* 0x001fe20007f3e0ff */
[----:B------:R-:W-:Y:S01]  /*a110*/  IMAD.MOV.U32 R4, RZ, RZ, R94 ;  /* 0x000000ffff047224 */ /* 0x000fe200078e005e */
[----:B------:R-:W-:Y:S02]  /*a120*/  ULDC UR4, c[0x0][0x320] ;  /* 0x0000c80000047ab9 */ /* 0x000fe40000000800 */
[----:B------:R-:W-:Y:S01]  /*a130*/  IADD3.X R40, RZ, R41, RZ, P1, !PT ;  /* 0x00000029ff287210 */ /* 0x000fe20000ffe4ff */
[----:B------:R-:W-:Y:S01]  /*a140*/  IMAD.WIDE.U32 R32, R35, UR56, R4 ;  /* 0x0000003823207c25 */ /* 0x000fe2000f8e0004 */
[----:B------:R-:W-:-:S03]  /*a150*/  ISETP.GE.AND P4, PT, R18, UR4, PT ;  /* 0x0000000412007c0c */ /* 0x000fc6000bf86270 */
        /* <DEDUP_REMOVED lines=16> */
.L_x_2807:
[----:B------:R-:W-:Y:S05]  /*a260*/  BSYNC B0 ;  /* 0x0000000000007941 */ /* 0x000fea0003800000 */
.L_x_2806:
[----:B------:R-:W3:Y:S01]  /*a270*/  LDL R0, [R1+0x20] ;  /* 0x0000200001007983 */ /* 0x000ee20000100800 */
[----:B------:R-:W-:Y:S01]  /*a280*/  @!P0 VIADD R3, R3, 0x348c0 ;  /* 0x000348c003038836 */ /* 0x000fe20000000000 */
[----:B------:R-:W-:Y:S01]  /*a290*/  IADD3 R17, R17, 0x1, RZ ;  /* 0x0000000111117810 */ /* 0x000fe20007ffe0ff */
        /* <DEDUP_REMOVED lines=16> */
.L_x_2704:
[----:B------:R-:W1:Y:S01]  /*a3a0*/  LDC R0, c[0x0][0x448] ;  /* 0x00011200ff007b82 */ /* 0x000e620000000800 */
[----:B------:R-:W-:Y:S01]  /*a3b0*/  BSSY B0, `(.L_x_2809) ;  /* 0x0000036000007945 */ /* 0x000fe20003800000 */
[----:B------:R-:W-:Y:S02]  /*a3c0*/  CS2R R88, SRZ ;  /* 0x0000000000587805 */ /* 0x000fe4000001ff00 */
[----:B------:R-:W-:Y:S02]  /*a3d0*/  CS2R R86, SRZ ;  /* 0x0000000000567805 */ /* 0x000fe4000001ff00 */
[----:B------:R-:W-:Y:S02]  /*a3e0*/  CS2R R84, SRZ ;  /* 0x0000000000547805 */ /* 0x000fe4000001ff00 */
[----:B------:R-:W-:Y:S02]  /*a3f0*/  CS2R R82, SRZ ;  /* 0x0000000000527805 */ /* 0x000fe4000001ff00 */
[----:B------:R-:W-:Y:S01]  /*a400*/  CS2R R80, SRZ ;  /* 0x0000000000507805 */ /* 0x000fe2000001ff00 */
[----:B0-2---:R-:W-:Y:S01]  /*a410*/  IMAD.MOV.U32 R39, RZ, RZ, RZ ;  /* 0x000000ffff277224 */ /* 0x005fe200078e00ff */
[----:B------:R-:W-:-:S02]  /*a420*/  MOV R78, RZ ;  /* 0x000000ff004e7202 */ /* 0x000fc40000000f00 */
[----:B------:R-:W-:Y:S02]  /*a430*/  CS2R R76, SRZ ;  /* 0x00000000004c7805 */ /* 0x000fe4000001ff00 */
[----:B------:R-:W-:Y:S02]  /*a440*/  CS2R R74, SRZ ;  /* 0x00000000004a7805 */ /* 0x000fe4000001ff00 */
[----:B------:R-:W-:Y:S02]  /*a450*/  CS2R R72, SRZ ;  /* 0x0000000000487805 */ /* 0x000fe4000001ff00 */
[----:B------:R-:W-:Y:S02]  /*a460*/  CS2R R36, SRZ ;  /* 0x0000000000247805 */ /* 0x000fe4000001ff00 */
[----:B------:R-:W-:Y:S01]  /*a470*/  CS2R R34, SRZ ;  /* 0x0000000000227805 */ /* 0x000fe2000001ff00 */
[----:B------:R-:W-:Y:S01]  /*a480*/  IMAD.MOV.U32 R70, RZ, RZ, RZ ;  /* 0x000000ffff467224 */ /* 0x000fe200078e00ff */
        /* <DEDUP_REMOVED lines=9> */
[----:B-1----:R-:W-:Y:S01]  /*a520*/  ISETP.NE.AND P1, PT, R0, 0x1, PT ;  /* 0x000000010000780c */ /* 0x002fe20003f25270 */
[----:B------:R-:W-:Y:S01]  /*a530*/  VIADD R0, R200, 0x7f ;  /* 0x0000007fc8007836 */ /* 0x000fe20000000000 */
[----:B------:R-:W-:Y:S02]  /*a540*/  CS2R R52, SRZ ;  /* 0x0000000000347805 */ /* 0x000fe4000001ff00 */
[----:B------:R-:W-:Y:S02]  /*a550*/  CS2R R50, SRZ ;  /* 0x0000000000327805 */ /* 0x000fe4000001ff00 */
[----:B------:R-:W-:-:S02]  /*a560*/  CS2R R48, SRZ ;  /* 0x0000000000307805 */ /* 0x000fc4000001ff00 */
[----:B------:R-:W-:Y:S02]  /*a570*/  CS2R R46, SRZ ;  /* 0x00000000002e7805 */ /* 0x000fe4000001ff00 */
[----:B------:R-:W-:Y:S02]  /*a580*/  CS2R R44, SRZ ;  /* 0x00000000002c7805 */ /* 0x000fe4000001ff00 */
[----:B------:R-:W-:Y:S02]  /*a590*/  CS2R R42, SRZ ;  /* 0x00000000002a7805 */ /* 0x000fe4000001ff00 */
[----:B------:R-:W-:Y:S01]  /*a5a0*/  CS2R R40, SRZ ;  /* 0x0000000000287805 */ /* 0x000fe2000001ff00 */
[----:B------:R-:W-:Y:S01]  /*a5b0*/  IMAD.MOV.U32 R93, RZ, RZ, RZ ;  /* 0x000000ffff5d7224 */ /* 0x000fe200078e00ff */
[----:B------:R-:W-:Y:S02]  /*a5c0*/  MOV R95, RZ ;  /* 0x000000ff005f7202 */ /* 0x000fe40000000f00 */
[----:B------:R-:W-:Y:S01]  /*a5d0*/  CS2R R90, SRZ ;  /* 0x00000000005a7805 */ /* 0x000fe2000001ff00 */
[----:B------:R-:W-:Y:S01]  /*a5e0*/  IMAD.MOV.U32 R28, RZ, RZ, RZ ;  /* 0x000000ffff1c7224 */ /* 0x000fe200078e00ff */
[----:B------:R-:W0:Y:S01]  /*a5f0*/  @P1 LDC R3, c[0x0][0x44c] ;  /* 0x00011300ff031b82 */ /* 0x000e220000000800 */
[----:B------:R-:W-:Y:S01]  /*a600*/  IMAD.MOV.U32 R97, RZ, RZ, RZ ;  /* 0x000000ffff617224 */ /* 0x000fe200078e00ff */
[----:B------:R-:W-:Y:S01]  /*a610*/  MOV R99, RZ ;  /* 0x000000ff00637202 */ /* 0x000fe20000000f00 */
[----:B------:R-:W-:-:S05]  /*a620*/  IMAD.MOV.U32 R10, RZ, RZ, RZ ;  /* 0x000000ffff0a7224 */ /* 0x000fca00078e00ff */
[----:B------:R-:W1:Y:S01]  /*a630*/  @P1 LDC R2, c[0x0][0x450] ;  /* 0x00011400ff021b82 */ /* 0x000e620000000800 */
[----:B0-----:R-:W-:-:S05]  /*a640*/  @P1 IMAD.HI.U32 R3, R0, R3, RZ ;  /* 0x0000000300031227 */ /* 0x001fca00078e00ff */
[----:B-1----:R-:W-:Y:S02]  /*a650*/  @P1 SHF.R.U32.HI R0, RZ, R2, R3 ;  /* 0x00000002ff001219 */ /* 0x002fe40000011603 */
[----:B------:R-:W-:-:S03]  /*a660*/  PLOP3.LUT P1, PT, PT, PT, PT, 0x80, 0x0 ;  /* 0x000000000000781c */ /* 0x000fc60003f2f070 */
[----:B------:R-:W-:-:S05]  /*a670*/  IMAD.IADD R0, R145, 0x1, R0 ;  /* 0x0000000191007824 */ /* 0x000fca00078e0200 */
[----:B------:R-:W-:-:S04]  /*a680*/  SHF.R.S32.HI R3, RZ, 0x1f, R0 ;  /* 0x0000001fff037819 */ /* 0x000fc80000011400 */
[----:B------:R-:W-:Y:S01]  /*a690*/  LEA.HI R3, R3, R0, RZ, 0x7 ;  /* 0x0000000003037211 */ /* 0x000fe200078f38ff */
[----:B------:R-:W-:-:S03]  /*a6a0*/  IMAD.MOV.U32 R0, RZ, RZ, RZ ;  /* 0x000000ffff007224 */ /* 0x000fc600078e00ff */
[----:B------:R-:W-:-:S04]  /*a6b0*/  SHF.R.S32.HI R3, RZ, 0x7, R3 ;  /* 0x00000007ff037819 */ /* 0x000fc80000011403 */
[----:B------:R-:W-:-:S04]  /*a6c0*/  VIMNMX R146, R146, R3, PT ;  /* 0x0000000392927248 */ /* 0x000fc80003fe0100 */
[----:B------:R-:W-:Y:S01]  /*a6d0*/  ISETP.GE.AND P2, PT, R146, 0x1, PT ;  /* 0x000000019200780c */ /* 0x000fe20003f46270 */
[----:B------:R-:W-:-:S12]  /*a6e0*/  @P0 BRA `(.L_x_2810) ;  /* 0x0000000000080947 */ /* 0x000fd80003800000 */
[----:B------:R-:W0:Y:S02]  /*a6f0*/  FENCE.VIEW.ASYNC.G ;  /* 0x00000000000073c6 */ /* 0x000e240000000100 */
[----:B0-----:R-:W-:Y:S06]  /*a700*/  BAR.ARV 0xc, 0x180 ;  /* 0x0306000000007b1d */ /* 0x001fec0000002000 */
.L_x_2810:
[----:B------:R-:W-:Y:S05]  /*a710*/  BSYNC B0 ;  /* 0x0000000000007941 */ /* 0x000fea0003800000 */
.L_x_2809:
[----:B------:R-:W-:Y:S02]  /*a720*/  IMAD.MOV.U32 R20, RZ, RZ, RZ ;  /* 0x000000ffff147224 */ /* 0x000fe400078e00ff */
[----:B------:R-:W-:Y:S01]  /*a730*/  IMAD.MOV.U32 R11, RZ, RZ, RZ ;  /* 0x000000ffff0b7224 */ /* 0x000fe200078e00ff */
[----:B------:R-:W-:Y:S06]  /*a740*/  @!P2 BRA `(.L_x_2811) ;  /* 0x000000f800cca947 */ /* 0x000fec0003800000 */
[----:B------:R-:W2:Y:S04]  /*a750*/  LDL R2, [R1+0x40] ;  /* 0x0000400001027983 */ /* 0x000ea80000100800 */
[----:B------:R-:W0:Y:S01]  /*a760*/  SHFL.IDX PT, R0, R232, RZ, 0x1f ;  /* 0x00001fffe8007589 */ /* 0x000e2200000e0000 */
[----:B--2---:R-:W-:Y:S02]  /*a770*/  R2UR UR4, R2 ;  /* 0x00000000020472ca */ /* 0x004fe400000e0000 */
[----:B0-----:R-:W-:-:S04]  /*a780*/  LEA.HI R2, R0, R0, RZ, 0x1 ;  /* 0x0000000000027211 */ /* 0x001fc800078f08ff */
[----:B------:R-:W-:-:S05]  /*a790*/  LOP3.LUT R3, R2, 0x1e, RZ, 0xc0, !PT ;  /* 0x0000001e02037812 */ /* 0x000fca00078ec0ff */
[----:B------:R-:W-:Y:S02]  /*a7a0*/  IMAD.IADD R3, R0, 0x1, -R3 ;  /* 0x0000000100037824 */ /* 0x000fe400078e0a03 */
[----:B------:R-:W-:-:S03]  /*a7b0*/  MOV R0, UR4 ;  /* 0x0000000400007c02 */ /* 0x000fc60008000f00 */
        /* <DEDUP_REMOVED lines=22> */
.L_x_2812:
        /* <DEDUP_REMOVED lines=12> */
.L_x_2816:
[----:B-1----:R1:W2:Y:S02]  /*a9e0*/  SYNCS.PHASECHK.TRANS64.TRYWAIT P0, [R16+URZ+0x34800], R3 ;  /* 0x03480003100075a7 */ /* 0x0022a4000800017f */
[----:B--2---:R-:W-:Y:S05]  /*a9f0*/  @!P0 NANOSLEEP.SYNCS 0x989680 ;  /* 0x009896800000895d */ /* 0x004fea0003900000 */
[----:B------:R-:W2:Y:S02]  /*aa00*/  @!P0 SYNCS.PHASECHK.TRANS64 P0, [R16+URZ+0x34800], R3 ;  /* 0x03480003100085a7 */ /* 0x000ea4000800007f */
[----:B--2---:R-:W-:Y:S05]  /*aa10*/  @!P0 BRA `(.L_x_2816) ;  /* 0xfffffffc00f08947 */ /* 0x004fea000383ffff */
.L_x_2815:
[----:B------:R-:W-:Y:S05]  /*aa20*/  BSYNC B0 ;  /* 0x0000000000007941 */ /* 0x000fea0003800000 */
.L_x_2814:
[----:B------:R-:W-:Y:S05]  /*aa30*/  BRA `(.L_x_2817) ;  /* 0x0000006c00047947 */ /* 0x000fea0003800000 */
.L_x_2813:
[----:B------:R-:W-:Y:S01]  /*aa40*/  ISETP.NE.AND P0, PT, R24, RZ, PT ;  /* 0x000000ff1800720c */ /* 0x000fe20003f05270 */
[----:B------:R-:W-:Y:S01]  /*aa50*/  ULDC.64 UR4, c[0x0][0x3f8] ;  /* 0x0000fe0000047ab9 */ /* 0x000fe20000000a00 */
[----:B-----5:R-:W-:Y:S01]  /*aa60*/  SHF.R.S32.HI R0, RZ, 0x1f, R140 ;  /* 0x0000001fff007819 */ /* 0x020fe2000001148c */
[----:B------:R-:W-:Y:S01]  /*aa70*/  ULDC.64 UR6, c[0x0][0x408] ;  /* 0x0001020000067ab9 */ /* 0x000fe20000000a00 */
[----:B------:R-:W-:-:S04]  /*aa80*/  IMAD.WIDE.U32 R24, R140, UR4, RZ ;  /* 0x000000048c187c25 */ /* 0x000fc8000f8e00ff */
[C---:B------:R-:W-:Y:S02]  /*aa90*/  IMAD R3, R0.reuse, UR4, RZ ;  /* 0x0000000400037c24 */ /* 0x040fe4000f8e02ff */
[----:B------:R-:W-:Y:S02]  /*aaa0*/  IMAD R5, R0, UR6, RZ ;  /* 0x0000000600057c24 */ /* 0x000fe4000f8e02ff */
[C---:B------:R-:W-:Y:S02]  /*aab0*/  IMAD R3, R140.reuse, UR5, R3 ;  /* 0x000000058c037c24 */ /* 0x040fe4000f8e0203 */
[C---:B------:R-:W-:Y:S02]  /*aac0*/  IMAD R5, R140.reuse, UR7, R5 ;  /* 0x000000078c057c24 */ /* 0x040fe4000f8e0205 */
[----:B------:R-:W-:-:S04]  /*aad0*/  IMAD.WIDE.U32 R140, R140, UR6, RZ ;  /* 0x000000068c8c7c25 */ /* 0x000fc8000f8e00ff */
[----:B------:R-:W-:Y:S01]  /*aae0*/  IMAD.IADD R27, R3, 0x1, R25 ;  /* 0x00000001031b7824 */ /* 0x000fe200078e0219 */
[----:B------:R-:W-:Y:S01]  /*aaf0*/  IADD3 R29, R5, R141, RZ ;  /* 0x0000008d051d7210 */ /* 0x000fe20007ffe0ff */
        /* <DEDUP_REMOVED lines=17> */
.L_x_2818:
        /* <DEDUP_REMOVED lines=8> */
[----:B------:R-:W-:Y:S01]  /*ac90*/  MOV R8, R24 ;  /* 0x0000001800087202 */ /* 0x000fe20000000f00 */
        /* <DEDUP_REMOVED lines=15> */
[----:B------:R-:W-:Y:S01]  /*ad90*/  IMAD.WIDE.U32 R10, R3, UR6, R10 ;  /* 0x00000006030a7c25 */ /* 0x000fe2000f8e000a */
[----:B------:R-:W-:Y:S01]  /*ada0*/  LEA R6, P0, R8, UR4, 0x1 ;  /* 0x0000000408067c11 */ /* 0x000fe2000f8008ff */
[----:B------:R-:W-:Y:S01]  /*adb0*/  UMOV UR4, 0xffffffff ;  /* 0xffffffff00047882 */ /* 0x000fe20000000000 */
[----:B------:R-:W-:Y:S01]  /*adc0*/  IADD3 R7, R9, R7, RZ ;  /* 0x0000000709077210 */ /* 0x000fe20007ffe0ff */
[----:B------:R-:W-:Y:S01]  /*add0*/  IMAD R3, R3, UR7, R0 ;  /* 0x0000000703037c24 */ /* 0x000fe2000f8e0200 */
[----:B------:R-:W-:-:S02]  /*ade0*/  ULDC.64 UR6, c[0x0][0x400] ;  /* 0x0001000000067ab9 */ /* 0x000fc40000000a00 */
[----:B------:R-:W-:Y:S01]  /*adf0*/  LEA R4, P1, R10, UR6, 0x1 ;  /* 0x000000060a047c11 */ /* 0x000fe2000f8208ff */
[----:B------:R-:W-:Y:S01]  /*ae00*/  IMAD.IADD R3, R11, 0x1, R3 ;  /* 0x000000010b037824 */ /* 0x000fe200078e0203 */
[----:B------:R-:W-:-:S04]  /*ae10*/  LEA.HI.X R7, R8, UR5, R7, 0x1, P0 ;  /* 0x0000000508077c11 */ /* 0x000fc800080f0c07 */
[----:B------:R-:W-:Y:S01]  /*ae20*/  LEA.HI.X R8, R10, UR7, R3, 0x1, P1 ;  /* 0x000000070a087c11 */ /* 0x000fe200088f0c03 */
[----:B------:R-:W-:Y:S06]  /*ae30*/  BRA.DIV UR4, `(.L_x_2821) ;  /* 0x0000019204747947 */ /* 0x000fec000b800000 */
[----:B------:R0:W1:Y:S04]  /*ae40*/  SHFL.IDX PT, R3, R7, RZ, 0x1c1f ;  /* 0x001c1fff07037589 */ /* 0x00006800000e0000 */
[----:B------:R0:W2:Y:S04]  /*ae50*/  SHFL.IDX PT, R0, R6, RZ, 0x1c1f ;  /* 0x001c1fff06007589 */ /* 0x0000a800000e0000 */
[----:B------:R0:W3:Y:S04]  /*ae60*/  SHFL.IDX PT, R5, R8, RZ, 0x1c1f ;  /* 0x001c1fff08057589 */ /* 0x0000e800000e0000 */
[----:B------:R0:W4:Y:S02]  /*ae70*/  SHFL.IDX PT, R14, R4, RZ, 0x1c1f ;  /* 0x001c1fff040e7589 */ /* 0x00012400000e0000 */
.L_x_3094:
        /* <DEDUP_REMOVED lines=20> */
[----:B------:R-:W-:Y:S02]  /*afc0*/  ISETP.GE.AND P2, PT, R191, UR4, PT ;  /* 0x00000004bf007c0c */ /* 0x000fe4000bf46270 */
[----:B------:R-:W-:Y:S02]  /*afd0*/  ISETP.GE.AND P1, PT, R192, UR4, PT ;  /* 0x00000004c0007c0c */ /* 0x000fe4000bf26270 */
[----:B------:R-:W-:-:S02]  /*afe0*/  ISETP.GE.AND P0, PT, R190, UR4, PT ;  /* 0x00000004be007c0c */ /* 0x000fc4000bf06270 */
[----:B------:R-:W-:-:S03]  /*aff0*/  ISETP.GE.AND P4, PT, R22, UR4, PT ;  /* 0x0000000416007c0c */ /* 0x000fc6000bf86270 */
[C---:B------:R-:W-:Y:S01]  /*b000*/  @!P3 IMAD.SHL.U32 R27, R193.reuse, 0x2, RZ ;  /* 0x00000002c11bb824 */ /* 0x040fe200078e00ff */
[----:B------:R-:W-:-:S03]  /*b010*/  @!P3 SHF.L.U64.HI R12, R193, 0x1, R223 ;  /* 0x00000001c10cb819 */ /* 0x000fc600000102df */
[C---:B------:R-:W-:Y:S01]  /*b020*/  @!P2 IMAD.SHL.U32 R31, R191.reuse, 0x2, RZ ;  /* 0x00000002bf1fa824 */ /* 0x040fe200078e00ff */
[----:B------:R-:W-:Y:S02]  /*b030*/  @!P2 SHF.L.U64.HI R10, R191, 0x1, R222 ;  /* 0x00000001bf0aa819 */ /* 0x000fe400000102de */
[-C--:B--2---:R-:W-:Y:S01]  /*b040*/  @!P3 IADD3 R24, P6, R0, R27.reuse, RZ ;  /* 0x0000001b0018b210 */ /* 0x084fe20007fde0ff */
[----:B------:R-:W-:Y:S01]  /*b050*/  @!P0 IMAD.SHL.U32 R65, R190, 0x2, RZ ;  /* 0x00000002be418824 */ /* 0x000fe200078e00ff */
[----:B----4-:R-:W-:Y:S01]  /*b060*/  @!P3 IADD3 R26, P5, R14, R27, RZ ;  /* 0x0000001b0e1ab210 */ /* 0x010fe20007fbe0ff */
[----:B---3--:R-:W-:Y:S01]  /*b070*/  @!P4 IMAD.MOV.U32 R15, RZ, RZ, R5 ;  /* 0x000000ffff0fc224 */ /* 0x008fe200078e0005 */
[----:B------:R-:W-:Y:S01]  /*b080*/  @!P1 SHF.L.U32 R39, R192, 0x1, RZ ;  /* 0x00000001c0279819 */ /* 0x000fe200000006ff */
[--C-:B-1----:R-:W-:Y:S01]  /*b090*/  @!P3 IMAD.X R25, R3, 0x1, R12.reuse, P6 ;  /* 0x000000010319b824 */ /* 0x102fe200030e060c */
[----:B------:R-:W-:Y:S01]  /*b0a0*/  @!P2 IADD3 R28, P6, R0, R31, RZ ;  /* 0x0000001f001ca210 */ /* 0x000fe20007fde0ff */
[----:B------:R-:W-:Y:S01]  /*b0b0*/  @!P3 IMAD.X R27, R5, 0x1, R12, P5 ;  /* 0x00000001051bb824 */ /* 0x000fe200028e060c */
[----:B------:R-:W-:-:S02]  /*b0c0*/  @!P1 SHF.L.U64.HI R12, R192, 0x1, R221 ;  /* 0x00000001c00c9819 */ /* 0x000fc400000102dd */
[----:B------:R-:W-:Y:S01]  /*b0d0*/  @!P2 IADD3 R30, P5, R14, R31, RZ ;  /* 0x0000001f0e1ea210 */ /* 0x000fe20007fbe0ff */
[----:B------:R-:W-:Y:S01]  /*b0e0*/  @!P2 IMAD.X R29, R3, 0x1, R10, P6 ;  /* 0x00000001031da824 */ /* 0x000fe200030e060a */
[-C--:B------:R-:W-:Y:S02]  /*b0f0*/  @!P1 IADD3 R36, P6, R0, R39.reuse, RZ ;  /* 0x0000002700249210 */ /* 0x080fe40007fde0ff */
[----:B------:R-:W-:Y:S01]  /*b100*/  @!P2 IADD3.X R31, R5, R10, RZ, P5, !PT ;  /* 0x0000000a051fa210 */ /* 0x000fe20002ffe4ff */
[----:B------:R-:W-:Y:S01]  /*b110*/  @!P4 IMAD.MOV.U32 R10, RZ, RZ, R0 ;  /* 0x000000ffff0ac224 */ /* 0x000fe200078e0000 */
[----:B------:R-:W-:Y:S01]  /*b120*/  ISETP.GE.AND P5, PT, R194, UR4, PT ;  /* 0x00000004c2007c0c */ /* 0x000fe2000bfa6270 */
[----:B------:R-:W-:Y:S01]  /*b130*/  @!P1 IMAD.X R37, R3, 0x1, R12, P6 ;  /* 0x0000000103259824 */ /* 0x000fe200030e060c */
[----:B------:R-:W-:Y:S02]  /*b140*/  @!P1 IADD3 R38, P6, R14, R39, RZ ;  /* 0x000000270e269210 */ /* 0x000fe40007fde0ff */
[----:B------:R-:W-:-:S02]  /*b150*/  @!P0 SHF.L.U64.HI R32, R190, 0x1, R220 ;  /* 0x00000001be208819 */ /* 0x000fc400000102dc */
[----:B------:R-:W-:Y:S01]  /*b160*/  @!P4 MOV R11, R3 ;  /* 0x00000003000bc202 */ /* 0x000fe20000000f00 */
[----:B------:R-:W-:Y:S01]  /*b170*/  @!P1 IMAD.X R39, R5, 0x1, R12, P6 ;  /* 0x0000000105279824 */ /* 0x000fe200030e060c */
[----:B------:R-:W-:Y:S01]  /*b180*/  @!P0 IADD3 R44, P6, R0, R65, RZ ;  /* 0x00000041002c8210 */ /* 0x000fe20007fde0ff */
[----:B------:R-:W-:-:S04]  /*b190*/  @!P4 IMAD.WIDE R12, R22, 0x2, R14 ;  /* 0x00000002160cc825 */ /* 0x000fc800078e020e */
[----:B------:R-:W-:Y:S01]  /*b1a0*/  @!P0 IMAD.X R45, R3, 0x1, R32, P6 ;  /* 0x00000001032d8824 */ /* 0x000fe200030e0620 */
[----:B------:R-:W-:Y:S01]  /*b1b0*/  @!P0 IADD3 R64, P6, R14, R65, RZ ;  /* 0x000000410e408210 */ /* 0x000fe20007fde0ff */
[----:B------:R-:W-:Y:S01]  /*b1c0*/  @!P4 IMAD.WIDE R10, R22, 0x2, R10 ;  /* 0x00000002160ac825 */ /* 0x000fe200078e020a */
[C---:B------:R-:W-:Y:S01]  /*b1d0*/  @!P5 SHF.L.U32 R15, R194.reuse, 0x1, RZ ;  /* 0x00000001c20fd819 */ /* 0x040fe200000006ff */
[----:B------:R1:W5:Y:S01]  /*b1e0*/  @!P4 LD.E.64 R58, desc[UR60][R12.64] ;  /* 0x0000003c0c3ac980 */ /* 0x000362000c101b00 */
[----:B------:R-:W-:Y:S01]  /*b1f0*/  @!P5 SHF.L.U64.HI R20, R194, 0x1, R219 ;  /* 0x00000001c214d819 */ /* 0x000fe200000102db */
[----:B------:R-:W-:Y:S01]  /*b200*/  @!P0 IMAD.X R65, R5, 0x1, R32, P6 ;  /* 0x0000000105418824 */ /* 0x000fe200030e0620 */
[-C--:B------:R-:W-:Y:S01]  /*b210*/  @!P5 IADD3 R14, P6, R14, R15.reuse, RZ ;  /* 0x0000000f0e0ed210 */ /* 0x080fe20007fde0ff */
[----:B------:R1:W5:Y:S01]  /*b220*/  @!P4 LD.E.64 R60, desc[UR60][R10.64] ;  /* 0x0000003c0a3cc980 */ /* 0x000362000c101b00 */
[----:B------:R-:W-:Y:S02]  /*b230*/  @!P5 IADD3 R66, P4, R0, R15, RZ ;  /* 0x0000000f0042d210 */ /* 0x000fe40007f9e0ff */
        /* <DEDUP_REMOVED lines=10> */
[--C-:B------:R-:W-:Y:S01]  /*b2e0*/  @!P5 IMAD.X R67, R3, 0x1, R20.reuse, P4 ;  /* 0x000000010343d824 */ /* 0x100fe200020e0614 */
[----:B------:R1:W5:Y:S01]  /*b2f0*/  @!P3 LD.E.64 R56, desc[UR60][R24.64] ;  /* 0x0000003c1838b980 */ /* 0x000362000c101b00 */
[----:B------:R-:W-:-:S03]  /*b300*/  @!P5 IMAD.X R15, R5, 0x1, R20, P6 ;  /* 0x00000001050fd824 */ /* 0x000fc600030e0614 */
        /* <DEDUP_REMOVED lines=9> */
.L_x_2823:
[----:B------:R-:W-:Y:S05]  /*b3a0*/  BSYNC B1 ;  /* 0x0000000000017941 */ /* 0x000fea0003800000 */
.L_x_2822:
[----:B-1---5:R-:W-:Y:S01]  /*b3b0*/  IMAD.MOV.U32 R3, RZ, RZ, R59 ;  /* 0x000000ffff037224 */ /* 0x022fe200078e003b */
[----:B--2---:R-:W-:Y:S01]  /*b3c0*/  MOV R0, R58 ;  /* 0x0000003a00007202 */ /* 0x004fe20000000f00 */
[----:B---3--:R-:W-:Y:S01]  /*b3d0*/  IMAD.MOV.U32 R5, RZ, RZ, R54 ;  /* 0x000000ffff057224 */ /* 0x008fe200078e0036 */
[----:B------:R-:W-:Y:S01]  /*b3e0*/  UMOV UR4, 0xffffffff ;  /* 0xffffffff00047882 */ /* 0x000fe20000000000 */
[----:B------:R-:W-:Y:S01]  /*b3f0*/  IMAD.MOV.U32 R9, RZ, RZ, R55 ;  /* 0x000000ffff097224 */ /* 0x000fe200078e0037 */
[----:B------:R-:W-:Y:S01]  /*b400*/  PRMT R86, R86, 0x5410, R3 ;  /* 0x0000541056567816 */ /* 0x000fe20000000003 */
[----:B------:R-:W-:Y:S01]  /*b410*/  IMAD.MOV.U32 R3, RZ, RZ, R51 ;  /* 0x000000ffff037224 */ /* 0x000fe200078e0033 */
[----:B------:R-:W-:Y:S02]  /*b420*/  PRMT R87, R0, 0x7610, R87 ;  /* 0x0000761000577816 */ /* 0x000fe40000000057 */
[----:B------:R-:W-:Y:S02]  /*b430*/  CS2R R30, SRZ ;  /* 0x00000000001e7805 */ /* 0x000fe4000001ff00 */
[----:B------:R-:W-:Y:S01]  /*b440*/  PRMT R84, R5, 0x5410, R9 ;  /* 0x0000541005547816 */ /* 0x000fe20000000009 */
[----:B------:R-:W-:Y:S01]  /*b450*/  IMAD.MOV.U32 R5, RZ, RZ, R46 ;  /* 0x000000ffff057224 */ /* 0x000fe200078e002e */
[----:B------:R-:W-:Y:S01]  /*b460*/  MOV R0, R50 ;  /* 0x0000003200007202 */ /* 0x000fe20000000f00 */
[----:B------:R-:W-:-:S03]  /*b470*/  IMAD.MOV.U32 R9, RZ, RZ, R47 ;  /* 0x000000ffff097224 */ /* 0x000fc600078e002f */
[----:B------:R-:W-:Y:S01]  /*b480*/  PRMT R82, R0, 0x5410, R3 ;  /* 0x0000541000527816 */ /* 0x000fe20000000003 */
[----:B------:R-:W-:Y:S01]  /*b490*/  IMAD.MOV.U32 R3, RZ, RZ, R41 ;  /* 0x000000ffff037224 */ /* 0x000fe200078e0029 */
        /* <DEDUP_REMOVED lines=23> */
[----:B------:R-:W-:Y:S02]  /*b610*/  PRMT R79, R0, 0x5410, R3 ;  /* 0x00005410004f7816 */ /* 0x000fe40000000003 */
[----:B------:R-:W-:Y:S01]  /*b620*/  PRMT R77, R5, 0x5410, R9 ;  /* 0x00005410054d7816 */ /* 0x000fe20000000009 */
[----:B------:R-:W-:Y:S06]  /*b630*/  BRA.DIV UR4, `(.L_x_2824) ;  /* 0x0000018a04e47947 */ /* 0x000fec000b800000 */
[----:B------:R1:W2:Y:S04]  /*b640*/  SHFL.IDX PT, R3, R7, 0x1, 0x1c1f ;  /* 0x003c1f0007037f89 */ /* 0x0002a800000e0000 */
[----:B------:R1:W3:Y:S04]  /*b650*/  SHFL.IDX PT, R0, R6, 0x1, 0x1c1f ;  /* 0x003c1f0006007f89 */ /* 0x0002e800000e0000 */
[----:B------:R1:W1:Y:S04]  /*b660*/  SHFL.IDX PT, R5, R8, 0x1, 0x1c1f ;  /* 0x003c1f0008057f89 */ /* 0x00026800000e0000 */
[----:B0-----:R-:W0:Y:S02]  /*b670*/  SHFL.IDX PT, R4, R4, 0x1, 0x1c1f ;  /* 0x003c1f0004047f89 */ /* 0x001e2400000e0000 */
.L_x_3100:
[----:B-1----:R-:W-:Y:S01]  /*b680*/  IADD3 R6, R21, 0x40, RZ ;  /* 0x0000004015067810 */ /* 0x002fe20007ffe0ff */
[----:B------:R-:W-:Y:S01]  /*b690*/  BSSY B1, `(.L_x_2825) ;  /* 0x0000054000017945 */ /* 0x000fe20003800000 */
[----:B------:R-:W-:Y:S02]  /*b6a0*/  LOP3.LUT R7, R196, 0x18, R18, 0xf8, !PT ;  /* 0x00000018c4077812 */ /* 0x000fe400078ef812 */
[----:B------:R-:W-:Y:S02]  /*b6b0*/  CS2R R36, SRZ ;  /* 0x0000000000247805 */ /* 0x000fe4000001ff00 */
[----:B------:R-:W-:Y:S02]  /*b6c0*/  ISETP.GE.AND P1, PT, R6, R63, PT ;  /* 0x0000003f0600720c */ /* 0x000fe40003f26270 */
[----:B------:R-:W-:Y:S02]  /*b6d0*/  CS2R R26, SRZ ;  /* 0x00000000001a7805 */ /* 0x000fe4000001ff00 */
[----:B------:R-:W-:-:S02]  /*b6e0*/  LOP3.LUT R6, R7, R198, RZ, 0x3c, !PT ;  /* 0x000000c607067212 */ /* 0x000fc400078e3cff */
[----:B------:R-:W-:Y:S02]  /*b6f0*/  CS2R R20, SRZ ;  /* 0x0000000000147805 */ /* 0x000fe4000001ff00 */
[----:B------:R-:W-:Y:S02]  /*b700*/  LOP3.LUT P0, RZ, R224, 0x4, RZ, 0xc0, !PT ;  /* 0x00000004e0ff7812 */ /* 0x000fe4000780c0ff */
[----:B------:R-:W-:Y:S02]  /*b710*/  CS2R R12, SRZ ;  /* 0x00000000000c7805 */ /* 0x000fe4000001ff00 */
[----:B------:R-:W-:Y:S01]  /*b720*/  CS2R R8, SRZ ;  /* 0x0000000000087805 */ /* 0x000fe2000001ff00 */
[----:B------:R-:W-:Y:S01]  /*b730*/  IMAD R7, R197, 0x200, R6 ;  /* 0x00000200c5077824 */ /* 0x000fe200078e0206 */
[----:B------:R-:W-:Y:S02]  /*b740*/  CS2R R44, SRZ ;  /* 0x00000000002c7805 */ /* 0x000fe4000001ff00 */
[----:B------:R-:W-:-:S02]  /*b750*/  CS2R R38, SRZ ;  /* 0x0000000000267805 */ /* 0x000fc4000001ff00 */
[----:B------:R-:W-:Y:S02]  /*b760*/  CS2R R28, SRZ ;  /* 0x00000000001c7805 */ /* 0x000fe4000001ff00 */
        /* <DEDUP_REMOVED lines=11> */
[----:B------:R-:W-:-:S05]  /*b820*/  ISETP.GE.AND P1, PT, R190, UR4, PT ;  /* 0x00000004be007c0c */ /* 0x000fca000bf26270 */
[C---:B------:R-:W-:Y:S01]  /*b830*/  @!P4 IMAD.SHL.U32 R9, R193.reuse, 0x2, RZ ;  /* 0x00000002c109c824 */ /* 0x040fe200078e00ff */
[----:B------:R-:W-:-:S03]  /*b840*/  @!P4 SHF.L.U64.HI R6, R193, 0x1, R223 ;  /* 0x00000001c106c819 */ /* 0x000fc600000102df */
[C---:B------:R-:W-:Y:S02]  /*b850*/  @!P3 SHF.L.U32 R71, R191.reuse, 0x1, RZ ;  /* 0x00000001bf47b819 */ /* 0x040fe400000006ff */
[----:B------:R-:W-:Y:S01]  /*b860*/  @!P2 IMAD.SHL.U32 R67, R192, 0x2, RZ ;  /* 0x00000002c043a824 */ /* 0x000fe200078e00ff */
[-C--:B---3--:R-:W-:Y:S01]  /*b870*/  @!P4 IADD3 R10, P5, R0, R9.reuse, RZ ;  /* 0x00000009000ac210 */ /* 0x088fe20007fbe0ff */
[----:B------:R-:W-:Y:S01]  /*b880*/  @!P1 IMAD.SHL.U32 R7, R190, 0x2, RZ ;  /* 0x00000002be079824 */ /* 0x000fe200078e00ff */
[----:B------:R-:W-:Y:S02]  /*b890*/  @!P3 SHF.L.U64.HI R12, R191, 0x1, R222 ;  /* 0x00000001bf0cb819 */ /* 0x000fe400000102de */
[----:B0-----:R-:W-:Y:S01]  /*b8a0*/  @!P4 IADD3 R8, P6, R4, R9, RZ ;  /* 0x000000090408c210 */ /* 0x001fe20007fde0ff */
[--C-:B--2---:R-:W-:Y:S01]  /*b8b0*/  @!P4 IMAD.X R11, R3, 0x1, R6.reuse, P5 ;  /* 0x00000001030bc824 */ /* 0x104fe200028e0606 */
[----:B------:R-:W-:Y:S02]  /*b8c0*/  @!P3 IADD3 R74, P5, R0, R71, RZ ;  /* 0x00000047004ab210 */ /* 0x000fe40007fbe0ff */
[----:B------:R-:W-:Y:S01]  /*b8d0*/  @!P2 SHF.L.U64.HI R14, R192, 0x1, R221 ;  /* 0x00000001c00ea819 */ /* 0x000fe200000102dd */
[----:B------:R-:W-:Y:S01]  /*b8e0*/  @!P4 IMAD.X R9, R5, 0x1, R6, P6 ;  /* 0x000000010509c824 */ /* 0x000fe200030e0606 */
[----:B------:R-:W-:-:S02]  /*b8f0*/  @!P3 IADD3.X R75, R3, R12, RZ, P5, !PT ;  /* 0x0000000c034bb210 */ /* 0x000fc40002ffe4ff */
[----:B------:R-:W-:Y:S02]  /*b900*/  @!P2 IADD3 R68, P5, R0, R67, RZ ;  /* 0x000000430044a210 */ /* 0x000fe40007fbe0ff */
[----:B------:R-:W-:Y:S02]  /*b910*/  @!P3 IADD3 R70, P6, R4, R71, RZ ;  /* 0x000000470446b210 */ /* 0x000fe40007fde0ff */
[----:B------:R-:W-:Y:S01]  /*b920*/  @!P1 SHF.L.U64.HI R20, R190, 0x1, R220 ;  /* 0x00000001be149819 */ /* 0x000fe200000102dc */
[----:B------:R-:W-:Y:S01]  /*b930*/  @!P2 IMAD.X R69, R3, 0x1, R14, P5 ;  /* 0x000000010345a824 */ /* 0x000fe200028e060e */
[----:B------:R-:W-:Y:S01]  /*b940*/  @!P1 IADD3 R64, P5, R0, R7, RZ ;  /* 0x0000000700409210 */ /* 0x000fe20007fbe0ff */
[----:B------:R-:W-:Y:S01]  /*b950*/  @!P3 IMAD.X R71, R5, 0x1, R12, P6 ;  /* 0x000000010547b824 */ /* 0x000fe200030e060c */
[----:B------:R-:W-:-:S03]  /*b960*/  @!P2 IADD3 R66, P6, R4, R67, RZ ;  /* 0x000000430442a210 */ /* 0x000fc60007fde0ff */
[----:B------:R-:W-:Y:S01]  /*b970*/  @!P1 IMAD.X R65, R3, 0x1, R20, P5 ;  /* 0x0000000103419824 */ /* 0x000fe200028e0614 */
[----:B------:R-:W-:Y:S02]  /*b980*/  @!P2 IADD3.X R67, R5, R14, RZ, P6, !PT ;  /* 0x0000000e0543a210 */ /* 0x000fe400037fe4ff */
[----:B------:R-:W-:Y:S02]  /*b990*/  ISETP.GE.AND P6, PT, R22, UR4, PT ;  /* 0x0000000416007c0c */ /* 0x000fe4000bfc6270 */
[----:B------:R-:W-:-:S05]  /*b9a0*/  @!P1 IADD3 R6, P5, R4, R7, RZ ;  /* 0x0000000704069210 */ /* 0x000fca0007fbe0ff */
[----:B------:R-:W-:Y:S01]  /*b9b0*/  @!P1 IMAD.X R7, R5, 0x1, R20, P5 ;  /* 0x0000000105079824 */ /* 0x000fe200028e0614 */
[----:B------:R-:W-:-:S05]  /*b9c0*/  ISETP.GE.AND P5, PT, R194, UR4, PT ;  /* 0x00000004c2007c0c */ /* 0x000fca000bfa6270 */
[----:B------:R-:W-:Y:S01]  /*b9d0*/  @!P6 MOV R13, R3 ;  /* 0x00000003000de202 */ /* 0x000fe20000000f00 */
[----:B------:R-:W-:Y:S02]  /*b9e0*/  @!P6 IMAD.MOV.U32 R12, RZ, RZ, R0 ;  /* 0x000000ffff0ce224 */ /* 0x000fe400078e0000 */
[----:B------:R-:W-:-:S04]  /*b9f0*/  @!P6 IMAD.WIDE R14, R22, 0x2, R4 ;  /* 0x00000002160ee825 */ /* 0x000fc800078e0204 */
[----:B------:R-:W-:Y:S01]  /*ba00*/  @!P6 IMAD.WIDE R12, R22, 0x2, R12 ;  /* 0x00000002160ce825 */ /* 0x000fe200078e020c */
[----:B------:R0:W5:Y:S03]  /*ba10*/  @!P6 LD.E.64 R30, desc[UR60][R14.64] ;  /* 0x0000003c0e1ee980 */ /* 0x000166000c101b00 */
[C---:B------:R-:W-:Y:S01]  /*ba20*/  @!P5 IMAD.SHL.U32 R21, R194.reuse, 0x2, RZ ;  /* 0x00000002c215d824 */ /* 0x040fe200078e00ff */
[----:B------:R1:W5:Y:S01]  /*ba30*/  @!P6 LD.E.64 R44, desc[UR60][R12.64] ;  /* 0x0000003c0c2ce980 */ /* 0x000362000c101b00 */
[----:B------:R-:W-:-:S03]  /*ba40*/  @!P5 SHF.L.U64.HI R20, R194, 0x1, R219 ;  /* 0x00000001c214d819 */ /* 0x000fc600000102db */
[-C--:B------:R-:W-:Y:S02]  /*ba50*/  @!P5 IADD3 R72, P6, R0, R21.reuse, RZ ;  /* 0x000000150048d210 */ /* 0x080fe40007fde0ff */
[----:B------:R-:W-:Y:S02]  /*ba60*/  CS2R R38, SRZ ;  /* 0x0000000000267805 */ /* 0x000fe4000001ff00 */
[----:B------:R-:W-:Y:S01]  /*ba70*/  CS2R R36, SRZ ;  /* 0x0000000000247805 */ /* 0x000fe2000001ff00 */
[----:B------:R-:W-:Y:S01]  /*ba80*/  @!P5 IMAD.X R73, R3, 0x1, R20, P6 ;  /* 0x000000010349d824 */ /* 0x000fe200030e0614 */
[----:B------:R-:W-:Y:S02]  /*ba90*/  @!P5 IADD3 R4, P6, R4, R21, RZ ;  /* 0x000000150404d210 */ /* 0x000fe40007fde0ff */
[----:B------:R2:W5:Y:S01]  /*baa0*/  @!P4 LD.E.64 R38, desc[UR60][R10.64] ;  /* 0x0000003c0a26c980 */ /* 0x000562000c101b00 */
[----:B------:R-:W-:Y:S02]  /*bab0*/  CS2R R28, SRZ ;  /* 0x00000000001c7805 */ /* 0x000fe4000001ff00 */
[----:B------:R-:W-:-:S02]  /*bac0*/  CS2R R26, SRZ ;  /* 0x00000000001a7805 */ /* 0x000fc4000001ff00 */
        /* <DEDUP_REMOVED lines=16> */
.L_x_2826:
[----:B------:R-:W-:Y:S05]  /*bbd0*/  BSYNC B1 ;  /* 0x0000000000017941 */ /* 0x000fea0003800000 */
.L_x_2825:
[----:B--2---:R-:W-:Y:S01]  /*bbe0*/  LEA.HI R3, R212, R212, RZ, 0x1 ;  /* 0x000000d4d4037211 */ /* 0x004fe200078f08ff */
[C---:B---3--:R-:W-:Y:S01]  /*bbf0*/  VIADD R0, R62.reuse, 0x10440 ;  /* 0x000104403e007836 */ /* 0x048fe20000000000 */
[----:B-1----:R-:W-:Y:S01]  /*bc00*/  IADD3 R5, R62, 0x10400, RZ ;  /* 0x000104003e057810 */ /* 0x002fe20007ffe0ff */
[----:B-----5:R-:W-:Y:S01]  /*bc10*/  IMAD.MOV.U32 R6, RZ, RZ, R37 ;  /* 0x000000ffff067224 */ /* 0x020fe200078e0025 */
[----:B------:R-:W-:Y:S01]  /*bc20*/  LOP3.LUT R3, R3, 0xfffffffe, RZ, 0xc0, !PT ;  /* 0xfffffffe03037812 */ /* 0x000fe200078ec0ff */
[----:B0-----:R-:W-:Y:S01]  /*bc30*/  IMAD.MOV.U32 R4, RZ, RZ, R30 ;  /* 0x000000ffff047224 */ /* 0x001fe200078e001e */
[----:B------:R-:W-:Y:S01]  /*bc40*/  VIADDMNMX R68, R63, -R200, 0x80, PT ;  /* 0x000000803f447446 */ /* 0x000fe200038009c8 */
[----:B------:R-:W-:Y:S01]  /*bc50*/  @P0 VIADD R0, R5, 0xffffffc0 ;  /* 0xffffffc005000836 */ /* 0x000fe20000000000 */
        /* <DEDUP_REMOVED lines=8> */
[----:B------:R-:W-:Y:S01]  /*bce0*/  SHF.L.U32 R5, R3, 0x1f, RZ ;  /* 0x0000001f03057819 */ /* 0x000fe200000006ff */
[----:B------:R-:W-:Y:S01]  /*bcf0*/  IMAD.MOV.U32 R3, RZ, RZ, R21 ;  /* 0x000000ffff037224 */ /* 0x000fe200078e0015 */
[----:B------:R-:W-:Y:S01]  /*bd00*/  PRMT R73, R73, 0x5410, R4 ;  /* 0x0000541049497816 */ /* 0x000fe20000000004 */
[----:B------:R-:W-:Y:S01]  /*bd10*/  IMAD.MOV.U32 R65, RZ, RZ, R38 ;  /* 0x000000ffff417224 */ /* 0x000fe200078e0026 */
[----:B------:R-:W0:Y:S01]  /*bd20*/  SYNCS.PHASECHK.TRANS64.TRYWAIT P0, [R16+URZ+0x34800], R5 ;  /* 0x03480005100075a7 */ /* 0x000e22000800017f */
[----:B------:R-:W-:Y:S01]  /*bd30*/  MOV R4, R26 ;  /* 0x0000001a00047202 */ /* 0x000fe20000000f00 */
        /* <DEDUP_REMOVED lines=22> */
[----:B------:R-:W-:Y:S02]  /*bea0*/  MOV R7, R14 ;  /* 0x0000000e00077202 */ /* 0x000fe40000000f00 */
[----:B------:R-:W-:Y:S02]  /*beb0*/  ISETP.GE.AND P1, PT, R184, R68, PT ;  /* 0x00000044b800720c */ /* 0x000fe40003f26270 */
[----:B------:R-:W-:Y:S01]  /*bec0*/  PRMT R67, R4, 0x5410, R6 ;  /* 0x0000541004437816 */ /* 0x000fe20000000006 */
[----:B------:R-:W-:Y:S01]  /*bed0*/  IMAD.MOV.U32 R4, RZ, RZ, R10 ;  /* 0x000000ffff047224 */ /* 0x000fe200078e000a */
[----:B------:R-:W-:Y:S01]  /*bee0*/  PRMT R65, R7, 0x5410, R63 ;  /* 0x0000541007417816 */ /* 0x000fe2000000003f */
[----:B------:R-:W-:Y:S01]  /*bef0*/  IMAD.MOV.U32 R6, RZ, RZ, R11 ;  /* 0x000000ffff067224 */ /* 0x000fe200078e000b */
[----:B0-----:R-:W-:Y:S07]  /*bf00*/  @!P0 BRA `(.L_x_2828) ;  /* 0x0000018400248947 */ /* 0x001fee0003800000 */
.L_x_3101:
[----:B------:R-:W-:Y:S05]  /*bf10*/  BSYNC B1 ;  /* 0x0000000000017941 */ /* 0x000fea0003800000 */
.L_x_2827:
        /* <DEDUP_REMOVED lines=15> */
[----:B------:R-:W-:Y:S01]  /*c010*/  SHF.R.U32.HI R89, RZ, 0x10, R59 ;  /* 0x00000010ff597819 */ /* 0x000fe2000001163b */
        /* <DEDUP_REMOVED lines=9> */
[----:B------:R-:W-:Y:S02]  /*c0b0*/  HADD2.F32 R4, -RZ, R4.H1_H1 ;  /* 0x30000004ff047230 */ /* 0x000fe40000004100 */
[-C--:B------:R-:W-:Y:S01]  /*c0c0*/  FMUL.FTZ R91, R61, R89.reuse ;  /* 0x000000593d5b7220 */ /* 0x080fe20000410000 */
[--C-:B------:R-:W-:Y:S02]  /*c0d0*/  HADD2.F32 R58, -RZ, R6.reuse.H0_H0 ;  /* 0x20000006ff3a7230 */ /* 0x100fe40000004100 */
[----:B------:R-:W-:Y:S01]  /*c0e0*/  FFMA.FTZ R94, R60, R89, R92 ;  /* 0x000000593c5e7223 */ /* 0x000fe2000001005c */
[----:B------:R-:W-:-:S02]  /*c0f0*/  HADD2.F32 R59, -RZ, R6.H1_H1 ;  /* 0x30000006ff3b7230 */ /* 0x000fc40000004100 */
[----:B------:R-:W-:Y:S01]  /*c100*/  FMUL.FTZ R90, R4, R88 ;  /* 0x00000058045a7220 */ /* 0x000fe20000410000 */
[--C-:B------:R-:W-:Y:S02]  /*c110*/  HADD2.F32 R61, -RZ, R86.reuse.H1_H1 ;  /* 0x30000056ff3d7230 */ /* 0x100fe40000004100 */
[----:B------:R-:W-:Y:S01]  /*c120*/  FFMA.FTZ R91, R60, R87, -R91 ;  /* 0x000000573c5b7223 */ /* 0x000fe2000001085b */
[--C-:B------:R-:W-:Y:S02]  /*c130*/  HADD2.F32 R6, -RZ, R5.reuse.H0_H0 ;  /* 0x20000005ff067230 */ /* 0x100fe40000004100 */
[-C--:B------:R-:W-:Y:S01]  /*c140*/  FMUL.FTZ R92, R4, R75.reuse ;  /* 0x0000004b045c7220 */ /* 0x080fe20000410000 */
[----:B------:R-:W-:Y:S02]  /*c150*/  HADD2.F32 R86, -RZ, R86.H0_H0 ;  /* 0x20000056ff567230 */ /* 0x000fe40000004100 */
[----:B------:R-:W-:Y:S01]  /*c160*/  FFMA.FTZ R90, R7, R75, -R90 ;  /* 0x0000004b075a7223 */ /* 0x000fe2000001085a */
[----:B------:R-:W-:-:S02]  /*c170*/  HADD2.F32 R5, -RZ, R5.H1_H1 ;  /* 0x30000005ff057230 */ /* 0x000fc40000004100 */
[----:B------:R-:W-:Y:S01]  /*c180*/  FFMA.FTZ R75, R7, R88, R92 ;  /* 0x00000058074b7223 */ /* 0x000fe2000001005c */
[----:B------:R-:W-:Y:S02]  /*c190*/  HADD2.F32 R60, -RZ, R93.H0_H0 ;  /* 0x2000005dff3c7230 */ /* 0x000fe40000004100 */
[CC--:B------:R-:W-:Y:S01]  /*c1a0*/  FMUL.FTZ R87, R59.reuse, R61.reuse ;  /* 0x0000003d3b577220 */ /* 0x0c0fe20000410000 */
[----:B------:R-:W-:Y:S02]  /*c1b0*/  HADD2.F32 R4, -RZ, R95.H0_H0 ;  /* 0x2000005fff047230 */ /* 0x000fe40000004100 */
[----:B------:R-:W-:Y:S01]  /*c1c0*/  FMUL.FTZ R88, R59, R86 ;  /* 0x000000563b587220 */ /* 0x000fe20000410000 */
        /* <DEDUP_REMOVED lines=11> */
.L_x_2832:
[----:B------:R-:W-:Y:S05]  /*c280*/  BSYNC B2 ;  /* 0x0000000000027941 */ /* 0x000fea0003800000 */
.L_x_2831:
[----:B------:R-:W-:Y:S04]  /*c290*/  BSSY B2, `(.L_x_2833) ;  /* 0x000002c000027945 */ /* 0x000fe80003800000 */
[----:B------:R-:W-:Y:S05]  /*c2a0*/  @P1 BRA `(.L_x_2834) ;  /* 0x0000000000a81947 */ /* 0x000fea0003800000 */
[----:B0-----:R-:W0:Y:S01]  /*c2b0*/  LDS.128 R4, [R0] ;  /* 0x0000000000047984 */ /* 0x001e220000000c00 */
        /* <DEDUP_REMOVED lines=41> */
.L_x_2834:
[----:B------:R-:W-:Y:S05]  /*c550*/  BSYNC B2 ;  /* 0x0000000000027941 */ /* 0x000fea0003800000 */
.L_x_2833:
[----:B------:R-:W-:Y:S04]  /*c560*/  BSSY B2, `(.L_x_2835) ;  /* 0x000002c000027945 */ /* 0x000fe80003800000 */
[----:B------:R-:W-:Y:S05]  /*c570*/  @P2 BRA `(.L_x_2836) ;  /* 0x0000000000a82947 */ /* 0x000fea0003800000 */
[----:B01----:R-:W0:Y:S01]  /*c580*/  LDS.128 R4, [R62+0x14400] ;  /* 0x014400003e047984 */ /* 0x003e220000000c00 */
        /* <DEDUP_REMOVED lines=41> */
.L_x_2836:
[----:B------:R-:W-:Y:S05]  /*c820*/  BSYNC B2 ;  /* 0x0000000000027941 */ /* 0x000fea0003800000 */
.L_x_2835:
        /* <DEDUP_REMOVED lines=44> */
.L_x_2838:
[----:B------:R-:W-:Y:S05]  /*caf0*/  BSYNC B2 ;  /* 0x0000000000027941 */ /* 0x000fea0003800000 */
.L_x_2837:
        /* <DEDUP_REMOVED lines=44> */
.L_x_2840:
[----:B------:R-:W-:Y:S05]  /*cdc0*/  BSYNC B2 ;  /* 0x0000000000027941 */ /* 0x000fea0003800000 */
.L_x_2839:
[----:B------:R-:W-:Y:S05]  /*cdd0*/  @P5 BRA `(.L_x_2830) ;  /* 0x0000000000a85947 */ /* 0x000fea0003800000 */
[----:B01234-:R-:W0:Y:S01]  /*cde0*/  LDS.128 R4, [R0+0x8000] ;  /* 0x0080000000047984 */ /* 0x01fe220000000c00 */
[----:B------:R-:W-:Y:S01]  /*cdf0*/  SHF.R.U32.HI R41, RZ, 0x10, R33 ;  /* 0x00000010ff297819 */ /* 0x000fe20000011621 */
[----:B------:R-:W-:Y:S01]  /*ce00*/  HADD2.F32 R40, -RZ, R77.H0_H0 ;  /* 0x2000004dff287230 */ /* 0x000fe20000004100 */
[--C-:B------:R-:W-:Y:S01]  /*ce10*/  SHF.R.U32.HI R43, RZ, 0x10, R35.reuse ;  /* 0x00000010ff2b7819 */ /* 0x100fe20000011623 */
        /* <DEDUP_REMOVED lines=38> */
.L_x_2830:
[----:B------:R-:W-:Y:S05]  /*d080*/  BSYNC B1 ;  /* 0x0000000000017941 */ /* 0x000fea0003800000 */
.L_x_2829:
        /* <DEDUP_REMOVED lines=53> */
.L_x_2843:
[----:B------:R-:W-:Y:S05]  /*d3e0*/  BSYNC B1 ;  /* 0x0000000000017941 */ /* 0x000fea0003800000 */
.L_x_2842:
[----:B------:R-:W-:Y:S04]  /*d3f0*/  BSSY B1, `(.L_x_2844) ;  /* 0x000002c000017945 */ /* 0x000fe80003800000 */
[----:B------:R-:W-:Y:S05]  /*d400*/  @P1 BRA `(.L_x_2845) ;  /* 0x0000000000a81947 */ /* 0x000fea0003800000 */
[----:B0-----:R-:W0:Y:S01]  /*d410*/  LDS.128 R4, [R0+0x2000] ;  /* 0x0020000000047984 */ /* 0x001e220000000c00 */
[----:B------:R-:W-:Y:S01]  /*d420*/  SHF.R.U32.HI R35, RZ, 0x10, R39 ;  /* 0x00000010ff237819 */ /* 0x000fe20000011627 */
[----:B------:R-:W-:Y:S01]  /*d430*/  HADD2.F32 R34, -RZ, R72.H0_H0 ;  /* 0x20000048ff227230 */ /* 0x000fe20000004100 */
[--C-:B------:R-:W-:Y:S01]  /*d440*/  SHF.R.U64 R41, R36, 0x10, R37.reuse ;  /* 0x0000001024297819 */ /* 0x100fe20000001225 */
[----:B------:R-:W-:Y:S01]  /*d450*/  HADD2.F32 R36, -RZ, R71.H0_H0 ;  /* 0x20000047ff247230 */ /* 0x000fe20000004100 */
        /* <DEDUP_REMOVED lines=37> */
.L_x_2845:
[----:B------:R-:W-:Y:S05]  /*d6b0*/  BSYNC B1 ;  /* 0x0000000000017941 */ /* 0x000fea0003800000 */
.L_x_2844:
        /* <DEDUP_REMOVED lines=44> */
.L_x_2847:
[----:B------:R-:W-:Y:S05]  /*d980*/  BSYNC B1 ;  /* 0x0000000000017941 */ /* 0x000fea0003800000 */
.L_x_2846:
        /* <DEDUP_REMOVED lines=44> */
.L_x_2849:
[----:B------:R-:W-:Y:S05]  /*dc50*/  BSYNC B1 ;  /* 0x0000000000017941 */ /* 0x000fea0003800000 */
.L_x_2848:
        /* <DEDUP_REMOVED lines=44> */
.L_x_2851:
[----:B------:R-:W-:Y:S05]  /*df20*/  BSYNC B1 ;  /* 0x0000000000017941 */ /* 0x000fea0003800000 */
.L_x_2850:
        /* <DEDUP_REMOVED lines=44> */
.L_x_2820:
[----:B------:R-:W0:Y:S01]  /*e1f0*/  LDC R68, c[0x0][0x448] ;  /* 0x00011200ff447b82 */ /* 0x000e220000000800 */
[----:B------:R-:W-:Y:S01]  /*e200*/  LEA R3, R214, R21, 0x6 ;  /* 0x00000015d6037211 */ /* 0x000fe200078e30ff */
        /* <DEDUP_REMOVED lines=32> */
[----:B0-----:R-:W-:Y:S01]  /*e410*/  MOV R13, R3 ;  /* 0x00000003000d7202 */ /* 0x001fe20000000f00 */
[----:B-12---:R-:W-:-:S07]  /*e420*/  IMAD.MOV.U32 R12, RZ, RZ, R0 ;  /* 0x000000ffff0c7224 */ /* 0x006fce00078e0000 */
.L_x_3107:
        /* <DEDUP_REMOVED lines=24> */
[----:B------:R-:W-:-:S02]  /*e5b0*/  CS2R R44, SRZ ;  /* 0x00000000002c7805 */ /* 0x000fc4000001ff00 */
[----:B------:R-:W-:Y:S02]  /*e5c0*/  CS2R R46, SRZ ;  /* 0x00000000002e7805 */ /* 0x000fe4000001ff00 */
[----:B------:R-:W-:Y:S02]  /*e5d0*/  CS2R R28, SRZ ;  /* 0x00000000001c7805 */ /* 0x000fe4000001ff00 */
[----:B------:R-:W-:Y:S01]  /*e5e0*/  CS2R R30, SRZ ;  /* 0x00000000001e7805 */ /* 0x000fe2000001ff00 */
[----:B------:R-:W-:Y:S02]  /*e5f0*/  @!P0 IMAD.WIDE R4, R18, 0x2, R12 ;  /* 0x0000000212048825 */ /* 0x000fe400078e020c */
[----:B------:R-:W-:Y:S02]  /*e600*/  @!P2 SHF.L.U32 R49, R218, 0x3, RZ ;  /* 0x00000003da31a819 */ /* 0x000fe400000006ff */
[----:B------:R-:W-:Y:S01]  /*e610*/  @!P1 IMAD.SHL.U32 R3, R217, 0x8, RZ ;  /* 0x00000008d9039824 */ /* 0x000fe200078e00ff */
[----:B------:R0:W5:Y:S01]  /*e620*/  @!P0 LD.E.128 R32, desc[UR60][R4.64] ;  /* 0x0000003c04208980 */ /* 0x000162000c101d00 */
[----:B------:R-:W-:-:S02]  /*e630*/  CS2R R40, SRZ ;  /* 0x0000000000287805 */ /* 0x000fc4000001ff00 */
[----:B------:R-:W-:Y:S01]  /*e640*/  CS2R R42, SRZ ;  /* 0x00000000002a7805 */ /* 0x000fe2000001ff00 */
[--C-:B------:R-:W-:Y:S01]  /*e650*/  @!P1 IMAD.WIDE R10, R3, 0x2, R12.reuse ;  /* 0x00000002030a9825 */ /* 0x100fe200078e020c */
[----:B------:R-:W-:Y:S02]  /*e660*/  CS2R R24, SRZ ;  /* 0x0000000000187805 */ /* 0x000fe4000001ff00 */
[----:B------:R-:W-:Y:S02]  /*e670*/  CS2R R26, SRZ ;  /* 0x00000000001a7805 */ /* 0x000fe4000001ff00 */
[----:B------:R-:W-:Y:S01]  /*e680*/  CS2R R36, SRZ ;  /* 0x0000000000247805 */ /* 0x000fe2000001ff00 */
[----:B------:R-:W-:Y:S01]  /*e690*/  @!P2 IMAD.WIDE R14, R49, 0x2, R12 ;  /* 0x00000002310ea825 */ /* 0x000fe200078e020c */
[----:B------:R-:W-:Y:S01]  /*e6a0*/  CS2R R38, SRZ ;  /* 0x0000000000267805 */ /* 0x000fe2000001ff00 */
[----:B------:R1:W5:Y:S02]  /*e6b0*/  @!P1 LD.E.128 R28, desc[UR60][R10.64] ;  /* 0x0000003c0a1c9980 */ /* 0x000364000c101d00 */
[----:B------:R-:W-:-:S02]  /*e6c0*/  @!P1 IMAD.WIDE R12, R3, 0x2, R50 ;  /* 0x00000002030c9825 */ /* 0x000fc400078e0232 */
[----:B------:R1:W5:Y:S02]  /*e6d0*/  @!P2 LD.E.128 R24, desc[UR60][R14.64] ;  /* 0x0000003c0e18a980 */ /* 0x000364000c101d00 */
[--C-:B------:R-:W-:Y:S02]  /*e6e0*/  @!P2 IMAD.WIDE R48, R49, 0x2, R50.reuse ;  /* 0x000000023130a825 */ /* 0x100fe400078e0232 */
[----:B------:R1:W5:Y:S02]  /*e6f0*/  @!P1 LD.E.128 R40, desc[UR60][R12.64] ;  /* 0x0000003c0c289980 */ /* 0x000364000c101d00 */
[----:B0-----:R-:W-:Y:S02]  /*e700*/  @!P0 IMAD.WIDE R4, R18, 0x2, R50 ;  /* 0x0000000212048825 */ /* 0x001fe400078e0232 */
[----:B------:R1:W5:Y:S04]  /*e710*/  @!P2 LD.E.128 R36, desc[UR60][R48.64] ;  /* 0x0000003c3024a980 */ /* 0x000368000c101d00 */
[----:B------:R1:W5:Y:S02]  /*e720*/  @!P0 LD.E.128 R44, desc[UR60][R4.64] ;  /* 0x0000003c042c8980 */ /* 0x000364000c101d00 */
.L_x_2854:
[----:B------:R-:W-:Y:S05]  /*e730*/  BSYNC B1 ;  /* 0x0000000000017941 */ /* 0x000fea0003800000 */
.L_x_2853:
[----:B-1---5:R-:W-:Y:S01]  /*e740*/  IMAD.MOV.U32 R4, RZ, RZ, R46 ;  /* 0x000000ffff047224 */ /* 0x022fe200078e002e */
[----:B------:R-:W-:Y:S01]  /*e750*/  MOV R5, R47 ;  /* 0x0000002f00057202 */ /* 0x000fe20000000f00 */
[----:B------:R-:W-:Y:S01]  /*e760*/  IMAD.MOV.U32 R0, RZ, RZ, R44 ;  /* 0x000000ffff007224 */ /* 0x000fe200078e002c */
[----:B------:R-:W-:Y:S01]  /*e770*/  UMOV UR4, 0xffffffff ;  /* 0xffffffff00047882 */ /* 0x000fe20000000000 */
        /* <DEDUP_REMOVED lines=45> */
.L_x_3113:
[----:B------:R-:W-:Y:S01]  /*ea50*/  VIADD R21, R21, 0x40 ;  /* 0x0000004015157836 */ /* 0x000fe20000000000 */
[----:B------:R-:W-:Y:S01]  /*ea60*/  BSSY B1, `(.L_x_2856) ;  /* 0x000002e000017945 */ /* 0x000fe20003800000 */
[----:B----4-:R-:W-:Y:S01]  /*ea70*/  MOV R62, R14 ;  /* 0x0000000e003e7202 */ /* 0x010fe20000000f00 */
[----:B--2---:R-:W-:Y:S01]  /*ea80*/  IMAD.MOV.U32 R63, RZ, RZ, R7 ;  /* 0x000000ffff3f7224 */ /* 0x004fe200078e0007 */
[----:B------:R-:W-:Y:S02]  /*ea90*/  CS2R R6, SRZ ;  /* 0x0000000000067805 */ /* 0x000fe4000001ff00 */
[----:B------:R-:W-:Y:S02]  /*eaa0*/  ISETP.GE.AND P0, PT, R21, R68, PT ;  /* 0x000000441500720c */ /* 0x000fe40003f06270 */
        /* <DEDUP_REMOVED lines=41> */
.L_x_2857:
[----:B------:R-:W-:Y:S05]  /*ed40*/  BSYNC B1 ;  /* 0x0000000000017941 */ /* 0x000fea0003800000 */
.L_x_2856:
[----:B0----5:R-:W-:Y:S01]  /*ed50*/  IMAD.MOV.U32 R20, RZ, RZ, R5 ;  /* 0x000000ffff147224 */ /* 0x021fe200078e0005 */
[----:B------:R-:W-:Y:S01]  /*ed60*/  MOV R3, R4 ;  /* 0x0000000400037202 */ /* 0x000fe20000000f00 */
[----:B------:R-:W-:Y:S01]  /*ed70*/  IMAD.MOV.U32 R21, RZ, RZ, R6 ;  /* 0x000000ffff157224 */ /* 0x000fe200078e0006 */
[----:B------:R-:W-:Y:S01]  /*ed80*/  LEA.HI R0, R212, R212, RZ, 0x1 ;  /* 0x000000d4d4007211 */ /* 0x000fe200078f08ff */
[----:B------:R-:W-:Y:S01]  /*ed90*/  IMAD.MOV.U32 R60, RZ, RZ, R7 ;  /* 0x000000ffff3c7224 */ /* 0x000fe200078e0007 */
[----:B------:R-:W-:Y:S01]  /*eda0*/  PRMT R78, R3, 0x5410, R20 ;  /* 0x00005410034e7816 */ /* 0x000fe20000000014 */
[----:B------:R-:W-:Y:S01]  /*edb0*/  IMAD.MOV.U32 R20, RZ, RZ, R9 ;  /* 0x000000ffff147224 */ /* 0x000fe200078e0009 */
[----:B------:R-:W-:Y:S01]  /*edc0*/  LOP3.LUT R3, R0, 0xfffffffe, RZ, 0xc0, !PT ;  /* 0xfffffffe00037812 */ /* 0x000fe200078ec0ff */
[----:B------:R-:W-:Y:S01]  /*edd0*/  IMAD.MOV.U32 R0, RZ, RZ, R8 ;  /* 0x000000ffff007224 */ /* 0x000fe200078e0008 */
[----:B------:R-:W-:Y:S01]  /*ede0*/  PRMT R79, R21, 0x5410, R60 ;  /* 0x00005410154f7816 */ /* 0x000fe2000000003c */
[----:B------:R-:W-:Y:S01]  /*edf0*/  IMAD.MOV.U32 R60, RZ, RZ, R10 ;  /* 0x000000ffff3c7224 */ /* 0x000fe200078e000a */
[----:B------:R-:W-:Y:S01]  /*ee00*/  IADD3 R3, R212, -R3, RZ ;  /* 0x80000003d4037210 */ /* 0x000fe20007ffe0ff */
        /* <DEDUP_REMOVED lines=10> */
[----:B------:R-:W-:Y:S01]  /*eeb0*/  VIADDMNMX R68, R68, -R200, 0x80, PT ;  /* 0x0000008044447446 */ /* 0x000fe200038009c8 */
[----:B------:R-:W-:Y:S01]  /*eec0*/  BSSY B1, `(.L_x_2858) ;  /* 0x0000018000017945 */ /* 0x000fe20003800000 */
[----:B------:R-:W-:-:S02]  /*eed0*/  PRMT R70, R70, 0x5410, R0 ;  /* 0x0000541046467816 */ /* 0x000fc40000000000 */
[----:B------:R-:W-:Y:S02]  /*eee0*/  PRMT R0, R3, 0x5410, R20 ;  /* 0x0000541003007816 */ /* 0x000fe40000000014 */
[----:B------:R-:W-:Y:S01]  /*eef0*/  PRMT R3, R60, 0x7610, R3 ;  /* 0x000076103c037816 */ /* 0x000fe20000000003 */
[----:B------:R-:W-:Y:S01]  /*ef00*/  IMAD.MOV.U32 R60, RZ, RZ, R48 ;  /* 0x000000ffff3c7224 */ /* 0x000fe200078e0030 */
[----:B------:R-:W-:Y:S02]  /*ef10*/  MOV R20, R15 ;  /* 0x0000000f00147202 */ /* 0x000fe40000000f00 */
[----:B------:R-:W-:Y:S01]  /*ef20*/  PRMT R81, R62, 0x7610, R81 ;  /* 0x000076103e517816 */ /* 0x000fe20000000051 */
[----:B------:R-:W-:Y:S01]  /*ef30*/  IMAD.MOV.U32 R62, RZ, RZ, R57 ;  /* 0x000000ffff3e7224 */ /* 0x000fe200078e0039 */
[----:B------:R-:W-:Y:S02]  /*ef40*/  PRMT R3, R3, 0x5410, R20 ;  /* 0x0000541003037816 */ /* 0x000fe40000000014 */
[----:B------:R-:W-:Y:S01]  /*ef50*/  PRMT R80, R60, 0x5410, R61 ;  /* 0x000054103c507816 */ /* 0x000fe2000000003d */
[----:B------:R-:W-:Y:S01]  /*ef60*/  IMAD.MOV.U32 R60, RZ, RZ, R52 ;  /* 0x000000ffff3c7224 */ /* 0x000fe200078e0034 */
[----:B------:R-:W-:Y:S01]  /*ef70*/  MOV R20, R51 ;  /* 0x0000003300147202 */ /* 0x000fe20000000f00 */
[----:B------:R-:W-:Y:S01]  /*ef80*/  IMAD.MOV.U32 R61, RZ, RZ, R53 ;  /* 0x000000ffff3d7224 */ /* 0x000fe200078e0035 */
[----:B------:R-:W-:-:S02]  /*ef90*/  ISETP.GE.AND P1, PT, R184, R68, PT ;  /* 0x00000044b800720c */ /* 0x000fc40003f26270 */
[----:B------:R-:W-:Y:S01]  /*efa0*/  PRMT R81, R81, 0x5410, R20 ;  /* 0x0000541051517816 */ /* 0x000fe20000000014 */
[----:B------:R-:W-:Y:S01]  /*efb0*/  IMAD.MOV.U32 R20, RZ, RZ, R54 ;  /* 0x000000ffff147224 */ /* 0x000fe200078e0036 */
[----:B------:R-:W-:Y:S01]  /*efc0*/  PRMT R71, R60, 0x5410, R61 ;  /* 0x000054103c477816 */ /* 0x000fe2000000003d */
[----:B------:R-:W-:Y:S01]  /*efd0*/  IMAD.MOV.U32 R61, RZ, RZ, R56 ;  /* 0x000000ffff3d7224 */ /* 0x000fe200078e0038 */
[----:B------:R-:W-:-:S04]  /*efe0*/  MOV R60, R55 ;  /* 0x00000037003c7202 */ /* 0x000fc80000000f00 */
[----:B------:R-:W-:Y:S01]  /*eff0*/  PRMT R72, R20, 0x5410, R60 ;  /* 0x0000541014487816 */ /* 0x000fe2000000003c */
[----:B------:R-:W-:Y:S01]  /*f000*/  IMAD.MOV.U32 R60, RZ, RZ, R58 ;  /* 0x000000ffff3c7224 */ /* 0x000fe200078e003a */
[----:B------:R-:W-:Y:S02]  /*f010*/  PRMT R20, R61, 0x5410, R62 ;  /* 0x000054103d147816 */ /* 0x000fe4000000003e */
[----:B------:R-:W-:Y:S01]  /*f020*/  MOV R61, R59 ;  /* 0x0000003b003d7202 */ /* 0x000fe20000000f00 */
[----:B0-----:R-:W-:Y:S06]  /*f030*/  @!P0 BRA `(.L_x_2859) ;  /* 0x0000015400dc8947 */ /* 0x001fec0003800000 */
.L_x_3114:
[----:B------:R-:W-:Y:S05]  /*f040*/  BSYNC B1 ;  /* 0x0000000000017941 */ /* 0x000fea0003800000 */
.L_x_2858:
        /* <DEDUP_REMOVED lines=14> */
[--C-:B------:R-:W-:Y:S01]  /*f130*/  HADD2.F32 R98, -RZ, R90.reuse.H1_H1 ;  /* 0x3000005aff627230 */ /* 0x100fe20000004100 */
[----:B------:R-:W-:Y:S01]  /*f140*/  LOP3.LUT R60, R61, R198, RZ, 0x3c, !PT ;  /* 0x000000c63d3c7212 */ /* 0x000fe200078e3cff */
[----:B------:R-:W-:Y:S01]  /*f150*/  HADD2.F32 R90, -RZ, R90.H0_H0 ;  /* 0x2000005aff5a7230 */ /* 0x000fe20000004100 */
[----:B------:R-:W-:Y:S01]  /*f160*/  LEA.HI R64, R63, R62, RZ, 0x3 ;  /* 0x0000003e3f407211 */ /* 0x000fe200078f18ff */
[----:B------:R-:W-:Y:S01]  /*f170*/  IMAD.SHL.U32 R63, R62, 0x8, RZ ;  /* 0x000000083e3f7824 */ /* 0x000fe200078e00ff */
[----:B------:R-:W-:Y:S01]  /*f180*/  SHF.R.U32.HI R100, RZ, 0x10, R45 ;  /* 0x00000010ff647819 */ /* 0x000fe2000001162d */
[----:B------:R-:W-:Y:S01]  /*f190*/  IMAD R61, R197, 0x200, R60 ;  /* 0x00000200c53d7824 */ /* 0x000fe200078e023c */
[----:B------:R-:W-:Y:S01]  /*f1a0*/  SHF.R.U32.HI R96, RZ, 0x10, R33 ;  /* 0x00000010ff607819 */ /* 0x000fe20000011621 */
[----:B------:R-:W-:Y:S01]  /*f1b0*/  IMAD.SHL.U32 R64, R64, 0x400, RZ ;  /* 0x0000040040407824 */ /* 0x000fe200078e00ff */
[----:B------:R-:W-:Y:S01]  /*f1c0*/  LOP3.LUT R63, R196, 0x38, R63, 0xf8, !PT ;  /* 0x00000038c43f7812 */ /* 0x000fe200078ef83f */
[----:B------:R-:W-:Y:S01]  /*f1d0*/  HADD2.F32 R100, -RZ, R100.H0_H0 ;  /* 0x20000064ff647230 */ /* 0x000fe20000004100 */
[----:B------:R-:W-:Y:S01]  /*f1e0*/  LEA R86, R61, R16, 0x1 ;  /* 0x000000103d567211 */ /* 0x000fe200078e08ff */
[----:B------:R-:W-:Y:S01]  /*f1f0*/  HADD2.F32 R96, -RZ, R96.H0_H0 ;  /* 0x20000060ff607230 */ /* 0x000fe20000004100 */
[----:B------:R-:W-:-:S02]  /*f200*/  LOP3.LUT R64, R64, 0x7fffe000, RZ, 0xc0, !PT ;  /* 0x7fffe00040407812 */ /* 0x000fc400078ec0ff */
[----:B------:R-:W-:Y:S02]  /*f210*/  LOP3.LUT R65, R63, R198, RZ, 0x3c, !PT ;  /* 0x000000c63f417212 */ /* 0x000fe400078e3cff */
[----:B------:R-:W0:Y:S01]  /*f220*/  LDS.128 R60, [R86+0x10400] ;  /* 0x01040000563c7984 */ /* 0x000e220000000c00 */
[----:B------:R-:W-:Y:S01]  /*f230*/  IMAD R64, R197, 0x200, R64 ;  /* 0x00000200c5407824 */ /* 0x000fe200078e0240 */
[----:B------:R-:W-:Y:S02]  /*f240*/  SHF.R.U64 R44, R44, 0x10, R45 ;  /* 0x000000102c2c7819 */ /* 0x000fe4000000122d */
[----:B------:R-:W-:Y:S01]  /*f250*/  SHF.R.U64 R32, R32, 0x10, R33 ;  /* 0x0000001020207819 */ /* 0x000fe20000001221 */
[----:B------:R-:W-:Y:S01]  /*f260*/  IMAD.IADD R65, R64, 0x1, R65 ;  /* 0x0000000140417824 */ /* 0x000fe200078e0241 */
[----:B------:R-:W-:Y:S02]  /*f270*/  SHF.R.U64 R33, R34, 0x10, R35 ;  /* 0x0000001022217819 */ /* 0x000fe40000001223 */
[----:B------:R-:W-:Y:S01]  /*f280*/  SHF.R.U64 R34, R46, 0x10, R47 ;  /* 0x000000102e227819 */ /* 0x000fe2000000122f */
[----:B------:R-:W-:Y:S01]  /*f290*/  IMAD R88, R65, 0x2, R16 ;  /* 0x0000000241587824 */ /* 0x000fe200078e0210 */
[----:B------:R-:W-:Y:S01]  /*f2a0*/  SHF.R.U32.HI R105, RZ, 0x10, R35 ;  /* 0x00000010ff697819 */ /* 0x000fe20000011623 */
[----:B------:R-:W-:Y:S01]  /*f2b0*/  HADD2.F32 R33, -RZ, R33.H0_H0 ;  /* 0x20000021ff217230 */ /* 0x000fe20000004100 */
[----:B------:R-:W-:-:S02]  /*f2c0*/  SHF.R.U32.HI R103, RZ, 0x10, R47 ;  /* 0x00000010ff677819 */ /* 0x000fc4000001162f */
        /* <DEDUP_REMOVED lines=12> */
[-C--:B------:R-:W-:Y:S01]  /*f390*/  FMUL.FTZ R101, R45, R95.reuse ;  /* 0x0000005f2d657220 */ /* 0x080fe20000410000 */
[C---:B------:R-:W-:Y:S01]  /*f3a0*/  FMUL.FTZ R102, R91.reuse, R100 ;  /* 0x000000645b667220 */ /* 0x040fe20000410000 */
[----:B------:R-:W-:Y:S01]  /*f3b0*/  FMUL.FTZ R104, R91, R96 ;  /* 0x000000605b687220 */ /* 0x000fe20000410000 */
[C---:B------:R-:W-:Y:S01]  /*f3c0*/  FFMA.FTZ R45, R46.reuse, R95, -R99 ;  /* 0x0000005f2e2d7223 */ /* 0x040fe20000010863 */
[----:B------:R-:W-:Y:S01]  /*f3d0*/  FFMA.FTZ R101, R46, R97, R101 ;  /* 0x000000612e657223 */ /* 0x000fe20000010065 */
[C---:B------:R-:W-:Y:S01]  /*f3e0*/  FMUL.FTZ R46, R65.reuse, R98 ;  /* 0x00000062412e7220 */ /* 0x040fe20000410000 */
[----:B------:R-:W-:Y:S01]  /*f3f0*/  FMUL.FTZ R91, R65, R90 ;  /* 0x0000005a415b7220 */ /* 0x000fe20000410000 */
[----:B------:R-:W-:Y:S01]  /*f400*/  FFMA.FTZ R102, R61, R96, -R102 ;  /* 0x000000603d667223 */ /* 0x000fe20000010866 */
[----:B------:R-:W-:-:S02]  /*f410*/  HADD2.F32 R93, -RZ, R66.H0_H0 ;  /* 0x20000042ff5d7230 */ /* 0x000fc40000004100 */
[C---:B------:R-:W-:Y:S01]  /*f420*/  FFMA.FTZ R65, R35.reuse, R90, -R46 ;  /* 0x0000005a23417223 */ /* 0x040fe2000001082e */
[----:B------:R-:W-:Y:S02]  /*f430*/  HADD2.F32 R96, -RZ, R89.H1_H1 ;  /* 0x30000059ff607230 */ /* 0x000fe40000004100 */
[----:B------:R-:W-:Y:S01]  /*f440*/  FFMA.FTZ R91, R35, R98, R91 ;  /* 0x00000062235b7223 */ /* 0x000fe2000001005b */
[----:B------:R-:W-:Y:S02]  /*f450*/  HADD2.F32 R35, -RZ, R87.H1_H1 ;  /* 0x30000057ff237230 */ /* 0x000fe40000004100 */
[----:B------:R-:W-:Y:S01]  /*f460*/  FFMA.FTZ R104, R61, R100, R104 ;  /* 0x000000643d687223 */ /* 0x000fe20000010068 */
[----:B------:R-:W-:Y:S02]  /*f470*/  HADD2.F32 R94, -RZ, R67.H0_H0 ;  /* 0x20000043ff5e7230 */ /* 0x000fe40000004100 */
[----:B------:R-:W-:Y:S01]  /*f480*/  FMUL.FTZ R90, R93, R96 ;  /* 0x000000605d5a7220 */ /* 0x000fe20000410000 */
[----:B------:R-:W-:-:S02]  /*f490*/  HADD2.F32 R46, -RZ, R89.H0_H0 ;  /* 0x20000059ff2e7230 */ /* 0x000fc40000004100 */
[----:B------:R-:W-:Y:S02]  /*f4a0*/  HADD2.F32 R87, -RZ, R87.H0_H0 ;  /* 0x20000057ff577230 */ /* 0x000fe40000004100 */
[----:B------:R-:W-:Y:S02]  /*f4b0*/  HADD2.F32 R67, -RZ, R67.H1_H1 ;  /* 0x30000043ff437230 */ /* 0x000fe40000004100 */
[-C--:B------:R-:W-:Y:S01]  /*f4c0*/  FMUL.FTZ R98, R93, R46.reuse ;  /* 0x0000002e5d627220 */ /* 0x080fe20000410000 */
[----:B------:R-:W-:Y:S01]  /*f4d0*/  FFMA.FTZ R89, R47, R46, -R90 ;  /* 0x0000002e2f597223 */ /* 0x000fe2000001085a */
[C---:B------:R-:W-:Y:S01]  /*f4e0*/  FMUL.FTZ R61, R94.reuse, R87 ;  /* 0x000000575e3d7220 */ /* 0x040fe20000410000 */
[----:B------:R-:W-:Y:S02]  /*f4f0*/  HADD2.F32 R90, -RZ, R103.H0_H0 ;  /* 0x20000067ff5a7230 */ /* 0x000fe40000004100 */
[----:B------:R-:W-:Y:S01]  /*f500*/  FMUL.FTZ R94, R94, R35 ;  /* 0x000000235e5e7220 */ /* 0x000fe20000410000 */
[----:B------:R-:W-:-:S02]  /*f510*/  HADD2.F32 R46, -RZ, R105.H0_H0 ;  /* 0x20000069ff2e7230 */ /* 0x000fc40000004100 */
[----:B------:R-:W-:Y:S01]  /*f520*/  FFMA.FTZ R98, R47, R96, R98 ;  /* 0x000000602f627223 */ /* 0x000fe20000010062 */
[C---:B------:R-:W-:Y:S01]  /*f530*/  FFMA.FTZ R93, R92.reuse, R35, -R61 ;  /* 0x000000235c5d7223 */ /* 0x040fe2000001083d */
[----:B------:R-:W-:Y:S01]  /*f540*/  FFMA.FTZ R94, R92, R87, R94 ;  /* 0x000000575c5e7223 */ /* 0x000fe2000001005e */
[----:B------:R-:W-:Y:S02]  /*f550*/  HADD2.F32 R64, -RZ, R64.H1_H1 ;  /* 0x30000040ff407230 */ /* 0x000fe40000004100 */
[C---:B------:R-:W-:Y:S01]  /*f560*/  FMUL.FTZ R96, R67.reuse, R90 ;  /* 0x0000005a43607220 */ /* 0x040fe20000410000 */
[----:B------:R-:W-:Y:S02]  /*f570*/  HADD2.F32 R66, -RZ, R66.H1_H1 ;  /* 0x30000042ff427230 */ /* 0x000fe40000004100 */
[-C--:B------:R-:W-:Y:S01]  /*f580*/  FMUL.FTZ R92, R67, R46.reuse ;  /* 0x0000002e435c7220 */ /* 0x080fe20000410000 */
[----:B------:R-:W-:Y:S02]  /*f590*/  HADD2.F32 R47, -RZ, R44.H0_H0 ;  /* 0x2000002cff2f7230 */ /* 0x000fe40000004100 */
[----:B------:R-:W-:Y:S01]  /*f5a0*/  FFMA.FTZ R96, R63, R46, -R96 ;  /* 0x0000002e3f607223 */ /* 0x000fe20000010860 */
[----:B------:R-:W-:-:S02]  /*f5b0*/  HADD2.F32 R61, -RZ, R34.H0_H0 ;  /* 0x20000022ff3d7230 */ /* 0x000fc40000004100 */
[----:B------:R-:W-:Y:S01]  /*f5c0*/  FFMA.FTZ R87, R63, R90, R92 ;  /* 0x0000005a3f577223 */ /* 0x000fe2000001005c */
[----:B------:R-:W-:Y:S02]  /*f5d0*/  HADD2.F32 R35, -RZ, R32.H0_H0 ;  /* 0x20000020ff237230 */ /* 0x000fe40000004100 */
[----:B------:R-:W-:Y:S01]  /*f5e0*/  FMUL.FTZ R63, R64, R47 ;  /* 0x0000002f403f7220 */ /* 0x000fe20000410000 */
[----:B------:R-:W-:Y:S02]  /*f5f0*/  HADD2.F32 R62, -RZ, R62.H1_H1 ;  /* 0x3000003eff3e7230 */ /* 0x000fe40000004100 */
[C---:B------:R-:W-:Y:S01]  /*f600*/  FMUL.FTZ R67, R66.reuse, R61 ;  /* 0x0000003d42437220 */ /* 0x040fe20000410000 */
[----:B------:R-:W-:Y:S01]  /*f610*/  FMUL.FTZ R66, R66, R33 ;  /* 0x0000002142427220 */ /* 0x000fe20000410000 */
[-C--:B------:R-:W-:Y:S01]  /*f620*/  FMUL.FTZ R64, R64, R35.reuse ;  /* 0x0000002340407220 */ /* 0x080fe20000410000 */
[----:B------:R-:W-:Y:S01]  /*f630*/  FFMA.FTZ R32, R60, R35, -R63 ;  /* 0x000000233c207223 */ /* 0x000fe2000001083f */
[C---:B------:R-:W-:Y:S01]  /*f640*/  FFMA.FTZ R34, R62.reuse, R33, -R67 ;  /* 0x000000213e227223 */ /* 0x040fe20000010843 */
        /* <DEDUP_REMOVED lines=8> */
[----:B------:R0:W-:Y:S01]  /*f6d0*/  STS.128 [R86+0x10400], R32 ;  /* 0x0104002056007388 */ /* 0x0001e20000000c00 */
[----:B------:R-:W-:-:S02]  /*f6e0*/  F2FP.F16.F32.PACK_AB R44, R44, R91 ;  /* 0x0000005b2c2c723e */ /* 0x000fc400000000ff */
[----:B------:R-:W-:-:S05]  /*f6f0*/  F2FP.F16.F32.PACK_AB R46, R61, R98 ;  /* 0x000000623d2e723e */ /* 0x000fca00000000ff */
[----:B------:R0:W-:Y:S02]  /*f700*/  STS.128 [R88+0x10400], R44 ;  /* 0x0104002c58007388 */ /* 0x0001e40000000c00 */
.L_x_2863:
[----:B------:R-:W-:Y:S05]  /*f710*/  BSYNC B2 ;  /* 0x0000000000027941 */ /* 0x000fea0003800000 */
.L_x_2862:
[----:B------:R-:W-:Y:S04]  /*f720*/  BSSY B2, `(.L_x_2864) ;  /* 0x0000061000027945 */ /* 0x000fe80003800000 */
[----:B------:R-:W-:Y:S05]  /*f730*/  @P1 BRA `(.L_x_2865) ;  /* 0x00000004007c1947 */ /* 0x000fea0003800000 */
[----:B0-----:R-:W-:Y:S01]  /*f740*/  LEA.HI R32, R77, R217, RZ, 0x1d ;  /* 0x000000d94d207211 */ /* 0x001fe200078fe8ff */
[----:B------:R-:W-:Y:S01]  /*f750*/  HADD2.F32 R62, -RZ, R84.H1_H1 ;  /* 0x30000054ff3e7230 */ /* 0x000fe20000004100 */
[--C-:B------:R-:W-:Y:S01]  /*f760*/  SHF.R.U64 R90, R40, 0x10, R41.reuse ;  /* 0x00000010285a7819 */ /* 0x100fe20000001229 */
[----:B------:R-:W-:Y:S01]  /*f770*/  HADD2.F32 R64, -RZ, R82.H1_H1 ;  /* 0x30000052ff407230 */ /* 0x000fe20000004100 */
[----:B------:R-:W-:Y:S02]  /*f780*/  SHF.R.S32.HI R33, RZ, 0x1f, R32 ;  /* 0x0000001fff217819 */ /* 0x000fe40000011420 */
[----:B------:R-:W-:Y:S02]  /*f790*/  SHF.R.U32.HI R66, RZ, 0x10, R41 ;  /* 0x00000010ff427819 */ /* 0x000fe40000011629 */
[----:B------:R-:W-:Y:S02]  /*f7a0*/  LEA.HI R34, R33, R32, RZ, 0x3 ;  /* 0x0000002021227211 */ /* 0x000fe400078f18ff */
[----:B------:R-:W-:Y:S01]  /*f7b0*/  SHF.L.U32 R33, R32, 0x3, RZ ;  /* 0x0000000320217819 */ /* 0x000fe200000006ff */
[----:B------:R-:W-:Y:S01]  /*f7c0*/  HADD2.F32 R66, -RZ, R66.H0_H0 ;  /* 0x20000042ff427230 */ /* 0x000fe20000004100 */
[----:B------:R-:W-:Y:S01]  /*f7d0*/  SHF.R.U64 R93, R28, 0x10, R29 ;  /* 0x000000101c5d7819 */ /* 0x000fe2000000121d */
[----:B------:R-:W-:Y:S01]  /*f7e0*/  IMAD.SHL.U32 R34, R34, 0x400, RZ ;  /* 0x0000040022227824 */ /* 0x000fe200078e00ff */
[----:B------:R-:W-:-:S02]  /*f7f0*/  LOP3.LUT R33, R196, 0x38, R33, 0xf8, !PT ;  /* 0x00000038c4217812 */ /* 0x000fc400078ef821 */
[----:B------:R-:W-:Y:S02]  /*f800*/  SHF.R.U32.HI R61, RZ, 0x10, R29 ;  /* 0x00000010ff3d7819 */ /* 0x000fe4000001161d */
[----:B------:R-:W-:Y:S02]  /*f810*/  LOP3.LUT R34, R34, 0x7fffe000, RZ, 0xc0, !PT ;  /* 0x7fffe00022227812 */ /* 0x000fe400078ec0ff */
[----:B------:R-:W-:Y:S02]  /*f820*/  LOP3.LUT R45, R33, R198, RZ, 0x3c, !PT ;  /* 0x000000c6212d7212 */ /* 0x000fe400078e3cff */
[--C-:B------:R-:W-:Y:S01]  /*f830*/  SHF.R.U64 R89, R42, 0x10, R43.reuse ;  /* 0x000000102a597819 */ /* 0x100fe2000000122b */
[----:B------:R-:W-:Y:S01]  /*f840*/  IMAD R44, R197, 0x200, R34 ;  /* 0x00000200c52c7824 */ /* 0x000fe200078e0222 */
[----:B------:R-:W-:Y:S01]  /*f850*/  SHF.R.U32.HI R87, RZ, 0x10, R43 ;  /* 0x00000010ff577819 */ /* 0x000fe2000001162b */
[----:B------:R-:W0:Y:S01]  /*f860*/  LDS.128 R32, [R230] ;  /* 0x00000000e6207984 */ /* 0x000e220000000c00 */
[----:B------:R-:W-:Y:S01]  /*f870*/  SHF.R.U32.HI R91, RZ, 0x10, R31 ;  /* 0x00000010ff5b7819 */ /* 0x000fe2000001161f */
[----:B------:R-:W-:Y:S01]  /*f880*/  IMAD.IADD R45, R44, 0x1, R45 ;  /* 0x000000012c2d7824 */ /* 0x000fe200078e022d */
[----:B------:R-:W-:-:S04]  /*f890*/  SHF.R.U64 R92, R30, 0x10, R31 ;  /* 0x000000101e5c7819 */ /* 0x000fc8000000121f */
[----:B------:R-:W-:-:S05]  /*f8a0*/  LEA R60, R45, R16, 0x1 ;  /* 0x000000102d3c7211 */ /* 0x000fca00078e08ff */
[----:B------:R-:W1:Y:S01]  /*f8b0*/  LDS.128 R44, [R60+0x10400] ;  /* 0x010400003c2c7984 */ /* 0x000e620000000c00 */
[--C-:B0-----:R-:W-:Y:S02]  /*f8c0*/  HADD2.F32 R29, -RZ, R33.reuse.H0_H0 ;  /* 0x20000021ff1d7230 */ /* 0x101fe40000004100 */
[----:B------:R-:W-:Y:S02]  /*f8d0*/  HADD2.F32 R28, -RZ, R32.H0_H0 ;  /* 0x20000020ff1c7230 */ /* 0x000fe40000004100 */
[----:B------:R-:W-:Y:S02]  /*f8e0*/  HADD2.F32 R33, -RZ, R33.H1_H1 ;  /* 0x30000021ff217230 */ /* 0x000fe40000004100 */
[----:B------:R-:W-:Y:S02]  /*f8f0*/  HADD2.F32 R30, -RZ, R34.H0_H0 ;  /* 0x20000022ff1e7230 */ /* 0x000fe40000004100 */
[--C-:B------:R-:W-:Y:S02]  /*f900*/  HADD2.F32 R31, -RZ, R35.reuse.H0_H0 ;  /* 0x20000023ff1f7230 */ /* 0x100fe40000004100 */
[----:B------:R-:W-:-:S02]  /*f910*/  HADD2.F32 R35, -RZ, R35.H1_H1 ;  /* 0x30000023ff237230 */ /* 0x000fc40000004100 */
[--C-:B-1----:R-:W-:Y:S02]  /*f920*/  HADD2.F32 R41, -RZ, R45.reuse.H0_H0 ;  /* 0x2000002dff297230 */ /* 0x102fe40000004100 */
        /* <DEDUP_REMOVED lines=9> */
[----:B------:R-:W-:Y:S02]  /*f9c0*/  HADD2.F32 R62, -RZ, R61.H0_H0 ;  /* 0x2000003dff3e7230 */ /* 0x000fe40000004100 */
[C---:B------:R-:W-:Y:S01]  /*f9d0*/  FMUL.FTZ R61, R40.reuse, R41 ;  /* 0x00000029283d7220 */ /* 0x040fe20000410000 */
[----:B------:R-:W-:Y:S02]  /*f9e0*/  HADD2.F32 R42, -RZ, R46.H0_H0 ;  /* 0x2000002eff2a7230 */ /* 0x000fe40000004100 */
[-C--:B------:R-:W-:Y:S01]  /*f9f0*/  FMUL.FTZ R40, R40, R29.reuse ;  /* 0x0000001d28287220 */ /* 0x080fe20000410000 */
[----:B------:R-:W-:Y:S02]  /*fa00*/  HADD2.F32 R43, -RZ, R47.H0_H0 ;  /* 0x2000002fff2b7230 */ /* 0x000fe40000004100 */
[-C--:B------:R-:W-:Y:S01]  /*fa10*/  FMUL.FTZ R64, R45, R62.reuse ;  /* 0x0000003e2d407220 */ /* 0x080fe20000410000 */
[----:B------:R-:W-:Y:S01]  /*fa20*/  FFMA.FTZ R61, R28, R29, -R61 ;  /* 0x0000001d1c3d7223 */ /* 0x000fe2000001083d */
[----:B------:R-:W-:Y:S01]  /*fa30*/  FFMA.FTZ R65, R33, R62, -R82 ;  /* 0x0000003e21417223 */ /* 0x000fe20000010852 */
[----:B------:R-:W-:-:S02]  /*fa40*/  HADD2.F32 R45, -RZ, R83.H0_H0 ;  /* 0x20000053ff2d7230 */ /* 0x000fc40000004100 */
[----:B------:R-:W-:Y:S01]  /*fa50*/  FFMA.FTZ R63, R28, R41, R40 ;  /* 0x000000291c3f7223 */ /* 0x000fe20000010028 */
[----:B------:R-:W-:Y:S02]  /*fa60*/  HADD2.F32 R29, -RZ, R85.H0_H0 ;  /* 0x20000055ff1d7230 */ /* 0x000fe40000004100 */
[----:B------:R-:W-:Y:S01]  /*fa70*/  FFMA.FTZ R67, R33, R66, R64 ;  /* 0x0000004221437223 */ /* 0x000fe20000010040 */
[----:B------:R-:W-:Y:S02]  /*fa80*/  HADD2.F32 R62, -RZ, R83.H1_H1 ;  /* 0x30000053ff3e7230 */ /* 0x000fe40000004100 */
[C---:B------:R-:W-:Y:S01]  /*fa90*/  FMUL.FTZ R33, R42.reuse, R45 ;  /* 0x0000002d2a217220 */ /* 0x040fe20000410000 */
[----:B------:R-:W-:Y:S02]  /*faa0*/  HADD2.F32 R28, -RZ, R85.H1_H1 ;  /* 0x30000055ff1c7230 */ /* 0x000fe40000004100 */
[----:B------:R-:W-:Y:S01]  /*fab0*/  FMUL.FTZ R41, R42, R29 ;  /* 0x0000001d2a297220 */ /* 0x000fe20000410000 */
[----:B------:R-:W-:-:S02]  /*fac0*/  HADD2.F32 R47, -RZ, R47.H1_H1 ;  /* 0x3000002fff2f7230 */ /* 0x000fc40000004100 */
[C---:B------:R-:W-:Y:S01]  /*fad0*/  FMUL.FTZ R66, R43.reuse, R62 ;  /* 0x0000003e2b427220 */ /* 0x040fe20000410000 */
[----:B------:R-:W-:Y:S02]  /*fae0*/  HADD2.F32 R42, -RZ, R87.H0_H0 ;  /* 0x20000057ff2a7230 */ /* 0x000fe40000004100 */
[-C--:B------:R-:W-:Y:S01]  /*faf0*/  FMUL.FTZ R43, R43, R28.reuse ;  /* 0x0000001c2b2b7220 */ /* 0x080fe20000410000 */
[----:B------:R-:W-:Y:S02]  /*fb00*/  HADD2.F32 R40, -RZ, R91.H0_H0 ;  /* 0x2000005bff287230 */ /* 0x000fe40000004100 */
[C---:B------:R-:W-:Y:S01]  /*fb10*/  FFMA.FTZ R64, R30.reuse, R29, -R33 ;  /* 0x0000001d1e407223 */ /* 0x040fe20000010821 */
        /* <DEDUP_REMOVED lines=16> */
[----:B------:R-:W-:Y:S01]  /*fc20*/  FMUL.FTZ R44, R44, R29 ;  /* 0x0000001d2c2c7220 */ /* 0x000fe20000410000 */
[----:B------:R-:W-:Y:S02]  /*fc30*/  HADD2.F32 R34, -RZ, R34.H1_H1 ;  /* 0x30000022ff227230 */ /* 0x000fe40000004100 */
        /* <DEDUP_REMOVED lines=15> */
.L_x_2865:
[----:B------:R-:W-:Y:S05]  /*fd30*/  BSYNC B2 ;  /* 0x0000000000027941 */ /* 0x000fea0003800000 */
.L_x_2864:
[----:B------:R-:W-:Y:S05]  /*fd40*/  @P2 BRA `(.L_x_2861) ;  /* 0x00000004007c2947 */ /* 0x000fea0003800000 */
[----:B------:R-:W-:Y:S01]  /*fd50*/  LEA.HI R77, R77, R218, RZ, 0x1d ;  /* 0x000000da4d4d7211 */ /* 0x000fe200078fe8ff */
[----:B------:R-:W-:Y:S01]  /*fd60*/  HADD2.F32 R41, -RZ, R73.H1_H1 ;  /* 0x30000049ff297230 */ /* 0x000fe20000004100 */
[----:B------:R-:W-:Y:S01]  /*fd70*/  SHF.R.U64 R61, R36, 0x10, R37 ;  /* 0x00000010243d7819 */ /* 0x000fe20000001225 */
[----:B------:R-:W-:Y:S01]  /*fd80*/  HADD2.F32 R40, -RZ, R75.H1_H1 ;  /* 0x3000004bff287230 */ /* 0x000fe20000004100 */
[----:B-1----:R-:W-:Y:S01]  /*fd90*/  SHF.R.S32.HI R28, RZ, 0x1f, R77 ;  /* 0x0000001fff1c7819 */ /* 0x002fe2000001144d */
[----:B------:R-:W-:Y:S01]  /*fda0*/  HADD2.F32 R73, -RZ, R73.H0_H0 ;  /* 0x20000049ff497230 */ /* 0x000fe20000004100 */
[----:B------:R-:W-:Y:S01]  /*fdb0*/  SHF.R.U32.HI R42, RZ, 0x10, R37 ;  /* 0x00000010ff2a7819 */ /* 0x000fe20000011625 */
[----:B------:R-:W-:Y:S01]  /*fdc0*/  HADD2.F32 R75, -RZ, R75.H0_H0 ;  /* 0x2000004bff4b7230 */ /* 0x000fe20000004100 */
[----:B------:R-:W-:Y:S01]  /*fdd0*/  LEA.HI R28, R28, R77, RZ, 0x3 ;  /* 0x0000004d1c1c7211 */ /* 0x000fe200078f18ff */
[----:B------:R-:W-:Y:S01]  /*fde0*/  IMAD.SHL.U32 R77, R77, 0x8, RZ ;  /* 0x000000084d4d7824 */ /* 0x000fe200078e00ff */
[--C-:B------:R-:W-:Y:S01]  /*fdf0*/  SHF.R.U64 R64, R24, 0x10, R25.reuse ;  /* 0x0000001018407819 */ /* 0x100fe20000001219 */
[----:B------:R-:W-:Y:S01]  /*fe00*/  HADD2.F32 R42, -RZ, R42.H0_H0 ;  /* 0x2000002aff2a7230 */ /* 0x000fe20000004100 */
[----:B------:R-:W-:Y:S01]  /*fe10*/  SHF.R.U32.HI R43, RZ, 0x10, R25 ;  /* 0x00000010ff2b7819 */ /* 0x000fe20000011619 */
[----:B------:R-:W-:Y:S01]  /*fe20*/  IMAD.SHL.U32 R28, R28, 0x400, RZ ;  /* 0x000004001c1c7824 */ /* 0x000fe200078e00ff */
[----:B------:R-:W-:-:S02]  /*fe30*/  LOP3.LUT R77, R196, 0x38, R77, 0xf8, !PT ;  /* 0x00000038c44d7812 */ /* 0x000fc400078ef84d */
[--C-:B0-----:R-:W-:Y:S02]  /*fe40*/  SHF.R.U64 R47, R38, 0x10, R39.reuse ;  /* 0x00000010262f7819 */ /* 0x101fe40000001227 */
[----:B------:R-:W-:Y:S02]  /*fe50*/  LOP3.LUT R28, R28, 0x7fffe000, RZ, 0xc0, !PT ;  /* 0x7fffe0001c1c7812 */ /* 0x000fe400078ec0ff */
[----:B------:R-:W-:Y:S02]  /*fe60*/  LOP3.LUT R77, R77, R198, RZ, 0x3c, !PT ;  /* 0x000000c64d4d7212 */ /* 0x000fe400078e3cff */
[----:B------:R-:W-:Y:S01]  /*fe70*/  SHF.R.U32.HI R45, RZ, 0x10, R39 ;  /* 0x00000010ff2d7819 */ /* 0x000fe20000011627 */
[----:B------:R-:W-:Y:S01]  /*fe80*/  IMAD R32, R197, 0x200, R28 ;  /* 0x00000200c5207824 */ /* 0x000fe200078e021c */
[--C-:B------:R-:W-:Y:S01]  /*fe90*/  SHF.R.U32.HI R62, RZ, 0x10, R27.reuse ;  /* 0x00000010ff3e7819 */ /* 0x100fe2000001161b */
[----:B------:R-:W0:Y:S01]  /*fea0*/  LDS.128 R28, [R228] ;  /* 0x00000000e41c7984 */ /* 0x000e220000000c00 */
[----:B------:R-:W-:-:S02]  /*feb0*/  SHF.R.U64 R63, R26, 0x10, R27 ;  /* 0x000000101a3f7819 */ /* 0x000fc4000000121b */
[----:B------:R-:W-:-:S05]  /*fec0*/  IADD3 R77, R32, R77, RZ ;  /* 0x0000004d204d7210 */ /* 0x000fca0007ffe0ff */
[----:B------:R-:W-:-:S05]  /*fed0*/  IMAD R77, R77, 0x2, R16 ;  /* 0x000000024d4d7824 */ /* 0x000fca00078e0210 */
        /* <DEDUP_REMOVED lines=14> */
[----:B------:R-:W-:Y:S01]  /*ffc0*/  FFMA.FTZ R44, R25, R40, -R44 ;  /* 0x00000028192c7223 */ /* 0x000fe2000001082c */
[----:B------:R-:W-:Y:S01]  /*ffd0*/  FMUL.FTZ R40, R37, R42 ;  /* 0x0000002a25287220 */ /* 0x000fe20000410000 */
[----:B------:R-:W-:Y:S01]  /*ffe0*/  FFMA.FTZ R46, R25, R41, R46 ;  /* 0x00000029192e7223 */ /* 0x000fe2000001002e */
[----:B------:R-:W-:Y:S01]  /*fff0*/  FMUL.FTZ R25, R33, R73 ;  /* 0x0000004921197220 */ /* 0x000fe20000410000 */
[-C--:B------:R-:W-:Y:S01]  /*10000*/  FMUL.FTZ R60, R37, R36.reuse ;  /* 0x00000024253c7220 */ /* 0x080fe20000410000 */
[----:B------:R-:W-:Y:S01]  /*10010*/  FFMA.FTZ R41, R29, R36, -R40 ;  /* 0x000000241d297223 */ /* 0x000fe20000010828 */
[-C--:B------:R-:W-:Y:S01]  /*10020*/  FMUL.FTZ R36, R33, R75.reuse ;  /* 0x0000004b21247220 */ /* 0x080fe20000410000 */
[----:B------:R-:W-:Y:S02]  /*10030*/  HADD2.F32 R37, -RZ, R74.H0_H0 ;  /* 0x2000004aff257230 */ /* 0x000fe40000004100 */
[----:B------:R-:W-:Y:S01]  /*10040*/  FFMA.FTZ R75, R24, R75, -R25 ;  /* 0x0000004b184b7223 */ /* 0x000fe20000010819 */
[----:B------:R-:W-:-:S02]  /*10050*/  HADD2.F32 R38, -RZ, R34.H0_H0 ;  /* 0x20000022ff267230 */ /* 0x000fc40000004100 */
[----:B------:R-:W-:Y:S01]  /*10060*/  FFMA.FTZ R43, R29, R42, R60 ;  /* 0x0000002a1d2b7223 */ /* 0x000fe2000001003c */
[--C-:B------:R-:W-:Y:S02]  /*10070*/  HADD2.F32 R39, -RZ, R35.reuse.H0_H0 ;  /* 0x20000023ff277230 */ /* 0x100fe40000004100 */
[----:B------:R-:W-:Y:S01]  /*10080*/  FFMA.FTZ R73, R24, R73, R36 ;  /* 0x0000004918497223 */ /* 0x000fe20000010024 */
[----:B------:R-:W-:Y:S02]  /*10090*/  HADD2.F32 R25, -RZ, R76.H0_H0 ;  /* 0x2000004cff197230 */ /* 0x000fe40000004100 */
[C---:B------:R-:W-:Y:S01]  /*100a0*/  FMUL.FTZ R29, R38.reuse, R37 ;  /* 0x00000025261d7220 */ /* 0x040fe20000410000 */
[----:B------:R-:W-:Y:S02]  /*100b0*/  HADD2.F32 R74, -RZ, R74.H1_H1 ;  /* 0x3000004aff4a7230 */ /* 0x000fe40000004100 */
[----:B------:R-:W-:Y:S02]  /*100c0*/  HADD2.F32 R76, -RZ, R76.H1_H1 ;  /* 0x3000004cff4c7230 */ /* 0x000fe40000004100 */
[----:B------:R-:W-:Y:S01]  /*100d0*/  FMUL.FTZ R33, R38, R25 ;  /* 0x0000001926217220 */ /* 0x000fe20000410000 */
[----:B------:R-:W-:-:S02]  /*100e0*/  HADD2.F32 R35, -RZ, R35.H1_H1 ;  /* 0x30000023ff237230 */ /* 0x000fc40000004100 */
[C---:B------:R-:W-:Y:S01]  /*100f0*/  FMUL.FTZ R40, R39.reuse, R74 ;  /* 0x0000004a27287220 */ /* 0x040fe20000410000 */
[----:B------:R-:W-:Y:S02]  /*10100*/  HADD2.F32 R36, -RZ, R45.H0_H0 ;  /* 0x2000002dff247230 */ /* 0x000fe40000004100 */
[----:B------:R-:W-:Y:S01]  /*10110*/  FMUL.FTZ R39, R39, R76 ;  /* 0x0000004c27277220 */ /* 0x000fe20000410000 */
[----:B------:R-:W-:Y:S02]  /*10120*/  HADD2.F32 R24, -RZ, R62.H0_H0 ;  /* 0x2000003eff187230 */ /* 0x000fe40000004100 */
[C---:B------:R-:W-:Y:S01]  /*10130*/  FFMA.FTZ R38, R26.reuse, R25, -R29 ;  /* 0x000000191a267223 */ /* 0x040fe2000001081d */
[----:B------:R-:W-:Y:S01]  /*10140*/  FFMA.FTZ R37, R26, R37, R33 ;  /* 0x000000251a257223 */ /* 0x000fe20000010021 */
[----:B------:R-:W-:Y:S02]  /*10150*/  HADD2.F32 R32, -RZ, R32.H1_H1 ;  /* 0x30000020ff207230 */ /* 0x000fe40000004100 */
[----:B------:R-:W-:Y:S01]  /*10160*/  FMUL.FTZ R26, R35, R36 ;  /* 0x00000024231a7220 */ /* 0x000fe20000410000 */
[----:B------:R-:W-:-:S02]  /*10170*/  HADD2.F32 R34, -RZ, R34.H1_H1 ;  /* 0x30000022ff227230 */ /* 0x000fc40000004100 */
[C---:B------:R-:W-:Y:S01]  /*10180*/  FFMA.FTZ R40, R27.reuse, R76, -R40 ;  /* 0x0000004c1b287223 */ /* 0x040fe20000010828 */
        /* <DEDUP_REMOVED lines=27> */
.L_x_2861:
[----:B------:R-:W-:Y:S05]  /*10340*/  BSYNC B1 ;  /* 0x0000000000017941 */ /* 0x000fea0003800000 */
.L_x_2860:
        /* <DEDUP_REMOVED lines=20> */
[----:B------:R-:W-:Y:S01]  /*10490*/  SHF.R.U64 R60, R48, 0x10, R49 ;  /* 0x00000010303c7819 */ /* 0x000fe20000001231 */
[----:B------:R-:W-:Y:S01]  /*104a0*/  IMAD.SHL.U32 R25, R25, 0x400, RZ ;  /* 0x0000040019197824 */ /* 0x000fe200078e00ff */
[----:B------:R-:W-:-:S02]  /*104b0*/  LOP3.LUT R28, R24, R231, RZ, 0x3c, !PT ;  /* 0x000000e7181c7212 */ /* 0x000fc400078e3cff */
[----:B------:R-:W-:Y:S02]  /*104c0*/  SHF.R.U64 R48, R4, 0x10, R5 ;  /* 0x0000001004307819 */ /* 0x000fe40000001205 */
[----:B------:R-:W-:Y:S02]  /*104d0*/  LOP3.LUT R29, R25, 0x7fffe000, RZ, 0xc0, !PT ;  /* 0x7fffe000191d7812 */ /* 0x000fe400078ec0ff */
[----:B------:R-:W0:Y:S01]  /*104e0*/  LDS.128 R24, [R229] ;  /* 0x00000000e5187984 */ /* 0x000e220000000c00 */
[----:B------:R-:W-:Y:S02]  /*104f0*/  SHF.R.U64 R49, R50, 0x10, R51 ;  /* 0x0000001032317819 */ /* 0x000fe40000001233 */
[----:B------:R-:W-:Y:S02]  /*10500*/  IADD3 R29, R28, R29, R199 ;  /* 0x0000001d1c1d7210 */ /* 0x000fe40007ffe0c7 */
[----:B------:R-:W-:Y:S02]  /*10510*/  SHF.R.U64 R47, R6, 0x10, R7 ;  /* 0x00000010062f7819 */ /* 0x000fe40000001207 */
[----:B------:R-:W-:-:S02]  /*10520*/  LEA R32, R29, R16, 0x1 ;  /* 0x000000101d207211 */ /* 0x000fc400078e08ff */
[----:B------:R-:W-:Y:S02]  /*10530*/  SHF.R.U32.HI R50, RZ, 0x10, R51 ;  /* 0x00000010ff327819 */ /* 0x000fe40000011633 */
[----:B------:R-:W-:Y:S01]  /*10540*/  SHF.R.U32.HI R43, RZ, 0x10, R7 ;  /* 0x00000010ff2b7819 */ /* 0x000fe20000011607 */
[----:B------:R-:W1:Y:S01]  /*10550*/  LDS.128 R28, [R32+0x10400] ;  /* 0x01040000201c7984 */ /* 0x000e620000000c00 */
[--C-:B0-----:R-:W-:Y:S02]  /*10560*/  HADD2.F32 R5, -RZ, R25.reuse.H0_H0 ;  /* 0x20000019ff057230 */ /* 0x101fe40000004100 */
[----:B------:R-:W-:Y:S02]  /*10570*/  HADD2.F32 R4, -RZ, R24.H0_H0 ;  /* 0x20000018ff047230 */ /* 0x000fe40000004100 */
[----:B------:R-:W-:Y:S02]  /*10580*/  HADD2.F32 R25, -RZ, R25.H1_H1 ;  /* 0x30000019ff197230 */ /* 0x000fe40000004100 */
[----:B------:R-:W-:-:S02]  /*10590*/  HADD2.F32 R6, -RZ, R26.H0_H0 ;  /* 0x2000001aff067230 */ /* 0x000fc40000004100 */
[--C-:B------:R-:W-:Y:S02]  /*105a0*/  HADD2.F32 R7, -RZ, R27.reuse.H0_H0 ;  /* 0x2000001bff077230 */ /* 0x100fe40000004100 */
[----:B------:R-:W-:Y:S02]  /*105b0*/  HADD2.F32 R27, -RZ, R27.H1_H1 ;  /* 0x3000001bff1b7230 */ /* 0x000fe40000004100 */
[--C-:B-1----:R-:W-:Y:S02]  /*105c0*/  HADD2.F32 R34, -RZ, R29.reuse.H0_H0 ;  /* 0x2000001dff227230 */ /* 0x102fe40000004100 */
[----:B------:R-:W-:Y:S02]  /*105d0*/  HADD2.F32 R35, -RZ, R29.H1_H1 ;  /* 0x3000001dff237230 */ /* 0x000fe40000004100 */
[----:B------:R-:W-:Y:S02]  /*105e0*/  HADD2.F32 R29, -RZ, R28.H0_H0 ;  /* 0x2000001cff1d7230 */ /* 0x000fe40000004100 */
[C---:B------:R-:W-:Y:S01]  /*105f0*/  FMUL.FTZ R42, R34.reuse, R39 ;  /* 0x00000027222a7220 */ /* 0x040fe20000410000 */
[----:B------:R-:W-:Y:S01]  /*10600*/  FMUL.FTZ R44, R34, R38 ;  /* 0x00000026222c7220 */ /* 0x000fe20000410000 */
[----:B------:R-:W-:-:S02]  /*10610*/  HADD2.F32 R34, -RZ, R41.H0_H0 ;  /* 0x20000029ff227230 */ /* 0x000fc40000004100 */
[C---:B------:R-:W-:Y:S01]  /*10620*/  FFMA.FTZ R42, R5.reuse, R38, -R42 ;  /* 0x00000026052a7223 */ /* 0x040fe2000001082a */
[----:B------:R-:W-:Y:S01]  /*10630*/  FFMA.FTZ R44, R5, R39, R44 ;  /* 0x00000027052c7223 */ /* 0x000fe2000001002c */
[----:B------:R-:W-:Y:S01]  /*10640*/  FMUL.FTZ R5, R29, R78 ;  /* 0x0000004e1d057220 */ /* 0x000fe20000410000 */
[C---:B------:R-:W-:Y:S01]  /*10650*/  FMUL.FTZ R38, R35.reuse, R40 ;  /* 0x0000002823267220 */ /* 0x040fe20000410000 */
[----:B------:R-:W-:Y:S01]  /*10660*/  FMUL.FTZ R46, R35, R34 ;  /* 0x00000022232e7220 */ /* 0x000fe20000410000 */
[----:B------:R-:W-:Y:S02]  /*10670*/  HADD2.F32 R36, -RZ, R30.H0_H0 ;  /* 0x2000001eff247230 */ /* 0x000fe40000004100 */
[-C--:B------:R-:W-:Y:S01]  /*10680*/  FMUL.FTZ R29, R29, R80.reuse ;  /* 0x000000501d1d7220 */ /* 0x080fe20000410000 */
[----:B------:R-:W-:Y:S02]  /*10690*/  HADD2.F32 R35, -RZ, R79.H0_H0 ;  /* 0x2000004fff237230 */ /* 0x000fe40000004100 */
        /* <DEDUP_REMOVED lines=49> */
.L_x_2867:
[----:B------:R-:W-:Y:S05]  /*109b0*/  BSYNC B1 ;  /* 0x0000000000017941 */ /* 0x000fea0003800000 */
.L_x_2866:
        /* <DEDUP_REMOVED lines=50> */
[--C-:B------:R-:W-:Y:S02]  /*10ce0*/  HADD2.F32 R8, -RZ, R72.reuse.H0_H0 ;  /* 0x20000048ff087230 */ /* 0x100fe40000004100 */
        /* <DEDUP_REMOVED lines=8> */
[----:B------:R-:W-:Y:S02]  /*10d70*/  HADD2.F32 R27, -RZ, R27.H1_H1 ;  /* 0x3000001bff1b7230 */ /* 0x000fe40000004100 */
[C---:B------:R-:W-:Y:S01]  /*10d80*/  FMUL.FTZ R5, R32.reuse, R72 ;  /* 0x0000004820057220 */ /* 0x040fe20000410000 */
[----:B------:R-:W-:Y:S02]  /*10d90*/  HADD2.F32 R30, -RZ, R41.H0_H0 ;  /* 0x20000029ff1e7230 */ /* 0x000fe40000004100 */
[----:B------:R-:W-:Y:S01]  /*10da0*/  FMUL.FTZ R36, R32, R70 ;  /* 0x0000004620247220 */ /* 0x000fe20000410000 */
[----:B------:R-:W-:-:S02]  /*10db0*/  HADD2.F32 R8, -RZ, R54.H0_H0 ;  /* 0x20000036ff087230 */ /* 0x000fc40000004100 */
[C---:B------:R-:W-:Y:S01]  /*10dc0*/  FFMA.FTZ R70, R11.reuse, R70, R5 ;  /* 0x000000460b467223 */ /* 0x040fe20000010005 */
[----:B------:R-:W-:Y:S02]  /*10dd0*/  HADD2.F32 R24, -RZ, R24.H1_H1 ;  /* 0x30000018ff187230 */ /* 0x000fe40000004100 */
[----:B------:R-:W-:Y:S01]  /*10de0*/  FFMA.FTZ R36, R11, R72, -R36 ;  /* 0x000000480b247223 */ /* 0x000fe20000010824 */
[C---:B------:R-:W-:Y:S01]  /*10df0*/  FMUL.FTZ R32, R27.reuse, R30 ;  /* 0x0000001e1b207220 */ /* 0x040fe20000410000 */
[-C--:B------:R-:W-:Y:S01]  /*10e00*/  FMUL.FTZ R42, R27, R8.reuse ;  /* 0x000000081b2a7220 */ /* 0x080fe20000410000 */
[----:B------:R-:W-:Y:S02]  /*10e10*/  HADD2.F32 R11, -RZ, R44.H0_H0 ;  /* 0x2000002cff0b7230 */ /* 0x000fe40000004100 */
[----:B------:R-:W-:Y:S01]  /*10e20*/  FFMA.FTZ R10, R10, R29, R9 ;  /* 0x0000001d0a0a7223 */ /* 0x000fe20000010009 */
[----:B------:R-:W-:Y:S02]  /*10e30*/  HADD2.F32 R5, -RZ, R46.H0_H0 ;  /* 0x2000002eff057230 */ /* 0x000fe40000004100 */
[----:B------:R-:W-:Y:S01]  /*10e40*/  FFMA.FTZ R41, R7, R8, -R32 ;  /* 0x0000000807297223 */ /* 0x000fe20000010820 */
[----:B------:R-:W-:-:S02]  /*10e50*/  HADD2.F32 R26, -RZ, R26.H1_H1 ;  /* 0x3000001aff1a7230 */ /* 0x000fc40000004100 */
        /* <DEDUP_REMOVED lines=22> */
.L_x_2869:
[----:B------:R-:W-:Y:S05]  /*10fc0*/  BSYNC B1 ;  /* 0x0000000000017941 */ /* 0x000fea0003800000 */
.L_x_2868:
[----:B------:R-:W-:Y:S05]  /*10fd0*/  @P2 BRA `(.L_x_2841) ;  /* 0x0000000400782947 */ /* 0x000fea0003800000 */
[----:B------:R-:W-:Y:S01]  /*10fe0*/  LEA.HI R33, R33, R218, RZ, 0x1d ;  /* 0x000000da21217211 */ /* 0x000fe200078fe8ff */
[----:B--2---:R-:W-:Y:S01]  /*10ff0*/  HADD2.F32 R29, -RZ, R20.H1_H1 ;  /* 0x30000014ff1d7230 */ /* 0x004fe20000004100 */
[----:B0-----:R-:W-:Y:S01]  /*11000*/  SHF.R.U32.HI R32, RZ, 0x10, R13 ;  /* 0x00000010ff207819 */ /* 0x001fe2000001160d */
[--C-:B------:R-:W-:Y:S01]  /*11010*/  HADD2.F32 R31, -RZ, R0.reuse.H1_H1 ;  /* 0x30000000ff1f7230 */ /* 0x100fe20000004100 */
[----:B-1----:R-:W-:Y:S01]  /*11020*/  SHF.R.S32.HI R6, RZ, 0x1f, R33 ;  /* 0x0000001fff067819 */ /* 0x002fe20000011421 */
[----:B------:R-:W-:Y:S01]  /*11030*/  HADD2.F32 R30, -RZ, R0.H0_H0 ;  /* 0x20000000ff1e7230 */ /* 0x000fe20000004100 */
[----:B------:R-:W-:Y:S01]  /*11040*/  SHF.L.U32 R4, R33, 0x3, RZ ;  /* 0x0000000321047819 */ /* 0x000fe200000006ff */
[----:B------:R-:W-:Y:S01]  /*11050*/  HADD2.F32 R32, -RZ, R32.H0_H0 ;  /* 0x20000020ff207230 */ /* 0x000fe20000004100 */
[----:B------:R-:W-:Y:S01]  /*11060*/  LEA.HI R6, R6, R33, RZ, 0x3 ;  /* 0x0000002106067211 */ /* 0x000fe200078f18ff */
[----:B------:R-:W-:Y:S01]  /*11070*/  HADD2.F32 R20, -RZ, R20.H0_H0 ;  /* 0x20000014ff147230 */ /* 0x000fe20000004100 */
[----:B------:R-:W-:-:S02]  /*11080*/  LOP3.LUT R4, R195, 0x38, R4, 0xf8, !PT ;  /* 0x00000038c3047812 */ /* 0x000fc400078ef804 */
[--C-:B------:R-:W-:Y:S01]  /*11090*/  SHF.R.U64 R40, R56, 0x10, R57.reuse ;  /* 0x0000001038287819 */ /* 0x100fe20000001239 */
[----:B------:R-:W-:Y:S01]  /*110a0*/  IMAD.SHL.U32 R6, R6, 0x400, RZ ;  /* 0x0000040006067824 */ /* 0x000fe200078e00ff */
[----:B------:R-:W-:Y:S02]  /*110b0*/  LOP3.LUT R8, R4, R231, RZ, 0x3c, !PT ;  /* 0x000000e704087212 */ /* 0x000fe400078e3cff */
[----:B------:R-:W-:Y:S02]  /*110c0*/  SHF.R.U32.HI R56, RZ, 0x10, R57 ;  /* 0x00000010ff387819 */ /* 0x000fe40000011639 */
[----:B------:R-:W-:Y:S02]  /*110d0*/  LOP3.LUT R9, R6, 0x7fffe000, RZ, 0xc0, !PT ;  /* 0x7fffe00006097812 */ /* 0x000fe400078ec0ff */
[----:B------:R-:W0:Y:S01]  /*110e0*/  LDS.128 R4, [R226] ;  /* 0x00000000e2047984 */ /* 0x000e220000000c00 */
[----:B------:R-:W-:Y:S02]  /*110f0*/  SHF.R.U64 R38, R12, 0x10, R13 ;  /* 0x000000100c267819 */ /* 0x000fe4000000120d */
[----:B------:R-:W-:-:S02]  /*11100*/  IADD3 R9, R8, R9, R199 ;  /* 0x0000000908097210 */ /* 0x000fc40007ffe0c7 */
[----:B------:R-:W-:Y:S02]  /*11110*/  SHF.R.U64 R37, R14, 0x10, R15 ;  /* 0x000000100e257819 */ /* 0x000fe4000000120f */
[--C-:B------:R-:W-:Y:S01]  /*11120*/  SHF.R.U64 R39, R58, 0x10, R59.reuse ;  /* 0x000000103a277819 */ /* 0x100fe2000000123b */
[----:B------:R-:W-:Y:S01]  /*11130*/  IMAD R24, R9, 0x2, R16 ;  /* 0x0000000209187824 */ /* 0x000fe200078e0210 */
[----:B------:R-:W-:Y:S02]  /*11140*/  SHF.R.U32.HI R58, RZ, 0x10, R59 ;  /* 0x00000010ff3a7819 */ /* 0x000fe4000001163b */
[----:B------:R-:W-:Y:S02]  /*11150*/  SHF.R.U32.HI R36, RZ, 0x10, R15 ;  /* 0x00000010ff247819 */ /* 0x000fe4000001160f */
        /* <DEDUP_REMOVED lines=8> */
[----:B-1----:R-:W-:-:S02]  /*111e0*/  HADD2.F32 R25, -RZ, R9.H0_H0 ;  /* 0x20000009ff197230 */ /* 0x002fc40000004100 */
        /* <DEDUP_REMOVED lines=43> */
[----:B------:R-:W-:Y:S02]  /*114a0*/  HADD2.F32 R6, -RZ, R6.H1_H1 ;  /* 0x30000006ff067230 */ /* 0x000fe40000004100 */
        /* <DEDUP_REMOVED lines=17> */
.L_x_2841:
[----:B------:R-:W-:Y:S05]  /*115c0*/  BSYNC B0 ;  /* 0x0000000000007941 */ /* 0x000fea0003800000 */
.L_x_2819:
        /* <DEDUP_REMOVED lines=8> */
.L_x_2817:
[----:B01-3--:R-:W3:Y:S02]  /*11650*/  LDL R0, [R1+0x24] ;  /* 0x0000240001007983 */ /* 0x00bee40000100800 */
[----:B---3--:R-:W-:-:S13]  /*11660*/  R2UR UR4, R0 ;  /* 0x00000000000472ca */ /* 0x008fda00000e0000 */
[----:B------:R-:W-:-:S05]  /*11670*/  IMAD.U32 R0, RZ, RZ, UR4 ;  /* 0x00000004ff007e24 */ /* 0x000fca000f8e00ff */
[----:B------:R-:W-:-:S13]  /*11680*/  ISETP.NE.AND P0, PT, R0, 0x3, PT ;  /* 0x000000030000780c */ /* 0x000fda0003f05270 */
[----:B------:R-:W-:Y:S05]  /*11690*/  @!P0 BRA `(.L_x_2870) ;  /* 0x0000000000048947 */ /* 0x000fea0003800000 */
[----:B------:R-:W-:Y:S01]  /*116a0*/  BPT.TRAP 0x1 ;  /* 0x000000040000795c */ /* 0x000fe20000300000 */
.L_x_2870:
[----:B------:R-:W-:Y:S02]  /*116b0*/  LEA R3, R185, R16, 0x3 ;  /* 0x00000010b9037211 */ /* 0x000fe400078e18ff */
[----:B------:R-:W-:-:S04]  /*116c0*/  SHF.L.U32 R0, R188, 0x1f, RZ ;  /* 0x0000001fbc007819 */ /* 0x000fc800000006ff */
[----:B------:R0:W1:Y:S01]  /*116d0*/  SYNCS.PHASECHK.TRANS64.TRYWAIT P2, [R3+URZ+0x34830], R0 ;  /* 0x03483000030075a7 */ /* 0x000062000804017f */
[----:B------:R-:W-:Y:S05]  /*116e0*/  @!P0 BRA `(.L_x_2871) ;  /* 0x0000000000048947 */ /* 0x000fea0003800000 */
[----:B------:R-:W-:Y:S01]  /*116f0*/  BPT.TRAP 0x1 ;  /* 0x000000040000795c */ /* 0x000fe20000300000 */
.L_x_2871:
[----:B--2-4-:R-:W2:Y:S02]  /*11700*/  S2R R4, SR_TID.X ;  /* 0x0000000000047919 */ /* 0x014ea40000002100 */
[----:B--2---:R-:W-:-:S04]  /*11710*/  LOP3.LUT R4, R4, 0x7f, RZ, 0xc0, !PT ;  /* 0x0000007f04047812 */ /* 0x004fc800078ec0ff */
[----:B------:R-:W-:Y:S01]  /*11720*/  ISETP.NE.AND P1, PT, R4, RZ, PT ;  /* 0x000000ff0400720c */ /* 0x000fe20003f25270 */
[----:B-1----:R-:W-:-:S12]  /*11730*/  @P2 BRA `(.L_x_2872) ;  /* 0x0000000000082947 */ /* 0x002fd80003800000 */
[----:B------:R-:W1:Y:S02]  /*11740*/  SYNCS.PHASECHK.TRANS64.TRYWAIT P2, [R3+URZ+0x34830], R0 ;  /* 0x03483000030075a7 */ /* 0x000e64000804017f */
[----:B-1----:R-:W-:Y:S05]  /*11750*/  @!P2 BRA `(.L_x_2873) ;  /* 0x000001300028a947 */ /* 0x002fea0003800000 */
.L_x_2872:
        /* <DEDUP_REMOVED lines=9> */
[----:B------:R-:W-:Y:S01]  /*117f0*/  UMOV UR53, 0x40000040 ;  /* 0x4000004000357882 */ /* 0x000fe20000000000 */
[----:B------:R-:W-:Y:S01]  /*11800*/  LOP3.LUT R0, R0, 0x3fff, RZ, 0xc0, !PT ;  /* 0x00003fff00007812 */ /* 0x000fe200078ec0ff */
[----:B------:R-:W-:Y:S01]  /*11810*/  UMOV UR49, 0x40000040 ;  /* 0x4000004000317882 */ /* 0x000fe20000000000 */
[----:B------:R-:W-:Y:S01]  /*11820*/  MOV R11, UR9 ;  /* 0x00000009000b7c02 */ /* 0x000fe20008000f00 */
[----:B------:R-:W-:Y:S01]  /*11830*/  UMOV UR45, 0x40000040 ;  /* 0x40000040002d7882 */ /* 0x000fe20000000000 */
[----:B------:R-:W-:Y:S01]  /*11840*/  LOP3.LUT R8, R0, 0x10000, RZ, 0xfc, !PT ;  /* 0x0001000000087812 */ /* 0x000fe200078efcff */
[----:B------:R-:W-:Y:S01]  /*11850*/  ULOP3.LUT UR4, UR4, 0x10000, URZ, 0xfc, !UPT ;  /* 0x0001000004047892 */ /* 0x000fe2000f8efc3f */
[----:B------:R-:W-:Y:S01]  /*11860*/  IMAD.MOV.U32 R5, RZ, RZ, 0x40000040 ;  /* 0x40000040ff057424 */ /* 0x000fe200078e00ff */
[----:B------:R-:W-:Y:S01]  /*11870*/  UMOV UR41, 0x40000040 ;  /* 0x4000004000297882 */ /* 0x000fe20000000000 */
[----:B------:R-:W-:Y:S01]  /*11880*/  UMOV UR37, 0x40000040 ;  /* 0x4000004000257882 */ /* 0x000fe20000000000 */
[----:B------:R-:W-:Y:S01]  /*11890*/  IMAD R4, R185, 0xc00, R8 ;  /* 0x00000c00b9047824 */ /* 0x000fe200078e0208 */
[----:B------:R-:W-:Y:S01]  /*118a0*/  UIADD3 UR5, UR4, 0x2, URZ ;  /* 0x0000000204057890 */ /* 0x000fe2000fffe03f */
[----:B------:R-:W-:Y:S01]  /*118b0*/  R2UR UR39, R5 ;  /* 0x00000000052772ca */ /* 0x000fe200000e0000 */
[----:B------:R-:W-:Y:S01]  /*118c0*/  UMOV UR8, UR4 ;  /* 0x0000000400087c82 */ /* 0x000fe20008000000 */
[C---:B------:R-:W-:Y:S01]  /*118d0*/  VIADD R6, R4.reuse, 0x2 ;  /* 0x0000000204067836 */ /* 0x040fe20000000000 */
[----:B------:R-:W-:Y:S01]  /*118e0*/  R2UR UR10, R4 ;  /* 0x00000000040a72ca */ /* 0x000fe200000e0000 */
[----:B------:R-:W-:Y:S01]  /*118f0*/  IMAD.U32 R10, RZ, RZ, UR8 ;  /* 0x00000008ff0a7e24 */ /* 0x000fe2000f8e00ff */
[----:B------:R-:W-:Y:S01]  /*11900*/  UIADD3 UR52, UR4, 0x406, URZ ;  /* 0x0000040604347890 */ /* 0x000fe2000fffe03f */
[----:B------:R-:W0:Y:S01]  /*11910*/  LDC R0, c[0x0][0x448] ;  /* 0x00011200ff007b82 */ /* 0x000e220000000800 */
[----:B------:R-:W-:Y:S01]  /*11920*/  UIADD3 UR48, UR4, 0x800, URZ ;  /* 0x0000080004307890 */ /* 0x000fe2000fffe03f */
[----:B------:R-:W-:Y:S01]  /*11930*/  @!P1 IADD3 R3, R3, 0x34840, RZ ;  /* 0x0003484003039810 */ /* 0x000fe20007ffe0ff */
[----:B------:R1:W-:Y:S01]  /*11940*/  STL.64 [R1+0x38], R10 ;  /* 0x0000380a01007387 */ /* 0x0003e20000100a00 */
[----:B------:R-:W-:Y:S01]  /*11950*/  UIADD3 UR44, UR4, 0x802, URZ ;  /* 0x00000802042c7890 */ /* 0x000fe2000fffe03f */
[----:B------:R-:W-:Y:S01]  /*11960*/  BSSY B0, `(.L_x_2874) ;  /* 0x000054c000007945 */ /* 0x000fe20003800000 */
[----:B------:R-:W-:Y:S01]  /*11970*/  UIADD3 UR40, UR4, 0x804, URZ ;  /* 0x0000080404287890 */ /* 0x000fe2000fffe03f */
[----:B------:R-:W-:Y:S01]  /*11980*/  @!P1 PRMT R3, RZ, 0x654, R3 ;  /* 0x00000654ff039816 */ /* 0x000fe20000000003 */
[----:B------:R-:W-:Y:S01]  /*11990*/  UIADD3 UR36, UR4, 0x806, URZ ;  /* 0x0000080604247890 */ /* 0x000fe2000fffe03f */
[----:B------:R-:W-:Y:S01]  /*119a0*/  CS2R R150, SRZ ;  /* 0x0000000000967805 */ /* 0x000fe2000001ff00 */
[----:B------:R-:W-:Y:S01]  /*119b0*/  HGMMA.64x128x16.F32 R24, gdesc[UR8], RZ, !UPT, gsb0 ;  /* 0x01e00000081879f0 */ /* 0x000fe2000c0008ff */
        /* <DEDUP_REMOVED lines=8> */
[----:B------:R-:W-:Y:S01]  /*11a40*/  IMAD.U32 R10, RZ, RZ, UR8 ;  /* 0x00000008ff0a7e24 */ /* 0x000fe2000f8e00ff */
[----:B------:R-:W-:-:S02]  /*11a50*/  CS2R R148, SRZ ;  /* 0x0000000000947805 */ /* 0x000fc4000001ff00 */
[----:B------:R-:W-:Y:S02]  /*11a60*/  CS2R R144, SRZ ;  /* 0x0000000000907805 */ /* 0x000fe4000001ff00 */
[----:B------:R-:W-:Y:S02]  /*11a70*/  CS2R R142, SRZ ;  /* 0x00000000008e7805 */ /* 0x000fe4000001ff00 */
[----:B-----5:R-:W-:Y:S01]  /*11a80*/  CS2R R140, SRZ ;  /* 0x00000000008c7805 */ /* 0x020fe2000001ff00 */
[----:B------:R1:W-:Y:S01]  /*11a90*/  STL.64 [R1+0x30], R10 ;  /* 0x0000300a01007387 */ /* 0x0003e20000100a00 */
[----:B0-----:R-:W-:Y:S01]  /*11aa0*/  ISETP.NE.AND P2, PT, R0, 0x1, PT ;  /* 0x000000010000780c */ /* 0x001fe20003f45270 */
[----:B------:R-:W-:Y:S01]  /*11ab0*/  IMAD.IADD R0, R205, 0x1, R200 ;  /* 0x00000001cd007824 */ /* 0x000fe200078e02c8 */
        /* <DEDUP_REMOVED lines=11> */
[----:B------:R-:W0:Y:S01]  /*11b70*/  @P2 LDC R5, c[0x0][0x44c] ;  /* 0x00011300ff052b82 */ /* 0x000e220000000800 */
[----:B------:R-:W-:Y:S02]  /*11b80*/  CS2R R116, SRZ ;  /* 0x0000000000747805 */ /* 0x000fe4000001ff00 */
[----:B------:R-:W-:Y:S02]  /*11b90*/  CS2R R114, SRZ ;  /* 0x0000000000727805 */ /* 0x000fe4000001ff00 */
[----:B------:R-:W-:Y:S01]  /*11ba0*/  CS2R R112, SRZ ;  /* 0x0000000000707805 */ /* 0x000fe2000001ff00 */
[----:B0-----:R-:W-:Y:S01]  /*11bb0*/  @P2 IMAD.HI.U32 R2, R0, R5, RZ ;  /* 0x0000000500022227 */ /* 0x001fe200078e00ff */
[----:B------:R-:W-:-:S05]  /*11bc0*/  MOV R5, 0xffffff80 ;  /* 0xffffff8000057802 */ /* 0x000fca0000000f00 */
[----:B------:R-:W-:Y:S01]  /*11bd0*/  IMAD R5, R146, R5, 0x80 ;  /* 0x0000008092057424 */ /* 0x000fe200078e0205 */
        /* <DEDUP_REMOVED lines=51> */
[----:B------:R-:W-:-:S04]  /*11f10*/  ULDC UR4, c[0x0][0x988] ;  /* 0x0002620000047ab9 */ /* 0x000fc80000000800 */
        /* <DEDUP_REMOVED lines=9> */
[----:B0-----:R-:W-:Y:S01]  /*11fb0*/  MOV R11, UR9 ;  /* 0x00000009000b7c02 */ /* 0x001fe20008000f00 */
[----:B------:R-:W-:Y:S02]  /*11fc0*/  IMAD.MOV.U32 R7, RZ, RZ, 0x40000040 ;  /* 0x40000040ff077424 */ /* 0x000fe400078e00ff */
[----:B------:R-:W-:Y:S01]  /*11fd0*/  IMAD.U32 R10, RZ, RZ, UR8 ;  /* 0x00000008ff0a7e24 */ /* 0x000fe2000f8e00ff */
[----:B------:R-:W-:Y:S01]  /*11fe0*/  R2UR UR54, R6 ;  /* 0x00000000063672ca */ /* 0x000fe200000e0000 */
[----:B------:R-:W-:Y:S01]  /*11ff0*/  VIADD R6, R4, 0x800 ;  /* 0x0000080004067836 */ /* 0x000fe20000000000 */
[----:B------:R-:W-:-:S02]  /*12000*/  R2UR UR55, R7 ;  /* 0x00000000073772ca */ /* 0x000fc400000e0000 */
[----:B------:R-:W-:Y:S01]  /*12010*/  MOV R7, 0x40000040 ;  /* 0x4000004000077802 */ /* 0x000fe20000000f00 */
[----:B------:R-:W-:Y:S01]  /*12020*/  STL.64 [R1], R10 ;  /* 0x0000000a01007387 */ /* 0x000fe20000100a00 */
[----:B------:R-:W-:Y:S01]  /*12030*/  R2UR UR50, R6 ;  /* 0x00000000063272ca */ /* 0x000fe200000e0000 */
[----:B------:R-:W-:Y:S01]  /*12040*/  VIADD R6, R4, 0x802 ;  /* 0x0000080204067836 */ /* 0x000fe20000000000 */
[----:B------:R-:W-:Y:S01]  /*12050*/  R2UR UR51, R7 ;  /* 0x00000000073372ca */ /* 0x000fe200000e0000 */
[----:B------:R-:W-:-:S03]  /*12060*/  IMAD.MOV.U32 R7, RZ, RZ, 0x40000040 ;  /* 0x40000040ff077424 */ /* 0x000fc600078e00ff */
[----:B------:R-:W-:Y:S01]  /*12070*/  R2UR UR46, R6 ;  /* 0x00000000062e72ca */ /* 0x000fe200000e0000 */
[C---:B------:R-:W-:Y:S01]  /*12080*/  VIADD R6, R4.reuse, 0x804 ;  /* 0x0000080404067836 */ /* 0x040fe20000000000 */
[----:B------:R-:W-:Y:S01]  /*12090*/  R2UR UR47, R7 ;  /* 0x00000000072f72ca */ /* 0x000fe200000e0000 */
[----:B------:R-:W-:Y:S01]  /*120a0*/  VIADD R4, R4, 0x806 ;  /* 0x0000080604047836 */ /* 0x000fe20000000000 */
[----:B------:R-:W-:Y:S02]  /*120b0*/  MOV R7, 0x40000040 ;  /* 0x4000004000077802 */ /* 0x000fe40000000f00 */
[----:B------:R-:W-:Y:S02]  /*120c0*/  R2UR UR42, R6 ;  /* 0x00000000062a72ca */ /* 0x000fe400000e0000 */
[----:B------:R-:W-:Y:S02]  /*120d0*/  R2UR UR43, R7 ;  /* 0x00000000072b72ca */ /* 0x000fe400000e0000 */
[----:B------:R-:W-:Y:S01]  /*120e0*/  R2UR UR38, R4 ;  /* 0x00000000042672ca */ /* 0x000fe200000e0000 */
[----:B------:R-:W0:Y:S02]  /*120f0*/  @P2 LDC R7, c[0x0][0x450] ;  /* 0x00011400ff072b82 */ /* 0x000e240000000800 */
[----:B0-----:R-:W-:Y:S01]  /*12100*/  @P2 SHF.R.U32.HI R0, RZ, R7, R2 ;  /* 0x00000007ff002219 */ /* 0x001fe20000011602 */
[----:B------:R-:W-:-:S02]  /*12110*/  VIADD R7, R5, 0x1 ;  /* 0x0000000105077836 */ /* 0x000fc40000000000 */
[----:B------:R-:W-:Y:S02]  /*12120*/  IMAD.IADD R5, R202, 0x1, R5 ;  /* 0x00000001ca057824 */ /* 0x000fe400078e0205 */
[----:B------:R-:W0:Y:S01]  /*12130*/  SHFL.IDX PT, R2, R0, 0x1, 0x1c1f ;  /* 0x003c1f0000027f89 */ /* 0x000e2200000e0000 */
        /* <DEDUP_REMOVED lines=63> */
[----:B------:R-:W-:Y:S01]  /*12530*/  FMNMX.FTZ R6, R47, R6, !PT ;  /* 0x000000062f067209 */ /* 0x000fe20007810000 */
[----:B------:R-:W1:Y:S01]  /*12540*/  @P2 LDC R50, c[0x0][0x450] ;  /* 0x00011400ff322b82 */ /* 0x000e620000000800 */
        /* <DEDUP_REMOVED lines=52> */
[----:B------:R-:W-:Y:S01]  /*12890*/  FSEL R27, R86, -INF , P4 ;  /* 0xff800000561b7808 */ /* 0x000fe20002000000 */
[----:B------:R2:W3:Y:S01]  /*128a0*/  SHFL.IDX PT, R2, R0, RZ, 0x1c1f ;  /* 0x001c1fff00027589 */ /* 0x0004e200000e0000 */
[----:B------:R-:W-:-:S02]  /*128b0*/  FMNMX.FTZ R6, R83, R6, !PT ;  /* 0x0000000653067209 */ /* 0x000fc40007810000 */
[----:B------:R-:W-:Y:S02]  /*128c0*/  FSEL R87, R87, -INF , P3 ;  /* 0xff80000057577808 */ /* 0x000fe40001800000 */
[----:B------:R-:W-:Y:S01]  /*128d0*/  FMNMX.FTZ R6, R27, R6, !PT ;  /* 0x000000061b067209 */ /* 0x000fe20007810000 */
[----:B--2---:R-:W-:-:S03]  /*128e0*/  IMAD.U32 R0, RZ, RZ, UR4 ;  /* 0x00000004ff007e24 */ /* 0x004fc6000f8e00ff */
[----:B------:R-:W-:-:S05]  /*128f0*/  FMNMX.FTZ R6, R87, R6, !PT ;  /* 0x0000000657067209 */ /* 0x000fca0007810000 */
[----:B------:R-:W2:Y:S01]  /*12900*/  SHFL.BFLY PT, R5, R6, 0x2, 0x1f ;  /* 0x0c401f0006057f89 */ /* 0x000ea200000e0000 */
[----:B---3--:R-:W-:-:S04]  /*12910*/  VIADDMNMX R4, R2, R89, R4, PT ;  /* 0x0000005902047246 */ /* 0x008fc80003800104 */
[C---:B------:R-:W-:Y:S02]  /*12920*/  ISETP.GT.AND P4, PT, R4.reuse, 0x1, PT ;  /* 0x000000010400780c */ /* 0x040fe40003f84270 */
[----:B------:R-:W-:Y:S02]  /*12930*/  ISETP.GT.AND P5, PT, R4, 0x8, PT ;  /* 0x000000080400780c */ /* 0x000fe40003fa4270 */
[----:B------:R-:W-:Y:S02]  /*12940*/  FSEL R20, R25, -INF , P4 ;  /* 0xff80000019147808 */ /* 0x000fe40002000000 */
[----:B------:R-:W-:Y:S02]  /*12950*/  FSEL R25, R28, -INF , P5 ;  /* 0xff8000001c197808 */ /* 0x000fe40002800000 */
[----:B------:R-:W-:Y:S02]  /*12960*/  ISETP.GT.AND P4, PT, R4, 0x10, PT ;  /* 0x000000100400780c */ /* 0x000fe40003f84270 */
[----:B--2---:R-:W-:-:S02]  /*12970*/  FMNMX.FTZ R10, R6, R5, !PT ;  /* 0x00000005060a7209 */ /* 0x004fc40007810000 */
[----:B------:R-:W-:Y:S02]  /*12980*/  FSEL R89, R32, -INF , P4 ;  /* 0xff80000020597808 */ /* 0x000fe40002000000 */
[----:B------:R-:W-:Y:S01]  /*12990*/  ISETP.GT.AND P4, PT, R4, 0x18, PT ;  /* 0x000000180400780c */ /* 0x000fe20003f84270 */
[----:B------:R-:W2:Y:S02]  /*129a0*/  SHFL.BFLY PT, R5, R10, 0x1, 0x1f ;  /* 0x0c201f000a057f89 */ /* 0x000ea400000e0000 */
[----:B--2---:R-:W-:-:S04]  /*129b0*/  FMNMX.FTZ R5, R10, R5, !PT ;  /* 0x000000050a057209 */ /* 0x004fc80007810000 */
[C---:B------:R-:W-:Y:S01]  /*129c0*/  FSETP.NEU.FTZ.AND P3, PT, R5.reuse, -INF , PT ;  /* 0xff8000000500780b */ /* 0x040fe20003f7d000 */
[----:B------:R-:W-:-:S05]  /*129d0*/  FMUL.FTZ R12, R5, R0 ;  /* 0x00000000050c7220 */ /* 0x000fca0000410000 */
[----:B------:R-:W-:Y:S02]  /*129e0*/  FSEL R12, R12, RZ, P3 ;  /* 0x000000ff0c0c7208 */ /* 0x000fe40001800000 */
[----:B------:R-:W-:-:S03]  /*129f0*/  ISETP.GT.AND P3, PT, R4, RZ, PT ;  /* 0x000000ff0400720c */ /* 0x000fc60003f64270 */
[-CC-:B------:R-:W-:Y:S01]  /*12a00*/  FFMA.FTZ R181, R93, R0.reuse, -R12.reuse ;  /* 0x000000005db57223 */ /* 0x180fe2000001080c */
[----:B------:R-:W-:Y:S01]  /*12a10*/  FSEL R43, R24, -INF , P3 ;  /* 0xff800000182b7808 */ /* 0x000fe20001800000 */
[-CC-:B------:R-:W-:Y:S01]  /*12a20*/  FFMA.FTZ R97, R97, R0.reuse, -R12.reuse ;  /* 0x0000000061617223 */ /* 0x180fe2000001080c */
[C---:B------:R-:W-:Y:S01]  /*12a30*/  ISETP.GT.AND P3, PT, R4.reuse, 0x9, PT ;  /* 0x000000090400780c */ /* 0x040fe20003f64270 */
[--C-:B------:R-:W-:Y:S01]  /*12a40*/  FFMA.FTZ R179, R101, R0, -R12.reuse ;  /* 0x0000000065b37223 */ /* 0x100fe2000001080c */
[----:B------:R-:W-:Y:S01]  /*12a50*/  FMNMX.FTZ R10, R43, R20, !PT ;  /* 0x000000142b0a7209 */ /* 0x000fe20007810000 */
[----:B------:R2:W-:Y:S01]  /*12a60*/  MUFU.EX2 R2, R97 ;  /* 0x0000006100027308 */ /* 0x0005e20000000800 */
[----:B------:R-:W-:Y:S01]  /*12a70*/  FSEL R29, R29, -INF , P3 ;  /* 0xff8000001d1d7808 */ /* 0x000fe20001800000 */
[--C-:B------:R-:W-:Y:S01]  /*12a80*/  FFMA.FTZ R26, R103, R0, -R12.reuse ;  /* 0x00000000671a7223 */ /* 0x100fe2000001080c */
[----:B------:R-:W-:Y:S01]  /*12a90*/  FMNMX.FTZ R10, R25, R10, !PT ;  /* 0x0000000a190a7209 */ /* 0x000fe20007810000 */
[-CC-:B------:R-:W-:Y:S01]  /*12aa0*/  FFMA.FTZ R173, R99, R0.reuse, -R12.reuse ;  /* 0x0000000063ad7223 */ /* 0x180fe2000001080c */
[C---:B------:R-:W-:Y:S01]  /*12ab0*/  ISETP.GT.AND P3, PT, R4.reuse, 0x11, PT ;  /* 0x000000110400780c */ /* 0x040fe20003f64270 */
[--C-:B------:R-:W-:Y:S01]  /*12ac0*/  FFMA.FTZ R28, R95, R0, -R12.reuse ;  /* 0x000000005f1c7223 */ /* 0x100fe2000001080c */
[----:B------:R-:W-:Y:S01]  /*12ad0*/  FMNMX.FTZ R10, R29, R10, !PT ;  /* 0x0000000a1d0a7209 */ /* 0x000fe20007810000 */
        /* <DEDUP_REMOVED lines=11> */
[C---:B------:R-:W-:Y:S01]  /*12b90*/  ISETP.GT.AND P4, PT, R4.reuse, 0x20, PT ;  /* 0x000000200400780c */ /* 0x040fe20003f84270 */
[-CC-:B------:R-:W-:Y:S01]  /*12ba0*/  FFMA.FTZ R165, R9, R0.reuse, -R12.reuse ;  /* 0x0000000009a57223 */ /* 0x180fe2000001080c */
[----:B------:R-:W-:Y:S01]  /*12bb0*/  FSEL R37, R37, -INF , P3 ;  /* 0xff80000025257808 */ /* 0x000fe20001800000 */
[--C-:B------:R-:W-:Y:S01]  /*12bc0*/  FFMA.FTZ R167, R7, R0, -R12.reuse ;  /* 0x0000000007a77223 */ /* 0x100fe2000001080c */
[----:B------:R-:W-:Y:S01]  /*12bd0*/  FMNMX.FTZ R14, R93, R14, !PT ;  /* 0x0000000e5d0e7209 */ /* 0x000fe20007810000 */
[-CC-:B------:R-:W-:Y:S01]  /*12be0*/  FFMA.FTZ R183, R105, R0.reuse, -R12.reuse ;  /* 0x0000000069b77223 */ /* 0x180fe2000001080c */
[----:B------:R-:W-:Y:S01]  /*12bf0*/  ISETP.GT.AND P3, PT, R4, 0x21, PT ;  /* 0x000000210400780c */ /* 0x000fe20003f64270 */
[----:B------:R-:W3:Y:S01]  /*12c00*/  MUFU.EX2 R181, R181 ;  /* 0x000000b500b57308 */ /* 0x000ee20000000800 */
[----:B--2---:R-:W-:Y:S01]  /*12c10*/  FSEL R97, R40, -INF , P4 ;  /* 0xff80000028617808 */ /* 0x004fe20002000000 */
[--C-:B------:R-:W-:Y:S01]  /*12c20*/  FFMA.FTZ R6, R107, R0, -R12.reuse ;  /* 0x000000006b067223 */ /* 0x100fe2000001080c */
[----:B------:R-:W-:Y:S01]  /*12c30*/  FMNMX.FTZ R14, R37, R14, !PT ;  /* 0x0000000e250e7209 */ /* 0x000fe20007810000 */
[-CC-:B------:R-:W-:Y:S01]  /*12c40*/  FFMA.FTZ R177, R109, R0.reuse, -R12.reuse ;  /* 0x000000006db17223 */ /* 0x180fe2000001080c */
[C---:B------:R-:W-:Y:S01]  /*12c50*/  ISETP.GT.AND P4, PT, R4.reuse, 0x28, PT ;  /* 0x000000280400780c */ /* 0x040fe20003f84270 */
        /* <DEDUP_REMOVED lines=10> */
[----:B------:R-:W4:Y:S01]  /*12d00*/  MUFU.EX2 R6, R6 ;  /* 0x0000000600067308 */ /* 0x000f220000000800 */
[C---:B------:R-:W-:Y:S01]  /*12d10*/  ISETP.GT.AND P4, PT, R4.reuse, 0x30, PT ;  /* 0x000000300400780c */ /* 0x040fe20003f84270 */
        /* <DEDUP_REMOVED lines=11> */
[C---:B------:R-:W-:Y:S01]  /*12dd0*/  ISETP.GT.AND P4, PT, R4.reuse, 0x38, PT ;  /* 0x000000380400780c */ /* 0x040fe20003f84270 */
[--C-:B------:R-:W-:Y:S01]  /*12de0*/  FFMA.FTZ R38, R71, R0, -R12.reuse ;  /* 0x0000000047267223 */ /* 0x100fe2000001080c */
[----:B------:R-:W-:Y:S01]  /*12df0*/  FSEL R49, R49, -INF , P3 ;  /* 0xff80000031317808 */ /* 0x000fe20001800000 */
[----:B------:R-:W1:Y:S01]  /*12e00*/  MUFU.EX2 R177, R177 ;  /* 0x000000b100b17308 */ /* 0x000e620000000800 */
[----:B------:R-:W-:Y:S01]  /*12e10*/  FMNMX.FTZ R24, R103, R24, !PT ;  /* 0x0000001867187209 */ /* 0x000fe20007810000 */
[-CC-:B------:R-:W-:Y:S01]  /*12e20*/  FFMA.FTZ R40, R75, R0.reuse, -R12.reuse ;  /* 0x000000004b287223 */ /* 0x180fe2000001080c */
[----:B------:R-:W-:Y:S01]  /*12e30*/  ISETP.GT.AND P3, PT, R4, 0x39, PT ;  /* 0x000000390400780c */ /* 0x000fe20003f64270 */
[-CC-:B------:R-:W-:Y:S01]  /*12e40*/  FFMA.FTZ R42, R79, R0.reuse, -R12.reuse ;  /* 0x000000004f2a7223 */ /* 0x180fe2000001080c */
[----:B------:R-:W-:Y:S01]  /*12e50*/  FSEL R99, R52, -INF , P4 ;  /* 0xff80000034637808 */ /* 0x000fe20002000000 */
[----:B------:R-:W-:Y:S01]  /*12e60*/  FFMA.FTZ R44, R83, R0, -R12 ;  /* 0x00000000532c7223 */ /* 0x000fe2000001080c */
[----:B0-----:R-:W-:Y:S01]  /*12e70*/  FMNMX.FTZ R26, R49, R24, !PT ;  /* 0x00000018311a7209 */ /* 0x001fe20007810000 */
[----:B------:R0:W1:Y:S01]  /*12e80*/  MUFU.EX2 R10, R111 ;  /* 0x0000006f000a7308 */ /* 0x0000620000000800 */
[----:B------:R-:W-:-:S02]  /*12e90*/  ISETP.GT.AND P4, PT, R4, 0x40, PT ;  /* 0x000000400400780c */ /* 0x000fc40003f84270 */
[----:B------:R-:W-:Y:S02]  /*12ea0*/  CS2R R108, SRZ ;  /* 0x00000000006c7805 */ /* 0x000fe4000001ff00 */
[----:B------:R-:W-:Y:S02]  /*12eb0*/  FSEL R53, R53, -INF , P3 ;  /* 0xff80000035357808 */ /* 0x000fe40001800000 */
[----:B------:R-:W-:Y:S02]  /*12ec0*/  CS2R R106, SRZ ;  /* 0x00000000006a7805 */ /* 0x000fe4000001ff00 */
[----:B------:R-:W-:Y:S02]  /*12ed0*/  FMNMX.FTZ R26, R99, R26, !PT ;  /* 0x0000001a631a7209 */ /* 0x000fe40007810000 */
[----:B------:R-:W-:Y:S02]  /*12ee0*/  CS2R R104, SRZ ;  /* 0x0000000000687805 */ /* 0x000fe4000001ff00 */
[----:B------:R-:W-:Y:S01]  /*12ef0*/  ISETP.GT.AND P3, PT, R4, 0x41, PT ;  /* 0x000000410400780c */ /* 0x000fe20003f64270 */
[----:B------:R3:W-:Y:S01]  /*12f00*/  MUFU.EX2 R24, R28 ;  /* 0x0000001c00187308 */ /* 0x0007e20000000800 */
[----:B------:R-:W-:-:S02]  /*12f10*/  FSEL R95, R56, -INF , P4 ;  /* 0xff800000385f7808 */ /* 0x000fc40002000000 */
[----:B0-----:R-:W-:Y:S02]  /*12f20*/  CS2R R110, SRZ ;  /* 0x00000000006e7805 */ /* 0x001fe4000001ff00 */
[----:B------:R-:W-:Y:S02]  /*12f30*/  FMNMX.FTZ R26, R53, R26, !PT ;  /* 0x0000001a351a7209 */ /* 0x000fe40007810000 */
[C---:B------:R-:W-:Y:S02]  /*12f40*/  ISETP.GT.AND P4, PT, R4.reuse, 0x48, PT ;  /* 0x000000480400780c */ /* 0x040fe40003f84270 */
[----:B------:R-:W-:Y:S01]  /*12f50*/  FSEL R57, R57, -INF , P3 ;  /* 0xff80000039397808 */ /* 0x000fe20001800000 */
[----:B------:R-:W0:Y:S01]  /*12f60*/  MUFU.EX2 R179, R179 ;  /* 0x000000b300b37308 */ /* 0x000e220000000800 */
[----:B------:R-:W-:Y:S02]  /*12f70*/  FMNMX.FTZ R26, R95, R26, !PT ;  /* 0x0000001a5f1a7209 */ /* 0x000fe40007810000 */
[----:B------:R-:W-:-:S02]  /*12f80*/  ISETP.GT.AND P3, PT, R4, 0x49, PT ;  /* 0x000000490400780c */ /* 0x000fc40003f64270 */
[----:B------:R-:W-:Y:S02]  /*12f90*/  FSEL R91, R60, -INF , P4 ;  /* 0xff8000003c5b7808 */ /* 0x000fe40002000000 */
[----:B---3--:R-:W-:Y:S01]  /*12fa0*/  FMNMX.FTZ R28, R57, R26, !PT ;  /* 0x0000001a391c7209 */ /* 0x008fe20007810000 */
[----:B------:R-:W-:Y:S01]  /*12fb0*/  MUFU.EX2 R173, R173 ;  /* 0x000000ad00ad7308 */ /* 0x000fe20000000800 */
[C---:B------:R-:W-:Y:S02]  /*12fc0*/  ISETP.GT.AND P4, PT, R4.reuse, 0x50, PT ;  /* 0x000000500400780c */ /* 0x040fe40003f84270 */
[----:B------:R-:W-:Y:S02]  /*12fd0*/  FSEL R61, R61, -INF , P3 ;  /* 0xff8000003d3d7808 */ /* 0x000fe40001800000 */
[----:B------:R-:W-:Y:S02]  /*12fe0*/  FMNMX.FTZ R28, R91, R28, !PT ;  /* 0x0000001c5b1c7209 */ /* 0x000fe40007810000 */
[----:B------:R-:W-:Y:S01]  /*12ff0*/  ISETP.GT.AND P3, PT, R4, 0x51, PT ;  /* 0x000000510400780c */ /* 0x000fe20003f64270 */
[----:B------:R3:W-:Y:S01]  /*13000*/  MUFU.EX2 R26, R30 ;  /* 0x0000001e001a7308 */ /* 0x0007e20000000800 */
[----:B------:R-:W-:-:S02]  /*13010*/  FSEL R47, R64, -INF , P4 ;  /* 0xff800000402f7808 */ /* 0x000fc40002000000 */
[----:B------:R-:W-:Y:S02]  /*13020*/  FMNMX.FTZ R28, R61, R28, !PT ;  /* 0x0000001c3d1c7209 */ /* 0x000fe40007810000 */
[C---:B------:R-:W-:Y:S02]  /*13030*/  ISETP.GT.AND P4, PT, R4.reuse, 0x58, PT ;  /* 0x000000580400780c */ /* 0x040fe40003f84270 */
[----:B------:R-:W-:Y:S01]  /*13040*/  FSEL R65, R65, -INF , P3 ;  /* 0xff80000041417808 */ /* 0x000fe20001800000 */
[----:B------:R-:W-:Y:S01]  /*13050*/  MUFU.EX2 R175, R175 ;  /* 0x000000af00af7308 */ /* 0x000fe20000000800 */
[----:B------:R-:W-:Y:S02]  /*13060*/  FMNMX.FTZ R28, R47, R28, !PT ;  /* 0x0000001c2f1c7209 */ /* 0x000fe40007810000 */
[----:B------:R-:W-:Y:S02]  /*13070*/  ISETP.GT.AND P3, PT, R4, 0x59, PT ;  /* 0x000000590400780c */ /* 0x000fe40003f64270 */
[----:B------:R-:W-:-:S02]  /*13080*/  FSEL R39, R68, -INF , P4 ;  /* 0xff80000044277808 */ /* 0x000fc40002000000 */
        /* <DEDUP_REMOVED lines=27> */
[----:B------:R-:W-:Y:S01]  /*13240*/  FMNMX.FTZ R32, R55, R32, !PT ;  /* 0x0000002037207209 */ /* 0x000fe20007810000 */
[-CC-:B---3--:R-:W-:Y:S01]  /*13250*/  FFMA.FTZ R34, R63, R0.reuse, -R12.reuse ;  /* 0x000000003f227223 */ /* 0x188fe2000001080c */
[----:B------:R-:W-:Y:S01]  /*13260*/  ISETP.GT.AND P3, PT, R4, 0x79, PT ;  /* 0x000000790400780c */ /* 0x000fe20003f64270 */
[----:B------:R-:W-:Y:S01]  /*13270*/  FFMA.FTZ R12, R87, R0, -R12 ;  /* 0x00000000570c7223 */ /* 0x000fe2000001080c */
[----:B------:R-:W-:-:S02]  /*13280*/  FSEL R9, R84, -INF , P4 ;  /* 0xff80000054097808 */ /* 0x000fc40002000000 */
[----:B------:R-:W-:Y:S01]  /*13290*/  FMNMX.FTZ R4, R81, R32, !PT ;  /* 0x0000002051047209 */ /* 0x000fe20007810000 */
[----:B------:R-:W-:Y:S01]  /*132a0*/  MUFU.EX2 R34, R34 ;  /* 0x0000002200227308 */ /* 0x000fe20000000800 */
[----:B------:R-:W-:Y:S02]  /*132b0*/  FSEL R85, R85, -INF , P3 ;  /* 0xff80000055557808 */ /* 0x000fe40001800000 */
[----:B------:R-:W-:-:S04]  /*132c0*/  FMNMX.FTZ R4, R9, R4, !PT ;  /* 0x0000000409047209 */ /* 0x000fc80007810000 */
[----:B------:R-:W-:Y:S01]  /*132d0*/  FMNMX.FTZ R4, R85, R4, !PT ;  /* 0x0000000455047209 */ /* 0x000fe20007810000 */
[----:B------:R-:W-:Y:S04]  /*132e0*/  MUFU.EX2 R32, R59 ;  /* 0x0000003b00207308 */ /* 0x000fe80000000800 */
[----:B------:R-:W3:Y:S04]  /*132f0*/  SHFL.BFLY PT, R7, R4, 0x2, 0x1f ;  /* 0x0c401f0004077f89 */ /* 0x000ee800000e0000 */
[----:B------:R-:W-:Y:S08]  /*13300*/  MUFU.EX2 R161, R161 ;  /* 0x000000a100a17308 */ /* 0x000ff00000000800 */
[----:B------:R-:W-:Y:S08]  /*13310*/  MUFU.EX2 R36, R36 ;  /* 0x0000002400247308 */ /* 0x000ff00000000800 */
[----:B------:R-:W-:Y:S01]  /*13320*/  MUFU.EX2 R163, R163 ;  /* 0x000000a300a37308 */ /* 0x000fe20000000800 */
[----:B---3--:R-:W-:-:S07]  /*13330*/  FMNMX.FTZ R7, R4, R7, !PT ;  /* 0x0000000704077209 */ /* 0x008fce0007810000 */
[----:B------:R-:W-:Y:S01]  /*13340*/  MUFU.EX2 R38, R38 ;  /* 0x0000002600267308 */ /* 0x000fe20000000800 */
[----:B------:R-:W3:Y:S07]  /*13350*/  SHFL.BFLY PT, R4, R7, 0x1, 0x1f ;  /* 0x0c201f0007047f89 */ /* 0x000eee00000e0000 */
[----:B------:R-:W-:Y:S08]  /*13360*/  MUFU.EX2 R157, R157 ;  /* 0x0000009d009d7308 */ /* 0x000ff00000000800 */
[----:B------:R-:W-:Y:S08]  /*13370*/  MUFU.EX2 R40, R40 ;  /* 0x0000002800287308 */ /* 0x000ff00000000800 */
[----:B------:R-:W-:Y:S01]  /*13380*/  MUFU.EX2 R159, R159 ;  /* 0x0000009f009f7308 */ /* 0x000fe20000000800 */
[----:B---3--:R-:W-:-:S04]  /*13390*/  FMNMX.FTZ R4, R7, R4, !PT ;  /* 0x0000000407047209 */ /* 0x008fc80007810000 */
[C---:B------:R-:W-:Y:S01]  /*133a0*/  FSETP.NEU.FTZ.AND P3, PT, R4.reuse, -INF , PT ;  /* 0xff8000000400780b */ /* 0x040fe20003f7d000 */
[----:B------:R-:W-:Y:S02]  /*133b0*/  FMUL.FTZ R46, R4, R0 ;  /* 0x00000000042e7220 */ /* 0x000fe40000410000 */
[----:B------:R-:W-:Y:S03]  /*133c0*/  MUFU.EX2 R42, R42 ;  /* 0x0000002a002a7308 */ /* 0x000fe60000000800 */
[----:B------:R-:W-:-:S05]  /*133d0*/  FSEL R46, R46, RZ, P3 ;  /* 0x000000ff2e2e7208 */ /* 0x000fca0001800000 */
[-CC-:B------:R-:W-:Y:S01]  /*133e0*/  FFMA.FTZ R180, R43, R0.reuse, -R46.reuse ;  /* 0x000000002bb47223 */ /* 0x180fe2000001082e */
[-C--:B------:R-:W-:Y:S01]  /*133f0*/  FFMA.FTZ R7, R20, R0.reuse, -R46 ;  /* 0x0000000014077223 */ /* 0x080fe2000001082e */
[----:B------:R-:W-:Y:S01]  /*13400*/  FADD.FTZ R20, R181, R2 ;  /* 0x00000002b5147221 */ /* 0x000fe20000010000 */
[-CC-:B------:R-:W-:Y:S01]  /*13410*/  FFMA.FTZ R182, R25, R0.reuse, -R46.reuse ;  /* 0x0000000019b67223 */ /* 0x180fe2000001082e */
[-CC-:B------:R-:W-:Y:S01]  /*13420*/  FFMA.FTZ R15, R29, R0.reuse, -R46.reuse ;  /* 0x000000001d0f7223 */ /* 0x180fe2000001082e */
[-C--:B------:R-:W-:Y:S01]  /*13430*/  FFMA.FTZ R176, R89, R0.reuse, -R46 ;  /* 0x0000000059b07223 */ /* 0x080fe2000001082e */
[----:B------:R-:W-:Y:S01]  /*13440*/  MUFU.EX2 R180, R180 ;  /* 0x000000b400b47308 */ /* 0x000fe20000000800 */
[----:B--2---:R-:W-:Y:S01]  /*13450*/  FADD.FTZ R11, R183, R20 ;  /* 0x00000014b70b7221 */ /* 0x004fe20000010000 */
[-CC-:B------:R-:W-:Y:S01]  /*13460*/  FFMA.FTZ R27, R41, R0.reuse, -R46.reuse ;  /* 0x00000000291b7223 */ /* 0x180fe2000001082e */
[-CC-:B------:R-:W-:Y:S01]  /*13470*/  FFMA.FTZ R21, R33, R0.reuse, -R46.reuse ;  /* 0x0000000021157223 */ /* 0x180fe2000001082e */
[----:B------:R-:W2:Y:S01]  /*13480*/  @P2 LDC R41, c[0x0][0x44c] ;  /* 0x00011300ff292b82 */ /* 0x000ea20000000800 */
[----:B----4-:R-:W-:Y:S01]  /*13490*/  FADD.FTZ R20, R6, R11 ;  /* 0x0000000b06147221 */ /* 0x010fe20000010000 */
[-CC-:B------:R-:W-:Y:S01]  /*134a0*/  FFMA.FTZ R178, R93, R0.reuse, -R46.reuse ;  /* 0x000000005db27223 */ /* 0x180fe2000001082e */
[-C--:B------:R-:W-:Y:S01]  /*134b0*/  FFMA.FTZ R25, R37, R0.reuse, -R46 ;  /* 0x0000000025197223 */ /* 0x080fe2000001082e */
[----:B------:R-:W3:Y:S01]  /*134c0*/  MUFU.EX2 R7, R7 ;  /* 0x0000000700077308 */ /* 0x000ee20000000800 */
[----:B-1----:R-:W-:Y:S01]  /*134d0*/  FADD.FTZ R11, R177, R20 ;  /* 0x00000014b10b7221 */ /* 0x002fe20000010000 */
[-CC-:B------:R-:W-:Y:S01]  /*134e0*/  FFMA.FTZ R172, R97, R0.reuse, -R46.reuse ;  /* 0x0000000061ac7223 */ /* 0x180fe2000001082e */
[-CC-:B------:R-:W-:Y:S01]  /*134f0*/  FFMA.FTZ R174, R101, R0.reuse, -R46.reuse ;  /* 0x0000000065ae7223 */ /* 0x180fe2000001082e */
[-CC-:B------:R-:W-:Y:S01]  /*13500*/  FFMA.FTZ R29, R45, R0.reuse, -R46.reuse ;  /* 0x000000002d1d7223 */ /* 0x180fe2000001082e */
[----:B------:R-:W-:Y:S01]  /*13510*/  FADD.FTZ R20, R10, R11 ;  /* 0x0000000b0a147221 */ /* 0x000fe20000010000 */
[-C--:B------:R-:W-:Y:S01]  /*13520*/  FFMA.FTZ R168, R103, R0.reuse, -R46 ;  /* 0x0000000067a87223 */ /* 0x080fe2000001082e */
[----:B------:R-:W-:Y:S01]  /*13530*/  IMAD.MOV.U32 R43, RZ, RZ, R200 ;  /* 0x000000ffff2b7224 */ /* 0x000fe200078e00c8 */
[----:B------:R-:W1:Y:S01]  /*13540*/  MUFU.EX2 R182, R182 ;  /* 0x000000b600b67308 */ /* 0x000e620000000800 */
[----:B0-----:R-:W-:Y:S01]  /*13550*/  FADD.FTZ R37, R179, R20 ;  /* 0x00000014b3257221 */ /* 0x001fe20000010000 */
[-CC-:B------:R-:W-:Y:S01]  /*13560*/  FFMA.FTZ R31, R49, R0.reuse, -R46.reuse ;  /* 0x00000000311f7223 */ /* 0x180fe2000001082e */
[-CC-:B------:R-:W-:Y:S01]  /*13570*/  FFMA.FTZ R170, R99, R0.reuse, -R46.reuse ;  /* 0x0000000063aa7223 */ /* 0x180fe2000001082e */
[-CC-:B------:R-:W-:Y:S01]  /*13580*/  FFMA.FTZ R33, R53, R0.reuse, -R46.reuse ;  /* 0x0000000035217223 */ /* 0x180fe2000001082e */
[----:B------:R-:W-:Y:S01]  /*13590*/  FADD.FTZ R48, R14, R37 ;  /* 0x000000250e307221 */ /* 0x000fe20000010000 */
[-CC-:B------:R-:W-:Y:S01]  /*135a0*/  FFMA.FTZ R164, R95, R0.reuse, -R46.reuse ;  /* 0x000000005fa47223 */ /* 0x180fe2000001082e */
[-C--:B------:R-:W-:Y:S01]  /*135b0*/  FFMA.FTZ R35, R57, R0.reuse, -R46 ;  /* 0x0000000039237223 */ /* 0x080fe2000001082e */
[----:B------:R-:W0:Y:S01]  /*135c0*/  MUFU.EX2 R15, R15 ;  /* 0x0000000f000f7308 */ /* 0x000e220000000800 */
[----:B---3--:R-:W-:Y:S01]  /*135d0*/  FADD.FTZ R11, R180, R7 ;  /* 0x00000007b40b7221 */ /* 0x008fe20000010000 */
[----:B------:R-:W-:Y:S01]  /*135e0*/  FADD.FTZ R37, R173, R48 ;  /* 0x00000030ad257221 */ /* 0x000fe20000010000 */
[----:B------:R-:W-:Y:S01]  /*135f0*/  FFMA.FTZ R166, R91, R0, -R46 ;  /* 0x000000005ba67223 */ /* 0x000fe2000001082e */
[----:B--2---:R-:W-:-:S04]  /*13600*/  @P2 IMAD.HI.U32 R41, R200, R41, RZ ;  /* 0x00000029c8292227 */ /* 0x004fc800078e00ff */
[-CC-:B------:R-:W-:Y:S01]  /*13610*/  FFMA.FTZ R61, R61, R0.reuse, -R46.reuse ;  /* 0x000000003d3d7223 */ /* 0x180fe2000001082e */
[----:B------:R-:W-:Y:S01]  /*13620*/  FADD.FTZ R48, R24, R37 ;  /* 0x0000002518307221 */ /* 0x000fe20000010000 */
[----:B------:R-:W-:Y:S01]  /*13630*/  FFMA.FTZ R160, R47, R0, -R46 ;  /* 0x000000002fa07223 */ /* 0x000fe2000001082e */
[----:B------:R-:W2:Y:S01]  /*13640*/  MUFU.EX2 R176, R176 ;  /* 0x000000b000b07308 */ /* 0x000ea20000000800 */
[----:B-1----:R-:W-:Y:S01]  /*13650*/  FADD.FTZ R20, R182, R11 ;  /* 0x0000000bb6147221 */ /* 0x002fe20000010000 */
[----:B------:R-:W-:Y:S01]  /*13660*/  FADD.FTZ R37, R175, R48 ;  /* 0x00000030af257221 */ /* 0x000fe20000010000 */
[----:B------:R-:W-:Y:S01]  /*13670*/  @P2 SHF.R.U32.HI R43, RZ, R50, R41 ;  /* 0x00000032ff2b2219 */ /* 0x000fe20000011629 */
[----:B------:R-:W-:Y:S01]  /*13680*/  FFMA.FTZ R39, R39, R0, -R46 ;  /* 0x0000000027277223 */ /* 0x000fe2000001082e */
[----:B------:R-:W-:Y:S01]  /*13690*/  F2FP.F16.F32.PACK_AB R181, R2, R181 ;  /* 0x000000b502b5723e */ /* 0x000fe200000000ff */
[----:B------:R-:W-:Y:S01]  /*136a0*/  FADD.FTZ R48, R26, R37 ;  /* 0x000000251a307221 */ /* 0x000fe20000010000 */
[----:B------:R-:W-:Y:S01]  /*136b0*/  IADD3 R45, R43, R202, -R201 ;  /* 0x000000ca2b2d7210 */ /* 0x000fe20007ffe8c9 */
[----:B------:R-:W1:Y:S01]  /*136c0*/  MUFU.EX2 R21, R21 ;  /* 0x0000001500157308 */ /* 0x000e620000000800 */
[----:B0-----:R-:W-:Y:S01]  /*136d0*/  FADD.FTZ R11, R15, R20 ;  /* 0x000000140f0b7221 */ /* 0x001fe20000010000 */
[----:B------:R-:W-:Y:S01]  /*136e0*/  FADD.FTZ R41, R169, R48 ;  /* 0x00000030a9297221 */ /* 0x000fe20000010000 */
[-CC-:B------:R-:W-:Y:S01]  /*136f0*/  FFMA.FTZ R37, R65, R0.reuse, -R46.reuse ;  /* 0x0000000041257223 */ /* 0x180fe2000001082e */
[----:B------:R-:W-:Y:S01]  /*13700*/  F2FP.F16.F32.PACK_AB R183, R6, R183 ;  /* 0x000000b706b7723e */ /* 0x000fe200000000ff */
[-CC-:B------:R-:W-:Y:S01]  /*13710*/  FFMA.FTZ R69, R69, R0.reuse, -R46.reuse ;  /* 0x0000000045457223 */ /* 0x180fe2000001082e */
[----:B------:R-:W-:Y:S01]  /*13720*/  FADD.FTZ R48, R28, R41 ;  /* 0x000000291c307221 */ /* 0x000fe20000010000 */
[-C--:B------:R-:W-:Y:S01]  /*13730*/  FFMA.FTZ R51, R51, R0.reuse, -R46 ;  /* 0x0000000033337223 */ /* 0x080fe2000001082e */
[----:B------:R-:W0:Y:S01]  /*13740*/  MUFU.EX2 R178, R178 ;  /* 0x000000b200b27308 */ /* 0x000e220000000800 */
[----:B--2---:R-:W-:Y:S01]  /*13750*/  FADD.FTZ R20, R176, R11 ;  /* 0x0000000bb0147221 */ /* 0x004fe20000010000 */
[----:B------:R-:W-:Y:S01]  /*13760*/  FADD.FTZ R41, R171, R48 ;  /* 0x00000030ab297221 */ /* 0x000fe20000010000 */
[-CC-:B------:R-:W-:Y:S01]  /*13770*/  FFMA.FTZ R73, R73, R0.reuse, -R46.reuse ;  /* 0x0000000049497223 */ /* 0x180fe2000001082e */
[-CC-:B------:R-:W-:Y:S01]  /*13780*/  FFMA.FTZ R13, R13, R0.reuse, -R46.reuse ;  /* 0x000000000d0d7223 */ /* 0x180fe2000001082e */
[-CC-:B------:R-:W-:Y:S01]  /*13790*/  FFMA.FTZ R77, R77, R0.reuse, -R46.reuse ;  /* 0x000000004d4d7223 */ /* 0x180fe2000001082e */
[----:B------:R-:W-:Y:S01]  /*137a0*/  FADD.FTZ R48, R30, R41 ;  /* 0x000000291e307221 */ /* 0x000fe20000010000 */
[-C--:B------:R-:W-:Y:S01]  /*137b0*/  FFMA.FTZ R55, R55, R0.reuse, -R46 ;  /* 0x0000000037377223 */ /* 0x080fe2000001082e */
[----:B------:R-:W2:Y:S01]  /*137c0*/  MUFU.EX2 R25, R25 ;  /* 0x0000001900197308 */ /* 0x000ea20000000800 */
[----:B-1----:R-:W-:Y:S01]  /*137d0*/  FADD.FTZ R11, R21, R20 ;  /* 0x00000014150b7221 */ /* 0x002fe20000010000 */
[----:B------:R-:W-:Y:S01]  /*137e0*/  FADD.FTZ R41, R165, R48 ;  /* 0x00000030a5297221 */ /* 0x000fe20000010000 */
[-CC-:B------:R-:W-:Y:S01]  /*137f0*/  FFMA.FTZ R81, R81, R0.reuse, -R46.reuse ;  /* 0x0000000051517223 */ /* 0x180fe2000001082e */
[-CC-:B------:R-:W-:Y:S01]  /*13800*/  FFMA.FTZ R9, R9, R0.reuse, -R46.reuse ;  /* 0x0000000009097223 */ /* 0x180fe2000001082e */
[----:B------:R-:W-:Y:S01]  /*13810*/  FFMA.FTZ R46, R85, R0, -R46 ;  /* 0x00000000552e7223 */ /* 0x000fe2000001082e */
[----:B------:R-:W-:Y:S01]  /*13820*/  FADD.FTZ R48, R32, R41 ;  /* 0x0000002920307221 */ /* 0x000fe20000010000 */
[----:B------:R-:W-:Y:S01]  /*13830*/  F2FP.F16.F32.PACK_AB R180, R7, R180 ;  /* 0x000000b407b4723e */ /* 0x000fe200000000ff */
[----:B------:R-:W1:Y:S01]  /*13840*/  MUFU.EX2 R172, R172 ;  /* 0x000000ac00ac7308 */ /* 0x000e620000000800 */
[----:B0-----:R-:W-:Y:S01]  /*13850*/  FADD.FTZ R20, R178, R11 ;  /* 0x0000000bb2147221 */ /* 0x001fe20000010000 */
[----:B------:R-:W-:Y:S01]  /*13860*/  FADD.FTZ R41, R167, R48 ;  /* 0x00000030a7297221 */ /* 0x000fe20000010000 */
[----:B------:R-:W-:-:S02]  /*13870*/  SHF.R.S32.HI R50, RZ, 0x1f, R45 ;  /* 0x0000001fff327819 */ /* 0x000fc4000001142d */
[----:B------:R-:W-:Y:S02]  /*13880*/  CS2R R102, SRZ ;  /* 0x0000000000667805 */ /* 0x000fe4000001ff00 */
[----:B------:R-:W-:Y:S01]  /*13890*/  F2FP.F16.F32.PACK_AB R179, R14, R179 ;  /* 0x000000b30eb3723e */ /* 0x000fe200000000ff */
[----:B------:R-:W-:Y:S01]  /*138a0*/  FADD.FTZ R48, R34, R41 ;  /* 0x0000002922307221 */ /* 0x000fe20000010000 */
[----:B------:R-:W-:Y:S01]  /*138b0*/  F2FP.F16.F32.PACK_AB R177, R10, R177 ;  /* 0x000000b10ab1723e */ /* 0x000fe200000000ff */
[----:B------:R-:W0:Y:S01]  /*138c0*/  MUFU.EX2 R27, R27 ;  /* 0x0000001b001b7308 */ /* 0x000e220000000800 */
[----:B--2---:R-:W-:Y:S01]  /*138d0*/  FADD.FTZ R11, R25, R20 ;  /* 0x00000014190b7221 */ /* 0x004fe20000010000 */
[----:B------:R-:W-:Y:S01]  /*138e0*/  FADD.FTZ R43, R161, R48 ;  /* 0x00000030a12b7221 */ /* 0x000fe20000010000 */
[----:B------:R-:W-:Y:S02]  /*138f0*/  F2FP.F16.F32.PACK_AB R173, R24, R173 ;  /* 0x000000ad18ad723e */ /* 0x000fe400000000ff */
[----:B------:R-:W-:-:S02]  /*13900*/  CS2R R100, SRZ ;  /* 0x0000000000647805 */ /* 0x000fc4000001ff00 */
[----:B------:R-:W-:Y:S02]  /*13910*/  F2FP.F16.F32.PACK_AB R175, R26, R175 ;  /* 0x000000af1aaf723e */ /* 0x000fe400000000ff */
[----:B------:R-:W-:Y:S02]  /*13920*/  CS2R R98, SRZ ;  /* 0x0000000000627805 */ /* 0x000fe4000001ff00 */
[----:B------:R-:W-:Y:S01]  /*13930*/  F2FP.F16.F32.PACK_AB R169, R28, R169 ;  /* 0x000000a91ca9723e */ /* 0x000fe200000000ff */
[----:B------:R-:W2:Y:S01]  /*13940*/  MUFU.EX2 R174, R174 ;  /* 0x000000ae00ae7308 */ /* 0x000ea20000000800 */
[----:B-1----:R-:W-:Y:S01]  /*13950*/  FADD.FTZ R20, R172, R11 ;  /* 0x0000000bac147221 */ /* 0x002fe20000010000 */
[----:B------:R-:W-:Y:S02]  /*13960*/  F2FP.F16.F32.PACK_AB R171, R30, R171 ;  /* 0x000000ab1eab723e */ /* 0x000fe400000000ff */
[----:B------:R-:W-:Y:S02]  /*13970*/  CS2R R96, SRZ ;  /* 0x0000000000607805 */ /* 0x000fe4000001ff00 */
[----:B------:R-:W-:-:S02]  /*13980*/  F2FP.F16.F32.PACK_AB R165, R32, R165 ;  /* 0x000000a520a5723e */ /* 0x000fc400000000ff */
[----:B------:R-:W-:Y:S02]  /*13990*/  CS2R R94, SRZ ;  /* 0x00000000005e7805 */ /* 0x000fe4000001ff00 */
[----:B------:R-:W-:Y:S02]  /*139a0*/  F2FP.F16.F32.PACK_AB R167, R34, R167 ;  /* 0x000000a722a7723e */ /* 0x000fe400000000ff */
[----:B------:R-:W-:Y:S01]  /*139b0*/  CS2R R92, SRZ ;  /* 0x00000000005c7805 */ /* 0x000fe2000001ff00 */
[----:B------:R-:W1:Y:S01]  /*139c0*/  MUFU.EX2 R29, R29 ;  /* 0x0000001d001d7308 */ /* 0x000e620000000800 */
[----:B0-----:R-:W-:Y:S01]  /*139d0*/  FADD.FTZ R11, R27, R20 ;  /* 0x000000141b0b7221 */ /* 0x001fe20000010000 */
[----:B------:R-:W-:Y:S02]  /*139e0*/  F2FP.F16.F32.PACK_AB R161, R36, R161 ;  /* 0x000000a124a1723e */ /* 0x000fe400000000ff */
[----:B------:R-:W-:Y:S02]  /*139f0*/  CS2R R90, SRZ ;  /* 0x00000000005a7805 */ /* 0x000fe4000001ff00 */
[----:B------:R-:W-:-:S02]  /*13a00*/  F2FP.F16.F32.PACK_AB R182, R15, R182 ;  /* 0x000000b60fb6723e */ /* 0x000fc400000000ff */
[----:B------:R-:W-:Y:S02]  /*13a10*/  CS2R R88, SRZ ;  /* 0x0000000000587805 */ /* 0x000fe4000001ff00 */
[----:B------:R-:W-:Y:S01]  /*13a20*/  F2FP.F16.F32.PACK_AB R176, R21, R176 ;  /* 0x000000b015b0723e */ /* 0x000fe200000000ff */
[----:B------:R-:W0:Y:S01]  /*13a30*/  MUFU.EX2 R168, R168 ;  /* 0x000000a800a87308 */ /* 0x000e220000000800 */
[----:B--2---:R-:W-:Y:S01]  /*13a40*/  FADD.FTZ R20, R174, R11 ;  /* 0x0000000bae147221 */ /* 0x004fe20000010000 */
[----:B------:R-:W-:Y:S02]  /*13a50*/  F2FP.F16.F32.PACK_AB R178, R25, R178 ;  /* 0x000000b219b2723e */ /* 0x000fe400000000ff */
[----:B------:R-:W-:-:S04]  /*13a60*/  F2FP.F16.F32.PACK_AB R172, R27, R172 ;  /* 0x000000ac1bac723e */ /* 0x000fc800000000ff */
        /* <DEDUP_REMOVED lines=10> */
[----:B------:R-:W-:-:S04]  /*13b10*/  LEA.HI R11, R50, R45, RZ, 0x7 ;  /* 0x0000002d320b7211 */ /* 0x000fc800078f38ff */
[----:B------:R-:W-:Y:S02]  /*13b20*/  SHF.R.S32.HI R11, RZ, 0x7, R11 ;  /* 0x00000007ff0b7819 */ /* 0x000fe4000001140b */
[----:B------:R-:W1:Y:S01]  /*13b30*/  MUFU.EX2 R35, R35 ;  /* 0x0000002300237308 */ /* 0x000e620000000800 */
[C---:B0-----:R-:W-:Y:S01]  /*13b40*/  FADD.FTZ R41, R33.reuse, R20 ;  /* 0x0000001421297221 */ /* 0x041fe20000010000 */
[----:B------:R-:W-:Y:S01]  /*13b50*/  FADD.FTZ R20, R36, R43 ;  /* 0x0000002b24147221 */ /* 0x000fe20000010000 */
[----:B------:R-:W-:Y:S02]  /*13b60*/  VIMNMX R14, RZ, R11, !PT ;  /* 0x0000000bff0e7248 */ /* 0x000fe40007fe0100 */
[----:B------:R-:W-:Y:S01]  /*13b70*/  F2FP.F16.F32.PACK_AB R170, R33, R170 ;  /* 0x000000aa21aa723e */ /* 0x000fe200000000ff */
[----:B------:R-:W-:Y:S01]  /*13b80*/  FADD.FTZ R43, R163, R20 ;  /* 0x00000014a32b7221 */ /* 0x000fe20000010000 */
[----:B------:R-:W-:Y:S01]  /*13b90*/  F2FP.F16.F32.PACK_AB R163, R38, R163 ;  /* 0x000000a326a3723e */ /* 0x000fe200000000ff */
[----:B------:R-:W0:Y:S01]  /*13ba0*/  MUFU.EX2 R166, R166 ;  /* 0x000000a600a67308 */ /* 0x000e220000000800 */
[----:B--2---:R-:W-:Y:S01]  /*13bb0*/  FADD.FTZ R2, R164, R41 ;  /* 0x00000029a4027221 */ /* 0x004fe20000010000 */
[----:B------:R-:W-:-:S04]  /*13bc0*/  FADD.FTZ R6, R38, R43 ;  /* 0x0000002b26067221 */ /* 0x000fc80000010000 */
[----:B------:R-:W-:Y:S01]  /*13bd0*/  FADD.FTZ R43, R157, R6 ;  /* 0x000000069d2b7221 */ /* 0x000fe20000010000 */
[C---:B------:R-:W-:Y:S01]  /*13be0*/  F2FP.F16.F32.PACK_AB R157, R40.reuse, R157 ;  /* 0x0000009d289d723e */ /* 0x040fe200000000ff */
[----:B------:R-:W2:Y:S01]  /*13bf0*/  MUFU.EX2 R3, R61 ;  /* 0x0000003d00037308 */ /* 0x000ea20000000800 */
[C---:B-1----:R-:W-:Y:S01]  /*13c00*/  FADD.FTZ R41, R35.reuse, R2 ;  /* 0x0000000223297221 */ /* 0x042fe20000010000 */
[----:B------:R-:W-:Y:S01]  /*13c10*/  FADD.FTZ R6, R40, R43 ;  /* 0x0000002b28067221 */ /* 0x000fe20000010000 */
[----:B------:R-:W-:-:S05]  /*13c20*/  F2FP.F16.F32.PACK_AB R164, R35, R164 ;  /* 0x000000a423a4723e */ /* 0x000fca00000000ff */
[----:B------:R-:W1:Y:S01]  /*13c30*/  MUFU.EX2 R160, R160 ;  /* 0x000000a000a07308 */ /* 0x000e620000000800 */
[----:B0-----:R-:W-:-:S07]  /*13c40*/  FADD.FTZ R2, R166, R41 ;  /* 0x00000029a6027221 */ /* 0x001fce0000010000 */
[----:B------:R-:W0:Y:S01]  /*13c50*/  MUFU.EX2 R37, R37 ;  /* 0x0000002500257308 */ /* 0x000e220000000800 */
[C---:B--2---:R-:W-:Y:S01]  /*13c60*/  FADD.FTZ R41, R3.reuse, R2 ;  /* 0x0000000203297221 */ /* 0x044fe20000010000 */
[----:B------:R-:W-:Y:S02]  /*13c70*/  F2FP.F16.F32.PACK_AB R166, R3, R166 ;  /* 0x000000a603a6723e */ /* 0x000fe400000000ff */
[----:B------:R-:W-:-:S04]  /*13c80*/  MOV R3, 0x3f800000 ;  /* 0x3f80000000037802 */ /* 0x000fc80000000f00 */
[----:B------:R-:W2:Y:S01]  /*13c90*/  MUFU.EX2 R39, R39 ;  /* 0x0000002700277308 */ /* 0x000ea20000000800 */
[----:B-1----:R-:W-:Y:S01]  /*13ca0*/  FADD.FTZ R2, R160, R41 ;  /* 0x00000029a0027221 */ /* 0x002fe20000010000 */
[----:B------:R-:W-:Y:S01]  /*13cb0*/  FADD.FTZ R41, R159, R6 ;  /* 0x000000069f297221 */ /* 0x000fe20000010000 */
[----:B------:R-:W-:-:S03]  /*13cc0*/  F2FP.F16.F32.PACK_AB R159, R42, R159 ;  /* 0x0000009f2a9f723e */ /* 0x000fc600000000ff */
[----:B------:R-:W-:Y:S02]  /*13cd0*/  FADD.FTZ R6, R42, R41 ;  /* 0x000000292a067221 */ /* 0x000fe40000010000 */
        /* <DEDUP_REMOVED lines=25> */
[----:B------:R-:W-:-:S06]  /*13e70*/  IMAD.MOV.U32 R2, RZ, RZ, 0x3f800000 ;  /* 0x3f800000ff027424 */ /* 0x000fcc00078e00ff */
[----:B------:R-:W0:Y:S01]  /*13e80*/  MUFU.EX2 R44, R44 ;  /* 0x0000002c002c7308 */ /* 0x000e220000000800 */
[----:B--2---:R-:W-:Y:S01]  /*13e90*/  F2FP.F16.F32.PACK_AB R154, R46, R9 ;  /* 0x000000092e9a723e */ /* 0x004fe200000000ff */
[----:B------:R-:W-:Y:S02]  /*13ea0*/  VIADD R9, R146, 0xfffffffe ;  /* 0xfffffffe92097836 */ /* 0x000fe40000000000 */
[----:B------:R-:W-:Y:S01]  /*13eb0*/  FADD.FTZ R7, R46, R7 ;  /* 0x000000072e077221 */ /* 0x000fe20000010000 */
[----:B------:R-:W-:Y:S02]  /*13ec0*/  CS2R R146, SRZ ;  /* 0x0000000000927805 */ /* 0x000fe4000001ff00 */
[----:B------:R-:W-:Y:S01]  /*13ed0*/  ISETP.GE.AND P3, PT, R9, R14, PT ;  /* 0x0000000e0900720c */ /* 0x000fe20003f66270 */
[----:B------:R-:W2:Y:S01]  /*13ee0*/  MUFU.EX2 R155, R155 ;  /* 0x0000009b009b7308 */ /* 0x000ea20000000800 */
[----:B-1----:R-:W-:-:S07]  /*13ef0*/  FADD.FTZ R43, R153, R6 ;  /* 0x00000006992b7221 */ /* 0x002fce0000010000 */
[----:B------:R-:W1:Y:S01]  /*13f00*/  MUFU.EX2 R12, R12 ;  /* 0x0000000c000c7308 */ /* 0x000e620000000800 */
[C---:B0-----:R-:W-:Y:S01]  /*13f10*/  FADD.FTZ R6, R44.reuse, R43 ;  /* 0x0000002b2c067221 */ /* 0x041fe20000010000 */
[----:B------:R-:W-:-:S03]  /*13f20*/  F2FP.F16.F32.PACK_AB R153, R44, R153 ;  /* 0x000000992c99723e */ /* 0x000fc600000000ff */
[----:B--2---:R-:W-:-:S04]  /*13f30*/  FADD.FTZ R43, R155, R6 ;  /* 0x000000069b2b7221 */ /* 0x004fc80000010000 */
[C---:B-1----:R-:W-:Y:S01]  /*13f40*/  FADD.FTZ R6, R12.reuse, R43 ;  /* 0x0000002b0c067221 */ /* 0x042fe20000010000 */
[----:B------:R-:W-:Y:S01]  /*13f50*/  F2FP.F16.F32.PACK_AB R155, R12, R155 ;  /* 0x0000009b0c9b723e */ /* 0x000fe200000000ff */
[----:B------:R-:W-:Y:S06]  /*13f60*/  @!P3 BRA `(.L_x_2875) ;  /* 0x0000002c00acb947 */ /* 0x000fec0003800000 */
[----:B------:R-:W-:Y:S01]  /*13f70*/  BSSY B1, `(.L_x_2875) ;  /* 0x00002ea000017945 */ /* 0x000fe20003800000 */
[----:B------:R-:W-:Y:S01]  /*13f80*/  IMAD.MOV.U32 R11, RZ, RZ, R5 ;  /* 0x000000ffff0b7224 */ /* 0x000fe200078e0005 */
[----:B------:R-:W-:Y:S01]  /*13f90*/  MOV R21, R185 ;  /* 0x000000b900157202 */ /* 0x000fe20000000f00 */
[----:B------:R-:W-:Y:S02]  /*13fa0*/  IMAD.MOV.U32 R10, RZ, RZ, R4 ;  /* 0x000000ffff0a7224 */ /* 0x000fe400078e0004 */
[----:B------:R-:W-:Y:S02]  /*13fb0*/  IMAD.MOV.U32 R20, RZ, RZ, R188 ;  /* 0x000000ffff147224 */ /* 0x000fe400078e00bc */
[----:B------:R-:W-:Y:S02]  /*13fc0*/  IMAD.MOV.U32 R2, RZ, RZ, 0x3f800000 ;  /* 0x3f800000ff027424 */ /* 0x000fe400078e00ff */
[----:B------:R-:W-:-:S07]  /*13fd0*/  IMAD.MOV.U32 R151, RZ, RZ, RZ ;  /* 0x000000ffff977224 */ /* 0x000fce00078e00ff */
.L_x_2886:
[----:B------:R-:W-:-:S05]  /*13fe0*/  VIADD R0, R21, 0x1 ;  /* 0x0000000115007836 */ /* 0x000fca0000000000 */
[----:B------:R-:W-:-:S04]  /*13ff0*/  ISETP.NE.AND P3, PT, R0, 0x2, PT ;  /* 0x000000020000780c */ /* 0x000fc80003f65270 */
[----:B------:R-:W-:Y:S02]  /*14000*/  SEL R5, RZ, 0x1, P3 ;  /* 0x00000001ff057807 */ /* 0x000fe40001800000 */
[----:B------:R-:W-:Y:S02]  /*14010*/  SEL R185, R0, RZ, P3 ;  /* 0x000000ff00b97207 */ /* 0x000fe40001800000 */
[----:B------:R-:W-:Y:S01]  /*14020*/  LOP3.LUT R188, R20, R5, RZ, 0x3c, !PT ;  /* 0x0000000514bc7212 */ /* 0x000fe200078e3cff */
[----:B------:R-:W-:Y:S06]  /*14030*/  @!P0 BRA `(.L_x_2876) ;  /* 0x0000000000048947 */ /* 0x000fec0003800000 */
[----:B------:R-:W-:Y:S01]  /*14040*/  BPT.TRAP 0x1 ;  /* 0x000000040000795c */ /* 0x000fe20000300000 */
.L_x_2876:
[----:B------:R-:W-:Y:S02]  /*14050*/  LEA R15, R185, R16, 0x3 ;  /* 0x00000010b90f7211 */ /* 0x000fe400078e18ff */
[----:B------:R-:W-:-:S04]  /*14060*/  SHF.L.U32 R0, R188, 0x1f, RZ ;  /* 0x0000001fbc007819 */ /* 0x000fc800000006ff */
[----:B------:R0:W1:Y:S01]  /*14070*/  SYNCS.PHASECHK.TRANS64.TRYWAIT P3, [R15+URZ+0x34830], R0 ;  /* 0x034830000f0075a7 */ /* 0x000062000806017f */
[----:B------:R-:W-:Y:S05]  /*14080*/  @!P0 BRA `(.L_x_2877) ;  /* 0x0000000000048947 */ /* 0x000fea0003800000 */
[----:B------:R-:W-:Y:S01]  /*14090*/  BPT.TRAP 0x1 ;  /* 0x000000040000795c */ /* 0x000fe20000300000 */
.L_x_2877:
[----:B------:R-:W-:Y:S01]  /*140a0*/  BSSY B2, `(.L_x_2878) ;  /* 0x0000006000027945 */ /* 0x000fe20003800000 */
[----:B------:R-:W-:Y:S02]  /*140b0*/  IMAD R4, R185, 0xc00, R8 ;  /* 0x00000c00b9047824 */ /* 0x000fe400078e0208 */
[----:B------:R-:W-:Y:S01]  /*140c0*/  IMAD.MOV.U32 R5, RZ, RZ, 0x40000040 ;  /* 0x40000040ff057424 */ /* 0x000fe200078e00ff */
[----:B-1----:R-:W-:Y:S06]  /*140d0*/  @P3 BRA `(.L_x_2879) ;  /* 0x0000000000083947 */ /* 0x002fec0003800000 */
[----:B------:R-:W1:Y:S02]  /*140e0*/  SYNCS.PHASECHK.TRANS64.TRYWAIT P3, [R15+URZ+0x34830], R0 ;  /* 0x034830000f0075a7 */ /* 0x000e64000806017f */
[----:B-1----:R-:W-:Y:S05]  /*140f0*/  @!P3 BRA `(.L_x_2880) ;  /* 0x0000010400d4b947 */ /* 0x002fea0003800000 */
.L_x_2879:
[----:B------:R-:W-:Y:S05]  /*14100*/  BSYNC B2 ;  /* 0x0000000000027941 */ /* 0x000fea0003800000 */
.L_x_2878:
[----:B------:R-:W2:Y:S04]  /*14110*/  LDL.64 R24, [R1+0x38] ;  /* 0x0000380001187983 */ /* 0x000ea80000100a00 */
[----:B------:R3:W-:Y:S04]  /*14120*/  STL.64 [R1+0x70], R10 ;  /* 0x0000700a01007387 */ /* 0x0007e80000100a00 */
[----:B---3--:R-:W3:Y:S04]  /*14130*/  LDL.64 R10, [R1+0x30] ;  /* 0x00003000010a7983 */ /* 0x008ee80000100a00 */
[----:B------:R4:W-:Y:S04]  /*14140*/  STL.64 [R1+0x68], R8 ;  /* 0x0000680801007387 */ /* 0x0009e80000100a00 */
[----:B----4-:R-:W4:Y:S01]  /*14150*/  LDL.64 R8, [R1+0x28] ;  /* 0x0000280001087983 */ /* 0x010f220000100a00 */
[----:B------:R-:W-:-:S02]  /*14160*/  R2UR UR6, R4 ;  /* 0x00000000040672ca */ /* 0x000fc400000e0000 */
[----:B------:R-:W-:Y:S01]  /*14170*/  R2UR UR7, R5 ;  /* 0x00000000050772ca */ /* 0x000fe200000e0000 */
[----:B------:R0:W-:Y:S04]  /*14180*/  STL.64 [R1+0x60], R6 ;  /* 0x0000600601007387 */ /* 0x0001e80000100a00 */
[----:B0-----:R-:W4:Y:S01]  /*14190*/  LDL.64 R6, [R1+0x18] ;  /* 0x0000180001067983 */ /* 0x001f220000100a00 */
[----:B------:R-:W-:Y:S02]  /*141a0*/  VIADD R12, R4, 0x2 ;  /* 0x00000002040c7836 */ /* 0x000fe40000000000 */
[----:B------:R-:W-:Y:S01]  /*141b0*/  IMAD.MOV.U32 R13, RZ, RZ, 0x40000040 ;  /* 0x40000040ff0d7424 */ /* 0x000fe200078e00ff */
[----:B--2---:R-:W-:Y:S02]  /*141c0*/  R2UR UR4, R24 ;  /* 0x00000000180472ca */ /* 0x004fe400000e0000 */
[----:B------:R-:W-:-:S02]  /*141d0*/  R2UR UR5, R25 ;  /* 0x00000000190572ca */ /* 0x000fc400000e0000 */
[----:B------:R-:W-:-:S11]  /*141e0*/  WARPGROUP.ARRIVE ;  /* 0x00000000000079c5 */ /* 0x000fd60000000000 */
[----:B------:R-:W-:Y:S01]  /*141f0*/  HGMMA.64x128x16.F32 R24, gdesc[UR4], RZ, !UPT, gsb0 ;  /* 0x01e00000041879f0 */ /* 0x000fe2000c0008ff */
[----:B------:R-:W-:Y:S02]  /*14200*/  R2UR UR6, R12 ;  /* 0x000000000c0672ca */ /* 0x000fe400000e0000 */
[----:B------:R-:W-:Y:S02]  /*14210*/  R2UR UR7, R13 ;  /* 0x000000000d0772ca */ /* 0x000fe400000e0000 */
[----:B---3--:R-:W-:Y:S02]  /*14220*/  R2UR UR4, R10 ;  /* 0x000000000a0472ca */ /* 0x008fe400000e0000 */
[----:B------:R-:W-:Y:S02]  /*14230*/  R2UR UR5, R11 ;  /* 0x000000000b0572ca */ /* 0x000fe400000e0000 */
[----:B------:R-:W2:Y:S01]  /*14240*/  LDL.64 R10, [R1+0x10] ;  /* 0x00001000010a7983 */ /* 0x000ea20000100a00 */
[----:B------:R-:W-:Y:S01]  /*14250*/  IMAD.MOV.U32 R13, RZ, RZ, 0x40000040 ;  /* 0x40000040ff0d7424 */ /* 0x000fe200078e00ff */
[----:B------:R-:W-:Y:S01]  /*14260*/  IADD3 R12, R4, 0x4, RZ ;  /* 0x00000004040c7810 */ /* 0x000fe20007ffe0ff */
[----:B------:R-:W-:-:S02]  /*14270*/  WARPGROUP.DEPBAR.LE gsb0, 0x0 ;  /* 0x00008000000079c5 */ /* 0x000fc40000010000 */
[----:B------:R-:W-:-:S06]  /*14280*/  WARPGROUP.ARRIVE ;  /* 0x00000000000079c5 */ /* 0x000fcc0000000000 */
[----:B------:R-:W-:Y:S01]  /*14290*/  HGMMA.64x128x16.F32 R24, gdesc[UR4], R24, gsb0 ;  /* 0x01e00000041879f0 */ /* 0x000fe20008000818 */
[----:B------:R-:W-:Y:S02]  /*142a0*/  R2UR UR6, R12 ;  /* 0x000000000c0672ca */ /* 0x000fe400000e0000 */
[----:B------:R-:W-:Y:S02]  /*142b0*/  R2UR UR7, R13 ;  /* 0x000000000d0772ca */ /* 0x000fe400000e0000 */
[----:B----4-:R-:W-:Y:S02]  /*142c0*/  R2UR UR4, R8 ;  /* 0x00000000080472ca */ /* 0x010fe400000e0000 */
[----:B------:R-:W-:Y:S02]  /*142d0*/  R2UR UR5, R9 ;  /* 0x00000000090572ca */ /* 0x000fe400000e0000 */
[----:B------:R-:W3:Y:S01]  /*142e0*/  LDL.64 R8, [R1+0x8] ;  /* 0x0000080001087983 */ /* 0x000ee20000100a00 */
[----:B------:R-:W-:-:S02]  /*142f0*/  VIADD R12, R4, 0x6 ;  /* 0x00000006040c7836 */ /* 0x000fc40000000000 */
[----:B------:R-:W-:Y:S01]  /*14300*/  IMAD.MOV.U32 R13, RZ, RZ, 0x40000040 ;  /* 0x40000040ff0d7424 */ /* 0x000fe200078e00ff */
[----:B------:R-:W-:Y:S02]  /*14310*/  WARPGROUP.DEPBAR.LE gsb0, 0x0 ;  /* 0x00008000000079c5 */ /* 0x000fe40000010000 */
[----:B------:R-:W-:-:S06]  /*14320*/  WARPGROUP.ARRIVE ;  /* 0x00000000000079c5 */ /* 0x000fcc0000000000 */
[----:B------:R-:W-:Y:S01]  /*14330*/  HGMMA.64x128x16.F32 R24, gdesc[UR4], R24, gsb0 ;  /* 0x01e00000041879f0 */ /* 0x000fe20008000818 */
[----:B------:R-:W-:Y:S02]  /*14340*/  R2UR UR6, R12 ;  /* 0x000000000c0672ca */ /* 0x000fe400000e0000 */
[----:B------:R-:W-:Y:S02]  /*14350*/  R2UR UR7, R13 ;  /* 0x000000000d0772ca */ /* 0x000fe400000e0000 */
[----:B------:R-:W-:Y:S02]  /*14360*/  R2UR UR4, R6 ;  /* 0x00000000060472ca */ /* 0x000fe400000e0000 */
[----:B------:R-:W-:Y:S02]  /*14370*/  R2UR UR5, R7 ;  /* 0x00000000070572ca */ /* 0x000fe400000e0000 */
[----:B------:R-:W4:Y:S01]  /*14380*/  LDL.64 R6, [R1] ;  /* 0x0000000001067983 */ /* 0x000f220000100a00 */
[----:B------:R-:W-:Y:S01]  /*14390*/  IMAD.MOV.U32 R13, RZ, RZ, 0x40000040 ;  /* 0x40000040ff0d7424 */ /* 0x000fe200078e00ff */
[----:B------:R-:W-:Y:S01]  /*143a0*/  IADD3 R12, R4, 0x400, RZ ;  /* 0x00000400040c7810 */ /* 0x000fe20007ffe0ff */
[----:B------:R-:W-:-:S02]  /*143b0*/  WARPGROUP.DEPBAR.LE gsb0, 0x0 ;  /* 0x00008000000079c5 */ /* 0x000fc40000010000 */
[----:B------:R-:W-:-:S06]  /*143c0*/  WARPGROUP.ARRIVE ;  /* 0x00000000000079c5 */ /* 0x000fcc0000000000 */
[----:B------:R-:W-:Y:S01]  /*143d0*/  HGMMA.64x128x16.F32 R24, gdesc[UR4], R24, gsb0 ;  /* 0x01e00000041879f0 */ /* 0x000fe20008000818 */
[----:B------:R-:W-:Y:S02]  /*143e0*/  R2UR UR6, R12 ;  /* 0x000000000c0672ca */ /* 0x000fe400000e0000 */
[----:B------:R-:W-:Y:S02]  /*143f0*/  R2UR UR7, R13 ;  /* 0x000000000d0772ca */ /* 0x000fe400000e0000 */
[----:B--2---:R-:W-:Y:S02]  /*14400*/  R2UR UR4, R10 ;  /* 0x000000000a0472ca */ /* 0x004fe400000e0000 */
[----:B------:R-:W-:Y:S01]  /*14410*/  R2UR UR5, R11 ;  /* 0x000000000b0572ca */ /* 0x000fe200000e0000 */
[----:B------:R-:W-:Y:S01]  /*14420*/  VIADD R12, R4, 0x402 ;  /* 0x00000402040c7836 */ /* 0x000fe20000000000 */
[----:B------:R0:W5:Y:S01]  /*14430*/  LDL.LU.64 R10, [R1+0x70] ;  /* 0x00007000010a7983 */ /* 0x0001620000300a00 */
[----:B------:R-:W-:Y:S01]  /*14440*/  IMAD.MOV.U32 R13, RZ, RZ, 0x40000040 ;  /* 0x40000040ff0d7424 */ /* 0x000fe200078e00ff */
[----:B------:R-:W-:-:S02]  /*14450*/  WARPGROUP.DEPBAR.LE gsb0, 0x0 ;  /* 0x00008000000079c5 */ /* 0x000fc40000010000 */
[----:B------:R-:W-:-:S07]  /*14460*/  WARPGROUP.ARRIVE ;  /* 0x00000000000079c5 */ /* 0x000fce0000000000 */
[----:B------:R-:W-:Y:S01]  /*14470*/  HGMMA.64x128x16.F32 R24, gdesc[UR4], R24, gsb0 ;  /* 0x01e00000041879f0 */ /* 0x000fe20008000818 */
[----:B------:R-:W-:Y:S02]  /*14480*/  R2UR UR6, R12 ;  /* 0x000000000c0672ca */ /* 0x000fe400000e0000 */
[----:B------:R-:W-:Y:S02]  /*14490*/  R2UR UR7, R13 ;  /* 0x000000000d0772ca */ /* 0x000fe400000e0000 */
[----:B---3--:R-:W-:Y:S02]  /*144a0*/  R2UR UR4, R8 ;  /* 0x00000000080472ca */ /* 0x008fe400000e0000 */
[----:B------:R-:W-:Y:S01]  /*144b0*/  R2UR UR5, R9 ;  /* 0x00000000090572ca */ /* 0x000fe200000e0000 */
[----:B------:R-:W-:Y:S01]  /*144c0*/  IMAD.MOV.U32 R13, RZ, RZ, 0x40000040 ;  /* 0x40000040ff0d7424 */ /* 0x000fe200078e00ff */
[----:B------:R-:W-:Y:S01]  /*144d0*/  IADD3 R12, R4, 0x404, RZ ;  /* 0x00000404040c7810 */ /* 0x000fe20007ffe0ff */
[----:B------:R0:W5:Y:S01]  /*144e0*/  LDL.LU.64 R8, [R1+0x68] ;  /* 0x0000680001087983 */ /* 0x0001620000300a00 */
[----:B------:R-:W-:-:S02]  /*144f0*/  WARPGROUP.DEPBAR.LE gsb0, 0x0 ;  /* 0x00008000000079c5 */ /* 0x000fc40000010000 */
[----:B------:R-:W-:-:S07]  /*14500*/  WARPGROUP.ARRIVE ;  /* 0x00000000000079c5 */ /* 0x000fce0000000000 */
[----:B------:R-:W-:Y:S01]  /*14510*/  HGMMA.64x128x16.F32 R24, gdesc[UR4], R24, gsb0 ;  /* 0x01e00000041879f0 */ /* 0x000fe20008000818 */
[----:B------:R-:W-:Y:S02]  /*14520*/  R2UR UR6, R12 ;  /* 0x000000000c0672ca */ /* 0x000fe400000e0000 */
[----:B------:R-:W-:Y:S02]  /*14530*/  R2UR UR7, R13 ;  /* 0x000000000d0772ca */ /* 0x000fe400000e0000 */
[----:B----4-:R-:W-:Y:S02]  /*14540*/  R2UR UR4, R6 ;  /* 0x00000000060472ca */ /* 0x010fe400000e0000 */
        /* <DEDUP_REMOVED lines=8> */
[----:B------:R-:W-:Y:S01]  /*145d0*/  R2UR UR7, R13 ;  /* 0x000000000d0772ca */ /* 0x000fe200000e0000 */
[----:B------:R-:W-:Y:S01]  /*145e0*/  UMOV UR4, UR52 ;  /* 0x0000003400047c82 */ /* 0x000fe20008000000 */
[----:B------:R-:W-:Y:S01]  /*145f0*/  UMOV UR5, UR53 ;  /* 0x0000003500057c82 */ /* 0x000fe20008000000 */
[----:B------:R-:W-:Y:S01]  /*14600*/  IMAD.MOV.U32 R13, RZ, RZ, 0x40000040 ;  /* 0x40000040ff0d7424 */ /* 0x000fe200078e00ff */
[----:B------:R-:W-:Y:S01]  /*14610*/  IADD3 R12, R4, 0x800, RZ ;  /* 0x00000800040c7810 */ /* 0x000fe20007ffe0ff */
[----:B------:R-:W-:Y:S02]  /*14620*/  WARPGROUP.DEPBAR.LE gsb0, 0x0 ;  /* 0x00008000000079c5 */ /* 0x000fe40000010000 */
[----:B------:R-:W-:-:S06]  /*14630*/  WARPGROUP.ARRIVE ;  /* 0x00000000000079c5 */ /* 0x000fcc0000000000 */
[----:B------:R-:W-:Y:S01]  /*14640*/  HGMMA.64x128x16.F32 R24, gdesc[UR4], R24, gsb0 ;  /* 0x01e00000041879f0 */ /* 0x000fe20008000818 */
        /* <DEDUP_REMOVED lines=101> */
.L_x_2881:
[----:B-1----:R-:W-:Y:S02]  /*14ca0*/  SHF.L.U32 R0, R20, 0x1f, RZ ;  /* 0x0000001f14007819 */ /* 0x002fe400000006ff */
[----:B------:R-:W-:-:S04]  /*14cb0*/  LEA R12, R21, R16, 0x3 ;  /* 0x00000010150c7211 */ /* 0x000fc800078e18ff */
[----:B------:R0:W1:Y:S01]  /*14cc0*/  SYNCS.PHASECHK.TRANS64.TRYWAIT P3, [R12+URZ+0x34850], R0 ;  /* 0x034850000c0075a7 */ /* 0x000062000806017f */
[----:B------:R-:W-:Y:S05]  /*14cd0*/  @!P0 BRA `(.L_x_2882) ;  /* 0x0000000000048947 */ /* 0x000fea0003800000 */
[----:B------:R-:W-:Y:S01]  /*14ce0*/  BPT.TRAP 0x1 ;  /* 0x000000040000795c */ /* 0x000fe20000300000 */
.L_x_2882:
[----:B------:R-:W-:Y:S04]  /*14cf0*/  BSSY B2, `(.L_x_2883) ;  /* 0x0000004000027945 */ /* 0x000fe80003800000 */
[----:B-1----:R-:W-:Y:S05]  /*14d00*/  @P3 BRA `(.L_x_2884) ;  /* 0x0000000000083947 */ /* 0x002fea0003800000 */
[----:B------:R-:W1:Y:S02]  /*14d10*/  SYNCS.PHASECHK.TRANS64.TRYWAIT P3, [R12+URZ+0x34850], R0 ;  /* 0x034850000c0075a7 */ /* 0x000e64000806017f */
[----:B-1----:R-:W-:Y:S05]  /*14d20*/  @!P3 BRA `(.L_x_2885) ;  /* 0x000000f800dcb947 */ /* 0x002fea0003800000 */
.L_x_2884:
[----:B------:R-:W-:Y:S05]  /*14d30*/  BSYNC B2 ;  /* 0x0000000000027941 */ /* 0x000fea0003800000 */
.L_x_2883:
[----:B01----:R-:W-:Y:S01]  /*14d40*/  VIADD R0, R16, 0x400 ;  /* 0x0000040010007836 */ /* 0x003fe20000000000 */
[----:B------:R-:W-:Y:S01]  /*14d50*/  WARPGROUP.ARRIVE ;  /* 0x00000000000079c5 */ /* 0x000fe20000000000 */
[----:B------:R-:W-:Y:S01]  /*14d60*/  IMAD.MOV.U32 R3, RZ, RZ, 0x40000040 ;  /* 0x40000040ff037424 */ /* 0x000fe200078e00ff */
[----:B------:R-:W-:Y:S01]  /*14d70*/  IADD3 R13, R205, R200, RZ ;  /* 0x000000c8cd0d7210 */ /* 0x000fe20007ffe0ff */
[----:B------:R-:W-:Y:S01]  /*14d80*/  IMAD.MOV.U32 R5, RZ, RZ, 0x40000040 ;  /* 0x40000040ff057424 */ /* 0x000fe200078e00ff */
[----:B------:R-:W-:Y:S01]  /*14d90*/  SHF.R.U32.HI R0, RZ, 0x4, R0 ;  /* 0x00000004ff007819 */ /* 0x000fe20000011600 */
[----:B------:R-:W-:Y:S01]  /*14da0*/  @!P1 VIADD R15, R15, 0x34840 ;  /* 0x000348400f0f9836 */ /* 0x000fe20000000000 */
[----:B------:R-:W-:Y:S02]  /*14db0*/  R2UR UR7, R3 ;  /* 0x00000000030772ca */ /* 0x000fe400000e0000 */
[----:B------:R-:W-:Y:S01]  /*14dc0*/  LOP3.LUT R0, R0, 0x3fff, RZ, 0xc0, !PT ;  /* 0x00003fff00007812 */ /* 0x000fe200078ec0ff */
[----:B------:R-:W0:Y:S01]  /*14dd0*/  @P2 LDC R3, c[0x0][0x44c] ;  /* 0x00011300ff032b82 */ /* 0x000e220000000800 */
[----:B------:R-:W-:-:S02]  /*14de0*/  @!P1 PRMT R15, RZ, 0x654, R15 ;  /* 0x00000654ff0f9816 */ /* 0x000fc4000000000f */
[----:B------:R-:W-:-:S05]  /*14df0*/  LOP3.LUT R0, R0, 0x4000000, RZ, 0xfc, !PT ;  /* 0x0400000000007812 */ /* 0x000fca00078efcff */
[----:B------:R-:W-:Y:S02]  /*14e00*/  IMAD R2, R21, 0x800, R0 ;  /* 0x0000080015027824 */ /* 0x000fe400078e0200 */
[----:B------:R-:W1:Y:S01]  /*14e10*/  @P2 LDC R0, c[0x0][0x450] ;  /* 0x00011400ff002b82 */ /* 0x000e620000000800 */
[----:B------:R-:W-:Y:S02]  /*14e20*/  IMAD.MOV.U32 R21, RZ, RZ, 0x40000040 ;  /* 0x40000040ff157424 */ /* 0x000fe400078e00ff */
[C---:B------:R-:W-:Y:S01]  /*14e30*/  R2UR UR6, R2.reuse ;  /* 0x00000000020672ca */ /* 0x040fe200000e0000 */
[C---:B------:R-:W-:Y:S01]  /*14e40*/  VIADD R20, R2.reuse, 0x200 ;  /* 0x0000020002147836 */ /* 0x040fe20000000000 */
[----:B------:R-:W-:Y:S01]  /*14e50*/  IADD3 R4, R2, 0x80, RZ ;  /* 0x0000008002047810 */ /* 0x000fe20007ffe0ff */
[----:B0-----:R-:W-:-:S10]  /*14e60*/  @P2 IMAD.HI.U32 R3, R13, R3, RZ ;  /* 0x000000030d032227 */ /* 0x001fd400078e00ff */
[----:B------:R-:W-:Y:S01]  /*14e70*/  HGMMA.64x128x16.F32 R88, R180, gdesc[UR4].tnspB, R88, gsb0 ;  /* 0x41e00004b4587df0 */ /* 0x000fe20008000858 */
[----:B------:R-:W-:Y:S01]  /*14e80*/  R2UR UR6, R4 ;  /* 0x00000000040672ca */ /* 0x000fe200000e0000 */
[----:B------:R-:W-:Y:S01]  /*14e90*/  VIADD R4, R2, 0x100 ;  /* 0x0000010002047836 */ /* 0x000fe20000000000 */
[----:B------:R-:W-:Y:S01]  /*14ea0*/  R2UR UR7, R5 ;  /* 0x00000000050772ca */ /* 0x000fe200000e0000 */
[----:B------:R-:W-:Y:S01]  /*14eb0*/  IMAD.MOV.U32 R5, RZ, RZ, 0x40000040 ;  /* 0x40000040ff057424 */ /* 0x000fe200078e00ff */
[----:B-1----:R-:W-:Y:S01]  /*14ec0*/  @P2 SHF.R.U32.HI R13, RZ, R0, R3 ;  /* 0x00000000ff0d2219 */ /* 0x002fe20000011603 */
[----:B------:R-:W-:-:S04]  /*14ed0*/  IMAD.MOV.U32 R3, RZ, RZ, -0x80 ;  /* 0xffffff80ff037424 */ /* 0x000fc800078e00ff */
[----:B------:R-:W0:Y:S01]  /*14ee0*/  SHFL.IDX PT, R0, R13, RZ, 0x1c1f ;  /* 0x001c1fff0d007589 */ /* 0x000e2200000e0000 */
[----:B-----5:R-:W-:-:S04]  /*14ef0*/  IMAD R3, R9, R3, 0x1 ;  /* 0x0000000109037424 */ /* 0x020fc800078e0203 */
[----:B------:R-:W-:-:S05]  /*14f00*/  IMAD R3, R204, -0x2, R3 ;  /* 0xfffffffecc037824 */ /* 0x000fca00078e0203 */
[----:B------:R-:W-:-:S04]  /*14f10*/  IADD3 R3, -R201, R3, R202 ;  /* 0x00000003c9037210 */ /* 0x000fc80007ffe1ca */
[----:B0-----:R-:W-:-:S04]  /*14f20*/  IADD3 R0, R3, R0, RZ ;  /* 0x0000000003007210 */ /* 0x001fc80007ffe0ff */
[C---:B------:R-:W-:Y:S02]  /*14f30*/  ISETP.GT.AND P3, PT, R0.reuse, RZ, PT ;  /* 0x000000ff0000720c */ /* 0x040fe40003f64270 */
[----:B------:R-:W-:Y:S02]  /*14f40*/  ISETP.GT.AND P4, PT, R0, 0x1, PT ;  /* 0x000000010000780c */ /* 0x000fe40003f84270 */
[----:B------:R-:W-:Y:S02]  /*14f50*/  FSEL R24, R24, -INF , P3 ;  /* 0xff80000018187808 */ /* 0x000fe40001800000 */
[C---:B------:R-:W-:Y:S02]  /*14f60*/  ISETP.GT.AND P3, PT, R0.reuse, 0x8, PT ;  /* 0x000000080000780c */ /* 0x040fe40003f64270 */
[----:B------:R-:W-:Y:S02]  /*14f70*/  FSEL R25, R25, -INF , P4 ;  /* 0xff80000019197808 */ /* 0x000fe40002000000 */
[----:B------:R-:W-:-:S02]  /*14f80*/  ISETP.GT.AND P4, PT, R0, 0x9, PT ;  /* 0x000000090000780c */ /* 0x000fc40003f84270 */
[----:B------:R-:W-:Y:S02]  /*14f90*/  FSEL R28, R28, -INF , P3 ;  /* 0xff8000001c1c7808 */ /* 0x000fe40001800000 */
[C---:B------:R-:W-:Y:S02]  /*14fa0*/  ISETP.GT.AND P3, PT, R0.reuse, 0x10, PT ;  /* 0x000000100000780c */ /* 0x040fe40003f64270 */
[----:B------:R-:W-:Y:S02]  /*14fb0*/  FSEL R29, R29, -INF , P4 ;  /* 0xff8000001d1d7808 */ /* 0x000fe40002000000 */
[----:B------:R-:W-:Y:S02]  /*14fc0*/  ISETP.GT.AND P4, PT, R0, 0x11, PT ;  /* 0x000000110000780c */ /* 0x000fe40003f84270 */
[----:B------:R-:W-:Y:S02]  /*14fd0*/  FSEL R32, R32, -INF , P3 ;  /* 0xff80000020207808 */ /* 0x000fe40001800000 */
[----:B------:R-:W-:-:S02]  /*14fe0*/  ISETP.GT.AND P3, PT, R0, 0x18, PT ;  /* 0x000000180000780c */ /* 0x000fc40003f64270 */
[----:B------:R-:W-:Y:S02]  /*14ff0*/  FSEL R33, R33, -INF , P4 ;  /* 0xff80000021217808 */ /* 0x000fe40002000000 */
        /* <DEDUP_REMOVED lines=37> */
[----:B------:R-:W-:Y:S01]  /*15250*/  FSEL R72, R72, -INF , P3 ;  /* 0xff80000048487808 */ /* 0x000fe20001800000 */
[----:B------:R-:W-:Y:S02]  /*15260*/  WARPGROUP.DEPBAR.LE gsb0, 0x0 ;  /* 0x00008000000079c5 */ /* 0x000fe40000010000 */
[----:B------:R-:W-:Y:S01]  /*15270*/  WARPGROUP.ARRIVE ;  /* 0x00000000000079c5 */ /* 0x000fe20000000000 */
[----:B------:R-:W-:Y:S02]  /*15280*/  ISETP.GT.AND P3, PT, R0, 0x68, PT ;  /* 0x000000680000780c */ /* 0x000fe40003f64270 */
[----:B------:R-:W-:-:S02]  /*15290*/  FSEL R73, R73, -INF , P4 ;  /* 0xff80000049497808 */ /* 0x000fc40002000000 */
[----:B------:R-:W-:Y:S01]  /*152a0*/  ISETP.GT.AND P4, PT, R0, 0x69, PT ;  /* 0x000000690000780c */ /* 0x000fe20003f84270 */
[----:B------:R-:W-:Y:S01]  /*152b0*/  HGMMA.64x128x16.F32 R88, R176, gdesc[UR4].tnspB, R88, gsb0 ;  /* 0x41e00004b0587df0 */ /* 0x000fe20008000858 */
[----:B------:R-:W-:Y:S01]  /*152c0*/  R2UR UR6, R4 ;  /* 0x00000000040672ca */ /* 0x000fe200000e0000 */
[----:B------:R-:W-:Y:S01]  /*152d0*/  VIADD R4, R2, 0x180 ;  /* 0x0000018002047836 */ /* 0x000fe20000000000 */
[----:B------:R-:W-:Y:S01]  /*152e0*/  R2UR UR7, R5 ;  /* 0x00000000050772ca */ /* 0x000fe200000e0000 */
[----:B------:R-:W-:Y:S01]  /*152f0*/  IMAD.MOV.U32 R5, RZ, RZ, 0x40000040 ;  /* 0x40000040ff057424 */ /* 0x000fe200078e00ff */
[----:B------:R-:W-:Y:S02]  /*15300*/  FSEL R76, R76, -INF , P3 ;  /* 0xff8000004c4c7808 */ /* 0x000fe40001800000 */
[----:B------:R-:W-:Y:S02]  /*15310*/  ISETP.GT.AND P3, PT, R0, 0x70, PT ;  /* 0x000000700000780c */ /* 0x000fe40003f64270 */
[----:B------:R-:W-:-:S02]  /*15320*/  FSEL R77, R77, -INF , P4 ;  /* 0xff8000004d4d7808 */ /* 0x000fc40002000000 */
[----:B------:R-:W-:Y:S02]  /*15330*/  ISETP.GT.AND P4, PT, R0, 0x71, PT ;  /* 0x000000710000780c */ /* 0x000fe40003f84270 */
[----:B------:R-:W-:Y:S02]  /*15340*/  FSEL R80, R80, -INF , P3 ;  /* 0xff80000050507808 */ /* 0x000fe40001800000 */
[C---:B------:R-:W-:Y:S02]  /*15350*/  ISETP.GT.AND P3, PT, R0.reuse, 0x78, PT ;  /* 0x000000780000780c */ /* 0x040fe40003f64270 */
[----:B------:R-:W-:Y:S02]  /*15360*/  FSEL R81, R81, -INF , P4 ;  /* 0xff80000051517808 */ /* 0x000fe40002000000 */
[----:B------:R-:W-:Y:S02]  /*15370*/  ISETP.GT.AND P4, PT, R0, 0x79, PT ;  /* 0x000000790000780c */ /* 0x000fe40003f84270 */
[----:B------:R-:W-:-:S02]  /*15380*/  FSEL R84, R84, -INF , P3 ;  /* 0xff80000054547808 */ /* 0x000fc40001800000 */
[----:B------:R-:W-:Y:S01]  /*15390*/  FSEL R85, R85, -INF , P4 ;  /* 0xff80000055557808 */ /* 0x000fe20002000000 */
[----:B------:R-:W-:Y:S02]  /*153a0*/  WARPGROUP.DEPBAR.LE gsb0, 0x0 ;  /* 0x00008000000079c5 */ /* 0x000fe40000010000 */
[----:B------:R-:W-:-:S06]  /*153b0*/  WARPGROUP.ARRIVE ;  /* 0x00000000000079c5 */ /* 0x000fcc0000000000 */
[----:B------:R-:W-:Y:S01]  /*153c0*/  HGMMA.64x128x16.F32 R88, R172, gdesc[UR4].tnspB, R88, gsb0 ;  /* 0x41e00004ac587df0 */ /* 0x000fe20008000858 */
[----:B------:R-:W-:Y:S02]  /*153d0*/  R2UR UR6, R4 ;  /* 0x00000000040672ca */ /* 0x000fe400000e0000 */
[----:B------:R-:W-:Y:S02]  /*153e0*/  FMNMX.FTZ R4, R24, R10, !PT ;  /* 0x0000000a18047209 */ /* 0x000fe40007810000 */
        /* <DEDUP_REMOVED lines=32> */
[----:B------:R-:W0:Y:S01]  /*155f0*/  SHFL.BFLY PT, R0, R4, 0x2, 0x1f ;  /* 0x0c401f0004007f89 */ /* 0x000e2200000e0000 */
[----:B------:R-:W-:Y:S02]  /*15600*/  WARPGROUP.DEPBAR.LE gsb0, 0x0 ;  /* 0x00008000000079c5 */ /* 0x000fe40000010000 */
[----:B------:R-:W-:-:S06]  /*15610*/  WARPGROUP.ARRIVE ;  /* 0x00000000000079c5 */ /* 0x000fcc0000000000 */
[----:B------:R-:W-:Y:S01]  /*15620*/  HGMMA.64x128x16.F32 R88, R168, gdesc[UR4].tnspB, R88, gsb0 ;  /* 0x41e00004a8587df0 */ /* 0x000fe20008000858 */
[----:B------:R-:W-:Y:S02]  /*15630*/  R2UR UR6, R20 ;  /* 0x00000000140672ca */ /* 0x000fe400000e0000 */
[----:B------:R-:W-:Y:S01]  /*15640*/  R2UR UR7, R21 ;  /* 0x00000000150772ca */ /* 0x000fe200000e0000 */
[----:B------:R-:W-:Y:S01]  /*15650*/  IMAD.MOV.U32 R21, RZ, RZ, 0x40000040 ;  /* 0x40000040ff157424 */ /* 0x000fe200078e00ff */
[----:B------:R-:W-:Y:S02]  /*15660*/  IADD3 R20, R2, 0x280, RZ ;  /* 0x0000028002147810 */ /* 0x000fe40007ffe0ff */
[----:B0-----:R-:W-:Y:S01]  /*15670*/  FMNMX.FTZ R4, R4, R0, !PT ;  /* 0x0000000004047209 */ /* 0x001fe20007810000 */
[----:B------:R-:W-:Y:S01]  /*15680*/  IMAD.U32 R0, RZ, RZ, UR39 ;  /* 0x00000027ff007e24 */ /* 0x000fe2000f8e00ff */
[----:B------:R-:W-:Y:S02]  /*15690*/  R2UR UR10, R20 ;  /* 0x00000000140a72ca */ /* 0x000fe400000e0000 */
[----:B------:R-:W-:Y:S01]  /*156a0*/  R2UR UR11, R21 ;  /* 0x00000000150b72ca */ /* 0x000fe200000e0000 */
[----:B------:R-:W0:Y:S02]  /*156b0*/  SHFL.BFLY PT, R5, R4, 0x1, 0x1f ;  /* 0x0c201f0004057f89 */ /* 0x000e2400000e0000 */
[----:B0-----:R-:W-:-:S02]  /*156c0*/  FMNMX.FTZ R4, R4, R5, !PT ;  /* 0x0000000504047209 */ /* 0x001fc40007810000 */
[----:B------:R-:W0:Y:S02]  /*156d0*/  SHFL.IDX PT, R5, R13, 0x1, 0x1c1f ;  /* 0x003c1f000d057f89 */ /* 0x000e2400000e0000 */
[----:B------:R-:W-:Y:S01]  /*156e0*/  FSETP.NEU.FTZ.AND P3, PT, R4, -INF , PT ;  /* 0xff8000000400780b */ /* 0x000fe20003f7d000 */
[----:B0-----:R-:W-:-:S05]  /*156f0*/  IMAD.IADD R3, R3, 0x1, R5 ;  /* 0x0000000103037824 */ /* 0x001fca00078e0205 */
[C---:B------:R-:W-:Y:S02]  /*15700*/  ISETP.GT.AND P4, PT, R3.reuse, RZ, PT ;  /* 0x000000ff0300720c */ /* 0x040fe40003f84270 */
        /* <DEDUP_REMOVED lines=36> */
[C---:B------:R-:W-:Y:S01]  /*15950*/  ISETP.GT.AND P5, PT, R3.reuse, 0x49, PT ;  /* 0x000000490300780c */ /* 0x040fe20003fa4270 */
[----:B------:R-:W-:Y:S02]  /*15960*/  WARPGROUP.DEPBAR.LE gsb0, 0x0 ;  /* 0x00008000000079c5 */ /* 0x000fe40000010000 */
[----:B------:R-:W-:Y:S01]  /*15970*/  WARPGROUP.ARRIVE ;  /* 0x00000000000079c5 */ /* 0x000fe20000000000 */
[----:B------:R-:W-:Y:S01]  /*15980*/  FMUL.FTZ R169, R4, R0 ;  /* 0x0000000004a97220 */ /* 0x000fe20000410000 */
[----:B------:R-:W-:Y:S02]  /*15990*/  FSEL R62, R62, -INF , P4 ;  /* 0xff8000003e3e7808 */ /* 0x000fe40002000000 */
[----:B------:R-:W-:Y:S02]  /*159a0*/  ISETP.GT.AND P4, PT, R3, 0x50, PT ;  /* 0x000000500300780c */ /* 0x000fe40003f84270 */
[----:B------:R-:W-:Y:S01]  /*159b0*/  HGMMA.64x128x16.F32 R88, R164, gdesc[UR4].tnspB, R88, gsb0 ;  /* 0x41e00004a4587df0 */ /* 0x000fe20008000858 */
[----:B------:R-:W-:-:S02]  /*159c0*/  FSEL R169, R169, RZ, P3 ;  /* 0x000000ffa9a97208 */ /* 0x000fc40001800000 */
[----:B------:R-:W-:Y:S02]  /*159d0*/  FSEL R63, R63, -INF , P5 ;  /* 0xff8000003f3f7808 */ /* 0x000fe40002800000 */
[----:B------:R-:W-:Y:S01]  /*159e0*/  ISETP.GT.AND P5, PT, R3, 0x51, PT ;  /* 0x000000510300780c */ /* 0x000fe20003fa4270 */
[-CC-:B------:R-:W-:Y:S01]  /*159f0*/  FFMA.FTZ R180, R24, R0.reuse, -R169.reuse ;  /* 0x0000000018b47223 */ /* 0x180fe200000108a9 */
        /* <DEDUP_REMOVED lines=63> */
[----:B------:R-:W-:Y:S01]  /*15df0*/  FFMA.FTZ R57, R84, R0, -R169 ;  /* 0x0000000054397223 */ /* 0x000fe200000108a9 */
[----:B------:R-:W-:-:S02]  /*15e00*/  FMNMX.FTZ R28, R58, R5, !PT ;  /* 0x000000053a1c7209 */ /* 0x000fc40007810000 */
[----:B------:R-:W-:Y:S01]  /*15e10*/  FSEL R82, R82, -INF , P4 ;  /* 0xff80000052527808 */ /* 0x000fe20002000000 */
[----:B------:R-:W-:Y:S01]  /*15e20*/  MUFU.EX2 R24, R24 ;  /* 0x0000001800187308 */ /* 0x000fe20000000800 */
[----:B------:R-:W-:Y:S02]  /*15e30*/  FMNMX.FTZ R5, R59, R28, !PT ;  /* 0x0000001c3b057209 */ /* 0x000fe40007810000 */
[----:B------:R-:W-:Y:S02]  /*15e40*/  ISETP.GT.AND P4, PT, R3, 0x78, PT ;  /* 0x000000780300780c */ /* 0x000fe40003f84270 */
[----:B------:R-:W-:Y:S02]  /*15e50*/  FMNMX.FTZ R28, R62, R5, !PT ;  /* 0x000000053e1c7209 */ /* 0x000fe40007810000 */
[----:B------:R-:W-:Y:S01]  /*15e60*/  FSEL R83, R83, -INF , P5 ;  /* 0xff80000053537808 */ /* 0x000fe20002800000 */
[----:B------:R-:W-:Y:S01]  /*15e70*/  MUFU.EX2 R172, R172 ;  /* 0x000000ac00ac7308 */ /* 0x000fe20000000800 */
[----:B------:R-:W-:-:S02]  /*15e80*/  FMNMX.FTZ R5, R63, R28, !PT ;  /* 0x0000001c3f057209 */ /* 0x000fc40007810000 */
[----:B------:R-:W-:Y:S02]  /*15e90*/  ISETP.GT.AND P5, PT, R3, 0x79, PT ;  /* 0x000000790300780c */ /* 0x000fe40003fa4270 */
[----:B------:R-:W-:Y:S02]  /*15ea0*/  FMNMX.FTZ R28, R66, R5, !PT ;  /* 0x00000005421c7209 */ /* 0x000fe40007810000 */
[----:B------:R-:W-:Y:S01]  /*15eb0*/  FSEL R86, R86, -INF , P4 ;  /* 0xff80000056567808 */ /* 0x000fe20002000000 */
[----:B------:R-:W-:Y:S01]  /*15ec0*/  MUFU.EX2 R25, R25 ;  /* 0x0000001900197308 */ /* 0x000fe20000000800 */
[----:B------:R-:W-:Y:S02]  /*15ed0*/  FMNMX.FTZ R5, R67, R28, !PT ;  /* 0x0000001c43057209 */ /* 0x000fe40007810000 */
[----:B------:R-:W-:Y:S02]  /*15ee0*/  FSEL R87, R87, -INF , P5 ;  /* 0xff80000057577808 */ /* 0x000fe40002800000 */
[----:B------:R-:W-:-:S02]  /*15ef0*/  FMNMX.FTZ R28, R70, R5, !PT ;  /* 0x00000005461c7209 */ /* 0x000fc40007810000 */
[----:B------:R-:W-:Y:S01]  /*15f00*/  MOV R29, 0x40000040 ;  /* 0x40000040001d7802 */ /* 0x000fe20000000f00 */
[----:B------:R-:W-:Y:S01]  /*15f10*/  MUFU.EX2 R174, R174 ;  /* 0x000000ae00ae7308 */ /* 0x000fe20000000800 */
[----:B------:R-:W-:Y:S02]  /*15f20*/  FMNMX.FTZ R5, R71, R28, !PT ;  /* 0x0000001c47057209 */ /* 0x000fe40007810000 */
[----:B------:R-:W-:Y:S02]  /*15f30*/  R2UR UR7, R29 ;  /* 0x000000001d0772ca */ /* 0x000fe400000e0000 */
        /* <DEDUP_REMOVED lines=11> */
[----:B------:R-:W-:-:S05]  /*15ff0*/  FMNMX.FTZ R3, R87, R28, !PT ;  /* 0x0000001c57037209 */ /* 0x000fca0007810000 */
[----:B------:R-:W0:Y:S02]  /*16000*/  SHFL.BFLY PT, R28, R3, 0x2, 0x1f ;  /* 0x0c401f00031c7f89 */ /* 0x000e2400000e0000 */
[----:B------:R-:W-:Y:S01]  /*16010*/  MUFU.EX2 R36, R36 ;  /* 0x0000002400247308 */ /* 0x000fe20000000800 */
[----:B------:R-:W-:Y:S02]  /*16020*/  WARPGROUP.DEPBAR.LE gsb0, 0x0 ;  /* 0x00008000000079c5 */ /* 0x000fe40000010000 */
[----:B------:R-:W-:Y:S01]  /*16030*/  WARPGROUP.ARRIVE ;  /* 0x00000000000079c5 */ /* 0x000fe20000000000 */
[-CC-:B------:R-:W-:Y:S01]  /*16040*/  FFMA.FTZ R164, R56, R0.reuse, -R169.reuse ;  /* 0x0000000038a47223 */ /* 0x180fe200000108a9 */
[-CC-:B------:R-:W-:Y:S01]  /*16050*/  FFMA.FTZ R166, R60, R0.reuse, -R169.reuse ;  /* 0x000000003ca67223 */ /* 0x180fe200000108a9 */
[-CC-:B------:R-:W-:Y:S01]  /*16060*/  FFMA.FTZ R56, R81, R0.reuse, -R169.reuse ;  /* 0x0000000051387223 */ /* 0x180fe200000108a9 */
[----:B------:R-:W-:Y:S01]  /*16070*/  FFMA.FTZ R60, R85, R0, -R169 ;  /* 0x00000000553c7223 */ /* 0x000fe200000108a9 */
[----:B------:R-:W-:Y:S01]  /*16080*/  MUFU.EX2 R37, R37 ;  /* 0x0000002500257308 */ /* 0x000fe20000000800 */
[----:B------:R-:W-:Y:S07]  /*16090*/  HGMMA.64x128x16.F32 R88, R160, gdesc[UR8].tnspB, R88, gsb0 ;  /* 0x41e00008a0587df0 */ /* 0x000fee0008000858 */
[----:B------:R-:W-:Y:S01]  /*160a0*/  MUFU.EX2 R164, R164 ;  /* 0x000000a400a47308 */ /* 0x000fe20000000800 */
[----:B0-----:R-:W-:-:S02]  /*160b0*/  FMNMX.FTZ R28, R3, R28, !PT ;  /* 0x0000001c031c7209 */ /* 0x001fc40007810000 */
[----:B------:R-:W-:Y:S02]  /*160c0*/  FSEL R3, R4, RZ, P3 ;  /* 0x000000ff04037208 */ /* 0x000fe40001800000 */
[----:B------:R-:W-:Y:S01]  /*160d0*/  ISETP.GT.AND P3, PT, R9, R14, PT ;  /* 0x0000000e0900720c */ /* 0x000fe20003f64270 */
[----:B------:R-:W0:Y:S02]  /*160e0*/  SHFL.BFLY PT, R5, R28, 0x1, 0x1f ;  /* 0x0c201f001c057f89 */ /* 0x000e2400000e0000 */
[----:B------:R-:W-:Y:S01]  /*160f0*/  MUFU.EX2 R166, R166 ;  /* 0x000000a600a67308 */ /* 0x000fe20000000800 */
[----:B------:R-:W-:Y:S01]  /*16100*/  FADD.FTZ R3, -R3, R10 ;  /* 0x0000000a03037221 */ /* 0x000fe20000010100 */
[----:B------:R-:W-:-:S03]  /*16110*/  VIADD R9, R9, 0xffffffff ;  /* 0xffffffff09097836 */ /* 0x000fc60000000000 */
[----:B------:R-:W-:-:S03]  /*16120*/  FMUL.FTZ R3, R3, R0 ;  /* 0x0000000003037220 */ /* 0x000fc60000410000 */
[----:B------:R-:W-:Y:S08]  /*16130*/  MUFU.EX2 R48, R48 ;  /* 0x0000003000307308 */ /* 0x000ff00000000800 */
[----:B------:R-:W1:Y:S01]  /*16140*/  MUFU.EX2 R3, R3 ;  /* 0x0000000300037308 */ /* 0x000e620000000800 */
[----:B0-----:R-:W-:Y:S01]  /*16150*/  FMNMX.FTZ R5, R28, R5, !PT ;  /* 0x000000051c057209 */ /* 0x001fe20007810000 */
[----:B------:R-:W-:-:S06]  /*16160*/  VIADD R28, R2, 0x300 ;  /* 0x00000300021c7836 */ /* 0x000fcc0000000000 */
[----:B------:R-:W-:Y:S01]  /*16170*/  MUFU.EX2 R45, R45 ;  /* 0x0000002d002d7308 */ /* 0x000fe20000000800 */
[C---:B------:R-:W-:Y:S01]  /*16180*/  FSETP.NEU.FTZ.AND P4, PT, R5.reuse, -INF , PT ;  /* 0xff8000000500780b */ /* 0x040fe20003f9d000 */
[C---:B------:R-:W-:Y:S01]  /*16190*/  FMUL.FTZ R61, R5.reuse, R0 ;  /* 0x00000000053d7220 */ /* 0x040fe20000410000 */
[----:B------:R-:W-:Y:S02]  /*161a0*/  R2UR UR6, R28 ;  /* 0x000000001c0672ca */ /* 0x000fe400000e0000 */
[----:B------:R-:W-:Y:S02]  /*161b0*/  FSEL R10, R5, RZ, P4 ;  /* 0x000000ff050a7208 */ /* 0x000fe40002000000 */
[----:B------:R-:W-:Y:S01]  /*161c0*/  FSEL R61, R61, RZ, P4 ;  /* 0x000000ff3d3d7208 */ /* 0x000fe20002000000 */
[----:B------:R-:W-:Y:S02]  /*161d0*/  MUFU.EX2 R41, R41 ;  /* 0x0000002900297308 */ /* 0x000fe40000000800 */
[----:B------:R-:W-:Y:S01]  /*161e0*/  FADD.FTZ R11, -R10, R11 ;  /* 0x0000000b0a0b7221 */ /* 0x000fe20000010100 */
[----:B------:R-:W-:-:S02]  /*161f0*/  VIADD R10, R2, 0x380 ;  /* 0x00000380020a7836 */ /* 0x000fc40000000000 */
[-CC-:B------:R-:W-:Y:S01]  /*16200*/  FFMA.FTZ R181, R26, R0.reuse, -R61.reuse ;  /* 0x000000001ab57223 */ /* 0x180fe2000001083d */
[-CC-:B------:R-:W-:Y:S01]  /*16210*/  FFMA.FTZ R26, R27, R0.reuse, -R61.reuse ;  /* 0x000000001b1a7223 */ /* 0x180fe2000001083d */
[-C--:B------:R-:W-:Y:S01]  /*16220*/  FMUL.FTZ R2, R11, R0.reuse ;  /* 0x000000000b027220 */ /* 0x080fe20000410000 */
[----:B------:R-:W-:Y:S02]  /*16230*/  IMAD.MOV.U32 R11, RZ, RZ, 0x40000040 ;  /* 0x40000040ff0b7424 */ /* 0x000fe400078e00ff */
[-CC-:B------:R-:W-:Y:S01]  /*16240*/  FFMA.FTZ R183, R30, R0.reuse, -R61.reuse ;  /* 0x000000001eb77223 */ /* 0x180fe2000001083d */
[-CC-:B------:R-:W-:Y:S01]  /*16250*/  FFMA.FTZ R31, R31, R0.reuse, -R61.reuse ;  /* 0x000000001f1f7223 */ /* 0x180fe2000001083d */
[----:B------:R-:W-:Y:S01]  /*16260*/  MUFU.EX2 R181, R181 ;  /* 0x000000b500b57308 */ /* 0x000fe20000000800 */
[-CC-:B------:R-:W-:Y:S01]  /*16270*/  FFMA.FTZ R177, R34, R0.reuse, -R61.reuse ;  /* 0x0000000022b17223 */ /* 0x180fe2000001083d */
[-CC-:B------:R-:W-:Y:S01]  /*16280*/  FFMA.FTZ R27, R35, R0.reuse, -R61.reuse ;  /* 0x00000000231b7223 */ /* 0x180fe2000001083d */
[-CC-:B------:R-:W-:Y:S01]  /*16290*/  FFMA.FTZ R179, R38, R0.reuse, -R61.reuse ;  /* 0x0000000026b37223 */ /* 0x180fe2000001083d */
[----:B-1----:R-:W-:Y:S01]  /*162a0*/  FFMA.FTZ R38, R3, R7, R180 ;  /* 0x0000000703267223 */ /* 0x002fe200000100b4 */
        /* <DEDUP_REMOVED lines=18> */
[----:B------:R-:W-:Y:S01]  /*163d0*/  FFMA.FTZ R86, R86, R0, -R61 ;  /* 0x0000000056567223 */ /* 0x000fe2000001083d */
[----:B------:R-:W2:Y:S01]  /*163e0*/  MUFU.EX2 R183, R183 ;  /* 0x000000b700b77308 */ /* 0x000ea20000000800 */
[----:B0-----:R-:W-:Y:S01]  /*163f0*/  FFMA.FTZ R7, R2, R6, R181 ;  /* 0x0000000602077223 */ /* 0x001fe200000100b5 */
[----:B------:R-:W-:-:S02]  /*16400*/  @!P1 IADD3 R6, R12, 0x34860, RZ ;  /* 0x000348600c069810 */ /* 0x000fc40007ffe0ff */
[----:B------:R-:W-:-:S04]  /*16410*/  F2FP.F16.F32.PACK_AB R180, R13, R180 ;  /* 0x000000b40db4723e */ /* 0x000fc800000000ff */
[----:B------:R-:W0:Y:S01]  /*16420*/  MUFU.EX2 R31, R31 ;  /* 0x0000001f001f7308 */ /* 0x000e220000000800 */
[C---:B-1----:R-:W-:Y:S01]  /*16430*/  FADD.FTZ R12, R26.reuse, R7 ;  /* 0x000000071a0c7221 */ /* 0x042fe20000010000 */
[----:B------:R-:W-:Y:S01]  /*16440*/  @!P1 PRMT R7, RZ, 0x654, R6 ;  /* 0x00000654ff079816 */ /* 0x000fe20000000006 */
[----:B------:R-:W-:Y:S01]  /*16450*/  FFMA.FTZ R6, R63, R0, -R61 ;  /* 0x000000003f067223 */ /* 0x000fe2000001083d */
[----:B------:R-:W-:-:S04]  /*16460*/  F2FP.F16.F32.PACK_AB R181, R26, R181 ;  /* 0x000000b51ab5723e */ /* 0x000fc800000000ff */
[----:B------:R-:W1:Y:S01]  /*16470*/  MUFU.EX2 R177, R177 ;  /* 0x000000b100b17308 */ /* 0x000e620000000800 */
[----:B--2---:R-:W-:-:S07]  /*16480*/  FADD.FTZ R12, R183, R12 ;  /* 0x0000000cb70c7221 */ /* 0x004fce0000010000 */
[----:B------:R-:W2:Y:S01]  /*16490*/  MUFU.EX2 R27, R27 ;  /* 0x0000001b001b7308 */ /* 0x000ea20000000800 */
[----:B0-----:R-:W-:-:S07]  /*164a0*/  F2FP.F16.F32.PACK_AB R183, R31, R183 ;  /* 0x000000b71fb7723e */ /* 0x001fce00000000ff */
        /* <DEDUP_REMOVED lines=12> */
[----:B------:R-:W-:Y:S01]  /*16570*/  R2UR UR6, R10 ;  /* 0x000000000a0672ca */ /* 0x000fe200000e0000 */
[-CC-:B------:R-:W-:Y:S01]  /*16580*/  FFMA.FTZ R10, R59, R0.reuse, -R61.reuse ;  /* 0x000000003b0a7223 */ /* 0x180fe2000001083d */
[----:B------:R-:W-:Y:S01]  /*16590*/  R2UR UR7, R11 ;  /* 0x000000000b0772ca */ /* 0x000fe200000e0000 */
[----:B------:R-:W-:Y:S01]  /*165a0*/  FADD.FTZ R11, R13, R38 ;  /* 0x000000260d0b7221 */ /* 0x000fe20000010000 */
[----:B------:R-:W-:Y:S01]  /*165b0*/  FADD.FTZ R38, R31, R12 ;  /* 0x0000000c1f267221 */ /* 0x000fe20000010000 */
[----:B------:R-:W-:Y:S01]  /*165c0*/  MUFU.EX2 R28, R28 ;  /* 0x0000001c001c7308 */ /* 0x000fe20000000800 */
[----:B------:R-:W-:Y:S01]  /*165d0*/  FFMA.FTZ R12, R67, R0, -R61 ;  /* 0x00000000430c7223 */ /* 0x000fe2000001083d */
[----:B------:R-:W-:Y:S01]  /*165e0*/  FADD.FTZ R11, R182, R11 ;  /* 0x0000000bb60b7221 */ /* 0x000fe20000010000 */
[----:B-1----:R-:W-:Y:S01]  /*165f0*/  FADD.FTZ R38, R177, R38 ;  /* 0x00000026b1267221 */ /* 0x002fe20000010000 */
[----:B------:R-:W-:Y:S01]  /*16600*/  F2FP.F16.F32.PACK_AB R182, R20, R182 ;  /* 0x000000b614b6723e */ /* 0x000fe200000000ff */
[----:B------:R-:W-:Y:S01]  /*16610*/  FFMA.FTZ R163, R70, R0, -R61 ;  /* 0x0000000046a37223 */ /* 0x000fe2000001083d */
[----:B------:R-:W-:Y:S01]  /*16620*/  FADD.FTZ R11, R20, R11 ;  /* 0x0000000b140b7221 */ /* 0x000fe20000010000 */
[----:B--2---:R-:W-:Y:S01]  /*16630*/  F2FP.F16.F32.PACK_AB R177, R27, R177 ;  /* 0x000000b11bb1723e */ /* 0x004fe200000000ff */
[----:B------:R-:W-:Y:S02]  /*16640*/  MUFU.EX2 R169, R169 ;  /* 0x000000a900a97308 */ /* 0x000fe40000000800 */
[----:B------:R-:W-:Y:S01]  /*16650*/  FADD.FTZ R42, R176, R11 ;  /* 0x0000000bb02a7221 */ /* 0x000fe20000010000 */
[----:B------:R-:W-:-:S05]  /*16660*/  F2FP.F16.F32.PACK_AB R176, R21, R176 ;  /* 0x000000b015b0723e */ /* 0x000fca00000000ff */
        /* <DEDUP_REMOVED lines=16> */
[----:B------:R-:W-:-:S05]  /*16770*/  WARPGROUP.ARRIVE ;  /* 0x00000000000079c5 */ /* 0x000fca0000000000 */
[----:B------:R-:W1:Y:S01]  /*16780*/  MUFU.EX2 R75, R75 ;  /* 0x0000004b004b7308 */ /* 0x000e620000000800 */
[----:B------:R-:W-:Y:S01]  /*16790*/  HGMMA.64x128x16.F32 R88, R152, gdesc[UR4].tnspB, R88, gsb0 ;  /* 0x41e0000498587df0 */ /* 0x000fe20008000858 */
[----:B0-----:R-:W-:-:S06]  /*167a0*/  F2FP.F16.F32.PACK_AB R156, R44, R40 ;  /* 0x000000282c9c723e */ /* 0x001fcc00000000ff */
[----:B------:R-:W-:Y:S08]  /*167b0*/  MUFU.EX2 R49, R49 ;  /* 0x0000003100317308 */ /* 0x000ff00000000800 */
[----:B------:R-:W-:Y:S01]  /*167c0*/  MUFU.EX2 R78, R78 ;  /* 0x0000004e004e7308 */ /* 0x000fe20000000800 */
[----:B-1----:R-:W-:-:S07]  /*167d0*/  F2FP.F16.F32.PACK_AB R157, R75, R74 ;  /* 0x0000004a4b9d723e */ /* 0x002fce00000000ff */
[----:B------:R-:W0:Y:S08]  /*167e0*/  MUFU.EX2 R52, R52 ;  /* 0x0000003400347308 */ /* 0x000e300000000800 */
[----:B------:R-:W1:Y:S08]  /*167f0*/  MUFU.EX2 R79, R79 ;  /* 0x0000004f004f7308 */ /* 0x000e700000000800 */
[----:B------:R-:W-:Y:S01]  /*16800*/  MUFU.EX2 R53, R53 ;  /* 0x0000003500357308 */ /* 0x000fe20000000800 */
[----:B0-----:R-:W-:-:S07]  /*16810*/  F2FP.F16.F32.PACK_AB R158, R52, R49 ;  /* 0x00000031349e723e */ /* 0x001fce00000000ff */
[----:B------:R-:W0:Y:S01]  /*16820*/  MUFU.EX2 R56, R56 ;  /* 0x0000003800387308 */ /* 0x000e220000000800 */
[----:B-1----:R-:W-:-:S07]  /*16830*/  F2FP.F16.F32.PACK_AB R159, R79, R78 ;  /* 0x0000004e4f9f723e */ /* 0x002fce00000000ff */
[----:B------:R-:W-:Y:S08]  /*16840*/  MUFU.EX2 R83, R83 ;  /* 0x0000005300537308 */ /* 0x000ff00000000800 */
[----:B------:R-:W-:Y:S08]  /*16850*/  MUFU.EX2 R57, R57 ;  /* 0x0000003900397308 */ /* 0x000ff00000000800 */
[----:B------:R-:W1:Y:S01]  /*16860*/  MUFU.EX2 R60, R60 ;  /* 0x0000003c003c7308 */ /* 0x000e620000000800 */
[----:B------:R-:W-:-:S02]  /*16870*/  WARPGROUP.DEPBAR.LE gsb0, 0x0 ;  /* 0x00008000000079c5 */ /* 0x000fc40000010000 */
[----:B------:R-:W-:Y:S05]  /*16880*/  @!P1 SYNCS.ARRIVE.TRANS64.RED.A1T0 RZ, [R15+URZ], RZ ;  /* 0x000000ff0fff99a7 */ /* 0x000fea000810043f */
[----:B------:R-:W-:Y:S01]  /*16890*/  MUFU.EX2 R153, R82 ;  /* 0x0000005200997308 */ /* 0x000fe20000000800 */
[----:B0-----:R-:W-:Y:S02]  /*168a0*/  F2FP.F16.F32.PACK_AB R152, R56, R53 ;  /* 0x000000353898723e */ /* 0x001fe400000000ff */
[----:B-1----:R-:W-:Y:S01]  /*168b0*/  F2FP.F16.F32.PACK_AB R154, R60, R57 ;  /* 0x000000393c9a723e */ /* 0x002fe200000000ff */
[----:B------:R0:W-:Y:S04]  /*168c0*/  @!P1 SYNCS.ARRIVE.TRANS64.RED.A1T0 RZ, [R7+URZ], RZ ;  /* 0x000000ff07ff99a7 */ /* 0x0001e8000810043f */
[----:B------:R-:W-:Y:S01]  /*168d0*/  MUFU.EX2 R155, R86 ;  /* 0x00000056009b7308 */ /* 0x000fe20000000800 */
[----:B0-----:R-:W-:Y:S01]  /*168e0*/  FADD.FTZ R7, R21, R42 ;  /* 0x0000002a15077221 */ /* 0x001fe20000010000 */
[----:B------:R-:W-:Y:S01]  /*168f0*/  FADD.FTZ R42, R27, R38 ;  /* 0x000000261b2a7221 */ /* 0x000fe20000010000 */
[-CC-:B------:R-:W-:Y:S01]  /*16900*/  FFMA.FTZ R38, R71, R0.reuse, -R61.reuse ;  /* 0x0000000047267223 */ /* 0x180fe2000001083d */
[----:B------:R-:W-:Y:S01]  /*16910*/  FFMA.FTZ R61, R87, R0, -R61 ;  /* 0x00000000573d7223 */ /* 0x000fe2000001083d */
[----:B------:R-:W-:Y:S01]  /*16920*/  FADD.FTZ R7, R178, R7 ;  /* 0x00000007b2077221 */ /* 0x000fe20000010000 */
[----:B------:R-:W-:Y:S01]  /*16930*/  FADD.FTZ R42, R179, R42 ;  /* 0x0000002ab32a7221 */ /* 0x000fe20000010000 */
[----:B------:R-:W-:Y:S01]  /*16940*/  F2FP.F16.F32.PACK_AB R178, R24, R178 ;  /* 0x000000b218b2723e */ /* 0x000fe200000000ff */
[----:B------:R-:W-:-:S02]  /*16950*/  IMAD.MOV.U32 R21, RZ, RZ, R185 ;  /* 0x000000ffff157224 */ /* 0x000fc400078e00b9 */
[----:B------:R-:W-:Y:S01]  /*16960*/  FADD.FTZ R7, R24, R7 ;  /* 0x0000000718077221 */ /* 0x000fe20000010000 */
[C---:B------:R-:W-:Y:S01]  /*16970*/  FADD.FTZ R42, R29.reuse, R42 ;  /* 0x0000002a1d2a7221 */ /* 0x040fe20000010000 */
[----:B------:R-:W0:Y:S01]  /*16980*/  MUFU.EX2 R38, R38 ;  /* 0x0000002600267308 */ /* 0x000e220000000800 */
[----:B------:R-:W-:Y:S01]  /*16990*/  F2FP.F16.F32.PACK_AB R179, R29, R179 ;  /* 0x000000b31db3723e */ /* 0x000fe200000000ff */
[----:B------:R-:W-:Y:S01]  /*169a0*/  FADD.FTZ R46, R172, R7 ;  /* 0x00000007ac2e7221 */ /* 0x000fe20000010000 */
[----:B------:R-:W-:Y:S01]  /*169b0*/  FADD.FTZ R7, R173, R42 ;  /* 0x0000002aad077221 */ /* 0x000fe20000010000 */
[C---:B------:R-:W-:Y:S02]  /*169c0*/  F2FP.F16.F32.PACK_AB R172, R25.reuse, R172 ;  /* 0x000000ac19ac723e */ /* 0x040fe400000000ff */
[----:B------:R-:W-:Y:S01]  /*169d0*/  FADD.FTZ R11, R25, R46 ;  /* 0x0000002e190b7221 */ /* 0x000fe20000010000 */
[C---:B------:R-:W-:Y:S01]  /*169e0*/  FADD.FTZ R42, R34.reuse, R7 ;  /* 0x00000007222a7221 */ /* 0x040fe20000010000 */
[----:B------:R-:W1:Y:S01]  /*169f0*/  MUFU.EX2 R61, R61 ;  /* 0x0000003d003d7308 */ /* 0x000e620000000800 */
[----:B------:R-:W-:Y:S01]  /*16a00*/  F2FP.F16.F32.PACK_AB R173, R34, R173 ;  /* 0x000000ad22ad723e */ /* 0x000fe200000000ff */
        /* <DEDUP_REMOVED lines=21> */
[C---:B------:R-:W-:Y:S01]  /*16b60*/  FADD.FTZ R11, R37.reuse, R26 ;  /* 0x0000001a250b7221 */ /* 0x040fe20000010000 */
[----:B------:R-:W-:Y:S01]  /*16b70*/  FADD.FTZ R20, R10, R7 ;  /* 0x000000070a147221 */ /* 0x000fe20000010000 */
[----:B------:R-:W-:Y:S02]  /*16b80*/  F2FP.F16.F32.PACK_AB R164, R37, R164 ;  /* 0x000000a425a4723e */ /* 0x000fe400000000ff */
        /* <DEDUP_REMOVED lines=17> */
[C---:B0-----:R-:W-:Y:S01]  /*16ca0*/  FADD.FTZ R7, R38.reuse, R7 ;  /* 0x0000000726077221 */ /* 0x041fe20000010000 */
[----:B------:R-:W-:Y:S02]  /*16cb0*/  F2FP.F16.F32.PACK_AB R163, R38, R163 ;  /* 0x000000a326a3723e */ /* 0x000fe400000000ff */
[----:B------:R-:W-:Y:S01]  /*16cc0*/  FADD.FTZ R11, R40, R11 ;  /* 0x0000000b280b7221 */ /* 0x000fe20000010000 */
[----:B------:R-:W-:-:S03]  /*16cd0*/  FADD.FTZ R6, R74, R7 ;  /* 0x000000074a067221 */ /* 0x000fc60000010000 */
[----:B------:R-:W-:Y:S01]  /*16ce0*/  FADD.FTZ R10, R44, R11 ;  /* 0x0000000b2c0a7221 */ /* 0x000fe20000010000 */
[----:B------:R-:W-:-:S03]  /*16cf0*/  FADD.FTZ R7, R75, R6 ;  /* 0x000000064b077221 */ /* 0x000fc60000010000 */
[----:B------:R-:W-:Y:S01]  /*16d00*/  FADD.FTZ R11, R49, R10 ;  /* 0x0000000a310b7221 */ /* 0x000fe20000010000 */
[----:B------:R-:W-:-:S03]  /*16d10*/  FADD.FTZ R6, R78, R7 ;  /* 0x000000074e067221 */ /* 0x000fc60000010000 */
[----:B------:R-:W-:Y:S01]  /*16d20*/  FADD.FTZ R10, R52, R11 ;  /* 0x0000000b340a7221 */ /* 0x000fe20000010000 */
[----:B------:R-:W-:Y:S01]  /*16d30*/  FADD.FTZ R6, R79, R6 ;  /* 0x000000064f067221 */ /* 0x000fe20000010000 */
[----:B------:R-:W-:Y:S02]  /*16d40*/  MOV R11, R5 ;  /* 0x00000005000b7202 */ /* 0x000fe40000000f00 */
[----:B------:R-:W-:Y:S01]  /*16d50*/  FADD.FTZ R7, R53, R10 ;  /* 0x0000000a35077221 */ /* 0x000fe20000010000 */
[----:B------:R-:W-:Y:S01]  /*16d60*/  FADD.FTZ R6, R153, R6 ;  /* 0x0000000699067221 */ /* 0x000fe20000010000 */
[C---:B------:R-:W-:Y:S02]  /*16d70*/  F2FP.F16.F32.PACK_AB R153, R83.reuse, R153 ;  /* 0x000000995399723e */ /* 0x040fe400000000ff */
[----:B------:R-:W-:Y:S01]  /*16d80*/  FADD.FTZ R10, R56, R7 ;  /* 0x00000007380a7221 */ /* 0x000fe20000010000 */
[----:B------:R-:W-:-:S03]  /*16d90*/  FADD.FTZ R6, R83, R6 ;  /* 0x0000000653067221 */ /* 0x000fc60000010000 */
[----:B------:R-:W-:Y:S01]  /*16da0*/  FADD.FTZ R7, R57, R10 ;  /* 0x0000000a39077221 */ /* 0x000fe20000010000 */
[----:B------:R-:W-:Y:S01]  /*16db0*/  FADD.FTZ R6, R155, R6 ;  /* 0x000000069b067221 */ /* 0x000fe20000010000 */
[C---:B-1----:R-:W-:Y:S01]  /*16dc0*/  F2FP.F16.F32.PACK_AB R155, R61.reuse, R155 ;  /* 0x0000009b3d9b723e */ /* 0x042fe200000000ff */
[----:B------:R-:W-:Y:S02]  /*16dd0*/  IMAD.MOV.U32 R10, RZ, RZ, R4 ;  /* 0x000000ffff0a7224 */ /* 0x000fe400078e0004 */
[----:B------:R-:W-:Y:S01]  /*16de0*/  FADD.FTZ R7, R60, R7 ;  /* 0x000000073c077221 */ /* 0x000fe20000010000 */
[----:B------:R-:W-:Y:S01]  /*16df0*/  FADD.FTZ R6, R61, R6 ;  /* 0x000000063d067221 */ /* 0x000fe20000010000 */
[----:B------:R-:W-:Y:S06]  /*16e00*/  @P3 BRA `(.L_x_2886) ;  /* 0xffffffd000743947 */ /* 0x000fec000383ffff */
[----:B------:R-:W-:Y:S05]  /*16e10*/  BSYNC B1 ;  /* 0x0000000000017941 */ /* 0x000fea0003800000 */
.L_x_2875:
[----:B------:R-:W-:Y:S05]  /*16e20*/  BSYNC B0 ;  /* 0x0000000000007941 */ /* 0x000fea0003800000 */
.L_x_2874:
[----:B------:R-:W-:Y:S01]  /*16e30*/  ISETP.GE.AND P2, PT, R9, RZ, PT ;  /* 0x000000ff0900720c */ /* 0x000fe20003f46270 */
[----:B------:R-:W-:-:S12]  /*16e40*/  BSSY B0, `(.L_x_2887) ;  /* 0x0000258000007945 */ /* 0x000fd80003800000 */
[----:B------:R-:W-:Y:S05]  /*16e50*/  @!P2 BRA `(.L_x_2888) ;  /* 0x000000240058a947 */ /* 0x000fea0003800000 */
[----:B------:R-:W-:Y:S01]  /*16e60*/  IMAD.MOV.U32 R13, RZ, RZ, R5 ;  /* 0x000000ffff0d7224 */ /* 0x000fe200078e0005 */
[----:B------:R-:W-:Y:S01]  /*16e70*/  MOV R15, R188 ;  /* 0x000000bc000f7202 */ /* 0x000fe20000000f00 */
[----:B------:R-:W-:Y:S02]  /*16e80*/  IMAD.MOV.U32 R12, RZ, RZ, R4 ;  /* 0x000000ffff0c7224 */ /* 0x000fe400078e0004 */
[----:B------:R-:W-:-:S07]  /*16e90*/  IMAD.MOV.U32 R20, RZ, RZ, R185 ;  /* 0x000000ffff147224 */ /* 0x000fce00078e00b9 */
.L_x_2899:
        /* <DEDUP_REMOVED lines=8> */
.L_x_2889:
[----:B------:R-:W-:Y:S02]  /*16f20*/  LEA R0, R185, R16, 0x3 ;  /* 0x00000010b9007211 */ /* 0x000fe400078e18ff */
[----:B------:R-:W-:-:S04]  /*16f30*/  SHF.L.U32 R11, R188, 0x1f, RZ ;  /* 0x0000001fbc0b7819 */ /* 0x000fc800000006ff */
[----:B------:R0:W1:Y:S01]  /*16f40*/  SYNCS.PHASECHK.TRANS64.TRYWAIT P2, [R0+URZ+0x34830], R11 ;  /* 0x0348300b000075a7 */ /* 0x000062000804017f */
[----:B------:R-:W-:Y:S05]  /*16f50*/  @!P0 BRA `(.L_x_2890) ;  /* 0x0000000000048947 */ /* 0x000fea0003800000 */
[----:B------:R-:W-:Y:S01]  /*16f60*/  BPT.TRAP 0x1 ;  /* 0x000000040000795c */ /* 0x000fe20000300000 */
.L_x_2890:
[----:B------:R-:W-:Y:S01]  /*16f70*/  BSSY B1, `(.L_x_2891) ;  /* 0x0000006000017945 */ /* 0x000fe20003800000 */
[----:B------:R-:W-:Y:S02]  /*16f80*/  IMAD R4, R185, 0xc00, R8 ;  /* 0x00000c00b9047824 */ /* 0x000fe400078e0208 */
[----:B------:R-:W-:Y:S01]  /*16f90*/  IMAD.MOV.U32 R5, RZ, RZ, 0x40000040 ;  /* 0x40000040ff057424 */ /* 0x000fe200078e00ff */
[----:B-1----:R-:W-:Y:S06]  /*16fa0*/  @P2 BRA `(.L_x_2892) ;  /* 0x0000000000082947 */ /* 0x002fec0003800000 */
[----:B------:R-:W1:Y:S02]  /*16fb0*/  SYNCS.PHASECHK.TRANS64.TRYWAIT P2, [R0+URZ+0x34830], R11 ;  /* 0x0348300b000075a7 */ /* 0x000e64000804017f */
[----:B-1----:R-:W-:Y:S05]  /*16fc0*/  @!P2 BRA `(.L_x_2893) ;  /* 0x000000d80048a947 */ /* 0x002fea0003800000 */
.L_x_2892:
[----:B------:R-:W-:Y:S05]  /*16fd0*/  BSYNC B1 ;  /* 0x0000000000017941 */ /* 0x000fea0003800000 */
.L_x_2891:
        /* <DEDUP_REMOVED lines=10> */
[----:B-1----:R-:W-:Y:S01]  /*17080*/  IMAD.MOV.U32 R11, RZ, RZ, 0x40000040 ;  /* 0x40000040ff0b7424 */ /* 0x002fe200078e00ff */
        /* <DEDUP_REMOVED lines=174> */
.L_x_2894:
[----:B------:R-:W-:Y:S02]  /*17b70*/  SHF.L.U32 R0, R15, 0x1f, RZ ;  /* 0x0000001f0f007819 */ /* 0x000fe400000006ff */
[----:B------:R-:W-:-:S04]  /*17b80*/  LEA R15, R20, R16, 0x3 ;  /* 0x00000010140f7211 */ /* 0x000fc800078e18ff */
[----:B------:R0:W1:Y:S01]  /*17b90*/  SYNCS.PHASECHK.TRANS64.TRYWAIT P2, [R15+URZ+0x34850], R0 ;  /* 0x034850000f0075a7 */ /* 0x000062000804017f */
[----:B------:R-:W-:Y:S05]  /*17ba0*/  @!P0 BRA `(.L_x_2895) ;  /* 0x0000000000048947 */ /* 0x000fea0003800000 */
[----:B------:R-:W-:Y:S01]  /*17bb0*/  BPT.TRAP 0x1 ;  /* 0x000000040000795c */ /* 0x000fe20000300000 */
.L_x_2895:
[----:B------:R-:W-:Y:S04]  /*17bc0*/  BSSY B1, `(.L_x_2896) ;  /* 0x0000004000017945 */ /* 0x000fe80003800000 */
[----:B-1----:R-:W-:Y:S05]  /*17bd0*/  @P2 BRA `(.L_x_2897) ;  /* 0x0000000000082947 */ /* 0x002fea0003800000 */
[----:B------:R-:W1:Y:S02]  /*17be0*/  SYNCS.PHASECHK.TRANS64.TRYWAIT P2, [R15+URZ+0x34850], R0 ;  /* 0x034850000f0075a7 */ /* 0x000e64000804017f */
[----:B-1----:R-:W-:Y:S05]  /*17bf0*/  @!P2 BRA `(.L_x_2898) ;  /* 0x000000cc0050a947 */ /* 0x002fea0003800000 */
.L_x_2897:
[----:B------:R-:W-:Y:S05]  /*17c00*/  BSYNC B1 ;  /* 0x0000000000017941 */ /* 0x000fea0003800000 */
.L_x_2896:
[----:B01----:R-:W-:Y:S01]  /*17c10*/  VIADD R0, R16, 0x400 ;  /* 0x0000040010007836 */ /* 0x003fe20000000000 */
[----:B------:R-:W-:Y:S01]  /*17c20*/  WARPGROUP.ARRIVE ;  /* 0x00000000000079c5 */ /* 0x000fe20000000000 */
[----:B------:R-:W-:Y:S01]  /*17c30*/  IMAD.MOV.U32 R11, RZ, RZ, 0x40000040 ;  /* 0x40000040ff0b7424 */ /* 0x000fe200078e00ff */
[----:B------:R-:W-:Y:S01]  /*17c40*/  MOV R21, 0x40000040 ;  /* 0x4000004000157802 */ /* 0x000fe20000000f00 */
[----:B------:R-:W-:Y:S01]  /*17c50*/  IMAD.MOV.U32 R3, RZ, RZ, 0x40000040 ;  /* 0x40000040ff037424 */ /* 0x000fe200078e00ff */
[----:B------:R-:W-:Y:S01]  /*17c60*/  SHF.R.U32.HI R0, RZ, 0x4, R0 ;  /* 0x00000004ff007819 */ /* 0x000fe20000011600 */
[----:B------:R-:W-:Y:S01]  /*17c70*/  @!P1 VIADD R15, R15, 0x34860 ;  /* 0x000348600f0f9836 */ /* 0x000fe20000000000 */
[----:B------:R-:W-:Y:S02]  /*17c80*/  R2UR UR7, R11 ;  /* 0x000000000b0772ca */ /* 0x000fe400000e0000 */
[----:B------:R-:W-:Y:S02]  /*17c90*/  LOP3.LUT R0, R0, 0x3fff, RZ, 0xc0, !PT ;  /* 0x00003fff00007812 */ /* 0x000fe400078ec0ff */
[C---:B-----5:R-:W-:Y:S01]  /*17ca0*/  ISETP.GT.AND P2, PT, R9.reuse, RZ, PT ;  /* 0x000000ff0900720c */ /* 0x060fe20003f44270 */
[----:B------:R-:W-:Y:S01]  /*17cb0*/  VIADD R9, R9, 0xffffffff ;  /* 0xffffffff09097836 */ /* 0x000fe20000000000 */
[----:B------:R-:W-:-:S02]  /*17cc0*/  LOP3.LUT R0, R0, 0x4000000, RZ, 0xfc, !PT ;  /* 0x0400000000007812 */ /* 0x000fc400078efcff */
[----:B------:R-:W-:-:S03]  /*17cd0*/  @!P1 PRMT R15, RZ, 0x654, R15 ;  /* 0x00000654ff0f9816 */ /* 0x000fc6000000000f */
[----:B------:R-:W-:Y:S01]  /*17ce0*/  IMAD R10, R20, 0x800, R0 ;  /* 0x00000800140a7824 */ /* 0x000fe200078e0200 */
[----:B------:R-:W-:-:S03]  /*17cf0*/  FMNMX.FTZ R0, R24, R12, !PT ;  /* 0x0000000c18007209 */ /* 0x000fc60007810000 */
[C---:B------:R-:W-:Y:S01]  /*17d00*/  VIADD R20, R10.reuse, 0x200 ;  /* 0x000002000a147836 */ /* 0x040fe20000000000 */
[C---:B------:R-:W-:Y:S02]  /*17d10*/  R2UR UR6, R10.reuse ;  /* 0x000000000a0672ca */ /* 0x040fe400000e0000 */
[----:B------:R-:W-:Y:S02]  /*17d20*/  IADD3 R2, R10, 0x80, RZ ;  /* 0x000000800a027810 */ /* 0x000fe40007ffe0ff */
[----:B------:R-:W-:-:S04]  /*17d30*/  FMNMX.FTZ R0, R25, R0, !PT ;  /* 0x0000000019007209 */ /* 0x000fc80007810000 */
[----:B------:R-:W-:-:S04]  /*17d40*/  FMNMX.FTZ R0, R28, R0, !PT ;  /* 0x000000001c007209 */ /* 0x000fc80007810000 */
[----:B------:R-:W-:Y:S01]  /*17d50*/  FMNMX.FTZ R0, R29, R0, !PT ;  /* 0x000000001d007209 */ /* 0x000fe20007810000 */
[----:B------:R-:W-:Y:S01]  /*17d60*/  HGMMA.64x128x16.F32 R88, R180, gdesc[UR4].tnspB, R88, gsb0 ;  /* 0x41e00004b4587df0 */ /* 0x000fe20008000858 */
[----:B------:R-:W-:Y:S01]  /*17d70*/  R2UR UR6, R2 ;  /* 0x00000000020672ca */ /* 0x000fe200000e0000 */
[----:B------:R-:W-:Y:S01]  /*17d80*/  VIADD R2, R10, 0x100 ;  /* 0x000001000a027836 */ /* 0x000fe20000000000 */
[----:B------:R-:W-:Y:S01]  /*17d90*/  R2UR UR7, R3 ;  /* 0x00000000030772ca */ /* 0x000fe200000e0000 */
[----:B------:R-:W-:Y:S01]  /*17da0*/  IMAD.MOV.U32 R3, RZ, RZ, 0x40000040 ;  /* 0x40000040ff037424 */ /* 0x000fe200078e00ff */
[----:B------:R-:W-:-:S04]  /*17db0*/  FMNMX.FTZ R0, R32, R0, !PT ;  /* 0x0000000020007209 */ /* 0x000fc80007810000 */
[----:B------:R-:W-:-:S04]  /*17dc0*/  FMNMX.FTZ R0, R33, R0, !PT ;  /* 0x0000000021007209 */ /* 0x000fc80007810000 */
[----:B------:R-:W-:Y:S01]  /*17dd0*/  FMNMX.FTZ R0, R36, R0, !PT ;  /* 0x0000000024007209 */ /* 0x000fe20007810000 */
[----:B------:R-:W-:Y:S02]  /*17de0*/  WARPGROUP.DEPBAR.LE gsb0, 0x0 ;  /* 0x00008000000079c5 */ /* 0x000fe40000010000 */
[----:B------:R-:W-:-:S06]  /*17df0*/  WARPGROUP.ARRIVE ;  /* 0x00000000000079c5 */ /* 0x000fcc0000000000 */
[----:B------:R-:W-:Y:S01]  /*17e00*/  HGMMA.64x128x16.F32 R88, R176, gdesc[UR4].tnspB, R88, gsb0 ;  /* 0x41e00004b0587df0 */ /* 0x000fe20008000858 */
[----:B------:R-:W-:Y:S02]  /*17e10*/  R2UR UR6, R2 ;  /* 0x00000000020672ca */ /* 0x000fe400000e0000 */
[----:B------:R-:W-:Y:S02]  /*17e20*/  R2UR UR7, R3 ;  /* 0x00000000030772ca */ /* 0x000fe400000e0000 */
[----:B------:R-:W-:Y:S02]  /*17e30*/  FMNMX.FTZ R3, R37, R0, !PT ;  /* 0x0000000025037209 */ /* 0x000fe40007810000 */
[----:B------:R-:W-:Y:S02]  /*17e40*/  IADD3 R2, R10, 0x180, RZ ;  /* 0x000001800a027810 */ /* 0x000fe40007ffe0ff */
        /* <DEDUP_REMOVED lines=18> */
[----:B------:R-:W-:-:S04]  /*17f70*/  FMNMX.FTZ R0, R73, R0, !PT ;  /* 0x0000000049007209 */ /* 0x000fc80007810000 */
        /* <DEDUP_REMOVED lines=8> */
[----:B------:R-:W-:-:S04]  /*18000*/  FMNMX.FTZ R3, R81, R0, !PT ;  /* 0x0000000051037209 */ /* 0x000fc80007810000 */
[----:B------:R-:W-:-:S04]  /*18010*/  FMNMX.FTZ R0, R84, R3, !PT ;  /* 0x0000000354007209 */ /* 0x000fc80007810000 */
[----:B------:R-:W-:Y:S01]  /*18020*/  FMNMX.FTZ R2, R85, R0, !PT ;  /* 0x0000000055027209 */ /* 0x000fe20007810000 */
[----:B------:R-:W-:-:S04]  /*18030*/  IMAD.U32 R0, RZ, RZ, UR38 ;  /* 0x00000026ff007e24 */ /* 0x000fc8000f8e00ff */
[----:B------:R-:W0:Y:S02]  /*18040*/  SHFL.BFLY PT, R3, R2, 0x2, 0x1f ;  /* 0x0c401f0002037f89 */ /* 0x000e2400000e0000 */
[----:B0-----:R-:W-:Y:S02]  /*18050*/  FMNMX.FTZ R5, R2, R3, !PT ;  /* 0x0000000302057209 */ /* 0x001fe40007810000 */
[----:B------:R-:W-:-:S03]  /*18060*/  FMNMX.FTZ R2, R26, R13, !PT ;  /* 0x0000000d1a027209 */ /* 0x000fc60007810000 */
[----:B------:R-:W0:Y:S02]  /*18070*/  SHFL.BFLY PT, R4, R5, 0x1, 0x1f ;  /* 0x0c201f0005047f89 */ /* 0x000e2400000e0000 */
[----:B0-----:R-:W-:Y:S02]  /*18080*/  FMNMX.FTZ R4, R5, R4, !PT ;  /* 0x0000000405047209 */ /* 0x001fe40007810000 */
[----:B------:R-:W-:-:S03]  /*18090*/  FMNMX.FTZ R5, R27, R2, !PT ;  /* 0x000000021b057209 */ /* 0x000fc60007810000 */
[-C--:B------:R-:W-:Y:S01]  /*180a0*/  FMUL.FTZ R11, R4, R0.reuse ;  /* 0x00000000040b7220 */ /* 0x080fe20000410000 */
[----:B------:R-:W-:Y:S01]  /*180b0*/  FMNMX.FTZ R2, R30, R5, !PT ;  /* 0x000000051e027209 */ /* 0x000fe20007810000 */
[----:B------:R-:W-:Y:S02]  /*180c0*/  FADD.FTZ R3, -R4, R12 ;  /* 0x0000000c04037221 */ /* 0x000fe40000010100 */
        /* <DEDUP_REMOVED lines=23> */
[-C--:B------:R-:W-:Y:S01]  /*18240*/  FFMA.FTZ R85, R85, R0.reuse, -R11 ;  /* 0x0000000055557223 */ /* 0x080fe2000001080b */
[----:B------:R-:W-:Y:S01]  /*18250*/  FMUL.FTZ R3, R3, R0 ;  /* 0x0000000003037220 */ /* 0x000fe20000410000 */
[----:B------:R-:W-:Y:S01]  /*18260*/  FMNMX.FTZ R5, R43, R2, !PT ;  /* 0x000000022b057209 */ /* 0x000fe20007810000 */
[----:B------:R-:W-:Y:S03]  /*18270*/  MUFU.EX2 R180, R180 ;  /* 0x000000b400b47308 */ /* 0x000fe60000000800 */
[----:B------:R-:W-:-:S04]  /*18280*/  FMNMX.FTZ R2, R46, R5, !PT ;  /* 0x000000052e027209 */ /* 0x000fc80007810000 */
[----:B------:R-:W-:Y:S01]  /*18290*/  FMNMX.FTZ R5, R47, R2, !PT ;  /* 0x000000022f057209 */ /* 0x000fe20007810000 */
[----:B------:R-:W0:Y:S03]  /*182a0*/  MUFU.EX2 R3, R3 ;  /* 0x0000000300037308 */ /* 0x000e260000000800 */
[----:B------:R-:W-:-:S04]  /*182b0*/  FMNMX.FTZ R2, R50, R5, !PT ;  /* 0x0000000532027209 */ /* 0x000fc80007810000 */
[----:B------:R-:W-:Y:S01]  /*182c0*/  FMNMX.FTZ R5, R51, R2, !PT ;  /* 0x0000000233057209 */ /* 0x000fe20007810000 */
[----:B------:R-:W1:Y:S03]  /*182d0*/  MUFU.EX2 R12, R12 ;  /* 0x0000000c000c7308 */ /* 0x000e660000000800 */
[----:B------:R-:W-:-:S04]  /*182e0*/  FMNMX.FTZ R2, R54, R5, !PT ;  /* 0x0000000536027209 */ /* 0x000fc80007810000 */
[----:B------:R-:W-:Y:S01]  /*182f0*/  FMNMX.FTZ R5, R55, R2, !PT ;  /* 0x0000000237057209 */ /* 0x000fe20007810000 */
[----:B------:R-:W2:Y:S01]  /*18300*/  MUFU.EX2 R182, R182 ;  /* 0x000000b600b67308 */ /* 0x000ea20000000800 */
[----:B0-----:R-:W-:Y:S02]  /*18310*/  FFMA.FTZ R7, R3, R7, R180 ;  /* 0x0000000703077223 */ /* 0x001fe400000100b4 */
[----:B------:R-:W-:-:S04]  /*18320*/  FMNMX.FTZ R2, R58, R5, !PT ;  /* 0x000000053a027209 */ /* 0x000fc80007810000 */
[----:B------:R-:W-:Y:S01]  /*18330*/  FMNMX.FTZ R5, R59, R2, !PT ;  /* 0x000000023b057209 */ /* 0x000fe20007810000 */
[----:B------:R-:W0:Y:S01]  /*18340*/  MUFU.EX2 R24, R24 ;  /* 0x0000001800187308 */ /* 0x000e220000000800 */
[C---:B-1----:R-:W-:Y:S01]  /*18350*/  FADD.FTZ R7, R12.reuse, R7 ;  /* 0x000000070c077221 */ /* 0x042fe20000010000 */
[----:B------:R-:W-:Y:S01]  /*18360*/  F2FP.F16.F32.PACK_AB R180, R12, R180 ;  /* 0x000000b40cb4723e */ /* 0x000fe200000000ff */
[----:B------:R-:W-:Y:S02]  /*18370*/  WARPGROUP.DEPBAR.LE gsb0, 0x0 ;  /* 0x00008000000079c5 */ /* 0x000fe40000010000 */
[----:B------:R-:W-:Y:S01]  /*18380*/  WARPGROUP.ARRIVE ;  /* 0x00000000000079c5 */ /* 0x000fe20000000000 */
[----:B------:R-:W-:Y:S01]  /*18390*/  FMNMX.FTZ R2, R62, R5, !PT ;  /* 0x000000053e027209 */ /* 0x000fe20007810000 */
[-CC-:B------:R-:W-:Y:S01]  /*183a0*/  FFMA.FTZ R172, R40, R0.reuse, -R11.reuse ;  /* 0x0000000028ac7223 */ /* 0x180fe2000001080b */
[-CC-:B------:R-:W-:Y:S01]  /*183b0*/  FFMA.FTZ R174, R44, R0.reuse, -R11.reuse ;  /* 0x000000002cae7223 */ /* 0x180fe2000001080b */
[--C-:B------:R-:W-:Y:S01]  /*183c0*/  FFMA.FTZ R40, R57, R0, -R11.reuse ;  /* 0x0000000039287223 */ /* 0x100fe2000001080b */
[----:B------:R-:W-:Y:S01]  /*183d0*/  FMNMX.FTZ R5, R63, R2, !PT ;  /* 0x000000023f057209 */ /* 0x000fe20007810000 */
[----:B------:R-:W-:Y:S01]  /*183e0*/  HGMMA.64x128x16.F32 R88, R168, gdesc[UR4].tnspB, R88, gsb0 ;  /* 0x41e00004a8587df0 */ /* 0x000fe20008000858 */
[----:B------:R-:W-:Y:S01]  /*183f0*/  R2UR UR6, R20 ;  /* 0x00000000140672ca */ /* 0x000fe200000e0000 */
[----:B------:R-:W-:Y:S01]  /*18400*/  VIADD R20, R10, 0x280 ;  /* 0x000002800a147836 */ /* 0x000fe20000000000 */
[----:B------:R-:W-:Y:S01]  /*18410*/  R2UR UR7, R21 ;  /* 0x00000000150772ca */ /* 0x000fe200000e0000 */
[----:B------:R-:W-:Y:S01]  /*18420*/  IMAD.MOV.U32 R21, RZ, RZ, 0x40000040 ;  /* 0x40000040ff157424 */ /* 0x000fe200078e00ff */
[----:B------:R-:W-:Y:S01]  /*18430*/  FMNMX.FTZ R2, R66, R5, !PT ;  /* 0x0000000542027209 */ /* 0x000fe20007810000 */
[-CC-:B------:R-:W-:Y:S01]  /*18440*/  FFMA.FTZ R44, R73, R0.reuse, -R11.reuse ;  /* 0x00000000492c7223 */ /* 0x180fe2000001080b */
[----:B------:R-:W-:Y:S01]  /*18450*/  FFMA.FTZ R57, R84, R0, -R11 ;  /* 0x0000000054397223 */ /* 0x000fe2000001080b */
[----:B------:R-:W1:Y:S01]  /*18460*/  MUFU.EX2 R176, R176 ;  /* 0x000000b000b07308 */ /* 0x000e620000000800 */
[----:B------:R-:W-:Y:S01]  /*18470*/  FMNMX.FTZ R5, R67, R2, !PT ;  /* 0x0000000243057209 */ /* 0x000fe20007810000 */
[----:B--2---:R-:W-:Y:S01]  /*18480*/  FADD.FTZ R7, R182, R7 ;  /* 0x00000007b6077221 */ /* 0x004fe20000010000 */
[----:B0-----:R-:W-:-:S02]  /*18490*/  F2FP.F16.F32.PACK_AB R182, R24, R182 ;  /* 0x000000b618b6723e */ /* 0x001fc400000000ff */
[----:B------:R-:W-:Y:S01]  /*184a0*/  FMNMX.FTZ R2, R70, R5, !PT ;  /* 0x0000000546027209 */ /* 0x000fe20007810000 */
[----:B------:R-:W-:Y:S02]  /*184b0*/  FADD.FTZ R7, R24, R7 ;  /* 0x0000000718077221 */ /* 0x000fe40000010000 */
[----:B------:R-:W0:Y:S01]  /*184c0*/  MUFU.EX2 R25, R25 ;  /* 0x0000001900197308 */ /* 0x000e220000000800 */
[----:B------:R-:W-:-:S04]  /*184d0*/  FMNMX.FTZ R5, R71, R2, !PT ;  /* 0x0000000247057209 */ /* 0x000fc80007810000 */
[----:B------:R-:W-:-:S03]  /*184e0*/  FMNMX.FTZ R2, R74, R5, !PT ;  /* 0x000000054a027209 */ /* 0x000fc60007810000 */
[----:B------:R-:W2:Y:S01]  /*184f0*/  MUFU.EX2 R178, R178 ;  /* 0x000000b200b27308 */ /* 0x000ea20000000800 */
[----:B------:R-:W-:-:S04]  /*18500*/  FMNMX.FTZ R5, R75, R2, !PT ;  /* 0x000000024b057209 */ /* 0x000fc80007810000 */
[----:B------:R-:W-:-:S03]  /*18510*/  FMNMX.FTZ R2, R78, R5, !PT ;  /* 0x000000054e027209 */ /* 0x000fc60007810000 */
[----:B------:R-:W3:Y:S01]  /*18520*/  MUFU.EX2 R33, R33 ;  /* 0x0000002100217308 */ /* 0x000ee20000000800 */
[----:B------:R-:W-:-:S04]  /*18530*/  FMNMX.FTZ R5, R79, R2, !PT ;  /* 0x000000024f057209 */ /* 0x000fc80007810000 */
[----:B------:R-:W-:-:S03]  /*18540*/  FMNMX.FTZ R2, R82, R5, !PT ;  /* 0x0000000552027209 */ /* 0x000fc60007810000 */
[----:B------:R-:W-:Y:S01]  /*18550*/  MUFU.EX2 R172, R172 ;  /* 0x000000ac00ac7308 */ /* 0x000fe20000000800 */
[----:B------:R-:W-:-:S04]  /*18560*/  FMNMX.FTZ R5, R83, R2, !PT ;  /* 0x0000000253057209 */ /* 0x000fc80007810000 */
[----:B------:R-:W-:-:S03]  /*18570*/  FMNMX.FTZ R2, R86, R5, !PT ;  /* 0x0000000556027209 */ /* 0x000fc60007810000 */
[----:B------:R-:W-:Y:S01]  /*18580*/  MUFU.EX2 R29, R29 ;  /* 0x0000001d001d7308 */ /* 0x000fe20000000800 */
[----:B------:R-:W-:-:S05]  /*18590*/  FMNMX.FTZ R2, R87, R2, !PT ;  /* 0x0000000257027209 */ /* 0x000fca0007810000 */
[----:B------:R-:W4:Y:S02]  /*185a0*/  SHFL.BFLY PT, R5, R2, 0x2, 0x1f ;  /* 0x0c401f0002057f89 */ /* 0x000f2400000e0000 */
[----:B------:R-:W-:Y:S08]  /*185b0*/  MUFU.EX2 R174, R174 ;  /* 0x000000ae00ae7308 */ /* 0x000ff00000000800 */
[----:B------:R-:W-:Y:S08]  /*185c0*/  MUFU.EX2 R28, R28 ;  /* 0x0000001c001c7308 */ /* 0x000ff00000000800 */
[----:B------:R-:W-:Y:S01]  /*185d0*/  MUFU.EX2 R32, R32 ;  /* 0x0000002000207308 */ /* 0x000fe20000000800 */
[----:B----4-:R-:W-:-:S07]  /*185e0*/  FMNMX.FTZ R5, R2, R5, !PT ;  /* 0x0000000502057209 */ /* 0x010fce0007810000 */
[----:B------:R-:W-:Y:S01]  /*185f0*/  MUFU.EX2 R36, R36 ;  /* 0x0000002400247308 */ /* 0x000fe20000000800 */
[----:B------:R-:W4:Y:S07]  /*18600*/  SHFL.BFLY PT, R2, R5, 0x1, 0x1f ;  /* 0x0c201f0005027f89 */ /* 0x000f2e00000e0000 */
[----:B------:R-:W-:Y:S08]  /*18610*/  MUFU.EX2 R40, R40 ;  /* 0x0000002800287308 */ /* 0x000ff00000000800 */
[----:B------:R-:W-:Y:S08]  /*18620*/  MUFU.EX2 R45, R45 ;  /* 0x0000002d002d7308 */ /* 0x000ff00000000800 */
[----:B------:R-:W-:Y:S01]  /*18630*/  MUFU.EX2 R41, R41 ;  /* 0x0000002900297308 */ /* 0x000fe20000000800 */
[----:B----4-:R-:W-:-:S07]  /*18640*/  FMNMX.FTZ R5, R5, R2, !PT ;  /* 0x0000000205057209 */ /* 0x010fce0007810000 */
[----:B------:R-:W-:Y:S08]  /*18650*/  MUFU.EX2 R37, R37 ;  /* 0x0000002500257308 */ /* 0x000ff00000000800 */
[----:B------:R-:W4:Y:S08]  /*18660*/  MUFU.EX2 R44, R44 ;  /* 0x0000002c002c7308 */ /* 0x000f300000000800 */
        /* <DEDUP_REMOVED lines=10> */
[----:B------:R-:W-:Y:S01]  /*18710*/  R2UR UR6, R20 ;  /* 0x00000000140672ca */ /* 0x000fe200000e0000 */
[C---:B------:R-:W-:Y:S01]  /*18720*/  VIADD R20, R10.reuse, 0x300 ;  /* 0x000003000a147836 */ /* 0x040fe20000000000 */
[----:B------:R-:W-:Y:S01]  /*18730*/  R2UR UR7, R21 ;  /* 0x00000000150772ca */ /* 0x000fe200000e0000 */
[----:B------:R-:W-:Y:S01]  /*18740*/  VIADD R10, R10, 0x380 ;  /* 0x000003800a0a7836 */ /* 0x000fe20000000000 */
[----:B------:R-:W-:-:S02]  /*18750*/  MOV R21, 0x40000040 ;  /* 0x4000004000157802 */ /* 0x000fc40000000f00 */
        /* <DEDUP_REMOVED lines=10> */
[----:B------:R-:W-:Y:S01]  /*18800*/  R2UR UR6, R20 ;  /* 0x00000000140672ca */ /* 0x000fe200000e0000 */
[----:B------:R-:W-:Y:S01]  /*18810*/  MUFU.EX2 R164, R164 ;  /* 0x000000a400a47308 */ /* 0x000fe20000000800 */
[----:B------:R-:W-:Y:S01]  /*18820*/  R2UR UR7, R21 ;  /* 0x00000000150772ca */ /* 0x000fe200000e0000 */
        /* <DEDUP_REMOVED lines=12> */
[-C--:B------:R-:W-:Y:S01]  /*188f0*/  FFMA.FTZ R175, R46, R0.reuse, -R21 ;  /* 0x000000002eaf7223 */ /* 0x080fe20000010815 */
[----:B-1----:R-:W-:Y:S01]  /*18900*/  FADD.FTZ R46, R176, R7 ;  /* 0x00000007b02e7221 */ /* 0x002fe20000010000 */
[-CC-:B------:R-:W-:Y:S01]  /*18910*/  FFMA.FTZ R34, R47, R0.reuse, -R21.reuse ;  /* 0x000000002f227223 */ /* 0x180fe20000010815 */
[----:B------:R-:W-:Y:S01]  /*18920*/  MUFU.EX2 R20, R20 ;  /* 0x0000001400147308 */ /* 0x000fe20000000800 */
[-CC-:B------:R-:W-:Y:S01]  /*18930*/  FFMA.FTZ R169, R50, R0.reuse, -R21.reuse ;  /* 0x0000000032a97223 */ /* 0x180fe20000010815 */
[----:B0-----:R-:W-:Y:S01]  /*18940*/  FADD.FTZ R7, R25, R46 ;  /* 0x0000002e19077221 */ /* 0x001fe20000010000 */
[-CC-:B------:R-:W-:Y:S01]  /*18950*/  FFMA.FTZ R35, R51, R0.reuse, -R21.reuse ;  /* 0x0000000033237223 */ /* 0x180fe20000010815 */
[-CC-:B------:R-:W-:Y:S01]  /*18960*/  FFMA.FTZ R171, R54, R0.reuse, -R21.reuse ;  /* 0x0000000036ab7223 */ /* 0x180fe20000010815 */
[-C--:B------:R-:W-:Y:S01]  /*18970*/  FFMA.FTZ R38, R55, R0.reuse, -R21 ;  /* 0x0000000037267223 */ /* 0x080fe20000010815 */
[----:B--2---:R-:W-:Y:S01]  /*18980*/  FADD.FTZ R50, R178, R7 ;  /* 0x00000007b2327221 */ /* 0x004fe20000010000 */
        /* <DEDUP_REMOVED lines=11> */
[----:B------:R-:W-:Y:S01]  /*18a40*/  FFMA.FTZ R86, R86, R0, -R21 ;  /* 0x0000000056567223 */ /* 0x000fe20000010815 */
[----:B------:R-:W-:-:S02]  /*18a50*/  F2FP.F16.F32.PACK_AB R176, R25, R176 ;  /* 0x000000b019b0723e */ /* 0x000fc400000000ff */
[----:B---3--:R-:W-:-:S03]  /*18a60*/  F2FP.F16.F32.PACK_AB R178, R33, R178 ;  /* 0x000000b221b2723e */ /* 0x008fc600000000ff */
        /* <DEDUP_REMOVED lines=18> */
[-C--:B------:R-:W-:Y:S01]  /*18b90*/  FFMA.FTZ R161, R66, R0.reuse, -R21 ;  /* 0x0000000042a17223 */ /* 0x080fe20000010815 */
[----:B------:R-:W-:Y:S01]  /*18ba0*/  HGMMA.64x128x16.F32 R88, R156, gdesc[UR4].tnspB, R88, gsb0 ;  /* 0x41e000049c587df0 */ /* 0x000fe20008000858 */
[----:B------:R-:W-:Y:S01]  /*18bb0*/  FMUL.FTZ R11, R11, R0 ;  /* 0x000000000b0b7220 */ /* 0x000fe20000410000 */
[----:B------:R-:W-:Y:S01]  /*18bc0*/  R2UR UR6, R10 ;  /* 0x000000000a0672ca */ /* 0x000fe200000e0000 */
[----:B------:R-:W-:-:S02]  /*18bd0*/  @!P1 IMAD R10, R14, 0x8, R16 ;  /* 0x000000080e0a9824 */ /* 0x000fc400078e0210 */
[----:B------:R-:W-:Y:S01]  /*18be0*/  FFMA.FTZ R163, R70, R0, -R21 ;  /* 0x0000000046a37223 */ /* 0x000fe20000010815 */
[----:B------:R0:W-:Y:S02]  /*18bf0*/  MUFU.EX2 R2, R11 ;  /* 0x0000000b00027308 */ /* 0x0001e40000000800 */
[----:B------:R-:W-:-:S06]  /*18c00*/  @!P1 IADD3 R10, R10, 0x34840, RZ ;  /* 0x000348400a0a9810 */ /* 0x000fcc0007ffe0ff */
[----:B------:R-:W-:Y:S01]  /*18c10*/  MUFU.EX2 R166, R166 ;  /* 0x000000a600a67308 */ /* 0x000fe20000000800 */
[----:B0-----:R-:W-:-:S05]  /*18c20*/  IMAD.MOV.U32 R11, RZ, RZ, 0x40000040 ;  /* 0x40000040ff0b7424 */ /* 0x001fca00078e00ff */
[----:B------:R-:W-:Y:S02]  /*18c30*/  R2UR UR7, R11 ;  /* 0x000000000b0772ca */ /* 0x000fe400000e0000 */
[----:B------:R-:W-:Y:S01]  /*18c40*/  @!P1 PRMT R11, RZ, 0x654, R10 ;  /* 0x00000654ff0b9816 */ /* 0x000fe2000000000a */
[----:B------:R-:W-:Y:S08]  /*18c50*/  MUFU.EX2 R167, R167 ;  /* 0x000000a700a77308 */ /* 0x000ff00000000800 */
[----:B------:R-:W-:Y:S08]  /*18c60*/  MUFU.EX2 R10, R59 ;  /* 0x0000003b000a7308 */ /* 0x000ff00000000800 */
[----:B------:R-:W-:Y:S08]  /*18c70*/  MUFU.EX2 R160, R160 ;  /* 0x000000a000a07308 */ /* 0x000ff00000000800 */
[----:B------:R-:W-:Y:S08]  /*18c80*/  MUFU.EX2 R161, R161 ;  /* 0x000000a100a17308 */ /* 0x000ff00000000800 */
[----:B------:R-:W-:Y:S08]  /*18c90*/  MUFU.EX2 R162, R162 ;  /* 0x000000a200a27308 */ /* 0x000ff00000000800 */
[----:B------:R-:W-:Y:S08]  /*18ca0*/  MUFU.EX2 R163, R163 ;  /* 0x000000a300a37308 */ /* 0x000ff00000000800 */
[----:B------:R-:W-:Y:S08]  /*18cb0*/  MUFU.EX2 R74, R74 ;  /* 0x0000004a004a7308 */ /* 0x000ff00000000800 */
[----:B------:R-:W0:Y:S08]  /*18cc0*/  MUFU.EX2 R75, R75 ;  /* 0x0000004b004b7308 */ /* 0x000e300000000800 */
[----:B------:R-:W-:Y:S08]  /*18cd0*/  MUFU.EX2 R78, R78 ;  /* 0x0000004e004e7308 */ /* 0x000ff00000000800 */
[----:B------:R-:W1:Y:S08]  /*18ce0*/  MUFU.EX2 R79, R79 ;  /* 0x0000004f004f7308 */ /* 0x000e700000000800 */
[----:B------:R-:W-:Y:S08]  /*18cf0*/  MUFU.EX2 R56, R56 ;  /* 0x0000003800387308 */ /* 0x000ff00000000800 */
[----:B------:R-:W-:Y:S08]  /*18d00*/  MUFU.EX2 R83, R83 ;  /* 0x0000005300537308 */ /* 0x000ff00000000800 */
[----:B------:R-:W2:Y:S01]  /*18d10*/  MUFU.EX2 R13, R85 ;  /* 0x00000055000d7308 */ /* 0x000ea20000000800 */
[----:B------:R-:W-:-:S02]  /*18d20*/  WARPGROUP.DEPBAR.LE gsb0, 0x0 ;  /* 0x00008000000079c5 */ /* 0x000fc40000010000 */
[----:B------:R-:W-:Y:S01]  /*18d30*/  WARPGROUP.ARRIVE ;  /* 0x00000000000079c5 */ /* 0x000fe20000000000 */
[----:B----4-:R-:W-:Y:S02]  /*18d40*/  F2FP.F16.F32.PACK_AB R156, R44, R37 ;  /* 0x000000252c9c723e */ /* 0x010fe400000000ff */
[----:B0-----:R-:W-:Y:S02]  /*18d50*/  F2FP.F16.F32.PACK_AB R157, R75, R74 ;  /* 0x0000004a4b9d723e */ /* 0x001fe400000000ff */
[----:B------:R-:W-:Y:S01]  /*18d60*/  F2FP.F16.F32.PACK_AB R158, R52, R49 ;  /* 0x00000031349e723e */ /* 0x000fe200000000ff */
[----:B------:R-:W-:Y:S01]  /*18d70*/  HGMMA.64x128x16.F32 R88, R152, gdesc[UR4].tnspB, R88, gsb0 ;  /* 0x41e0000498587df0 */ /* 0x000fe20008000858 */
[----:B-1----:R-:W-:Y:S02]  /*18d80*/  F2FP.F16.F32.PACK_AB R159, R79, R78 ;  /* 0x0000004e4f9f723e */ /* 0x002fe400000000ff */
[----:B------:R-:W-:Y:S02]  /*18d90*/  WARPGROUP.DEPBAR.LE gsb0, 0x0 ;  /* 0x00008000000079c5 */ /* 0x000fe40000010000 */
[----:B------:R0:W-:Y:S01]  /*18da0*/  @!P1 SYNCS.ARRIVE.TRANS64.RED.A1T0 RZ, [R11+URZ], RZ ;  /* 0x000000ff0bff99a7 */ /* 0x0001e2000810043f */
[----:B------:R-:W-:Y:S01]  /*18db0*/  MUFU.EX2 R153, R82 ;  /* 0x0000005200997308 */ /* 0x000fe20000000800 */
[----:B--2---:R-:W-:-:S02]  /*18dc0*/  F2FP.F16.F32.PACK_AB R154, R13, R57 ;  /* 0x000000390d9a723e */ /* 0x004fc400000000ff */
[----:B------:R-:W-:Y:S01]  /*18dd0*/  F2FP.F16.F32.PACK_AB R152, R56, R53 ;  /* 0x000000353898723e */ /* 0x000fe200000000ff */
[----:B0-----:R-:W-:Y:S01]  /*18de0*/  FFMA.FTZ R11, R2, R6, R181 ;  /* 0x00000006020b7223 */ /* 0x001fe200000100b5 */
[-C--:B------:R-:W-:Y:S01]  /*18df0*/  FFMA.FTZ R6, R63, R0.reuse, -R21 ;  /* 0x000000003f067223 */ /* 0x080fe20000010815 */
[C---:B------:R-:W-:Y:S02]  /*18e00*/  F2FP.F16.F32.PACK_AB R181, R20.reuse, R181 ;  /* 0x000000b514b5723e */ /* 0x040fe400000000ff */
[----:B------:R-:W-:Y:S01]  /*18e10*/  MUFU.EX2 R155, R86 ;  /* 0x00000056009b7308 */ /* 0x000fe20000000800 */
[----:B------:R-:W-:Y:S01]  /*18e20*/  FADD.FTZ R14, R20, R11 ;  /* 0x0000000b140e7221 */ /* 0x000fe20000010000 */
[----:B------:R0:W-:Y:S03]  /*18e30*/  @!P1 SYNCS.ARRIVE.TRANS64.RED.A1T0 RZ, [R15+URZ], RZ ;  /* 0x000000ff0fff99a7 */ /* 0x0001e6000810043f */
[----:B------:R-:W-:Y:S01]  /*18e40*/  FADD.FTZ R11, R183, R14 ;  /* 0x0000000eb70b7221 */ /* 0x000fe20000010000 */
[----:B------:R-:W-:Y:S01]  /*18e50*/  FFMA.FTZ R14, R67, R0, -R21 ;  /* 0x00000000430e7223 */ /* 0x000fe20000010815 */
[C---:B------:R-:W-:Y:S01]  /*18e60*/  F2FP.F16.F32.PACK_AB R183, R26.reuse, R183 ;  /* 0x000000b71ab7723e */ /* 0x040fe200000000ff */
[----:B------:R-:W1:Y:S01]  /*18e70*/  MUFU.EX2 R6, R6 ;  /* 0x0000000600067308 */ /* 0x000e620000000800 */
[----:B------:R-:W-:Y:S01]  /*18e80*/  FADD.FTZ R42, R26, R11 ;  /* 0x0000000b1a2a7221 */ /* 0x000fe20000010000 */
[----:B------:R-:W-:Y:S01]  /*18e90*/  FADD.FTZ R11, R33, R50 ;  /* 0x00000032210b7221 */ /* 0x000fe20000010000 */
[----:B0-----:R-:W-:-:S02]  /*18ea0*/  IMAD.MOV.U32 R15, RZ, RZ, R188 ;  /* 0x000000ffff0f7224 */ /* 0x001fc400078e00bc */
[----:B------:R-:W-:Y:S01]  /*18eb0*/  FADD.FTZ R42, R177, R42 ;  /* 0x0000002ab12a7221 */ /* 0x000fe20000010000 */
[----:B------:R-:W-:Y:S01]  /*18ec0*/  FADD.FTZ R50, R172, R11 ;  /* 0x0000000bac327221 */ /* 0x000fe20000010000 */
[C---:B------:R-:W-:Y:S01]  /*18ed0*/  F2FP.F16.F32.PACK_AB R177, R27.reuse, R177 ;  /* 0x000000b11bb1723e */ /* 0x040fe200000000ff */
[----:B------:R-:W0:Y:S01]  /*18ee0*/  MUFU.EX2 R14, R14 ;  /* 0x0000000e000e7308 */ /* 0x000e220000000800 */
[----:B------:R-:W-:Y:S01]  /*18ef0*/  FADD.FTZ R46, R27, R42 ;  /* 0x0000002a1b2e7221 */ /* 0x000fe20000010000 */
[-CC-:B------:R-:W-:Y:S01]  /*18f00*/  FFMA.FTZ R42, R71, R0.reuse, -R21.reuse ;  /* 0x00000000472a7223 */ /* 0x180fe20000010815 */
[----:B------:R-:W-:Y:S01]  /*18f10*/  FFMA.FTZ R21, R87, R0, -R21 ;  /* 0x0000000057157223 */ /* 0x000fe20000010815 */
[----:B------:R-:W-:Y:S01]  /*18f20*/  F2FP.F16.F32.PACK_AB R172, R29, R172 ;  /* 0x000000ac1dac723e */ /* 0x000fe200000000ff */
[----:B------:R-:W-:Y:S01]  /*18f30*/  FADD.FTZ R7, R179, R46 ;  /* 0x0000002eb3077221 */ /* 0x000fe20000010000 */
[C---:B------:R-:W-:Y:S02]  /*18f40*/  F2FP.F16.F32.PACK_AB R179, R30.reuse, R179 ;  /* 0x000000b31eb3723e */ /* 0x040fe400000000ff */
[----:B------:R-:W2:Y:S01]  /*18f50*/  MUFU.EX2 R42, R42 ;  /* 0x0000002a002a7308 */ /* 0x000ea20000000800 */
[----:B------:R-:W-:Y:S01]  /*18f60*/  FADD.FTZ R46, R30, R7 ;  /* 0x000000071e2e7221 */ /* 0x000fe20000010000 */
[----:B------:R-:W-:-:S03]  /*18f70*/  FADD.FTZ R7, R29, R50 ;  /* 0x000000321d077221 */ /* 0x000fc60000010000 */
[----:B------:R-:W-:Y:S01]  /*18f80*/  FADD.FTZ R46, R173, R46 ;  /* 0x0000002ead2e7221 */ /* 0x000fe20000010000 */
[----:B------:R-:W-:Y:S01]  /*18f90*/  FADD.FTZ R7, R174, R7 ;  /* 0x00000007ae077221 */ /* 0x000fe20000010000 */
[C---:B------:R-:W-:Y:S01]  /*18fa0*/  F2FP.F16.F32.PACK_AB R173, R31.reuse, R173 ;  /* 0x000000ad1fad723e */ /* 0x040fe200000000ff */
[----:B------:R-:W3:Y:S01]  /*18fb0*/  MUFU.EX2 R21, R21 ;  /* 0x0000001500157308 */ /* 0x000ee20000000800 */
        /* <DEDUP_REMOVED lines=29> */
[C---:B-1----:R-:W-:Y:S02]  /*19190*/  F2FP.F16.F32.PACK_AB R167, R6.reuse, R167 ;  /* 0x000000a706a7723e */ /* 0x042fe400000000ff */
[----:B------:R-:W-:Y:S01]  /*191a0*/  FADD.FTZ R12, R6, R11 ;  /* 0x0000000b060c7221 */ /* 0x000fe20000010000 */
[C---:B------:R-:W-:Y:S01]  /*191b0*/  FADD.FTZ R11, R45.reuse, R20 ;  /* 0x000000142d0b7221 */ /* 0x040fe20000010000 */
[----:B------:R-:W-:-:S02]  /*191c0*/  F2FP.F16.F32.PACK_AB R160, R45, R160 ;  /* 0x000000a02da0723e */ /* 0x000fc400000000ff */
[----:B------:R-:W-:Y:S01]  /*191d0*/  FADD.FTZ R7, R161, R12 ;  /* 0x0000000ca1077221 */ /* 0x000fe20000010000 */
[----:B------:R-:W-:Y:S01]  /*191e0*/  FADD.FTZ R20, R162, R11 ;  /* 0x0000000ba2147221 */ /* 0x000fe20000010000 */
[C---:B0-----:R-:W-:Y:S02]  /*191f0*/  F2FP.F16.F32.PACK_AB R161, R14.reuse, R161 ;  /* 0x000000a10ea1723e */ /* 0x041fe400000000ff */
[----:B------:R-:W-:Y:S01]  /*19200*/  FADD.FTZ R12, R14, R7 ;  /* 0x000000070e0c7221 */ /* 0x000fe20000010000 */
[C---:B------:R-:W-:Y:S01]  /*19210*/  FADD.FTZ R20, R41.reuse, R20 ;  /* 0x0000001429147221 */ /* 0x040fe20000010000 */
[----:B------:R-:W-:Y:S02]  /*19220*/  F2FP.F16.F32.PACK_AB R162, R41, R162 ;  /* 0x000000a229a2723e */ /* 0x000fe400000000ff */
[----:B------:R-:W-:Y:S01]  /*19230*/  FADD.FTZ R7, R163, R12 ;  /* 0x0000000ca3077221 */ /* 0x000fe20000010000 */
[----:B------:R-:W-:Y:S01]  /*19240*/  FADD.FTZ R11, R37, R20 ;  /* 0x00000014250b7221 */ /* 0x000fe20000010000 */
[----:B--2---:R-:W-:Y:S01]  /*19250*/  F2FP.F16.F32.PACK_AB R163, R42, R163 ;  /* 0x000000a32aa3723e */ /* 0x004fe200000000ff */
[----:B------:R-:W-:-:S02]  /*19260*/  IMAD.MOV.U32 R12, RZ, RZ, R4 ;  /* 0x000000ffff0c7224 */ /* 0x000fc400078e0004 */
[----:B------:R-:W-:Y:S01]  /*19270*/  FADD.FTZ R7, R42, R7 ;  /* 0x000000072a077221 */ /* 0x000fe20000010000 */
[----:B------:R-:W-:Y:S01]  /*19280*/  FADD.FTZ R10, R44, R11 ;  /* 0x0000000b2c0a7221 */ /* 0x000fe20000010000 */
[----:B------:R-:W-:Y:S02]  /*19290*/  MOV R20, R185 ;  /* 0x000000b900147202 */ /* 0x000fe40000000f00 */
        /* <DEDUP_REMOVED lines=12> */
[----:B------:R-:W-:Y:S01]  /*19360*/  FADD.FTZ R7, R13, R10 ;  /* 0x0000000a0d077221 */ /* 0x000fe20000010000 */
[----:B------:R-:W-:Y:S02]  /*19370*/  IMAD.MOV.U32 R13, RZ, RZ, R5 ;  /* 0x000000ffff0d7224 */ /* 0x000fe400078e0005 */
[----:B------:R-:W-:Y:S01]  /*19380*/  FADD.FTZ R6, R155, R6 ;  /* 0x000000069b067221 */ /* 0x000fe20000010000 */
[----:B---3--:R-:W-:-:S03]  /*19390*/  F2FP.F16.F32.PACK_AB R155, R21, R155 ;  /* 0x0000009b159b723e */ /* 0x008fc600000000ff */
[----:B------:R-:W-:Y:S01]  /*193a0*/  FADD.FTZ R6, R21, R6 ;  /* 0x0000000615067221 */ /* 0x000fe20000010000 */
[----:B------:R-:W-:Y:S06]  /*193b0*/  @P2 BRA `(.L_x_2899) ;  /* 0xffffffd800b82947 */ /* 0x000fec000383ffff */
.L_x_2888:
[----:B------:R-:W-:Y:S05]  /*193c0*/  BSYNC B0 ;  /* 0x0000000000007941 */ /* 0x000fea0003800000 */
.L_x_2887:
        /* <DEDUP_REMOVED lines=67> */
.L_x_2900:
[----:B------:R-:W-:Y:S01]  /*19800*/  IMAD R11, R185, 0x8, R16 ;  /* 0x00000008b90b7824 */ /* 0x000fe200078e0210 */
[----:B------:R-:W-:-:S04]  /*19810*/  SHF.L.U32 R2, R188, 0x1f, RZ ;  /* 0x0000001fbc027819 */ /* 0x000fc800000006ff */
[----:B------:R0:W1:Y:S01]  /*19820*/  SYNCS.PHASECHK.TRANS64.TRYWAIT P2, [R11+URZ+0x34850], R2 ;  /* 0x034850020b0075a7 */ /* 0x000062000804017f */
[----:B------:R-:W-:Y:S05]  /*19830*/  @!P0 BRA `(.L_x_2901) ;  /* 0x0000000000048947 */ /* 0x000fea0003800000 */
[----:B------:R-:W-:Y:S01]  /*19840*/  BPT.TRAP 0x1 ;  /* 0x000000040000795c */ /* 0x000fe20000300000 */
.L_x_2901:
[----:B------:R-:W-:Y:S01]  /*19850*/  IADD3 R16, R16, 0x400, RZ ;  /* 0x0000040010107810 */ /* 0x000fe20007ffe0ff */
[----:B------:R-:W-:Y:S03]  /*19860*/  BSSY B0, `(.L_x_2902) ;  /* 0x0000008000007945 */ /* 0x000fe60003800000 */
[----:B------:R-:W-:-:S04]  /*19870*/  SHF.R.U32.HI R16, RZ, 0x4, R16 ;  /* 0x00000004ff107819 */ /* 0x000fc80000011610 */
[----:B------:R-:W-:-:S04]  /*19880*/  LOP3.LUT R16, R16, 0x3fff, RZ, 0xc0, !PT ;  /* 0x00003fff10107812 */ /* 0x000fc800078ec0ff */
[----:B------:R-:W-:-:S05]  /*19890*/  LOP3.LUT R8, R16, 0x4000000, RZ, 0xfc, !PT ;  /* 0x0400000010087812 */ /* 0x000fca00078efcff */
[----:B------:R-:W-:Y:S01]  /*198a0*/  IMAD R8, R185, 0x800, R8 ;  /* 0x00000800b9087824 */ /* 0x000fe200078e0208 */
[----:B-1----:R-:W-:Y:S06]  /*198b0*/  @P2 BRA `(.L_x_2903) ;  /* 0x0000000000082947 */ /* 0x002fec0003800000 */
[----:B------:R-:W1:Y:S02]  /*198c0*/  SYNCS.PHASECHK.TRANS64.TRYWAIT P0, [R11+URZ+0x34850], R2 ;  /* 0x034850020b0075a7 */ /* 0x000e64000800017f */
[----:B-1----:R-:W-:Y:S05]  /*198d0*/  @!P0 BRA `(.L_x_2904) ;  /* 0x000000b0002c8947 */ /* 0x002fea0003800000 */
.L_x_2903:
[----:B------:R-:W-:Y:S05]  /*198e0*/  BSYNC B0 ;  /* 0x0000000000007941 */ /* 0x000fea0003800000 */
.L_x_2902:
[----:B01----:R-:W-:Y:S01]  /*198f0*/  IMAD.MOV.U32 R2, RZ, RZ, R8 ;  /* 0x000000ffff027224 */ /* 0x003fe200078e0008 */
[----:B------:R-:W-:Y:S01]  /*19900*/  WARPGROUP.ARRIVE ;  /* 0x00000000000079c5 */ /* 0x000fe20000000000 */
[----:B------:R-:W-:Y:S01]  /*19910*/  IMAD.MOV.U32 R3, RZ, RZ, 0x40000040 ;  /* 0x40000040ff037424 */ /* 0x000fe200078e00ff */
[----:B------:R-:W-:Y:S01]  /*19920*/  MOV R89, 0xff800000 ;  /* 0xff80000000597802 */ /* 0x000fe20000000f00 */
[----:B------:R-:W-:Y:S01]  /*19930*/  VIADD R185, R185, 0x1 ;  /* 0x00000001b9b97836 */ /* 0x000fe20000000000 */
[----:B------:R-:W-:Y:S01]  /*19940*/  R2UR UR6, R2 ;  /* 0x00000000020672ca */ /* 0x000fe200000e0000 */
[----:B------:R-:W-:Y:S01]  /*19950*/  IMAD.MOV.U32 R88, RZ, RZ, -0x800000 ;  /* 0xff800000ff587424 */ /* 0x000fe200078e00ff */
[----:B------:R-:W-:Y:S01]  /*19960*/  R2UR UR7, R3 ;  /* 0x00000000030772ca */ /* 0x000fe200000e0000 */
[----:B------:R-:W-:Y:S01]  /*19970*/  IMAD.MOV.U32 R3, RZ, RZ, 0x40000040 ;  /* 0x40000040ff037424 */ /* 0x000fe200078e00ff */
[----:B------:R-:W-:Y:S01]  /*19980*/  IADD3 R2, R8, 0x80, RZ ;  /* 0x0000008008027810 */ /* 0x000fe20007ffe0ff */
[----:B------:R-:W-:Y:S01]  /*19990*/  VIADD R212, R212, 0x1 ;  /* 0x00000001d4d47836 */ /* 0x000fe20000000000 */
[----:B------:R-:W-:-:S04]  /*199a0*/  ISETP.NE.AND P0, PT, R185, 0x2, PT ;  /* 0x00000002b900780c */ /* 0x000fc80003f05270 */
[----:B------:R-:W-:-:S05]  /*199b0*/  SEL R185, R185, RZ, P0 ;  /* 0x000000ffb9b97207 */ /* 0x000fca0000000000 */
        /* <DEDUP_REMOVED lines=43> */
[----:B------:R-:W-:Y:S02]  /*19c70*/  R2UR UR6, R2 ;  /* 0x00000000020672ca */ /* 0x000fe400000e0000 */
[----:B------:R-:W-:Y:S01]  /*19c80*/  R2UR UR7, R3 ;  /* 0x00000000030772ca */ /* 0x000fe200000e0000 */
[----:B------:R-:W0:Y:S04]  /*19c90*/  SHFL.BFLY PT, R2, R7, 0x2, 0x1f ;  /* 0x0c401f0007027f89 */ /* 0x000e2800000e0000 */
[----:B------:R-:W1:Y:S01]  /*19ca0*/  SHFL.BFLY PT, R3, R6, 0x2, 0x1f ;  /* 0x0c401f0006037f89 */ /* 0x000e6200000e0000 */
[----:B0-----:R-:W-:Y:S01]  /*19cb0*/  FADD.FTZ R2, R2, R7 ;  /* 0x0000000702027221 */ /* 0x001fe20000010000 */
[----:B------:R-:W-:Y:S01]  /*19cc0*/  SEL R7, RZ, 0x1, P0 ;  /* 0x00000001ff077807 */ /* 0x000fe20000000000 */
[----:B-1----:R-:W-:-:S03]  /*19cd0*/  FADD.FTZ R8, R3, R6 ;  /* 0x0000000603087221 */ /* 0x002fc60000010000 */
[----:B------:R-:W-:Y:S01]  /*19ce0*/  LOP3.LUT R188, R188, R7, RZ, 0x3c, !PT ;  /* 0x00000007bcbc7212 */ /* 0x000fe200078e3cff */
[----:B------:R-:W0:Y:S04]  /*19cf0*/  SHFL.BFLY PT, R3, R2, 0x1, 0x1f ;  /* 0x0c201f0002037f89 */ /* 0x000e2800000e0000 */
[----:B------:R-:W1:Y:S01]  /*19d00*/  SHFL.BFLY PT, R9, R8, 0x1, 0x1f ;  /* 0x0c201f0008097f89 */ /* 0x000e6200000e0000 */
[----:B0-----:R-:W-:Y:S01]  /*19d10*/  FADD.FTZ R10, R2, R3 ;  /* 0x00000003020a7221 */ /* 0x001fe20000010000 */
[----:B------:R-:W-:Y:S01]  /*19d20*/  CS2R R2, SRZ ;  /* 0x0000000000027805 */ /* 0x000fe2000001ff00 */
[----:B-1----:R-:W-:-:S03]  /*19d30*/  FADD.FTZ R12, R8, R9 ;  /* 0x00000009080c7221 */ /* 0x002fc60000010000 */
[----:B------:R-:W-:Y:S01]  /*19d40*/  FSETP.NE.FTZ.AND P2, PT, R10, RZ, PT ;  /* 0x000000ff0a00720b */ /* 0x000fe20003f55000 */
[----:B------:R-:W-:Y:S01]  /*19d50*/  @!P1 VIADD R8, R11, 0x34860 ;  /* 0x000348600b089836 */ /* 0x000fe20000000000 */
[----:B------:R-:W-:-:S04]  /*19d60*/  FSETP.NE.FTZ.AND P3, PT, R12, RZ, PT ;  /* 0x000000ff0c00720b */ /* 0x000fc80003f75000 */
[----:B------:R-:W-:-:S07]  /*19d70*/  @!P1 PRMT R8, RZ, 0x654, R8 ;  /* 0x00000654ff089816 */ /* 0x000fce0000000008 */
[----:B------:R-:W0:Y:S01]  /*19d80*/  @P2 MUFU.LG2 R9, R10 ;  /* 0x0000000a00092308 */ /* 0x000e220000000c00 */
[C---:B------:R-:W-:Y:S01]  /*19d90*/  @P2 FMUL.FTZ R7, R0.reuse, 0.69314718246459960938 ;  /* 0x3f31721800072820 */ /* 0x040fe20000410000 */
[----:B------:R-:W-:-:S06]  /*19da0*/  @P3 FMUL.FTZ R11, R0, 0.69314718246459960938 ;  /* 0x3f317218000b3820 */ /* 0x000fcc0000410000 */
[----:B------:R-:W1:Y:S08]  /*19db0*/  @P3 MUFU.LG2 R6, R12 ;  /* 0x0000000c00063308 */ /* 0x000e700000000c00 */
[----:B------:R-:W2:Y:S01]  /*19dc0*/  @P2 MUFU.RCP R3, R10 ;  /* 0x0000000a00032308 */ /* 0x000ea20000001000 */
[----:B0-----:R-:W-:-:S04]  /*19dd0*/  @P2 FMUL.FTZ R0, R9, 0.69314718246459960938 ;  /* 0x3f31721809002820 */ /* 0x001fc80000410000 */
[----:B------:R-:W-:-:S03]  /*19de0*/  @P2 FFMA.FTZ R89, R7, R4, R0 ;  /* 0x0000000407592223 */ /* 0x000fc60000010000 */
[----:B------:R-:W0:Y:S01]  /*19df0*/  @P3 MUFU.RCP R2, R12 ;  /* 0x0000000c00023308 */ /* 0x000e220000001000 */
[----:B-1----:R-:W-:-:S04]  /*19e00*/  @P3 FMUL.FTZ R6, R6, 0.69314718246459960938 ;  /* 0x3f31721806063820 */ /* 0x002fc80000410000 */
[----:B------:R-:W-:Y:S01]  /*19e10*/  @P3 FFMA.FTZ R88, R11, R5, R6 ;  /* 0x000000050b583223 */ /* 0x000fe20000010006 */
[----:B------:R-:W-:Y:S02]  /*19e20*/  WARPGROUP.DEPBAR.LE gsb0, 0x0 ;  /* 0x00008000000079c5 */ /* 0x000fe40000010000 */
[----:B------:R-:W-:-:S06]  /*19e30*/  WARPGROUP.ARRIVE ;  /* 0x00000000000079c5 */ /* 0x000fcc0000000000 */
[----:B------:R-:W-:Y:S03]  /*19e40*/  HGMMA.64x128x16.F32 R24, R152, gdesc[UR4].tnspB, R24, gsb0 ;  /* 0x41e0000498187df0 */ /* 0x000fe60008000818 */
[----:B------:R-:W-:Y:S02]  /*19e50*/  WARPGROUP.DEPBAR.LE gsb0, 0x0 ;  /* 0x00008000000079c5 */ /* 0x000fe40000010000 */
[-C--:B--2---:R-:W-:Y:S01]  /*19e60*/  FMUL.FTZ R90, R32, R3.reuse ;  /* 0x00000003205a7220 */ /* 0x084fe20000410000 */
[-C--:B------:R-:W-:Y:S01]  /*19e70*/  FMUL.FTZ R0, R36, R3.reuse ;  /* 0x0000000324007220 */ /* 0x080fe20000410000 */
[-C--:B------:R-:W-:Y:S01]  /*19e80*/  FMUL.FTZ R32, R64, R3.reuse ;  /* 0x0000000340207220 */ /* 0x080fe20000410000 */
[-C--:B0-----:R-:W-:Y:S01]  /*19e90*/  FMUL.FTZ R95, R34, R2.reuse ;  /* 0x00000002225f7220 */ /* 0x081fe20000410000 */
        /* <DEDUP_REMOVED lines=32> */
[----:B------:R-:W-:Y:S01]  /*1a0a0*/  PLOP3.LUT P1, PT, PT, PT, PT, 0x8, 0x0 ;  /* 0x000000000000781c */ /* 0x000fe20003f2e170 */
        /* <DEDUP_REMOVED lines=29> */
.L_x_2811:
[----:B------:R-:W0:Y:S08]  /*1a280*/  S2UR UR5, SR_CgaCtaId ;  /* 0x00000000000579c3 */ /* 0x000e300000008800 */
[----:B------:R-:W-:Y:S06]  /*1a290*/  BAR.SYNC.DEFER_BLOCKING 0x5, 0x180 ;  /* 0x0146000000007b1d */ /* 0x000fec0000010000 */
[----:B------:R-:W-:Y:S01]  /*1a2a0*/  UMOV UR4, 0x400 ;  /* 0x0000040000047882 */ /* 0x000fe20000000000 */
[----:B------:R-:W-:Y:S01]  /*1a2b0*/  BSSY B0, `(.L_x_2905) ;  /* 0x00001f0000007945 */ /* 0x000fe20003800000 */
[----:B0-----:R-:W-:-:S06]  /*1a2c0*/  ULEA UR4, UR5, UR4, 0x18 ;  /* 0x0000000405047291 */ /* 0x001fcc000f8ec03f */
[----:B------:R-:W-:-:S05]  /*1a2d0*/  IMAD.U32 R16, RZ, RZ, UR4 ;  /* 0x00000004ff107e24 */ /* 0x000fca000f8e00ff */
        /* <DEDUP_REMOVED lines=16> */
[C---:B------:R-:W-:Y:S02]  /*1a3e0*/  IADD3 R79, P5, R8.reuse, 0x40, RZ ;  /* 0x00000040084f7810 */ /* 0x040fe40007fbe0ff */
[C---:B------:R-:W-:Y:S02]  /*1a3f0*/  IADD3 R101, P4, R8.reuse, 0x60, RZ ;  /* 0x0000006008657810 */ /* 0x040fe40007f9e0ff */
[C---:B------:R-:W-:Y:S01]  /*1a400*/  IADD3 R103, P3, R8.reuse, 0x4000, RZ ;  /* 0x0000400008677810 */ /* 0x040fe20007f7e0ff */
[--C-:B------:R-:W-:Y:S01]  /*1a410*/  IMAD.X R7, RZ, RZ, R9.reuse, P5 ;  /* 0x000000ffff077224 */ /* 0x100fe200028e0609 */
[C---:B------:R-:W-:Y:S01]  /*1a420*/  IADD3 R105, P2, R8.reuse, 0x4020, RZ ;  /* 0x0000402008697810 */ /* 0x040fe20007f5e0ff */
[----:B------:R-:W-:Y:S01]  /*1a430*/  IMAD.X R13, RZ, RZ, R9, P4 ;  /* 0x000000ffff0d7224 */ /* 0x000fe200020e0609 */
[----:B------:R-:W-:-:S02]  /*1a440*/  IADD3 R107, P1, R8, 0x4040, RZ ;  /* 0x00004040086b7810 */ /* 0x000fc40007f3e0ff */
[----:B------:R-:W-:Y:S02]  /*1a450*/  IADD3 R109, P0, R8, 0x4060, RZ ;  /* 0x00004060086d7810 */ /* 0x000fe40007f1e0ff */
[----:B------:R-:W-:Y:S01]  /*1a460*/  LOP3.LUT R8, R15, R8, RZ, 0x3c, !PT ;  /* 0x000000080f087212 */ /* 0x000fe200078e3cff */
[--C-:B------:R-:W-:Y:S01]  /*1a470*/  IMAD.X R15, RZ, RZ, R9.reuse, P3 ;  /* 0x000000ffff0f7224 */ /* 0x100fe200018e0609 */
[----:B------:R-:W-:Y:S01]  /*1a480*/  LOP3.LUT R4, R71, 0x380, RZ, 0xc0, !PT ;  /* 0x0000038047047812 */ /* 0x000fe200078ec0ff */
[--C-:B------:R-:W-:Y:S01]  /*1a490*/  IMAD.X R31, RZ, RZ, R9.reuse, P1 ;  /* 0x000000ffff1f7224 */ /* 0x100fe200008e0609 */
[----:B------:R-:W-:Y:S01]  /*1a4a0*/  LOP3.LUT R6, R79, 0x380, RZ, 0xc0, !PT ;  /* 0x000003804f067812 */ /* 0x000fe200078ec0ff */
[----:B------:R-:W-:Y:S01]  /*1a4b0*/  IMAD.X R21, RZ, RZ, R9, P0 ;  /* 0x000000ffff157224 */ /* 0x000fe200000e0609 */
[----:B------:R-:W-:Y:S02]  /*1a4c0*/  MOV R92, R8 ;  /* 0x00000008005c7202 */ /* 0x000fe40000000f00 */
[----:B------:R-:W-:-:S02]  /*1a4d0*/  F2FP.F16.F32.PACK_AB R8, R20, R11 ;  /* 0x0000000b1408723e */ /* 0x000fc400000000ff */
[----:B------:R-:W-:Y:S02]  /*1a4e0*/  LOP3.LUT R20, R105, 0x380, RZ, 0xc0, !PT ;  /* 0x0000038069147812 */ /* 0x000fe400078ec0ff */
[----:B------:R-:W-:Y:S02]  /*1a4f0*/  LOP3.LUT R38, R109, 0x380, RZ, 0xc0, !PT ;  /* 0x000003806d267812 */ /* 0x000fe400078ec0ff */
[----:B------:R-:W-:Y:S02]  /*1a500*/  SHF.R.U64 R4, R4, 0x3, RZ ;  /* 0x0000000304047819 */ /* 0x000fe400000012ff */
[----:B------:R-:W-:Y:S02]  /*1a510*/  SHF.R.U64 R6, R6, 0x3, RZ ;  /* 0x0000000306067819 */ /* 0x000fe400000012ff */
[----:B------:R-:W-:Y:S02]  /*1a520*/  LOP3.LUT R12, R101, 0x380, RZ, 0xc0, !PT ;  /* 0x00000380650c7812 */ /* 0x000fe400078ec0ff */
[----:B------:R-:W-:-:S02]  /*1a530*/  LOP3.LUT R14, R103, 0x380, RZ, 0xc0, !PT ;  /* 0x00000380670e7812 */ /* 0x000fc400078ec0ff */
[----:B------:R-:W-:Y:S02]  /*1a540*/  SHF.R.U64 R20, R20, 0x3, RZ ;  /* 0x0000000314147819 */ /* 0x000fe400000012ff */
[-C--:B------:R-:W-:Y:S02]  /*1a550*/  IADD3.X R5, RZ, R9.reuse, RZ, P6, !PT ;  /* 0x00000009ff057210 */ /* 0x080fe400037fe4ff */
[----:B------:R-:W-:Y:S02]  /*1a560*/  IADD3.X R29, RZ, R9, RZ, P2, !PT ;  /* 0x00000009ff1d7210 */ /* 0x000fe400017fe4ff */
[----:B-1----:R-:W-:Y:S02]  /*1a570*/  LOP3.LUT R24, R107, 0x380, RZ, 0xc0, !PT ;  /* 0x000003806b187812 */ /* 0x002fe400078ec0ff */
[----:B------:R-:W-:Y:S02]  /*1a580*/  SHF.R.U64 R38, R38, 0x3, RZ ;  /* 0x0000000326267819 */ /* 0x000fe400000012ff */
[----:B------:R-:W-:-:S02]  /*1a590*/  LOP3.LUT R4, R4, R71, RZ, 0x3c, !PT ;  /* 0x0000004704047212 */ /* 0x000fc400078e3cff */
[----:B------:R-:W-:Y:S02]  /*1a5a0*/  LOP3.LUT R6, R6, R79, RZ, 0x3c, !PT ;  /* 0x0000004f06067212 */ /* 0x000fe400078e3cff */
[----:B------:R-:W-:Y:S02]  /*1a5b0*/  F2FP.F16.F32.PACK_AB R9, R72, R99 ;  /* 0x000000634809723e */ /* 0x000fe400000000ff */
[----:B------:R-:W-:Y:S01]  /*1a5c0*/  F2FP.F16.F32.PACK_AB R11, R28, R97 ;  /* 0x000000611c0b723e */ /* 0x000fe200000000ff */
[----:B------:R-:W-:Y:S01]  /*1a5d0*/  BAR.SYNC.DEFER_BLOCKING 0x1, 0x100 ;  /* 0x0044000000007b1d */ /* 0x000fe20000010000 */
[----:B------:R-:W-:Y:S02]  /*1a5e0*/  SHF.R.U64 R12, R12, 0x3, RZ ;  /* 0x000000030c0c7819 */ /* 0x000fe400000012ff */
[----:B------:R-:W-:Y:S02]  /*1a5f0*/  SHF.R.U64 R14, R14, 0x3, RZ ;  /* 0x000000030e0e7819 */ /* 0x000fe400000012ff */
[----:B------:R-:W-:-:S02]  /*1a600*/  LOP3.LUT R28, R20, R105, RZ, 0x3c, !PT ;  /* 0x00000069141c7212 */ /* 0x000fc400078e3cff */
[----:B------:R-:W-:Y:S02]  /*1a610*/  SHF.R.U64 R24, R24, 0x3, RZ ;  /* 0x0000000318187819 */ /* 0x000fe400000012ff */
[----:B------:R-:W-:Y:S02]  /*1a620*/  LOP3.LUT R20, R38, R109, RZ, 0x3c, !PT ;  /* 0x0000006d26147212 */ /* 0x000fe400078e3cff */
[----:B------:R-:W-:Y:S02]  /*1a630*/  MOV R91, R4 ;  /* 0x00000004005b7202 */ /* 0x000fe40000000f00 */
[----:B------:R-:W-:Y:S02]  /*1a640*/  MOV R38, R6 ;  /* 0x0000000600267202 */ /* 0x000fe40000000f00 */
[----:B------:R-:W-:Y:S02]  /*1a650*/  F2FP.F16.F32.PACK_AB R4, R33, R90 ;  /* 0x0000005a2104723e */ /* 0x000fe400000000ff */
[----:B------:R-:W-:-:S02]  /*1a660*/  F2FP.F16.F32.PACK_AB R5, R64, R95 ;  /* 0x0000005f4005723e */ /* 0x000fc400000000ff */
[----:B------:R-:W-:Y:S02]  /*1a670*/  F2FP.F16.F32.PACK_AB R6, R37, R0 ;  /* 0x000000002506723e */ /* 0x000fe400000000ff */
[----:B------:R-:W-:Y:S02]  /*1a680*/  F2FP.F16.F32.PACK_AB R7, R34, R93 ;  /* 0x0000005d2207723e */ /* 0x000fe400000000ff */
[----:B------:R-:W-:Y:S01]  /*1a690*/  LOP3.LUT R12, R12, R101, RZ, 0x3c, !PT ;  /* 0x000000650c0c7212 */ /* 0x000fe200078e3cff */
[----:B------:R1:W-:Y:S01]  /*1a6a0*/  STSM.16.M88.4 [R92], R8 ;  /* 0x000000085c007844 */ /* 0x0003e20000000200 */
[----:B------:R-:W-:Y:S02]  /*1a6b0*/  LOP3.LUT R14, R14, R103, RZ, 0x3c, !PT ;  /* 0x000000670e0e7212 */ /* 0x000fe400078e3cff */
[----:B------:R-:W-:Y:S01]  /*1a6c0*/  LOP3.LUT R30, R24, R107, RZ, 0x3c, !PT ;  /* 0x0000006b181e7212 */ /* 0x000fe200078e3cff */
[----:B------:R-:W-:Y:S01]  /*1a6d0*/  STSM.16.M88.4 [R91], R4 ;  /* 0x000000045b007844 */ /* 0x000fe20000000200 */
[----:B------:R-:W-:-:S02]  /*1a6e0*/  MOV R79, R12 ;  /* 0x0000000c004f7202 */ /* 0x000fc40000000f00 */
[----:B------:R-:W-:Y:S02]  /*1a6f0*/  MOV R72, R14 ;  /* 0x0000000e00487202 */ /* 0x000fe40000000f00 */
[----:B------:R-:W-:Y:S02]  /*1a700*/  MOV R71, R28 ;  /* 0x0000001c00477202 */ /* 0x000fe40000000f00 */
[----:B------:R-:W-:Y:S02]  /*1a710*/  MOV R24, R30 ;  /* 0x0000001e00187202 */ /* 0x000fe40000000f00 */
[----:B------:R-:W-:Y:S02]  /*1a720*/  F2FP.F16.F32.PACK_AB R12, R49, R48 ;  /* 0x00000030310c723e */ /* 0x000fe400000000ff */
[----:B------:R-:W-:Y:S02]  /*1a730*/  F2FP.F16.F32.PACK_AB R13, R51, R50 ;  /* 0x00000032330d723e */ /* 0x000fe400000000ff */
[----:B-1----:R-:W-:-:S02]  /*1a740*/  F2FP.F16.F32.PACK_AB R8, R41, R40 ;  /* 0x000000282908723e */ /* 0x002fc400000000ff */
[----:B------:R-:W-:Y:S02]  /*1a750*/  F2FP.F16.F32.PACK_AB R9, R43, R42 ;  /* 0x0000002a2b09723e */ /* 0x000fe400000000ff */
[----:B------:R-:W-:Y:S02]  /*1a760*/  F2FP.F16.F32.PACK_AB R10, R45, R44 ;  /* 0x0000002c2d0a723e */ /* 0x000fe400000000ff */
[----:B------:R-:W-:Y:S02]  /*1a770*/  F2FP.F16.F32.PACK_AB R11, R47, R46 ;  /* 0x0000002e2f0b723e */ /* 0x000fe400000000ff */
[----:B------:R-:W-:Y:S02]  /*1a780*/  F2FP.F16.F32.PACK_AB R14, R53, R52 ;  /* 0x00000034350e723e */ /* 0x000fe400000000ff */
[----:B------:R-:W-:Y:S01]  /*1a790*/  F2FP.F16.F32.PACK_AB R15, R55, R54 ;  /* 0x00000036370f723e */ /* 0x000fe200000000ff */
[----:B------:R1:W-:Y:S01]  /*1a7a0*/  STSM.16.M88.4 [R38], R8 ;  /* 0x0000000826007844 */ /* 0x0003e20000000200 */
[----:B------:R-:W-:Y:S01]  /*1a7b0*/  F2FP.F16.F32.PACK_AB R28, R57, R56 ;  /* 0x00000038391c723e */ /* 0x000fe200000000ff */
[----:B------:R-:W2:Y:S01]  /*1a7c0*/  LDC R53, c[0x0][0xbe8] ;  /* 0x0002fa00ff357b82 */ /* 0x000ea20000000800 */
[----:B------:R-:W-:Y:S01]  /*1a7d0*/  F2FP.F16.F32.PACK_AB R29, R59, R58 ;  /* 0x0000003a3b1d723e */ /* 0x000fe200000000ff */
[----:B------:R3:W-:Y:S01]  /*1a7e0*/  STSM.16.M88.4 [R79], R12 ;  /* 0x0000000c4f007844 */ /* 0x0007e20000000200 */
[----:B------:R-:W-:-:S02]  /*1a7f0*/  F2FP.F16.F32.PACK_AB R30, R61, R60 ;  /* 0x0000003c3d1e723e */ /* 0x000fc400000000ff */
[----:B------:R-:W-:Y:S02]  /*1a800*/  F2FP.F16.F32.PACK_AB R31, R63, R62 ;  /* 0x0000003e3f1f723e */ /* 0x000fe400000000ff */
[----:B------:R-:W-:Y:S02]  /*1a810*/  ISETP.NE.U32.AND P0, PT, RZ, UR4, PT ;  /* 0x00000004ff007c0c */ /* 0x000fe4000bf05070 */
[----:B------:R-:W-:Y:S01]  /*1a820*/  F2FP.F16.F32.PACK_AB R33, R67, R66 ;  /* 0x000000424321723e */ /* 0x000fe200000000ff */
[----:B------:R4:W-:Y:S01]  /*1a830*/  STSM.16.M88.4 [R72], R28 ;  /* 0x0000001c48007844 */ /* 0x0009e20000000200 */
[----:B------:R-:W-:Y:S02]  /*1a840*/  F2FP.F16.F32.PACK_AB R34, R69, R68 ;  /* 0x000000444522723e */ /* 0x000fe400000000ff */
[----:B------:R-:W-:Y:S02]  /*1a850*/  F2FP.F16.F32.PACK_AB R37, R75, R74 ;  /* 0x0000004a4b25723e */ /* 0x000fe400000000ff */
[----:B-1----:R-:W-:Y:S01]  /*1a860*/  IADD3 R10, P1, R209, UR4, RZ ;  /* 0x00000004d10a7c10 */ /* 0x002fe2000ff3e0ff */
[----:B------:R4:W-:Y:S01]  /*1a870*/  STSM.16.M88.4 [R71], R32 ;  /* 0x0000002047007844 */ /* 0x0009e20000000200 */
[----:B------:R-:W-:-:S02]  /*1a880*/  F2FP.F16.F32.PACK_AB R38, R77, R76 ;  /* 0x0000004c4d26723e */ /* 0x000fc400000000ff */
[----:B------:R-:W-:Y:S01]  /*1a890*/  MOV R21, R20 ;  /* 0x0000001400157202 */ /* 0x000fe20000000f00 */
[----:B------:R-:W-:Y:S01]  /*1a8a0*/  IMAD.MOV.U32 R20, RZ, RZ, RZ ;  /* 0x000000ffff147224 */ /* 0x000fe200078e00ff */
[----:B------:R-:W-:Y:S01]  /*1a8b0*/  F2FP.F16.F32.PACK_AB R4, R81, R80 ;  /* 0x000000505104723e */ /* 0x000fe200000000ff */
[----:B------:R4:W-:Y:S01]  /*1a8c0*/  STSM.16.M88.4 [R24], R36 ;  /* 0x0000002418007844 */ /* 0x0009e20000000200 */
[----:B------:R-:W-:Y:S02]  /*1a8d0*/  F2FP.F16.F32.PACK_AB R5, R83, R82 ;  /* 0x000000525305723e */ /* 0x000fe400000000ff */
[----:B------:R-:W-:Y:S02]  /*1a8e0*/  F2FP.F16.F32.PACK_AB R6, R85, R84 ;  /* 0x000000545506723e */ /* 0x000fe400000000ff */
[----:B------:R-:W-:Y:S02]  /*1a8f0*/  F2FP.F16.F32.PACK_AB R7, R87, R86 ;  /* 0x000000565707723e */ /* 0x000fe400000000ff */
[----:B------:R-:W-:-:S02]  /*1a900*/  ISETP.NE.AND.EX P0, PT, RZ, UR5, PT, P0 ;  /* 0x00000005ff007c0c */ /* 0x000fc4000bf05300 */
        /* <DEDUP_REMOVED lines=8> */
[----:B------:R-:W-:Y:S02]  /*1a990*/  MOV R0, UR4 ;  /* 0x0000000400007c02 */ /* 0x000fe40008000f00 */
[----:B------:R-:W-:Y:S01]  /*1a9a0*/  @P2 IADD3.X R9, R210, UR5, RZ, P3, !PT ;  /* 0x00000005d2092c10 */ /* 0x000fe20009ffe4ff */
[----:B------:R4:W5:Y:S01]  /*1a9b0*/  @P0 LDG.E R20, desc[UR60][R10.64] ;  /* 0x0000003c0a140981 */ /* 0x000962000c1e1900 */
[----:B--2---:R-:W-:-:S03]  /*1a9c0*/  ISETP.NE.AND P1, PT, R53, 0x1, PT ;  /* 0x000000013500780c */ /* 0x004fc60003f25270 */
[----:B------:R4:W5:Y:S10]  /*1a9d0*/  @P2 LDG.E R0, desc[UR60][R8.64] ;  /* 0x0000003c08002981 */ /* 0x000974000c1e1900 */
[----:B---3--:R-:W1:Y:S08]  /*1a9e0*/  @P1 LDC R12, c[0x0][0xbec] ;  /* 0x0002fb00ff0c1b82 */ /* 0x008e700000000800 */
[----:B------:R-:W2:Y:S01]  /*1a9f0*/  @P1 LDC R13, c[0x0][0xbf0] ;  /* 0x0002fc00ff0d1b82 */ /* 0x000ea20000000800 */
[----:B----4-:R-:W-:Y:S05]  /*1aa00*/  @P2 BRA `(.L_x_2907) ;  /* 0x0000000000102947 */ /* 0x010fea0003800000 */
[----:B------:R-:W-:Y:S05]  /*1aa10*/  @!P0 BRA `(.L_x_2907) ;  /* 0x00000000000c8947 */ /* 0x000fea0003800000 */
[----:B------:R-:W3:Y:S04]  /*1aa20*/  LDG.E R5, desc[UR60][R10.64] ;  /* 0x0000003c0a057981 */ /* 0x000ee8000c1e1900 */
[----:B-----5:R-:W3:Y:S02]  /*1aa30*/  LDG.E R0, desc[UR60][R10.64+0x4] ;  /* 0x0000043c0a007981 */ /* 0x020ee4000c1e1900 */
[----:B---3--:R-:W-:-:S07]  /*1aa40*/  IMAD.IADD R0, R0, 0x1, -R5 ;  /* 0x0000000100007824 */ /* 0x008fce00078e0a05 */
.L_x_2907:
[----:B------:R-:W-:Y:S01]  /*1aa50*/  SHF.R.S32.HI R24, RZ, 0x1f, R208 ;  /* 0x0000001fff187819 */ /* 0x000fe200000114d0 */
[----:B------:R-:W-:Y:S01]  /*1aa60*/  IMAD.IADD R15, R205, 0x1, R200 ;  /* 0x00000001cd0f7824 */ /* 0x000fe200078e02c8 */
[----:B------:R-:W-:Y:S01]  /*1aa70*/  ULDC.64 UR4, c[0x0][0xb90] ;  /* 0x0002e40000047ab9 */ /* 0x000fe20000000a00 */
[----:B-----5:R-:W-:Y:S01]  /*1aa80*/  SHF.R.S32.HI R21, RZ, 0x1f, R20 ;  /* 0x0000001fff157819 */ /* 0x020fe20000011414 */
[----:B------:R-:W-:Y:S01]  /*1aa90*/  IMAD R55, R0, R53, RZ ;  /* 0x0000003500377224 */ /* 0x000fe200078e02ff */
[----:B------:R-:W-:Y:S01]  /*1aaa0*/  LEA R9, R215, R203, 0x6 ;  /* 0x000000cbd7097211 */ /* 0x000fe200078e30ff */
[----:B-1----:R-:W-:Y:S01]  /*1aab0*/  @P1 IMAD.HI.U32 R6, R15, R12, RZ ;  /* 0x0000000c0f061227 */ /* 0x002fe200078e00ff */
[----:B------:R-:W-:Y:S01]  /*1aac0*/  SEL R216, R216, RZ, !P0 ;  /* 0x000000ffd8d87207 */ /* 0x000fe20004000000 */
[----:B------:R-:W1:Y:S01]  /*1aad0*/  @P1 LDC R57, c[0x0][0xbec] ;  /* 0x0002fb00ff391b82 */ /* 0x000e620000000800 */
[----:B------:R-:W-:Y:S01]  /*1aae0*/  SEL R211, R211, RZ, !P0 ;  /* 0x000000ffd3d37207 */ /* 0x000fe20004000000 */
[----:B------:R-:W-:Y:S01]  /*1aaf0*/  IMAD R5, R24, UR4, RZ ;  /* 0x0000000418057c24 */ /* 0x000fe2000f8e02ff */
[----:B------:R-:W-:Y:S01]  /*1ab00*/  IADD3 R14, R233, R200, RZ ;  /* 0x000000c8e90e7210 */ /* 0x000fe20007ffe0ff */
[----:B------:R-:W-:Y:S01]  /*1ab10*/  IMAD.MOV.U32 R7, RZ, RZ, R15 ;  /* 0x000000ffff077224 */ /* 0x000fe200078e000f */
[----:B--2---:R-:W-:Y:S01]  /*1ab20*/  @P1 SHF.R.U32.HI R7, RZ, R13, R6 ;  /* 0x0000000dff071219 */ /* 0x004fe20000011606 */
[----:B------:R-:W-:-:S02]  /*1ab30*/  IMAD R11, R208, UR5, R5 ;  /* 0x00000005d00b7c24 */ /* 0x000fc4000f8e0205 */
[----:B------:R-:W-:Y:S01]  /*1ab40*/  IMAD.WIDE.U32 R4, R208, UR4, R20 ;  /* 0x00000004d0047c25 */ /* 0x000fe2000f8e0014 */
[----:B------:R-:W-:-:S03]  /*1ab50*/  ULDC.64 UR4, c[0x0][0xb98] ;  /* 0x0002e60000047ab9 */ /* 0x000fc60000000a00 */
[----:B------:R-:W-:Y:S01]  /*1ab60*/  IMAD.IADD R5, R5, 0x1, R11 ;  /* 0x0000000105057824 */ /* 0x000fe200078e020b */
[--C-:B------:R-:W-:Y:S01]  /*1ab70*/  SHF.R.S32.HI R11, RZ, 0x1f, R7.reuse ;  /* 0x0000001fff0b7819 */ /* 0x100fe20000011407 */
[----:B------:R-:W-:Y:S02]  /*1ab80*/  IMAD.MOV R8, RZ, RZ, -R7 ;  /* 0x000000ffff087224 */ /* 0x000fe400078e0a07 */
[----:B------:R-:W-:-:S04]  /*1ab90*/  IMAD.WIDE R2, R9, 0x2, R2 ;  /* 0x0000000209027825 */ /* 0x000fc800078e0202 */
[----:B------:R-:W-:Y:S01]  /*1aba0*/  IMAD R6, R216, UR4, RZ ;  /* 0x00000004d8067c24 */ /* 0x000fe2000f8e02ff */
[C---:B------:R-:W-:Y:S01]  /*1abb0*/  IADD3 R13, P3, R2.reuse, 0x2000, RZ ;  /* 0x00002000020d7810 */ /* 0x040fe20007f7e0ff */
[----:B------:R-:W-:Y:S01]  /*1abc0*/  IMAD.WIDE.U32 R4, R211, UR4, R4 ;  /* 0x00000004d3047c25 */ /* 0x000fe2000f8e0004 */
[C---:B------:R-:W-:Y:S02]  /*1abd0*/  IADD3 R33, P6, R2.reuse, 0x4000, RZ ;  /* 0x0000400002217810 */ /* 0x040fe40007fde0ff */
[----:B------:R-:W-:Y:S01]  /*1abe0*/  LOP3.LUT R12, R13, 0x380, RZ, 0xc0, !PT ;  /* 0x000003800d0c7812 */ /* 0x000fe200078ec0ff */
[----:B------:R-:W-:Y:S01]  /*1abf0*/  IMAD R9, R53, R8, R15 ;  /* 0x0000000835097224 */ /* 0x000fe200078e020f */
[----:B------:R-:W-:Y:S01]  /*1ac00*/  IADD3 R4, P2, R7, R4, RZ ;  /* 0x0000000407047210 */ /* 0x000fe20007f5e0ff */
[----:B------:R-:W-:Y:S01]  /*1ac10*/  IMAD R8, R211, UR5, R6 ;  /* 0x00000005d3087c24 */ /* 0x000fe2000f8e0206 */
[----:B------:R-:W-:Y:S01]  /*1ac20*/  ULDC.64 UR4, c[0x0][0xb88] ;  /* 0x0002e20000047ab9 */ /* 0x000fe20000000a00 */
[----:B------:R-:W-:-:S02]  /*1ac30*/  IADD3 R7, P0, R2, 0x1000, RZ ;  /* 0x0000100002077810 */ /* 0x000fc40007f1e0ff */
[----:B------:R-:W-:Y:S02]  /*1ac40*/  SHF.R.S32.HI R6, RZ, 0x1f, R9 ;  /* 0x0000001fff067819 */ /* 0x000fe40000011409 */
[----:B------:R-:W-:Y:S02]  /*1ac50*/  IADD3.X R5, R11, R5, R8, P2, !PT ;  /* 0x000000050b057210 */ /* 0x000fe400017fe408 */
[----:B------:R-:W-:Y:S01]  /*1ac60*/  IADD3 R29, P2, R2, 0x3000, RZ ;  /* 0x00003000021d7810 */ /* 0x000fe20007f5e0ff */
[----:B------:R-:W-:Y:S01]  /*1ac70*/  IMAD R6, R6, UR4, RZ ;  /* 0x0000000406067c24 */ /* 0x000fe2000f8e02ff */
[----:B------:R-:W-:Y:S01]  /*1ac80*/  LOP3.LUT R8, R7, 0x380, RZ, 0xc0, !PT ;  /* 0x0000038007087812 */ /* 0x000fe200078ec0ff */
[----:B------:R-:W-:Y:S01]  /*1ac90*/  IMAD.WIDE.U32 R4, R9, UR4, R4 ;  /* 0x0000000409047c25 */ /* 0x000fe2000f8e0004 */
[----:B------:R-:W-:Y:S02]  /*1aca0*/  LOP3.LUT R28, R29, 0x380, RZ, 0xc0, !PT ;  /* 0x000003801d1c7812 */ /* 0x000fe400078ec0ff */
[----:B------:R-:W-:Y:S01]  /*1acb0*/  SHF.R.U64 R12, R12, 0x3, RZ ;  /* 0x000000030c0c7819 */ /* 0x000fe200000012ff */
[----:B------:R-:W-:Y:S01]  /*1acc0*/  IMAD R11, R9, UR5, R6 ;  /* 0x00000005090b7c24 */ /* 0x000fe2000f8e0206 */
[----:B------:R-:W-:Y:S01]  /*1acd0*/  ULDC.64 UR4, c[0x0][0xb50] ;  /* 0x0002d40000047ab9 */ /* 0x000fe20000000a00 */
[----:B------:R-:W-:Y:S01]  /*1ace0*/  SHF.R.U64 R28, R28, 0x3, RZ ;  /* 0x000000031c1c7819 */ /* 0x000fe200000012ff */
[----:B------:R-:W-:Y:S01]  /*1acf0*/  IMAD.X R9, RZ, RZ, R3, P0 ;  /* 0x000000ffff097224 */ /* 0x000fe200000e0603 */
[----:B------:R-:W-:Y:S01]  /*1ad00*/  LEA R6, P4, R4, UR4, 0x2 ;  /* 0x0000000404067c11 */ /* 0x000fe2000f8810ff */
[----:B------:R-:W-:Y:S01]  /*1ad10*/  IMAD.IADD R5, R5, 0x1, R11 ;  /* 0x0000000105057824 */ /* 0x000fe200078e020b */
[----:B------:R-:W-:-:S02]  /*1ad20*/  LOP3.LUT P0, RZ, R225, 0x3, RZ, 0xc0, !PT ;  /* 0x00000003e1ff7812 */ /* 0x000fc4000780c0ff */
        /* <DEDUP_REMOVED lines=8> */
[----:B------:R-:W-:Y:S01]  /*1adb0*/  ISETP.GE.OR P0, PT, R4, R55, P0 ;  /* 0x000000370400720c */ /* 0x000fe20000706670 */
[----:B------:R-:W2:Y:S01]  /*1adc0*/  SHFL.IDX PT, R49, R10, RZ, 0x1c1f ;  /* 0x001c1fff0a317589 */ /* 0x000ea200000e0000 */
[----:B------:R-:W-:-:S02]  /*1add0*/  SHF.R.U64 R8, R8, 0x3, RZ ;  /* 0x0000000308087819 */ /* 0x000fc400000012ff */
[----:B------:R-:W-:Y:S01]  /*1ade0*/  LOP3.LUT R12, R12, R13, RZ, 0x3c, !PT ;  /* 0x0000000d0c0c7212 */ /* 0x000fe200078e3cff */
[----:B------:R-:W3:Y:S01]  /*1adf0*/  SHFL.IDX PT, R51, R10, 0x1, 0x1c1f ;  /* 0x003c1f000a337f89 */ /* 0x000ee200000e0000 */
[----:B------:R-:W-:Y:S01]  /*1ae00*/  LOP3.LUT R8, R8, R7, RZ, 0x3c, !PT ;  /* 0x0000000708087212 */ /* 0x000fe200078e3cff */
[----:B------:R-:W-:Y:S01]  /*1ae10*/  IMAD.X R13, RZ, RZ, R3, P3 ;  /* 0x000000ffff0d7224 */ /* 0x000fe200018e0603 */
[C---:B------:R-:W-:Y:S02]  /*1ae20*/  IADD3 R37, P5, R2.reuse, 0x5000, RZ ;  /* 0x0000500002257810 */ /* 0x040fe40007fbe0ff */
[C---:B------:R-:W-:Y:S02]  /*1ae30*/  IADD3 R41, P4, R2.reuse, 0x6000, RZ ;  /* 0x0000600002297810 */ /* 0x040fe40007f9e0ff */
[C---:B------:R-:W-:Y:S02]  /*1ae40*/  LOP3.LUT R7, R2.reuse, 0x380, RZ, 0xc0, !PT ;  /* 0x0000038002077812 */ /* 0x040fe400078ec0ff */
[----:B------:R-:W-:-:S02]  /*1ae50*/  IADD3 R5, P3, R2, 0x7000, RZ ;  /* 0x0000700002057810 */ /* 0x000fc40007f7e0ff */
[----:B------:R-:W-:Y:S02]  /*1ae60*/  LOP3.LUT R32, R33, 0x380, RZ, 0xc0, !PT ;  /* 0x0000038021207812 */ /* 0x000fe400078ec0ff */
[----:B------:R-:W-:Y:S02]  /*1ae70*/  LOP3.LUT R36, R37, 0x380, RZ, 0xc0, !PT ;  /* 0x0000038025247812 */ /* 0x000fe400078ec0ff */
[----:B------:R-:W-:Y:S02]  /*1ae80*/  LOP3.LUT R40, R41, 0x380, RZ, 0xc0, !PT ;  /* 0x0000038029287812 */ /* 0x000fe400078ec0ff */
[----:B------:R-:W-:Y:S02]  /*1ae90*/  SHF.R.U64 R7, R7, 0x3, RZ ;  /* 0x0000000307077819 */ /* 0x000fe400000012ff */
[----:B------:R-:W-:Y:S01]  /*1aea0*/  LOP3.LUT R0, R5, 0x380, RZ, 0xc0, !PT ;  /* 0x0000038005007812 */ /* 0x000fe200078ec0ff */
[----:B--2---:R-:W-:Y:S01]  /*1aeb0*/  @!P2 ST.E desc[UR60][R48.64], R89 ;  /* 0x000000593000a985 */ /* 0x004fe2000c10193c */
[----:B------:R-:W-:-:S02]  /*1aec0*/  SHF.R.U64 R32, R32, 0x3, RZ ;  /* 0x0000000320207819 */ /* 0x000fc400000012ff */
[----:B------:R-:W-:Y:S01]  /*1aed0*/  SHF.R.U64 R36, R36, 0x3, RZ ;  /* 0x0000000324247819 */ /* 0x000fe200000012ff */
[----:B---3--:R2:W-:Y:S01]  /*1aee0*/  @!P0 ST.E desc[UR60][R50.64], R88 ;  /* 0x0000005832008985 */ /* 0x0085e2000c10193c */
[----:B------:R-:W-:Y:S02]  /*1aef0*/  SHF.R.U64 R40, R40, 0x3, RZ ;  /* 0x0000000328287819 */ /* 0x000fe400000012ff */
[----:B------:R-:W-:Y:S01]  /*1af00*/  LOP3.LUT R2, R7, R2, RZ, 0x3c, !PT ;  /* 0x0000000207027212 */ /* 0x000fe200078e3cff */
[----:B------:R-:W-:Y:S01]  /*1af10*/  IMAD R21, R21, UR4, RZ ;  /* 0x0000000415157c24 */ /* 0x000fe2000f8e02ff */
[----:B------:R-:W-:Y:S01]  /*1af20*/  SHF.R.U64 R0, R0, 0x3, RZ ;  /* 0x0000000300007819 */ /* 0x000fe200000012ff */
[----:B------:R-:W5:Y:S01]  /*1af30*/  LD.E.128 R8, desc[UR60][R8.64] ;  /* 0x0000003c08087980 */ /* 0x000f62000c101d00 */
[----:B------:R-:W-:Y:S01]  /*1af40*/  LOP3.LUT R32, R32, R33, RZ, 0x3c, !PT ;  /* 0x0000002120207212 */ /* 0x000fe200078e3cff */
[--C-:B------:R-:W-:Y:S01]  /*1af50*/  IMAD.X R33, RZ, RZ, R3.reuse, P6 ;  /* 0x000000ffff217224 */ /* 0x100fe200030e0603 */
[----:B------:R-:W-:Y:S01]  /*1af60*/  LOP3.LUT R36, R36, R37, RZ, 0x3c, !PT ;  /* 0x0000002524247212 */ /* 0x000fe200078e3cff */
[--C-:B------:R-:W-:Y:S01]  /*1af70*/  IMAD.X R37, RZ, RZ, R3.reuse, P5 ;  /* 0x000000ffff257224 */ /* 0x100fe200028e0603 */
[----:B------:R-:W-:Y:S01]  /*1af80*/  LOP3.LUT R40, R40, R41, RZ, 0x3c, !PT ;  /* 0x0000002928287212 */ /* 0x000fe200078e3cff */
[----:B--2---:R-:W2:Y:S01]  /*1af90*/  @P1 LDC R51, c[0x0][0xbf0] ;  /* 0x0002fc00ff331b82 */ /* 0x004ea20000000800 */
[----:B------:R-:W-:Y:S01]  /*1afa0*/  LOP3.LUT R44, R0, R5, RZ, 0x3c, !PT ;  /* 0x00000005002c7212 */ /* 0x000fe200078e3cff */
[----:B------:R-:W-:Y:S01]  /*1afb0*/  IMAD.X R41, RZ, RZ, R3, P4 ;  /* 0x000000ffff297224 */ /* 0x000fe200020e0603 */
[----:B------:R-:W-:Y:S01]  /*1afc0*/  IADD3.X R45, RZ, R3, RZ, P3, !PT ;  /* 0x00000003ff2d7210 */ /* 0x000fe20001ffe4ff */
[----:B------:R3:W5:Y:S01]  /*1afd0*/  LD.E.128 R4, desc[UR60][R2.64] ;  /* 0x0000003c02047980 */ /* 0x000762000c101d00 */
[----:B------:R-:W-:-:S03]  /*1afe0*/  IMAD R21, R20, UR5, R21 ;  /* 0x0000000514157c24 */ /* 0x000fc6000f8e0215 */
[----:B------:R-:W5:Y:S04]  /*1aff0*/  LD.E.128 R12, desc[UR60][R12.64] ;  /* 0x0000003c0c0c7980 */ /* 0x000f68000c101d00 */
[----:B------:R-:W5:Y:S01]  /*1b000*/  LD.E.128 R28, desc[UR60][R28.64] ;  /* 0x0000003c1c1c7980 */ /* 0x000f62000c101d00 */
[----:B---3--:R-:W-:Y:S01]  /*1b010*/  IMAD.WIDE.U32 R2, R20, UR4, RZ ;  /* 0x0000000414027c25 */ /* 0x008fe2000f8e00ff */
[----:B------:R-:W-:Y:S02]  /*1b020*/  ULDC.64 UR4, c[0x0][0xae8] ;  /* 0x0002ba0000047ab9 */ /* 0x000fe40000000a00 */
[----:B------:R-:W5:Y:S01]  /*1b030*/  LD.E.128 R32, desc[UR60][R32.64] ;  /* 0x0000003c20207980 */ /* 0x000f62000c101d00 */
[----:B------:R-:W-:Y:S02]  /*1b040*/  IMAD.IADD R3, R3, 0x1, R21 ;  /* 0x0000000103037824 */ /* 0x000fe400078e0215 */
[----:B------:R-:W-:Y:S01]  /*1b050*/  IMAD R21, R207, 0x20, R215 ;  /* 0x00000020cf157824 */ /* 0x000fe200078e02d7 */
[----:B------:R-:W5:Y:S01]  /*1b060*/  LD.E.128 R36, desc[UR60][R36.64] ;  /* 0x0000003c24247980 */ /* 0x000f62000c101d00 */
[----:B------:R-:W-:-:S02]  /*1b070*/  IMAD R49, R24, UR4, RZ ;  /* 0x0000000418317c24 */ /* 0x000fc4000f8e02ff */
[----:B------:R-:W-:Y:S01]  /*1b080*/  IMAD.IADD R24, R200, 0x1, R21 ;  /* 0x00000001c8187824 */ /* 0x000fe200078e0215 */
[----:B------:R-:W5:Y:S01]  /*1b090*/  LD.E.128 R40, desc[UR60][R40.64] ;  /* 0x0000003c28287980 */ /* 0x000f62000c101d00 */
[C---:B------:R-:W-:Y:S02]  /*1b0a0*/  IMAD R49, R208.reuse, UR5, R49 ;  /* 0x00000005d0317c24 */ /* 0x040fe4000f8e0231 */
[----:B------:R-:W-:Y:S01]  /*1b0b0*/  IMAD.WIDE.U32 R2, R208, UR4, R2 ;  /* 0x00000004d0027c25 */ /* 0x000fe2000f8e0002 */
[----:B------:R-:W-:Y:S01]  /*1b0c0*/  ULDC.64 UR4, c[0x0][0xaf0] ;  /* 0x0002bc0000047ab9 */ /* 0x000fe20000000a00 */
[----:B------:R-:W5:Y:S02]  /*1b0d0*/  LD.E.128 R44, desc[UR60][R44.64] ;  /* 0x0000003c2c2c7980 */ /* 0x000f64000c101d00 */
[----:B-1----:R-:W-:Y:S01]  /*1b0e0*/  @P1 IMAD.HI.U32 R0, R24, R57, RZ ;  /* 0x0000003918001227 */ /* 0x002fe200078e00ff */
[----:B------:R-:W-:Y:S01]  /*1b0f0*/  IADD3 R3, R3, R49, RZ ;  /* 0x0000003103037210 */ /* 0x000fe20007ffe0ff */
[----:B------:R-:W-:Y:S01]  /*1b100*/  @!PT LDS RZ, [RZ] ;  /* 0x00000000fffff984 */ /* 0x000fe20000000800 */
[----:B------:R-:W-:Y:S01]  /*1b110*/  @!PT LDS RZ, [RZ] ;  /* 0x00000000fffff984 */ /* 0x000fe20000000800 */
[----:B------:R-:W-:Y:S01]  /*1b120*/  @!PT LDS RZ, [RZ] ;  /* 0x00000000fffff984 */ /* 0x000fe20000000800 */
[----:B------:R-:W-:Y:S01]  /*1b130*/  @!PT LDS RZ, [RZ] ;  /* 0x00000000fffff984 */ /* 0x000fe20000000800 */
[----:B------:R1:W-:Y:S06]  /*1b140*/  MEMBAR.ALL.CTA ;  /* 0x0000000000007992 */ /* 0x0003ec0000008000 */
[----:B-1----:R-:W1:Y:S01]  /*1b150*/  FENCE.VIEW.ASYNC.S ;  /* 0x00000000000073c6 */ /* 0x002e620000000000 */
[----:B------:R-:W-:Y:S01]  /*1b160*/  IMAD.MOV.U32 R21, RZ, RZ, R24 ;  /* 0x000000ffff157224 */ /* 0x000fe200078e0018 */
[----:B--2---:R-:W-:Y:S01]  /*1b170*/  @P1 SHF.R.U32.HI R21, RZ, R51, R0 ;  /* 0x00000033ff151219 */ /* 0x004fe20000011600 */
[----:B------:R-:W-:-:S02]  /*1b180*/  IMAD R20, R216, UR4, RZ ;  /* 0x00000004d8147c24 */ /* 0x000fc4000f8e02ff */
        /* <DEDUP_REMOVED lines=8> */
[----:B------:R-:W-:Y:S01]  /*1b210*/  IMAD R51, R21, UR5, R0 ;  /* 0x0000000515337c24 */ /* 0x000fe2000f8e0200 */
[----:B------:R-:W-:Y:S01]  /*1b220*/  IADD3 R200, R215, R200, RZ ;  /* 0x000000c8d7c87210 */ /* 0x000fe20007ffe0ff */
        /* <DEDUP_REMOVED lines=8> */
[-C--:B------:R-:W-:Y:S01]  /*1b2b0*/  ISETP.GE.AND P0, PT, R0, R55.reuse, PT ;  /* 0x000000370000720c */ /* 0x080fe20003f06270 */
[----:B------:R-:W-:Y:S01]  /*1b2c0*/  ULDC.64 UR4, c[0x0][0xa80] ;  /* 0x0002a00000047ab9 */ /* 0x000fe20000000a00 */
[----:B------:R-:W-:Y:S01]  /*1b2d0*/  ISETP.GE.AND P2, PT, R200, R55, PT ;  /* 0x00000037c800720c */ /* 0x000fe20003f46270 */
[----:B------:R-:W-:Y:S01]  /*1b2e0*/  VIADD R0, R16, 0x34820 ;  /* 0x0003482010007836 */ /* 0x000fe20000000000 */
[----:B------:R-:W-:Y:S01]  /*1b2f0*/  LEA R24, P3, R2, UR4, 0x1 ;  /* 0x0000000402187c11 */ /* 0x000fe2000f8608ff */
[----:B------:R-:W-:Y:S01]  /*1b300*/  IMAD.IADD R3, R3, 0x1, R21 ;  /* 0x0000000103037824 */ /* 0x000fe200078e0215 */
[----:B------:R-:W-:-:S02]  /*1b310*/  IADD3 R20, R200, 0x40, RZ ;  /* 0x00000040c8147810 */ /* 0x000fc40007ffe0ff */
        /* <DEDUP_REMOVED lines=8> */
[----:B------:R-:W-:Y:S02]  /*1b3a0*/  ULDC UR4, c[0x0][0xac8] ;  /* 0x0002b20000047ab9 */ /* 0x000fe40000000800 */
        /* <DEDUP_REMOVED lines=8> */
.L_x_2909:
[----:B------:R-:W-:Y:S05]  /*1b430*/  BSYNC B1 ;  /* 0x0000000000017941 */ /* 0x000fea0003800000 */
.L_x_2908:
[----:B-1----:R1:W0:Y:S01]  /*1b440*/  SHFL.IDX PT, R0, R48, 0x1, 0x181f ;  /* 0x00381f0030007f89 */ /* 0x00222200000e0000 */
[----:B------:R-:W-:Y:S03]  /*1b450*/  BSSY B1, `(.L_x_2910) ;  /* 0x000000c000017945 */ /* 0x000fe60003800000 */
[----:B----45:R1:W4:Y:S01]  /*1b460*/  SHFL.IDX PT, R4, R24, 0x1, 0x181f ;  /* 0x00381f0018047f89 */ /* 0x03032200000e0000 */
        /* <DEDUP_REMOVED lines=10> */
.L_x_2911:
[----:B------:R-:W-:Y:S05]  /*1b510*/  BSYNC B1 ;  /* 0x0000000000017941 */ /* 0x000fea0003800000 */
.L_x_2910:
[----:B0-----:R0:W0:Y:S01]  /*1b520*/  SHFL.IDX PT, R0, R48, 0x2, 0x181f ;  /* 0x00581f0030007f89 */ /* 0x00102200000e0000 */
[----:B------:R-:W-:Y:S03]  /*1b530*/  BSSY B1, `(.L_x_2912) ;  /* 0x000000c000017945 */ /* 0x000fe60003800000 */
[----:B----4-:R4:W0:Y:S01]  /*1b540*/  SHFL.IDX PT, R4, R24, 0x2, 0x181f ;  /* 0x00581f0018047f89 */ /* 0x01082200000e0000 */
        /* <DEDUP_REMOVED lines=10> */
.L_x_2913:
[----:B------:R-:W-:Y:S05]  /*1b5f0*/  BSYNC B1 ;  /* 0x0000000000017941 */ /* 0x000fea0003800000 */
.L_x_2912:
[----:B0-----:R-:W-:Y:S01]  /*1b600*/  VIADD R0, R200, 0x60 ;  /* 0x00000060c8007836 */ /* 0x001fe20000000000 */
[----:B-12---:R-:W0:Y:S04]  /*1b610*/  SHFL.IDX PT, R48, R48, 0x3, 0x181f ;  /* 0x00781f0030307f89 */ /* 0x006e2800000e0000 */
[----:B------:R-:W-:Y:S01]  /*1b620*/  ISETP.GE.AND P0, PT, R0, R55, PT ;  /* 0x000000370000720c */ /* 0x000fe20003f06270 */
[----:B----4-:R-:W1:-:S12]  /*1b630*/  SHFL.IDX PT, R24, R24, 0x3, 0x181f ;  /* 0x00781f0018187f89 */ /* 0x010e5800000e0000 */
[----:B------:R-:W-:Y:S05]  /*1b640*/  @P0 BRA `(.L_x_2914) ;  /* 0x0000000800d80947 */ /* 0x000fea0003800000 */
[----:B------:R-:W-:Y:S02]  /*1b650*/  ULDC UR4, c[0x0][0xac8] ;  /* 0x0002b20000047ab9 */ /* 0x000fe40000000800 */
[----:B------:R-:W-:-:S13]  /*1b660*/  ISETP.GE.AND P1, PT, R203, UR4, PT ;  /* 0x00000004cb007c0c */ /* 0x000fda000bf26270 */
[----:B-1----:R-:W-:-:S04]  /*1b670*/  @!P1 LEA R2, P0, R203, R24, 0x1 ;  /* 0x00000018cb029211 */ /* 0x002fc800078008ff */
[----:B0-----:R-:W-:Y:S02]  /*1b680*/  @!P1 LEA.HI.X R3, R203, R48, R236, 0x1, P0 ;  /* 0x00000030cb039211 */ /* 0x001fe400000f0cec */
[----:B------:R-:W-:-:S03]  /*1b690*/  ISETP.GE.AND P0, PT, R206, UR4, PT ;  /* 0x00000004ce007c0c */ /* 0x000fc6000bf06270 */
[----:B------:R2:W-:Y:S10]  /*1b6a0*/  @!P1 ST.E.128 desc[UR60][R2.64], R28 ;  /* 0x0000001c02009985 */ /* 0x0005f4000c101d3c */
[----:B------:R-:W-:Y:S05]  /*1b6b0*/  @P0 BRA `(.L_x_2914) ;  /* 0x0000000800bc0947 */ /* 0x000fea0003800000 */
[----:B--2---:R-:W-:-:S04]  /*1b6c0*/  LEA R2, P0, R206, R24, 0x1 ;  /* 0x00000018ce027211 */ /* 0x004fc800078008ff */
[----:B------:R-:W-:-:S05]  /*1b6d0*/  LEA.HI.X R3, R206, R48, R235, 0x1, P0 ;  /* 0x00000030ce037211 */ /* 0x000fca00000f0ceb */
[----:B------:R4:W-:Y:S01]  /*1b6e0*/  ST.E.128 desc[UR60][R2.64], R44 ;  /* 0x0000002c02007985 */ /* 0x0009e2000c101d3c */
[----:B------:R-:W-:Y:S05]  /*1b6f0*/  BRA `(.L_x_2914) ;  /* 0x0000000800ac7947 */ /* 0x000fea0003800000 */
.L_x_2906:
        /* <DEDUP_REMOVED lines=13> */
[----:B------:R-:W-:Y:S02]  /*1b7d0*/  MOV R0, UR4 ;  /* 0x0000000400007c02 */ /* 0x000fe40008000f00 */
[----:B------:R-:W-:-:S05]  /*1b7e0*/  @P1 IADD3.X R5, R210, UR5, RZ, P2, !PT ;  /* 0x00000005d2051c10 */ /* 0x000fca00097fe4ff */
[----:B------:R3:W5:Y:S01]  /*1b7f0*/  @P1 LDG.E R0, desc[UR60][R4.64] ;  /* 0x0000003c04001981 */ /* 0x000762000c1e1900 */
[----:B--2---:R-:W-:Y:S02]  /*1b800*/  ISETP.NE.AND P2, PT, R21, 0x1, PT ;  /* 0x000000011500780c */ /* 0x004fe40003f45270 */
[----:B------:R-:W-:-:S11]  /*1b810*/  ISETP.GE.AND P3, PT, R237, 0x80, PT ;  /* 0x00000080ed00780c */ /* 0x000fd60003f66270 */
[----:B------:R-:W2:Y:S08]  /*1b820*/  @P2 LDC R12, c[0x0][0xbec] ;  /* 0x0002fb00ff0c2b82 */ /* 0x000eb00000000800 */
[----:B------:R-:W4:Y:S01]  /*1b830*/  @P2 LDC R29, c[0x0][0xbf0] ;  /* 0x0002fc00ff1d2b82 */ /* 0x000f220000000800 */
[----:B---3--:R-:W-:Y:S05]  /*1b840*/  @P1 BRA `(.L_x_2915) ;  /* 0x0000000000101947 */ /* 0x008fea0003800000 */
[----:B------:R-:W-:Y:S05]  /*1b850*/  @!P0 BRA `(.L_x_2915) ;  /* 0x00000000000c8947 */ /* 0x000fea0003800000 */
[----:B------:R-:W3:Y:S04]  /*1b860*/  LDG.E R5, desc[UR60][R2.64] ;  /* 0x0000003c02057981 */ /* 0x000ee8000c1e1900 */
[----:B-----5:R-:W3:Y:S02]  /*1b870*/  LDG.E R0, desc[UR60][R2.64+0x4] ;  /* 0x0000043c02007981 */ /* 0x020ee4000c1e1900 */
[----:B---3--:R-:W-:-:S07]  /*1b880*/  IMAD.IADD R0, R0, 0x1, -R5 ;  /* 0x0000000100007824 */ /* 0x008fce00078e0a05 */
.L_x_2915:
[----:B------:R-:W-:Y:S01]  /*1b890*/  BSSY B1, `(.L_x_2916) ;  /* 0x000002d000017945 */ /* 0x000fe20003800000 */
[----:B------:R-:W-:Y:S02]  /*1b8a0*/  SHF.R.S32.HI R10, RZ, 0x1f, R208 ;  /* 0x0000001fff0a7819 */ /* 0x000fe400000114d0 */
[----:B------:R-:W-:Y:S02]  /*1b8b0*/  SEL R211, R211, RZ, !P0 ;  /* 0x000000ffd3d37207 */ /* 0x000fe40004000000 */
[----:B------:R-:W-:Y:S02]  /*1b8c0*/  SEL R216, R216, RZ, !P0 ;  /* 0x000000ffd8d87207 */ /* 0x000fe40004000000 */
[----:B-----5:R-:W-:Y:S01]  /*1b8d0*/  SHF.R.S32.HI R11, RZ, 0x1f, R6 ;  /* 0x0000001fff0b7819 */ /* 0x020fe20000011406 */
[----:B------:R-:W-:Y:S06]  /*1b8e0*/  @P3 BRA `(.L_x_2917) ;  /* 0x00000000009c3947 */ /* 0x000fec0003800000 */
[----:B------:R-:W3:Y:S01]  /*1b8f0*/  S2R R3, SR_TID.X ;  /* 0x0000000000037919 */ /* 0x000ee20000002100 */
[----:B------:R-:W5:Y:S02]  /*1b900*/  LDC R9, c[0x0][0xbe8] ;  /* 0x0002fa00ff097b82 */ /* 0x000f640000000800 */
[----:B-----5:R-:W-:Y:S01]  /*1b910*/  IMAD R2, R0, R9, RZ ;  /* 0x0000000900027224 */ /* 0x020fe200078e02ff */
[----:B---3--:R-:W-:-:S04]  /*1b920*/  IADD3 R8, R200, -0x80, R3 ;  /* 0xffffff80c8087810 */ /* 0x008fc80007ffe003 */
        /* <DEDUP_REMOVED lines=9> */
[----:B------:R-:W3:Y:S01]  /*1b9c0*/  @P0 LDC R13, c[0x0][0xbec] ;  /* 0x0002fb00ff0d0b82 */ /* 0x000ee20000000800 */
[----:B------:R-:W-:Y:S01]  /*1b9d0*/  IMAD R7, R208, UR5, R7 ;  /* 0x00000005d0077c24 */ /* 0x000fe2000f8e0207 */
[----:B------:R-:W-:-:S03]  /*1b9e0*/  ULDC.64 UR4, c[0x0][0xb98] ;  /* 0x0002e60000047ab9 */ /* 0x000fc60000000a00 */
[----:B------:R-:W-:-:S03]  /*1b9f0*/  IMAD.IADD R3, R3, 0x1, R7 ;  /* 0x0000000103037824 */ /* 0x000fc600078e0207 */
[----:B------:R-:W5:Y:S01]  /*1ba00*/  @P0 LDC R15, c[0x0][0xbf0] ;  /* 0x0002fc00ff0f0b82 */ /* 0x000f620000000800 */
[----:B------:R-:W-:-:S04]  /*1ba10*/  IMAD.WIDE.U32 R2, R211, UR4, R2 ;  /* 0x00000004d3027c25 */ /* 0x000fc8000f8e0002 */
[----:B---3--:R-:W-:-:S05]  /*1ba20*/  @P0 IMAD.HI.U32 R4, R8, R13, RZ ;  /* 0x0000000d08040227 */ /* 0x008fca00078e00ff */
[----:B-----5:R-:W-:Y:S01]  /*1ba30*/  @P0 SHF.R.U32.HI R5, RZ, R15, R4 ;  /* 0x0000000fff050219 */ /* 0x020fe20000011604 */
        /* <DEDUP_REMOVED lines=15> */
[----:B------:R-:W-:Y:S02]  /*1bb30*/  LEA.HI.X R5, R2, UR5, R3, 0x2, P0 ;  /* 0x0000000502057c11 */ /* 0x000fe400080f1403 */
[----:B------:R-:W-:-:S05]  /*1bb40*/  MOV R3, 0xff800000 ;  /* 0xff80000000037802 */ /* 0x000fca0000000f00 */
[----:B------:R3:W-:Y:S02]  /*1bb50*/  STG.E desc[UR60][R4.64], R3 ;  /* 0x0000000304007986 */ /* 0x0007e4000c10193c */
.L_x_2917:
[----:B------:R-:W-:Y:S05]  /*1bb60*/  BSYNC B1 ;  /* 0x0000000000017941 */ /* 0x000fea0003800000 */
.L_x_2916:
[----:B------:R-:W-:Y:S01]  /*1bb70*/  ULDC.64 UR4, c[0x0][0xaa0] ;  /* 0x0002a80000047ab9 */ /* 0x000fe20000000a00 */
[----:B------:R-:W-:Y:S01]  /*1bb80*/  IMAD R7, R207, 0x20, R215 ;  /* 0x00000020cf077824 */ /* 0x000fe200078e02d7 */
[----:B------:R-:W-:Y:S01]  /*1bb90*/  BSSY B1, `(.L_x_2918) ;  /* 0x0000037000017945 */ /* 0x000fe20003800000 */
[----:B---3--:R-:W-:Y:S02]  /*1bba0*/  IMAD R3, R11, UR4, RZ ;  /* 0x000000040b037c24 */ /* 0x008fe4000f8e02ff */
[----:B------:R-:W-:Y:S02]  /*1bbb0*/  IMAD.IADD R9, R200, 0x1, R7 ;  /* 0x00000001c8097824 */ /* 0x000fe400078e0207 */
[C---:B------:R-:W-:Y:S02]  /*1bbc0*/  IMAD R5, R6.reuse, UR5, R3 ;  /* 0x0000000506057c24 */ /* 0x040fe4000f8e0203 */
[----:B------:R-:W-:Y:S01]  /*1bbd0*/  IMAD.WIDE.U32 R2, R6, UR4, RZ ;  /* 0x0000000406027c25 */ /* 0x000fe2000f8e00ff */
[----:B------:R-:W-:-:S03]  /*1bbe0*/  ULDC.64 UR4, c[0x0][0xae8] ;  /* 0x0002ba0000047ab9 */ /* 0x000fc60000000a00 */
[----:B------:R-:W-:Y:S01]  /*1bbf0*/  IMAD.IADD R3, R3, 0x1, R5 ;  /* 0x0000000103037824 */ /* 0x000fe200078e0205 */
[----:B------:R-:W-:Y:S01]  /*1bc00*/  MOV R5, R9 ;  /* 0x0000000900057202 */ /* 0x000fe20000000f00 */
[----:B------:R-:W-:Y:S02]  /*1bc10*/  IMAD R7, R10, UR4, RZ ;  /* 0x000000040a077c24 */ /* 0x000fe4000f8e02ff */
[----:B--2---:R-:W-:-:S04]  /*1bc20*/  @P2 IMAD.HI.U32 R4, R9, R12, RZ ;  /* 0x0000000c09042227 */ /* 0x004fc800078e00ff */
[C---:B------:R-:W-:Y:S01]  /*1bc30*/  IMAD R7, R208.reuse, UR5, R7 ;  /* 0x00000005d0077c24 */ /* 0x040fe2000f8e0207 */
[----:B----4-:R-:W-:Y:S01]  /*1bc40*/  @P2 SHF.R.U32.HI R5, RZ, R29, R4 ;  /* 0x0000001dff052219 */ /* 0x010fe20000011604 */
[----:B------:R-:W-:Y:S01]  /*1bc50*/  IMAD.WIDE.U32 R2, R208, UR4, R2 ;  /* 0x00000004d0027c25 */ /* 0x000fe2000f8e0002 */
[----:B------:R-:W-:Y:S02]  /*1bc60*/  ULDC.64 UR4, c[0x0][0xaf0] ;  /* 0x0002bc0000047ab9 */ /* 0x000fe40000000a00 */
[----:B------:R-:W-:Y:S01]  /*1bc70*/  SHF.R.S32.HI R4, RZ, 0x1f, R5 ;  /* 0x0000001fff047819 */ /* 0x000fe20000011405 */
[----:B------:R-:W-:Y:S02]  /*1bc80*/  IMAD R6, R216, UR4, RZ ;  /* 0x00000004d8067c24 */ /* 0x000fe4000f8e02ff */
[----:B------:R-:W-:Y:S02]  /*1bc90*/  IMAD.IADD R3, R3, 0x1, R7 ;  /* 0x0000000103037824 */ /* 0x000fe400078e0207 */
[----:B------:R-:W-:-:S02]  /*1bca0*/  IMAD R7, R211, UR5, R6 ;  /* 0x00000005d3077c24 */ /* 0x000fc4000f8e0206 */
        /* <DEDUP_REMOVED lines=10> */
[----:B------:R-:W-:Y:S01]  /*1bd50*/  IMAD.IADD R200, R215, 0x1, R200 ;  /* 0x00000001d7c87824 */ /* 0x000fe200078e02c8 */
[----:B------:R-:W-:Y:S01]  /*1bd60*/  IADD3 R3, R3, R9, RZ ;  /* 0x0000000903037210 */ /* 0x000fe20007ffe0ff */
[----:B------:R-:W-:Y:S02]  /*1bd70*/  IMAD R4, R4, UR4, RZ ;  /* 0x0000000404047c24 */ /* 0x000fe4000f8e02ff */
[----:B------:R-:W-:Y:S02]  /*1bd80*/  IMAD R21, R0, R21, RZ ;  /* 0x0000001500157224 */ /* 0x000fe400078e02ff */
[C---:B------:R-:W-:Y:S02]  /*1bd90*/  IMAD R5, R7.reuse, UR5, R4 ;  /* 0x0000000507057c24 */ /* 0x040fe4000f8e0204 */
[----:B------:R-:W-:Y:S01]  /*1bda0*/  IMAD.WIDE.U32 R2, R7, UR4, R2 ;  /* 0x0000000407027c25 */ /* 0x000fe2000f8e0002 */
[----:B------:R-:W-:Y:S01]  /*1bdb0*/  ISETP.GE.AND P2, PT, R200, R21, PT ;  /* 0x00000015c800720c */ /* 0x000fe20003f46270 */
[----:B------:R-:W-:-:S02]  /*1bdc0*/  ULDC.64 UR4, c[0x0][0xa80] ;  /* 0x0002a00000047ab9 */ /* 0x000fc40000000a00 */
[----:B------:R-:W-:Y:S01]  /*1bdd0*/  VIADD R0, R200, 0x20 ;  /* 0x00000020c8007836 */ /* 0x000fe20000000000 */
[----:B------:R-:W-:Y:S02]  /*1bde0*/  IADD3 R3, R3, R5, RZ ;  /* 0x0000000503037210 */ /* 0x000fe40007ffe0ff */
[----:B------:R-:W-:Y:S02]  /*1bdf0*/  LEA R4, P3, R2, UR4, 0x1 ;  /* 0x0000000402047c11 */ /* 0x000fe4000f8608ff */
[-C--:B------:R-:W-:Y:S01]  /*1be00*/  ISETP.GE.AND P1, PT, R0, R21.reuse, PT ;  /* 0x000000150000720c */ /* 0x080fe20003f26270 */
[----:B------:R-:W-:Y:S01]  /*1be10*/  VIADD R0, R200, 0x40 ;  /* 0x00000040c8007836 */ /* 0x000fe20000000000 */
[----:B------:R-:W-:Y:S02]  /*1be20*/  LEA.HI.X R5, R2, UR5, R3, 0x1, P3 ;  /* 0x0000000502057c11 */ /* 0x000fe400098f0c03 */
[----:B------:R2:W3:Y:S02]  /*1be30*/  SHFL.IDX PT, R2, R4, RZ, 0x181f ;  /* 0x00181fff04027589 */ /* 0x0004e400000e0000 */
[----:B------:R-:W-:-:S02]  /*1be40*/  ISETP.GE.AND P0, PT, R0, R21, PT ;  /* 0x000000150000720c */ /* 0x000fc40003f06270 */
[----:B------:R2:W4:Y:S01]  /*1be50*/  SHFL.IDX PT, R0, R5, RZ, 0x181f ;  /* 0x00181fff05007589 */ /* 0x00052200000e0000 */
[----:B------:R-:W-:Y:S10]  /*1be60*/  @P2 BRA `(.L_x_2919) ;  /* 0x0000000000242947 */ /* 0x000ff40003800000 */
[----:B------:R-:W-:Y:S02]  /*1be70*/  ULDC UR4, c[0x0][0xac8] ;  /* 0x0002b20000047ab9 */ /* 0x000fe40000000800 */
        /* <DEDUP_REMOVED lines=8> */
.L_x_2919:
[----:B------:R-:W-:Y:S05]  /*1bf00*/  BSYNC B1 ;  /* 0x0000000000017941 */ /* 0x000fea0003800000 */
.L_x_2918:
[----:B----4-:R4:W0:Y:S01]  /*1bf10*/  SHFL.IDX PT, R0, R5, 0x1, 0x181f ;  /* 0x00381f0005007f89 */ /* 0x01082200000e0000 */
[----:B------:R-:W-:Y:S03]  /*1bf20*/  BSSY B1, `(.L_x_2920) ;  /* 0x000000c000017945 */ /* 0x000fe60003800000 */
[----:B---3--:R4:W3:Y:S01]  /*1bf30*/  SHFL.IDX PT, R2, R4, 0x1, 0x181f ;  /* 0x00381f0004027f89 */ /* 0x0088e200000e0000 */
        /* <DEDUP_REMOVED lines=10> */
.L_x_2921:
[----:B------:R-:W-:Y:S05]  /*1bfe0*/  BSYNC B1 ;  /* 0x0000000000017941 */ /* 0x000fea0003800000 */
.L_x_2920:
        /* <DEDUP_REMOVED lines=11> */
[----:B------:R0:W-:Y:S04]  /*1c0a0*/  @!P2 ST.E.128 desc[UR60][R6.64], RZ ;  /* 0x000000ff0600a985 */ /* 0x0001e8000c101d3c */
[----:B------:R0:W-:Y:S02]  /*1c0b0*/  @!P3 ST.E.128 desc[UR60][R2.64], RZ ;  /* 0x000000ff0200b985 */ /* 0x0001e4000c101d3c */
.L_x_2923:
[----:B------:R-:W-:Y:S05]  /*1c0c0*/  BSYNC B1 ;  /* 0x0000000000017941 */ /* 0x000fea0003800000 */
.L_x_2922:
[----:B0-----:R-:W-:Y:S01]  /*1c0d0*/  VIADD R0, R200, 0x60 ;  /* 0x00000060c8007836 */ /* 0x001fe20000000000 */
[----:B--2-4-:R-:W0:Y:S04]  /*1c0e0*/  SHFL.IDX PT, R5, R5, 0x3, 0x181f ;  /* 0x00781f0005057f89 */ /* 0x014e2800000e0000 */
[----:B------:R-:W-:Y:S01]  /*1c0f0*/  ISETP.GE.AND P0, PT, R0, R21, PT ;  /* 0x000000150000720c */ /* 0x000fe20003f06270 */
[----:B------:R2:W4:-:S12]  /*1c100*/  SHFL.IDX PT, R2, R4, 0x3, 0x181f ;  /* 0x00781f0004027f89 */ /* 0x00051800000e0000 */
[----:B--2---:R-:W-:Y:S05]  /*1c110*/  @P0 BRA `(.L_x_2914) ;  /* 0x0000000000240947 */ /* 0x004fea0003800000 */
        /* <DEDUP_REMOVED lines=9> */
.L_x_2914:
[----:B------:R-:W-:Y:S05]  /*1c1b0*/  BSYNC B0 ;  /* 0x0000000000007941 */ /* 0x000fea0003800000 */
.L_x_2905:
[----:B------:R-:W-:Y:S02]  /*1c1c0*/  ULDC UR4, c[0x0][0xc3c] ;  /* 0x00030f0000047ab9 */ /* 0x000fe40000000800 */
[----:B-1----:R-:W-:-:S13]  /*1c1d0*/  ISETP.GE.AND P0, PT, R27, UR4, PT ;  /* 0x000000041b007c0c */ /* 0x002fda000bf06270 */
[----:B------:R-:W-:Y:S05]  /*1c1e0*/  @!P0 BRA `(.L_x_2924) ;  /* 0xfffffe5000348947 */ /* 0x000fea000383ffff */
[----:B------:R-:W-:Y:S05]  /*1c1f0*/  BRA `(.L_x_2700) ;  /* 0x0000007c002c7947 */ /* 0x000fea0003800000 */
.L_x_2698:
        /* <DEDUP_REMOVED lines=18> */
.L_x_2925:
        /* <DEDUP_REMOVED lines=41> */
.L_x_2931:
[----:B------:R-:W-:Y:S01]  /*1c5b0*/  UIADD3 UR4, UR4, 0x1f, URZ ;  /* 0x0000001f04047890 */ /* 0x000fe2000fffe03f */
[----:B------:R-:W-:-:S05]  /*1c5c0*/  IMAD.U32 R19, RZ, RZ, UR7 ;  /* 0x00000007ff137e24 */ /* 0x000fca000f8e00ff */
[----:B0-----:R-:W-:-:S13]  /*1c5d0*/  ISETP.LE.AND P6, PT, R5, UR4, PT ;  /* 0x0000000405007c0c */ /* 0x001fda000bfc3270 */
[----:B------:R-:W-:Y:S05]  /*1c5e0*/  @P6 BRA `(.L_x_2928) ;  /* 0x0000000400a86947 */ /* 0x000fea0003800000 */
[----:B------:R-:W-:Y:S01]  /*1c5f0*/  IADD3 R8, R0, UR4, RZ ;  /* 0x0000000400087c10 */ /* 0x000fe2000fffe0ff */
[----:B------:R-:W-:Y:S01]  /*1c600*/  BSSY B0, `(.L_x_2929) ;  /* 0x0000007000007945 */ /* 0x000fe20003800000 */
[----:B------:R-:W-:Y:S02]  /*1c610*/  IMAD.MOV.U32 R6, RZ, RZ, RZ ;  /* 0x000000ffff067224 */ /* 0x000fe400078e00ff */
[----:B------:R-:W-:-:S13]  /*1c620*/  ISETP.GE.OR P6, PT, R8, R5, !P0 ;  /* 0x000000050800720c */ /* 0x000fda00047c6670 */
[----:B------:R-:W-:Y:S05]  /*1c630*/  @P6 BRA `(.L_x_2930) ;  /* 0x00000000000c6947 */ /* 0x000fea0003800000 */
[----:B------:R-:W0:Y:S02]  /*1c640*/  LDC.64 R2, c[0x0][0xc80] ;  /* 0x00032000ff027b82 */ /* 0x000e240000000a00 */
[----:B0-----:R-:W-:-:S05]  /*1c650*/  IMAD.WIDE R2, R8, 0x4, R2 ;  /* 0x0000000408027825 */ /* 0x001fca00078e0202 */
[----:B------:R0:W5:Y:S02]  /*1c660*/  LDG.E R6, desc[UR60][R2.64] ;  /* 0x0000003c02067981 */ /* 0x000164000c1e1900 */
.L_x_2930:
[----:B------:R-:W-:Y:S05]  /*1c670*/  BSYNC B0 ;  /* 0x0000000000007941 */ /* 0x000fea0003800000 */
.L_x_2929:
        /* <DEDUP_REMOVED lines=21> */
.L_x_2927:
        /* <DEDUP_REMOVED lines=18> */
[----:B------:R-:W-:-:S06]  /*1c8f0*/  IADD3 R16, R7, -0x1, RZ ;  /* 0xffffffff07107810 */ /* 0x000fcc0007ffe0ff */
[----:B------:R2:W3:Y:S02]  /*1c900*/  SHFL.IDX PT, R16, R5, R16, 0x1f ;  /* 0x00001f1005107589 */ /* 0x0004e400000e0000 */
.L_x_2932:
[----:B-12---:R-:W-:Y:S01]  /*1c910*/  IMAD.MOV R5, RZ, RZ, -R3 ;  /* 0x000000ffff057224 */ /* 0x006fe200078e0a03 */
[----:B------:R-:W-:Y:S01]  /*1c920*/  IABS R7, R9 ;  /* 0x0000000900077213 */ /* 0x000fe20000000000 */
        /* <DEDUP_REMOVED lines=8> */
[----:B------:R-:W-:-:S05]  /*1c9b0*/  IMAD R3, R8, R7, R5 ;  /* 0x0000000708037224 */ /* 0x000fca00078e0205 */
[----:B------:R-:W-:-:S13]  /*1c9c0*/  ISETP.GT.U32.AND P1, PT, R10, R3, PT ;  /* 0x000000030a00720c */ /* 0x000fda0003f24070 */
[-C--:B------:R-:W-:Y:S01]  /*1c9d0*/  @!P1 IADD3 R3, R3, -R10.reuse, RZ ;  /* 0x8000000a03039210 */ /* 0x080fe20007ffe0ff */
        /* <DEDUP_REMOVED lines=9> */
[----:B------:R-:W-:-:S03]  /*1ca70*/  IMAD.MOV R8, RZ, RZ, -R8 ;  /* 0x000000ffff087224 */ /* 0x000fc600078e0a08 */
[----:B------:R-:W-:Y:S01]  /*1ca80*/  IADD3 R10, -R5, RZ, RZ ;  /* 0x000000ff050a7210 */ /* 0x000fe20007ffe1ff */
[----:B------:R-:W-:-:S03]  /*1ca90*/  IMAD R8, R9, R8, R2 ;  /* 0x0000000809087224 */ /* 0x000fc600078e0202 */
[----:B------:R-:W-:Y:S01]  /*1caa0*/  VIADDMNMX R11, R10, UR5, R11, PT ;  /* 0x000000050a0b7c46 */ /* 0x000fe2000b80010b */
[----:B------:R-:W-:-:S03]  /*1cab0*/  IMAD.IADD R5, R8, 0x1, R5 ;  /* 0x0000000108057824 */ /* 0x000fc600078e0205 */
[----:B------:R-:W-:-:S04]  /*1cac0*/  IABS R7, R11 ;  /* 0x0000000b00077213 */ /* 0x000fc80000000000 */
[----:B------:R-:W1:Y:S08]  /*1cad0*/  I2F.RP R10, R7 ;  /* 0x00000007000a7306 */ /* 0x000e700000209400 */
[----:B-1----:R-:W1:Y:S02]  /*1cae0*/  MUFU.RCP R10, R10 ;  /* 0x0000000a000a7308 */ /* 0x002e640000001000 */
[----:B-1----:R-:W-:Y:S01]  /*1caf0*/  VIADD R3, R10, 0xffffffe ;  /* 0x0ffffffe0a037836 */ /* 0x002fe20000000000 */
[----:B------:R-:W-:-:S05]  /*1cb00*/  IABS R10, R11 ;  /* 0x0000000b000a7213 */ /* 0x000fca0000000000 */
[----:B------:R-:W1:Y:S01]  /*1cb10*/  F2I.FTZ.U32.TRUNC.NTZ R3, R3 ;  /* 0x0000000300037305 */ /* 0x000e62000021f000 */
[----:B------:R-:W-:Y:S02]  /*1cb20*/  IMAD.MOV R10, RZ, RZ, -R10 ;  /* 0x000000ffff0a7224 */ /* 0x000fe400078e0a0a */
[----:B-1----:R-:W-:-:S04]  /*1cb30*/  IMAD.MOV R2, RZ, RZ, -R3 ;  /* 0x000000ffff027224 */ /* 0x002fc800078e0a03 */
[----:B------:R-:W-:Y:S01]  /*1cb40*/  IMAD R9, R2, R7, RZ ;  /* 0x0000000702097224 */ /* 0x000fe200078e02ff */
[----:B------:R-:W-:-:S05]  /*1cb50*/  MOV R2, RZ ;  /* 0x000000ff00027202 */ /* 0x000fca0000000f00 */
[----:B------:R-:W-:Y:S01]  /*1cb60*/  IMAD.HI.U32 R2, R3, R9, R2 ;  /* 0x0000000903027227 */ /* 0x000fe200078e0002 */
[----:B------:R-:W-:Y:S02]  /*1cb70*/  IABS R9, R8 ;  /* 0x0000000800097213 */ /* 0x000fe40000000000 */
[----:B------:R-:W-:-:S03]  /*1cb80*/  LOP3.LUT R3, R8, R11, RZ, 0x3c, !PT ;  /* 0x0000000b08037212 */ /* 0x000fc600078e3cff */
        /* <DEDUP_REMOVED lines=8> */
[----:B------:R-:W-:-:S05]  /*1cc10*/  @P0 IADD3 R2, R2, 0x1, RZ ;  /* 0x0000000102020810 */ /* 0x000fca0007ffe0ff */
[----:B------:R-:W-:Y:S01]  /*1cc20*/  @!P2 IMAD.MOV R2, RZ, RZ, -R2 ;  /* 0x000000ffff02a224 */ /* 0x000fe200078e0a02 */
[----:B------:R-:W-:Y:S01]  /*1cc30*/  @!P1 LOP3.LUT R2, RZ, R11, RZ, 0x33, !PT ;  /* 0x0000000bff029212 */ /* 0x000fe200078e33ff */
[----:B------:R-:W-:-:S03]  /*1cc40*/  IMAD.MOV R11, RZ, RZ, -R11 ;  /* 0x000000ffff0b7224 */ /* 0x000fc600078e0a0b */
[----:B------:R-:W-:Y:S01]  /*1cc50*/  LOP3.LUT R17, RZ, R2, RZ, 0x33, !PT ;  /* 0x00000002ff117212 */ /* 0x000fe200078e33ff */
[----:B------:R-:W-:-:S03]  /*1cc60*/  IMAD R18, R2, R11, R5 ;  /* 0x0000000b02127224 */ /* 0x000fc600078e0205 */
[----:B------:R-:W-:Y:S01]  /*1cc70*/  IADD3 R17, R6, R17, RZ ;  /* 0x0000001106117210 */ /* 0x000fe20007ffe0ff */
[----:B------:R-:W-:Y:S06]  /*1cc80*/  BRA `(.L_x_2933) ;  /* 0x00000000000c7947 */ /* 0x000fec0003800000 */
.L_x_2928:
[----:B------:R-:W-:Y:S02]  /*1cc90*/  IMAD.MOV.U32 R17, RZ, RZ, RZ ;  /* 0x000000ffff117224 */ /* 0x000fe400078e00ff */
[----:B------:R-:W-:Y:S02]  /*1cca0*/  IMAD.U32 R16, RZ, RZ, UR6 ;  /* 0x00000006ff107e24 */ /* 0x000fe4000f8e00ff */
[----:B------:R-:W-:-:S07]  /*1ccb0*/  IMAD.MOV.U32 R18, RZ, RZ, RZ ;  /* 0x000000ffff127224 */ /* 0x000fce00078e00ff */
.L_x_2933:
[----:B------:R-:W-:-:S13]  /*1ccc0*/  ISETP.NE.AND P0, PT, R0, RZ, PT ;  /* 0x000000ff0000720c */ /* 0x000fda0003f05270 */
[----:B------:R-:W1:Y:S01]  /*1ccd0*/  @!P0 S2R R3, SR_CgaCtaId ;  /* 0x0000000000038919 */ /* 0x000e620000008800 */
[----:B------:R-:W-:-:S04]  /*1cce0*/  @!P0 MOV R0, 0x400 ;  /* 0x0000040000008802 */ /* 0x000fc80000000f00 */
[----:B-1----:R-:W-:-:S05]  /*1ccf0*/  @!P0 LEA R0, R3, R0, 0x18 ;  /* 0x0000000003008211 */ /* 0x002fca00078ec0ff */
[----:B------:R1:W-:Y:S01]  /*1cd00*/  @!P0 STS.128 [R0+0x348d0], R16 ;  /* 0x0348d01000008388 */ /* 0x0003e20000000c00 */
[----:B------:R-:W-:Y:S06]  /*1cd10*/  BAR.ARV 0x5, 0x180 ;  /* 0x0146000000007b1d */ /* 0x000fec0000002000 */
.L_x_2926:
[----:B-1----:R-:W-:Y:S01]  /*1cd20*/  MOV R0, 0x1 ;  /* 0x0000000100007802 */ /* 0x002fe20000000f00 */
[----:B------:R1:W-:Y:S01]  /*1cd30*/  STL [R1+0x50], RZ ;  /* 0x000050ff01007387 */ /* 0x0003e20000100800 */
[----:B------:R-:W-:Y:S02]  /*1cd40*/  ULDC UR4, c[0x0][0xc3c] ;  /* 0x00030f0000047ab9 */ /* 0x000fe40000000800 */
[----:B--2---:R-:W-:Y:S01]  /*1cd50*/  ISETP.GE.AND P0, PT, R19, UR4, PT ;  /* 0x0000000413007c0c */ /* 0x004fe2000bf06270 */
[----:B------:R1:W-:Y:S04]  /*1cd60*/  STL [R1+0x18], R0 ;  /* 0x0000180001007387 */ /* 0x0003e80000100800 */
[----:B------:R1:W-:Y:S08]  /*1cd70*/  STL [R1+0x8], RZ ;  /* 0x000008ff01007387 */ /* 0x0003f00000100800 */
[----:B-1----:R-:W-:Y:S05]  /*1cd80*/  @P0 BRA `(.L_x_2934) ;  /* 0x0000006c00580947 */ /* 0x002fea0003800000 */
[----:B------:R-:W1:Y:S01]  /*1cd90*/  S2UR UR5, SR_CgaCtaId ;  /* 0x00000000000579c3 */ /* 0x000e620000008800 */
[C---:B------:R-:W-:Y:S01]  /*1cda0*/  IMAD.SHL.U32 R0, R4.reuse, 0x8, RZ ;  /* 0x0000000804007824 */ /* 0x040fe200078e00ff */
[----:B------:R-:W-:Y:S01]  /*1cdb0*/  LOP3.LUT R5, R4, 0x7f, RZ, 0xc0, !PT ;  /* 0x0000007f04057812 */ /* 0x000fe200078ec0ff */
[----:B------:R-:W-:Y:S01]  /*1cdc0*/  UMOV UR4, 0x400 ;  /* 0x0000040000047882 */ /* 0x000fe20000000000 */
[----:B------:R-:W-:Y:S01]  /*1cdd0*/  BSSY B8, `(.L_x_2934) ;  /* 0x00006d1000087945 */ /* 0x000fe20003800000 */
[----:B------:R-:W-:Y:S01]  /*1cde0*/  ULDC.64 UR36, c[0x0][0x198] ;  /* 0x0000660000247ab9 */ /* 0x000fe20000000a00 */
[C---:B------:R-:W-:Y:S01]  /*1cdf0*/  LOP3.LUT R3, R0.reuse, 0x1f8, RZ, 0xc0, !PT ;  /* 0x000001f800037812 */ /* 0x040fe200078ec0ff */
[----:B0-----:R-:W-:Y:S01]  /*1ce00*/  IMAD.SHL.U32 R2, R5, 0x8, RZ ;  /* 0x0000000805027824 */ /* 0x001fe200078e00ff */
[----:B------:R-:W-:Y:S01]  /*1ce10*/  LOP3.LUT R0, R0, 0x38, RZ, 0xc0, !PT ;  /* 0x0000003800007812 */ /* 0x000fe200078ec0ff */
[----:B------:R-:W-:Y:S01]  /*1ce20*/  ULDC UR38, c[0x0][0xc] ;  /* 0x0000030000267ab9 */ /* 0x000fe20000000800 */
[----:B------:R-:W-:Y:S01]  /*1ce30*/  LOP3.LUT R3, R3, 0x38, R4, 0x78, !PT ;  /* 0x0000003803037812 */ /* 0x000fe200078e7804 */
[----:B------:R-:W-:Y:S01]  /*1ce40*/  IMAD.SHL.U32 R4, R4, 0x10, RZ ;  /* 0x0000001004047824 */ /* 0x000fe200078e00ff */
[----:B------:R-:W-:-:S02]  /*1ce50*/  SHF.R.U32.HI R5, RZ, 0x3, R5 ;  /* 0x00000003ff057819 */ /* 0x000fc40000011605 */
[----:B------:R-:W-:Y:S02]  /*1ce60*/  LOP3.LUT R2, R3, 0x200, R2, 0xf8, !PT ;  /* 0x0000020003027812 */ /* 0x000fe400078ef802 */
[----:B------:R-:W-:Y:S01]  /*1ce70*/  LOP3.LUT R4, R5, 0x70, R4, 0xf8, !PT ;  /* 0x0000007005047812 */ /* 0x000fe200078ef804 */
[----:B-1----:R-:W-:-:S06]  /*1ce80*/  ULEA UR4, UR5, UR4, 0x18 ;  /* 0x0000000405047291 */ /* 0x002fcc000f8ec03f */
[----:B------:R-:W-:-:S05]  /*1ce90*/  MOV R3, UR4 ;  /* 0x0000000400037c02 */ /* 0x000fca0008000f00 */
[----:B------:R0:W-:Y:S02]  /*1cea0*/  STL [R1+0x4], R3 ;  /* 0x0000040301007387 */ /* 0x0001e40000100800 */
        /* <DEDUP_REMOVED lines=11> */
.L_x_3074:
[----:B0-----:R-:W0:Y:S02]  /*1cf60*/  LDC.64 R2, c[0x0][0xc88] ;  /* 0x00032200ff027b82 */ /* 0x001e240000000a00 */
[----:B0-----:R-:W-:-:S05]  /*1cf70*/  IMAD.WIDE R2, R19, 0x4, R2 ;  /* 0x0000000413027825 */ /* 0x001fca00078e0202 */
[----:B------:R-:W2:Y:S01]  /*1cf80*/  LDG.E R4, desc[UR60][R2.64] ;  /* 0x0000003c02047981 */ /* 0x000ea2000c1e1900 */
[----:B------:R-:W-:Y:S05]  /*1cf90*/  YIELD ;  /* 0x0000000000007946 */ /* 0x000fea0003800000 */
[----:B------:R-:W-:Y:S01]  /*1cfa0*/  ULDC.64 UR4, c[0x0][0xa28] ;  /* 0x00028a0000047ab9 */ /* 0x000fe20000000a00 */
[----:B----4-:R-:W-:Y:S01]  /*1cfb0*/  MOV R0, RZ ;  /* 0x000000ff00007202 */ /* 0x010fe20000000f00 */
[----:B---3-5:R-:W-:Y:S01]  /*1cfc0*/  IMAD.MOV.U32 R8, RZ, RZ, RZ ;  /* 0x000000ffff087224 */ /* 0x028fe200078e00ff */
        /* <DEDUP_REMOVED lines=8> */
[----:B------:R0:W-:Y:S03]  /*1d050*/  STL [R1+0x30], R4 ;  /* 0x0000300401007387 */ /* 0x0001e60000100800 */
[C-C-:B------:R-:W-:Y:S01]  /*1d060*/  @P0 LEA.HI.X R3, R4.reuse, UR5, R5.reuse, 0x2, P1 ;  /* 0x0000000504030c11 */ /* 0x140fe200088f1405 */
[----:B------:R-:W-:Y:S01]  /*1d070*/  ULDC.64 UR4, c[0x0][0xa00] ;  /* 0x0002800000047ab9 */ /* 0x000fe20000000a00 */
[----:B------:R-:W-:Y:S01]  /*1d080*/  SHF.L.U64.HI R14, R4, 0x2, R5 ;  /* 0x00000002040e7819 */ /* 0x000fe20000010205 */
[----:B-1----:R1:W-:Y:S01]  /*1d090*/  STL [R1+0x44], R5 ;  /* 0x0000440501007387 */ /* 0x0023e20000100800 */
        /* <DEDUP_REMOVED lines=16> */
[----:B-1----:R-:W-:Y:S01]  /*1d1a0*/  IADD3.X R5, R14, UR9, RZ, P4, !PT ;  /* 0x000000090e057c10 */ /* 0x002fe2000a7fe4ff */
[----:B------:R-:W-:Y:S01]  /*1d1b0*/  ULDC UR4, c[0x0][0x288] ;  /* 0x0000a20000047ab9 */ /* 0x000fe20000000800 */
[----:B------:R-:W-:Y:S01]  /*1d1c0*/  IADD3 R6, P5, R15, UR6, RZ ;  /* 0x000000060f067c10 */ /* 0x000fe2000ffbe0ff */
[----:B------:R-:W-:Y:S01]  /*1d1d0*/  IMAD.U32 R12, RZ, RZ, UR4 ;  /* 0x00000004ff0c7e24 */ /* 0x000fe2000f8e00ff */
[----:B------:R-:W-:-:S02]  /*1d1e0*/  ULDC.64 UR4, c[0x0][0x418] ;  /* 0x0001060000047ab9 */ /* 0x000fc40000000a00 */
[----:B------:R-:W-:-:S05]  /*1d1f0*/  IADD3.X R7, R14, UR7, RZ, P5, !PT ;  /* 0x000000070e077c10 */ /* 0x000fca000affe4ff */
[----:B------:R0:W5:Y:S04]  /*1d200*/  @P0 LDG.E R11, desc[UR60][R6.64] ;  /* 0x0000003c060b0981 */ /* 0x000168000c1e1900 */
[----:B------:R0:W5:Y:S04]  /*1d210*/  @P1 LDG.E R10, desc[UR60][R4.64] ;  /* 0x0000003c040a1981 */ /* 0x000168000c1e1900 */
[----:B--2---:R1:W-:Y:S02]  /*1d220*/  STL [R1+0x3c], R8 ;  /* 0x00003c0801007387 */ /* 0x0043e40000100800 */
[----:B-1----:R-:W-:-:S04]  /*1d230*/  @P3 IADD3 R8, P4, R15, UR10, RZ ;  /* 0x0000000a0f083c10 */ /* 0x002fc8000ff9e0ff */
[----:B------:R-:W-:-:S05]  /*1d240*/  @P3 IADD3.X R9, R14, UR11, RZ, P4, !PT ;  /* 0x0000000b0e093c10 */ /* 0x000fca000a7fe4ff */
[----:B------:R-:W2:Y:S01]  /*1d250*/  @P3 LDG.E R12, desc[UR60][R8.64] ;  /* 0x0000003c080c3981 */ /* 0x000ea2000c1e1900 */
[----:B------:R-:W-:-:S03]  /*1d260*/  UISETP.NE.U32.AND UP0, UPT, UR4, URZ, UPT ;  /* 0x0000003f0400728c */ /* 0x000fc6000bf05070 */
[----:B------:R-:W-:Y:S01]  /*1d270*/  ULDC UR4, c[0x0][0x424] ;  /* 0x0001090000047ab9 */ /* 0x000fe20000000800 */
[----:B------:R-:W-:-:S03]  /*1d280*/  UISETP.NE.AND.EX UP0, UPT, UR5, URZ, UPT, UP0 ;  /* 0x0000003f0500728c */ /* 0x000fc6000bf05300 */
[----:B------:R-:W-:Y:S01]  /*1d290*/  ULDC UR5, c[0x0][0x2f0] ;  /* 0x0000bc0000057ab9 */ /* 0x000fe20000000800 */
[----:B------:R-:W-:Y:S01]  /*1d2a0*/  USEL UR4, UR4, 0x1, UP0 ;  /* 0x0000000104047887 */ /* 0x000fe20008000000 */
[----:B--2---:R0:W-:Y:S04]  /*1d2b0*/  STL [R1+0x40], R12 ;  /* 0x0000400c01007387 */ /* 0x0041e80000100800 */
[----:B------:R0:W5:Y:S01]  /*1d2c0*/  LDL R13, [R1+0x40] ;  /* 0x00004000010d7983 */ /* 0x0001620000100800 */
[----:B------:R-:W-:-:S03]  /*1d2d0*/  UIMAD UR4, UR4, UR5, URZ ;  /* 0x00000005040472a4 */ /* 0x000fc6000f8e023f */
[----:B------:R-:W-:Y:S02]  /*1d2e0*/  ULDC UR5, c[0x0][0x348] ;  /* 0x0000d20000057ab9 */ /* 0x000fe40000000800 */
[----:B------:R-:W-:Y:S01]  /*1d2f0*/  MOV R8, UR5 ;  /* 0x0000000500087c02 */ /* 0x000fe20008000f00 */
[----:B------:R-:W-:Y:S01]  /*1d300*/  IMAD.U32 R9, RZ, RZ, UR4 ;  /* 0x00000004ff097e24 */ /* 0x000fe2000f8e00ff */
[----:B0-----:R-:W-:Y:S06]  /*1d310*/  @P3 BRA `(.L_x_2935) ;  /* 0x0000000000143947 */ /* 0x001fec0003800000 */
[----:B------:R-:W-:Y:S05]  /*1d320*/  @!P2 BRA `(.L_x_2935) ;  /* 0x000000000010a947 */ /* 0x000fea0003800000 */
[----:B------:R-:W2:Y:S04]  /*1d330*/  LDG.E R12, desc[UR60][R2.64] ;  /* 0x0000003c020c7981 */ /* 0x000ea8000c1e1900 */
[----:B------:R-:W2:Y:S02]  /*1d340*/  LDG.E R2, desc[UR60][R2.64+0x4] ;  /* 0x0000043c02027981 */ /* 0x000ea4000c1e1900 */
[----:B--2--5:R-:W-:-:S05]  /*1d350*/  IMAD.IADD R13, R2, 0x1, -R12 ;  /* 0x00000001020d7824 */ /* 0x024fca00078e0a0c */
[----:B------:R0:W-:Y:S02]  /*1d360*/  STL [R1+0x40], R13 ;  /* 0x0000400d01007387 */ /* 0x0001e40000100800 */
.L_x_2935:
[----:B------:R-:W2:Y:S01]  /*1d370*/  LDL R12, [R1+0x30] ;  /* 0x00003000010c7983 */ /* 0x000ea20000100800 */
[----:B-----5:R-:W-:Y:S01]  /*1d380*/  IMAD.IADD R2, R11, 0x1, R0 ;  /* 0x000000010b027824 */ /* 0x020fe200078e0200 */
[----:B------:R-:W-:Y:S02]  /*1d390*/  ULDC.64 UR4, c[0x0][0xa20] ;  /* 0x0002880000047ab9 */ /* 0x000fe40000000a00 */
[----:B------:R-:W-:Y:S02]  /*1d3a0*/  ISETP.NE.U32.AND P2, PT, RZ, UR4, PT ;  /* 0x00000004ff007c0c */ /* 0x000fe4000bf45070 */
[----:B------:R1:W-:Y:S02]  /*1d3b0*/  STL [R1+0x1c], R2 ;  /* 0x00001c0201007387 */ /* 0x0003e40000100800 */
[----:B------:R-:W-:Y:S02]  /*1d3c0*/  ISETP.NE.AND.EX P2, PT, RZ, UR5, PT, P2 ;  /* 0x00000005ff007c0c */ /* 0x000fe4000bf45320 */
[----:B--2---:R1:W-:Y:S11]  /*1d3d0*/  STL [R1+0x14], R12 ;  /* 0x0000140c01007387 */ /* 0x0043f60000100800 */
[----:B------:R-:W-:Y:S05]  /*1d3e0*/  @!P2 BRA `(.L_x_2936) ;  /* 0x000000000010a947 */ /* 0x000fea0003800000 */
[----:B-1----:R-:W-:-:S04]  /*1d3f0*/  IADD3 R2, P0, R15, UR4, RZ ;  /* 0x000000040f027c10 */ /* 0x002fc8000ff1e0ff */
[----:B------:R-:W-:-:S05]  /*1d400*/  IADD3.X R3, R14, UR5, RZ, P0, !PT ;  /* 0x000000050e037c10 */ /* 0x000fca00087fe4ff */
[----:B------:R1:W5:Y:S01]  /*1d410*/  LDG.E R9, desc[UR60][R2.64] ;  /* 0x0000003c02097981 */ /* 0x000362000c1e1900 */
[----:B------:R-:W-:Y:S05]  /*1d420*/  BRA `(.L_x_2937) ;  /* 0x0000000000107947 */ /* 0x000fea0003800000 */
.L_x_2936:
[----:B------:R-:W-:Y:S05]  /*1d430*/  @!P0 BRA `(.L_x_2937) ;  /* 0x00000000000c8947 */ /* 0x000fea0003800000 */
[----:B------:R-:W2:Y:S04]  /*1d440*/  LDG.E R9, desc[UR60][R6.64] ;  /* 0x0000003c06097981 */ /* 0x000ea8000c1e1900 */
[----:B------:R-:W2:Y:S02]  /*1d450*/  LDG.E R6, desc[UR60][R6.64+0x4] ;  /* 0x0000043c06067981 */ /* 0x000ea4000c1e1900 */
[----:B--2---:R-:W-:-:S07]  /*1d460*/  IADD3 R9, -R9, R6, RZ ;  /* 0x0000000609097210 */ /* 0x004fce0007ffe1ff */
.L_x_2937:
[----:B-1----:R-:W2:Y:S01]  /*1d470*/  @P1 LDG.E R2, desc[UR60][R4.64] ;  /* 0x0000003c04021981 */ /* 0x002ea2000c1e1900 */
[----:B------:R-:W1:Y:S01]  /*1d480*/  LDC R3, c[0x0][0x448] ;  /* 0x00011200ff037b82 */ /* 0x000e620000000800 */
[----:B-----5:R-:W-:Y:S02]  /*1d490*/  IMAD.IADD R0, R9, 0x1, -R0 ;  /* 0x0000000109007824 */ /* 0x020fe400078e0a00 */
[----:B------:R3:W2:Y:S01]  /*1d4a0*/  @P1 LDG.E R4, desc[UR60][R4.64+0x4] ;  /* 0x0000043c04041981 */ /* 0x0006a2000c1e1900 */
[----:B-1----:R-:W-:-:S13]  /*1d4b0*/  ISETP.NE.AND P0, PT, R3, 0x1, PT ;  /* 0x000000010300780c */ /* 0x002fda0003f05270 */
[----:B---3--:R-:W1:Y:S01]  /*1d4c0*/  @P0 LDC R5, c[0x0][0x450] ;  /* 0x00011400ff050b82 */ /* 0x008e620000000800 */
[----:B------:R-:W-:Y:S01]  /*1d4d0*/  BSSY B0, `(.L_x_2938) ;  /* 0x000015e000007945 */ /* 0x000fe20003800000 */
[----:B--2---:R-:W-:-:S06]  /*1d4e0*/  @P1 IMAD.IADD R8, R4, 0x1, -R2 ;  /* 0x0000000104081824 */ /* 0x004fcc00078e0a02 */
[----:B------:R-:W2:Y:S01]  /*1d4f0*/  @P0 LDC R4, c[0x0][0x44c] ;  /* 0x00011300ff040b82 */ /* 0x000ea20000000800 */
[----:B------:R-:W-:-:S05]  /*1d500*/  IMAD.SHL.U32 R2, R17, 0x80, RZ ;  /* 0x0000008011027824 */ /* 0x000fca00078e00ff */
[----:B------:R-:W-:-:S05]  /*1d510*/  IADD3 R2, R2, 0x7f, RZ ;  /* 0x0000007f02027810 */ /* 0x000fca0007ffe0ff */
[----:B------:R-:W-:Y:S02]  /*1d520*/  IMAD.MOV.U32 R3, RZ, RZ, R2 ;  /* 0x000000ffff037224 */ /* 0x000fe400078e0002 */
[----:B--2---:R-:W-:-:S04]  /*1d530*/  @P0 IMAD.HI.U32 R4, R2, R4, RZ ;  /* 0x0000000402040227 */ /* 0x004fc800078e00ff */
[----:B------:R-:W-:Y:S01]  /*1d540*/  IMAD.IADD R2, R0, 0x1, R8 ;  /* 0x0000000100027824 */ /* 0x000fe200078e0208 */
[----:B-1----:R-:W-:-:S03]  /*1d550*/  @P0 SHF.R.U32.HI R3, RZ, R5, R4 ;  /* 0x00000005ff030219 */ /* 0x002fc60000011604 */
[C---:B------:R-:W-:Y:S01]  /*1d560*/  VIADD R4, R2.reuse, 0x7f ;  /* 0x0000007f02047836 */ /* 0x040fe20000000000 */
[----:B------:R-:W-:-:S04]  /*1d570*/  IADD3 R21, R2, 0x80, -R13 ;  /* 0x0000008002157810 */ /* 0x000fc80007ffe80d */
[----:B------:R-:W-:Y:S02]  /*1d580*/  IADD3 R2, R21, R3, RZ ;  /* 0x0000000315027210 */ /* 0x000fe40007ffe0ff */
[----:B------:R-:W-:-:S04]  /*1d590*/  SHF.R.S32.HI R3, RZ, 0x1f, R4 ;  /* 0x0000001fff037819 */ /* 0x000fc80000011404 */
[----:B------:R-:W-:Y:S02]  /*1d5a0*/  LEA.HI R20, R3, R4, RZ, 0x7 ;  /* 0x0000000403147211 */ /* 0x000fe400078f38ff */
[----:B------:R-:W-:-:S04]  /*1d5b0*/  SHF.R.S32.HI R3, RZ, 0x1f, R2 ;  /* 0x0000001fff037819 */ /* 0x000fc80000011402 */
[----:B------:R-:W-:Y:S02]  /*1d5c0*/  LEA.HI R2, R3, R2, RZ, 0x7 ;  /* 0x0000000203027211 */ /* 0x000fe400078f38ff */
[----:B------:R-:W-:Y:S02]  /*1d5d0*/  SHF.R.S32.HI R20, RZ, 0x7, R20 ;  /* 0x00000007ff147819 */ /* 0x000fe40000011414 */
[----:B------:R-:W-:-:S04]  /*1d5e0*/  SHF.R.S32.HI R2, RZ, 0x7, R2 ;  /* 0x00000007ff027819 */ /* 0x000fc80000011402 */
[----:B------:R-:W-:Y:S01]  /*1d5f0*/  VIMNMX R2, R20, R2, PT ;  /* 0x0000000214027248 */ /* 0x000fe20003fe0100 */
[----:B------:R-:W-:-:S04]  /*1d600*/  IMAD.MOV R3, RZ, RZ, -R0 ;  /* 0x000000ffff037224 */ /* 0x000fc800078e0a00 */
[----:B------:R-:W-:-:S05]  /*1d610*/  IMAD R2, R2, 0x80, -R0 ;  /* 0x0000008002027824 */ /* 0x000fca00078e0a00 */
[----:B------:R-:W-:Y:S02]  /*1d620*/  VIMNMX R0, R2, R8, PT ;  /* 0x0000000802007248 */ /* 0x000fe40003fe0100 */
[----:B------:R-:W-:-:S04]  /*1d630*/  VIMNMX R2, RZ, R3, !PT ;  /* 0x00000003ff027248 */ /* 0x000fc80007fe0100 */
[----:B------:R-:W-:Y:S02]  /*1d640*/  ISETP.GT.AND P0, PT, R0, R2, PT ;  /* 0x000000020000720c */ /* 0x000fe40003f04270 */
[----:B------:R-:W-:-:S11]  /*1d650*/  SHF.R.U32.HI R2, RZ, 0x7, R2 ;  /* 0x00000007ff027819 */ /* 0x000fd60000011602 */
[----:B------:R-:W-:-:S05]  /*1d660*/  @P0 VIADD R0, R0, 0x7f ;  /* 0x0000007f00000836 */ /* 0x000fca0000000000 */
[----:B------:R-:W-:-:S04]  /*1d670*/  @P0 SHF.R.S32.HI R3, RZ, 0x1f, R0 ;  /* 0x0000001fff030819 */ /* 0x000fc80000011400 */
[----:B------:R-:W-:Y:S02]  /*1d680*/  @P0 LEA.HI R0, R3, R0, RZ, 0x7 ;  /* 0x0000000003000211 */ /* 0x000fe400078f38ff */
[----:B------:R-:W-:Y:S02]  /*1d690*/  MOV R7, R2 ;  /* 0x0000000200077202 */ /* 0x000fe40000000f00 */
[----:B------:R-:W-:-:S04]  /*1d6a0*/  @P0 SHF.R.S32.HI R7, RZ, 0x7, R0 ;  /* 0x00000007ff070819 */ /* 0x000fc80000011400 */
[----:B------:R-:W-:Y:S02]  /*1d6b0*/  ISETP.GT.AND P2, PT, R7, R2, PT ;  /* 0x000000020700720c */ /* 0x000fe40003f44270 */
[----:B------:R-:W-:-:S11]  /*1d6c0*/  PLOP3.LUT P0, PT, PT, PT, PT, 0x80, 0x0 ;  /* 0x000000000000781c */ /* 0x000fd60003f0f070 */
        /* <DEDUP_REMOVED lines=8> */
.L_x_3117:
[----:B--2---:R-:W-:Y:S02]  /*1d750*/  ISETP.NE.AND P0, PT, R14, RZ, PT ;  /* 0x000000ff0e00720c */ /* 0x004fe40003f05270 */
[----:B------:R-:W-:-:S11]  /*1d760*/  PLOP3.LUT P6, PT, PT, PT, PT, 0x8, 0x0 ;  /* 0x000000000000781c */ /* 0x000fd60003fce170 */
[----:B------:R-:W-:Y:S05]  /*1d770*/  @P0 BRA `(.L_x_2941) ;  /* 0x00000000000c0947 */ /* 0x000fea0003800000 */
[----:B------:R-:W-:-:S03]  /*1d780*/  UMOV UR4, 0xffffffff ;  /* 0xffffffff00047882 */ /* 0x000fc60000000000 */
[----:B------:R-:W-:Y:S05]  /*1d790*/  BRA.DIV UR4, `(.L_x_2942) ;  /* 0x0000007204c47947 */ /* 0x000fea000b800000 */
[----:B------:R-:W-:-:S13]  /*1d7a0*/  ELECT P6, URZ, PT ;  /* 0x00000000003f782f */ /* 0x000fda00038c0000 */
.L_x_2941:
[----:B-1----:R-:W2:Y:S04]  /*1d7b0*/  LDL R3, [R1+0x50] ;  /* 0x0000500001037983 */ /* 0x002ea80000100800 */
[----:B------:R-:W3:Y:S01]  /*1d7c0*/  LDL R5, [R1+0x4] ;  /* 0x0000040001057983 */ /* 0x000ee20000100800 */
        /* <DEDUP_REMOVED lines=8> */
.L_x_3120:
[----:B------:R-:W-:Y:S05]  /*1d850*/  BSYNC B1 ;  /* 0x0000000000017941 */ /* 0x000fea0003800000 */
.L_x_2943:
[----:B------:R-:W-:Y:S04]  /*1d860*/  BSSY B1, `(.L_x_2945) ;  /* 0x0000087000017945 */ /* 0x000fe80003800000 */
[----:B------:R-:W-:Y:S05]  /*1d870*/  @!P6 BRA `(.L_x_2946) ;  /* 0x000000080014e947 */ /* 0x000fea0003800000 */
[----:B------:R-:W2:Y:S04]  /*1d880*/  LDL R8, [R1+0x4] ;  /* 0x0000040001087983 */ /* 0x000ea80000100800 */
        /* <DEDUP_REMOVED lines=10> */
.L_x_3121:
[----:B------:R-:W-:Y:S05]  /*1d930*/  BSYNC B2 ;  /* 0x0000000000027941 */ /* 0x000fea0003800000 */
.L_x_2947:
[----:B------:R-:W-:Y:S04]  /*1d940*/  BSSY B2, `(.L_x_2949) ;  /* 0x0000009000027945 */ /* 0x000fe80003800000 */
[----:B------:R-:W-:Y:S05]  /*1d950*/  @P1 BRA `(.L_x_2950) ;  /* 0x00000000001c1947 */ /* 0x000fea0003800000 */
[----:B------:R-:W2:Y:S01]  /*1d960*/  S2R R4, SR_TID.X ;  /* 0x0000000000047919 */ /* 0x000ea20000002100 */
[----:B------:R-:W-:-:S04]  /*1d970*/  MOV R3, 0xc000 ;  /* 0x0000c00000037802 */ /* 0x000fc80000000f00 */
[----:B------:R3:W-:Y:S01]  /*1d980*/  SYNCS.ARRIVE.TRANS64 RZ, [R5+URZ+0x34890], R3 ;  /* 0x0348900305ff79a7 */ /* 0x0007e2000800003f */
[----:B--2---:R-:W-:-:S04]  /*1d990*/  LOP3.LUT R4, R4, 0x1f, RZ, 0xc0, !PT ;  /* 0x0000001f04047812 */ /* 0x004fc800078ec0ff */
[----:B------:R-:W-:-:S13]  /*1d9a0*/  ISETP.NE.AND P0, PT, R4, RZ, PT ;  /* 0x000000ff0400720c */ /* 0x000fda0003f05270 */
[----:B---3--:R-:W-:Y:S05]  /*1d9b0*/  @!P0 BRA `(.L_x_2950) ;  /* 0x0000000000048947 */ /* 0x008fea0003800000 */
[----:B------:R-:W-:Y:S01]  /*1d9c0*/  BPT.TRAP 0x1 ;  /* 0x000000040000795c */ /* 0x000fe20000300000 */
.L_x_2950:
[----:B------:R-:W-:Y:S05]  /*1d9d0*/  BSYNC B2 ;  /* 0x0000000000027941 */ /* 0x000fea0003800000 */
.L_x_2949:
[----:B------:R-:W2:Y:S04]  /*1d9e0*/  LDL R6, [R1+0x4] ;  /* 0x0000040001067983 */ /* 0x000ea80000100800 */
        /* <DEDUP_REMOVED lines=13> */
.L_x_2951:
        /* <DEDUP_REMOVED lines=16> */
.L_x_2952:
        /* <DEDUP_REMOVED lines=11> */
[----:B------:R-:W-:Y:S01]  /*1dc70*/  UMOV UR6, 0x0 ;  /* 0x0000000000067882 */ /* 0x000fe20000000000 */
[----:B------:R-:W-:Y:S01]  /*1dc80*/  IADD3 R6, R8, 0x24400, RZ ;  /* 0x0002440008067810 */ /* 0x000fe20007ffe0ff */
[----:B------:R-:W-:Y:S01]  /*1dc90*/  UMOV UR7, 0x12f00000 ;  /* 0x12f0000000077882 */ /* 0x000fe20000000000 */
[----:B------:R-:W-:-:S09]  /*1dca0*/  UMOV UR10, 0x80 ;  /* 0x00000080000a7882 */ /* 0x000fd20000000000 */
.L_x_2953:
        /* <DEDUP_REMOVED lines=13> */
.L_x_3122:
[----:B------:R-:W-:Y:S05]  /*1dd80*/  BSYNC B2 ;  /* 0x0000000000027941 */ /* 0x000fea0003800000 */
.L_x_2954:
[----:B------:R-:W-:Y:S01]  /*1dd90*/  BSSY B2, `(.L_x_2956) ;  /* 0x000000b000027945 */ /* 0x000fe20003800000 */
[----:B------:R-:W-:Y:S02]  /*1dda0*/  IMAD.MOV.U32 R8, RZ, RZ, 0x0 ;  /* 0x00000000ff087424 */ /* 0x000fe400078e00ff */
[----:B-12---:R-:W-:Y:S01]  /*1ddb0*/  IMAD.MOV.U32 R9, RZ, RZ, 0x12f00000 ;  /* 0x12f00000ff097424 */ /* 0x006fe200078e00ff */
        /* <DEDUP_REMOVED lines=8> */
.L_x_2957:
[----:B------:R-:W-:Y:S05]  /*1de40*/  BSYNC B2 ;  /* 0x0000000000027941 */ /* 0x000fea0003800000 */
.L_x_2956:
        /* <DEDUP_REMOVED lines=11> */
.L_x_2958:
        /* <DEDUP_REMOVED lines=19> */
.L_x_2959:
        /* <DEDUP_REMOVED lines=10> */
.L_x_2946:
[----:B------:R-:W-:Y:S05]  /*1e0d0*/  BSYNC B1 ;  /* 0x0000000000017941 */ /* 0x000fea0003800000 */
.L_x_2945:
[----:B------:R-:W1:Y:S04]  /*1e0e0*/  LDL.LU R8, [R1+0xc] ;  /* 0x00000c0001087983 */ /* 0x000e680000300800 */
[----:B------:R-:W2:Y:S01]  /*1e0f0*/  LDL.LU R6, [R1+0x24] ;  /* 0x0000240001067983 */ /* 0x000ea20000300800 */
[----:B------:R-:W-:Y:S01]  /*1e100*/  PLOP3.LUT P0, PT, PT, PT, PT, 0x8, 0x0 ;  /* 0x000000000000781c */ /* 0x000fe20003f0e170 */
[----:B-1----:R-:W-:Y:S02]  /*1e110*/  VIADD R3, R8, 0x1 ;  /* 0x0000000108037836 */ /* 0x002fe40000000000 */
        /* <DEDUP_REMOVED lines=9> */
.L_x_2975:
[----:B------:R-:W-:Y:S05]  /*1e1b0*/  YIELD ;  /* 0x0000000000007946 */ /* 0x000fea0003800000 */
[----:B------:R-:W-:Y:S04]  /*1e1c0*/  BSSY B1, `(.L_x_2960) ;  /* 0x0000082000017945 */ /* 0x000fe80003800000 */
[----:B--2---:R-:W-:Y:S05]  /*1e1d0*/  @!P6 BRA `(.L_x_2961) ;  /* 0x000000080000e947 */ /* 0x004fea0003800000 */
[----:B-1----:R-:W2:Y:S04]  /*1e1e0*/  LDL R6, [R1+0x4] ;  /* 0x0000040001067983 */ /* 0x002ea80000100800 */
[----:B------:R-:W2:Y:S04]  /*1e1f0*/  LDL R5, [R1+0xc] ;  /* 0x00000c0001057983 */ /* 0x000ea80000100800 */
[----:B------:R-:W3:Y:S01]  /*1e200*/  LDL R4, [R1+0x24] ;  /* 0x0000240001047983 */ /* 0x000ee20000100800 */
[----:B------:R-:W-:Y:S01]  /*1e210*/  BSSY B2, `(.L_x_2962) ;  /* 0x0000008000027945 */ /* 0x000fe20003800000 */
[----:B------:R-:W1:Y:S02]  /*1e220*/  S2R R3, SR_TID.X ;  /* 0x0000000000037919 */ /* 0x000e640000002100 */
[----:B-1----:R-:W-:-:S04]  /*1e230*/  LOP3.LUT R3, R3, 0x7f, RZ, 0xc0, !PT ;  /* 0x0000007f03037812 */ /* 0x002fc800078ec0ff */
[----:B------:R-:W-:Y:S01]  /*1e240*/  ISETP.NE.AND P2, PT, R3, RZ, PT ;  /* 0x000000ff0300720c */ /* 0x000fe20003f45270 */
[----:B--2---:R-:W-:Y:S01]  /*1e250*/  IMAD R7, R5, 0x8, R6 ;  /* 0x0000000805077824 */ /* 0x004fe200078e0206 */
[----:B---3--:R-:W-:-:S04]  /*1e260*/  SHF.L.U32 R6, R4, 0x1f, RZ ;  /* 0x0000001f04067819 */ /* 0x008fc800000006ff */
[----:B------:R-:W1:Y:S02]  /*1e270*/  SYNCS.PHASECHK.TRANS64.TRYWAIT P1, [R7+URZ+0x348a0], R6 ;  /* 0x0348a006070075a7 */ /* 0x000e64000802017f */
[----:B-1----:R-:W-:Y:S05]  /*1e280*/  @!P1 BRA `(.L_x_2963) ;  /* 0x0000006800689947 */ /* 0x002fea0003800000 */
.L_x_3123:
[----:B------:R-:W-:Y:S05]  /*1e290*/  BSYNC B2 ;  /* 0x0000000000027941 */ /* 0x000fea0003800000 */
.L_x_2962:
        /* <DEDUP_REMOVED lines=9> */
.L_x_2965:
[----:B------:R-:W-:Y:S05]  /*1e330*/  BSYNC B2 ;  /* 0x0000000000027941 */ /* 0x000fea0003800000 */
.L_x_2964:
        /* <DEDUP_REMOVED lines=13> */
.L_x_2966:
        /* <DEDUP_REMOVED lines=16> */
.L_x_2967:
        /* <DEDUP_REMOVED lines=15> */
.L_x_2968:
        /* <DEDUP_REMOVED lines=13> */
.L_x_3124:
[----:B------:R-:W-:Y:S05]  /*1e6d0*/  BSYNC B2 ;  /* 0x0000000000027941 */ /* 0x000fea0003800000 */
.L_x_2969:
[----:B------:R-:W-:Y:S01]  /*1e6e0*/  BSSY B2, `(.L_x_2971) ;  /* 0x000000b000027945 */ /* 0x000fe20003800000 */
[----:B------:R-:W-:Y:S01]  /*1e6f0*/  MOV R12, 0x0 ;  /* 0x00000000000c7802 */ /* 0x000fe20000000f00 */
[----:B0-----:R-:W-:Y:S02]  /*1e700*/  IMAD.MOV.U32 R13, RZ, RZ, 0x12f00000 ;  /* 0x12f00000ff0d7424 */ /* 0x001fe400078e00ff */
[----:B------:R-:W-:Y:S05]  /*1e710*/  @P2 BRA `(.L_x_2972) ;  /* 0x00000000001c2947 */ /* 0x000fea0003800000 */
[----:B------:R-:W0:Y:S01]  /*1e720*/  S2R R5, SR_TID.X ;  /* 0x0000000000057919 */ /* 0x000e220000002100 */
[----:B------:R-:W-:-:S04]  /*1e730*/  IMAD.MOV.U32 R3, RZ, RZ, 0x8000 ;  /* 0x00008000ff037424 */ /* 0x000fc800078e00ff */
[----:B------:R3:W-:Y:S01]  /*1e740*/  SYNCS.ARRIVE.TRANS64 RZ, [R7+URZ+0x348b0], R3 ;  /* 0x0348b00307ff79a7 */ /* 0x0007e2000800003f */
[----:B0-----:R-:W-:-:S04]  /*1e750*/  LOP3.LUT R5, R5, 0x1f, RZ, 0xc0, !PT ;  /* 0x0000001f05057812 */ /* 0x001fc800078ec0ff */
[----:B------:R-:W-:-:S13]  /*1e760*/  ISETP.NE.AND P1, PT, R5, RZ, PT ;  /* 0x000000ff0500720c */ /* 0x000fda0003f25270 */
[----:B---3--:R-:W-:Y:S05]  /*1e770*/  @!P1 BRA `(.L_x_2972) ;  /* 0x0000000000049947 */ /* 0x008fea0003800000 */
[----:B------:R-:W-:Y:S01]  /*1e780*/  BPT.TRAP 0x1 ;  /* 0x000000040000795c */ /* 0x000fe20000300000 */
.L_x_2972:
[----:B------:R-:W-:Y:S05]  /*1e790*/  BSYNC B2 ;  /* 0x0000000000027941 */ /* 0x000fea0003800000 */
.L_x_2971:
        /* <DEDUP_REMOVED lines=8> */
[----:B-12---:R-:W-:Y:S01]  /*1e820*/  IADD3 R7, R7, 0x348b0, RZ ;  /* 0x000348b007077810 */ /* 0x006fe20007ffe0ff */
[----:B---3--:R-:W-:-:S04]  /*1e830*/  VIADD R3, R3, 0x400 ;  /* 0x0000040003037836 */ /* 0x008fc80000000000 */
[----:B----4-:R-:W-:-:S07]  /*1e840*/  IMAD R3, R5, 0x8000, R3 ;  /* 0x0000800005037824 */ /* 0x010fce00078e0203 */
.L_x_2973:
        /* <DEDUP_REMOVED lines=15> */
.L_x_2974:
        /* <DEDUP_REMOVED lines=10> */
.L_x_2961:
[----:B------:R-:W-:Y:S05]  /*1e9e0*/  BSYNC B1 ;  /* 0x0000000000017941 */ /* 0x000fea0003800000 */
.L_x_2960:
[----:B-1----:R-:W2:Y:S04]  /*1e9f0*/  LDL.LU R6, [R1+0xc] ;  /* 0x00000c0001067983 */ /* 0x002ea80000300800 */
[----:B------:R-:W3:Y:S01]  /*1ea00*/  LDL.LU R5, [R1+0x24] ;  /* 0x0000240001057983 */ /* 0x000ee20000300800 */
[C---:B------:R-:W-:Y:S02]  /*1ea10*/  ISETP.GT.AND P2, PT, R8.reuse, R2, PT ;  /* 0x000000020800720c */ /* 0x040fe40003f44270 */
[----:B------:R-:W-:Y:S01]  /*1ea20*/  IADD3 R8, R8, -0x1, RZ ;  /* 0xffffffff08087810 */ /* 0x000fe20007ffe0ff */
        /* <DEDUP_REMOVED lines=8> */
.L_x_2939:
[----:B------:R-:W-:Y:S05]  /*1eab0*/  BSYNC B0 ;  /* 0x0000000000007941 */ /* 0x000fea0003800000 */
.L_x_2938:
[----:B------:R-:W3:Y:S01]  /*1eac0*/  LDC R0, c[0x0][0x448] ;  /* 0x00011200ff007b82 */ /* 0x000ee20000000800 */
[----:B------:R-:W-:Y:S05]  /*1ead0*/  @!P0 WARPSYNC.ALL ;  /* 0x0000000000008948 */ /* 0x000fea0003800000 */
[----:B------:R-:W-:Y:S02]  /*1eae0*/  BSSY B7, `(.L_x_2976) ;  /* 0x0000439000077945 */ /* 0x000fe40003800000 */
[----:B------:R-:W-:Y:S01]  /*1eaf0*/  @!P0 BAR.SYNC.DEFER_BLOCKING 0xc, 0x180 ;  /* 0x0306000000008b1d */ /* 0x000fe20000010000 */
[----:B---3--:R-:W-:Y:S02]  /*1eb00*/  ISETP.NE.AND P1, PT, R0, 0x1, PT ;  /* 0x000000010000780c */ /* 0x008fe40003f25270 */
[----:B------:R-:W-:-:S11]  /*1eb10*/  LEA R0, R17, 0x7f, 0x7 ;  /* 0x0000007f11007811 */ /* 0x000fd600078e38ff */
[----:B------:R-:W3:Y:S08]  /*1eb20*/  @P1 LDC R2, c[0x0][0x44c] ;  /* 0x00011300ff021b82 */ /* 0x000ef00000000800 */
[----:B-12---:R-:W1:Y:S01]  /*1eb30*/  @P1 LDC R3, c[0x0][0x450] ;  /* 0x00011400ff031b82 */ /* 0x006e620000000800 */
[----:B---3--:R-:W-:-:S05]  /*1eb40*/  @P1 IMAD.HI.U32 R2, R0, R2, RZ ;  /* 0x0000000200021227 */ /* 0x008fca00078e00ff */
[----:B-1----:R-:W-:-:S05]  /*1eb50*/  @P1 SHF.R.U32.HI R0, RZ, R3, R2 ;  /* 0x00000003ff001219 */ /* 0x002fca0000011602 */
[----:B------:R-:W-:-:S05]  /*1eb60*/  IMAD.IADD R0, R21, 0x1, R0 ;  /* 0x0000000115007824 */ /* 0x000fca00078e0200 */
[----:B------:R-:W-:-:S04]  /*1eb70*/  SHF.R.S32.HI R2, RZ, 0x1f, R0 ;  /* 0x0000001fff027819 */ /* 0x000fc80000011400 */
[----:B------:R-:W-:-:S04]  /*1eb80*/  LEA.HI R0, R2, R0, RZ, 0x7 ;  /* 0x0000000002007211 */ /* 0x000fc800078f38ff */
[----:B------:R-:W-:-:S04]  /*1eb90*/  SHF.R.S32.HI R0, RZ, 0x7, R0 ;  /* 0x00000007ff007819 */ /* 0x000fc80000011400 */
[----:B------:R-:W-:-:S04]  /*1eba0*/  VIMNMX R4, R20, R0, PT ;  /* 0x0000000014047248 */ /* 0x000fc80003fe0100 */
[----:B------:R-:W-:Y:S01]  /*1ebb0*/  ISETP.GT.AND P0, PT, R4, RZ, PT ;  /* 0x000000ff0400720c */ /* 0x000fe20003f04270 */
[----:B------:R1:W-:-:S12]  /*1ebc0*/  STL [R1+0x34], R4 ;  /* 0x0000340401007387 */ /* 0x0003d80000100800 */
[----:B-1----:R-:W-:Y:S05]  /*1ebd0*/  @P0 BRA `(.L_x_2977) ;  /* 0x0000000000440947 */ /* 0x002fea0003800000 */
[----:B------:R-:W1:Y:S02]  /*1ebe0*/  S2R R4, SR_TID.X ;  /* 0x0000000000047919 */ /* 0x000e640000002100 */
[----:B-1----:R-:W-:-:S04]  /*1ebf0*/  LOP3.LUT R4, R4, 0x7f, RZ, 0xc0, !PT ;  /* 0x0000007f04047812 */ /* 0x002fc800078ec0ff */
[----:B------:R-:W-:-:S13]  /*1ec00*/  ISETP.NE.AND P0, PT, R4, RZ, PT ;  /* 0x000000ff0400720c */ /* 0x000fda0003f05270 */
[----:B------:R-:W-:Y:S05]  /*1ec10*/  @P0 BRA `(.L_x_2978) ;  /* 0x0000004000940947 */ /* 0x000fea0003800000 */
[----:B------:R-:W1:Y:S01]  /*1ec20*/  S2R R3, SR_LANEID ;  /* 0x0000000000037919 */ /* 0x000e620000000000 */
[----:B------:R-:W-:Y:S02]  /*1ec30*/  VOTEU.ANY UR4, UPT, PT ;  /* 0x0000000000047886 */ /* 0x000fe400038e0100 */
[----:B------:R-:W1:Y:S08]  /*1ec40*/  FLO.U32 R0, UR4 ;  /* 0x0000000400007d00 */ /* 0x000e7000080e0000 */
[----:B------:R-:W2:Y:S01]  /*1ec50*/  POPC R4, UR4 ;  /* 0x0000000400047d09 */ /* 0x000ea20008000000 */
[----:B-1----:R-:W-:-:S02]  /*1ec60*/  ISETP.EQ.U32.AND P0, PT, R0, R3, PT ;  /* 0x000000030000720c */ /* 0x002fc40003f02070 */
[----:B------:R-:W2:Y:S11]  /*1ec70*/  LDC.64 R2, c[0x0][0xc60] ;  /* 0x00031800ff027b82 */ /* 0x000eb60000000a00 */
[----:B--2---:R-:W2:Y:S01]  /*1ec80*/  @P0 ATOMG.E.ADD.STRONG.GPU PT, R3, desc[UR60][R2.64], R4 ;  /* 0x00000004020309a8 */ /* 0x004ea200081ee1fc */
[----:B------:R-:W1:Y:S02]  /*1ec90*/  S2R R5, SR_LTMASK ;  /* 0x0000000000057919 */ /* 0x000e640000003900 */
[----:B-1----:R-:W-:-:S06]  /*1eca0*/  LOP3.LUT R5, R5, UR4, RZ, 0xc0, !PT ;  /* 0x0000000405057c12 */ /* 0x002fcc000f8ec0ff */
[----:B------:R-:W1:Y:S01]  /*1ecb0*/  POPC R5, R5 ;  /* 0x0000000500057309 */ /* 0x000e620000000000 */
[----:B--2---:R-:W1:Y:S02]  /*1ecc0*/  SHFL.IDX PT, R0, R3, R0, 0x1f ;  /* 0x00001f0003007589 */ /* 0x004e6400000e0000 */
[----:B-1----:R-:W-:Y:S01]  /*1ecd0*/  IADD3 R16, R0, UR38, R5 ;  /* 0x0000002600107c10 */ /* 0x002fe2000fffe005 */
[----:B------:R-:W-:Y:S06]  /*1ece0*/  BRA `(.L_x_2978) ;  /* 0x0000004000607947 */ /* 0x000fec0003800000 */
.L_x_2977:
        /* <DEDUP_REMOVED lines=11> */
[----:B------:R-:W1:Y:S01]  /*1eda0*/  LDC.64 R2, c[0x4][R2] ;  /* 0x0100000002027b82 */ /* 0x000e620000000a00 */
        /* <DEDUP_REMOVED lines=8> */
[----:B-1----:R-:W-:Y:S05]  /*1ee30*/  CALL.ABS.NOINC R2 ;  /* 0x0000000002007343 */ /* 0x002fea0003c00000 */
.L_x_2980:
[----:B------:R-:W-:Y:S05]  /*1ee40*/  BSYNC B6 ;  /* 0x0000000000067941 */ /* 0x000fea0003800000 */
.L_x_2979:
        /* <DEDUP_REMOVED lines=13> */
[----:B------:R-:W-:Y:S01]  /*1ef20*/  MOV R12, 0x1 ;  /* 0x00000001000c7802 */ /* 0x000fe20000000f00 */
[----:B------:R-:W-:Y:S02]  /*1ef30*/  IMAD.U32 R6, RZ, RZ, UR8 ;  /* 0x00000008ff067e24 */ /* 0x000fe4000f8e00ff */
[----:B------:R-:W-:-:S02]  /*1ef40*/  IMAD.U32 R10, RZ, RZ, UR4 ;  /* 0x00000004ff0a7e24 */ /* 0x000fc4000f8e00ff */
[----:B------:R-:W-:Y:S02]  /*1ef50*/  IMAD.U32 R11, RZ, RZ, UR5 ;  /* 0x00000005ff0b7e24 */ /* 0x000fe4000f8e00ff */
[----:B------:R-:W-:Y:S02]  /*1ef60*/  IMAD.MOV.U32 R8, RZ, RZ, 0x70 ;  /* 0x00000070ff087424 */ /* 0x000fe400078e00ff */
[----:B01----:R-:W-:-:S07]  /*1ef70*/  IMAD.MOV.U32 R13, RZ, RZ, RZ ;  /* 0x000000ffff0d7224 */ /* 0x003fce00078e00ff */
[----:B------:R-:W-:-:S07]  /*1ef80*/  LEPC R20, `(.L_x_2983) ;  /* 0x000000001014794e */ /* 0x000fce0000000000 */
[----:B--2---:R-:W-:Y:S05]  /*1ef90*/  CALL.ABS.NOINC R2 ;  /* 0x0000000002007343 */ /* 0x004fea0003c00000 */
.L_x_2983:
        /* <DEDUP_REMOVED lines=8> */
[----:B------:R-:W-:Y:S01]  /*1f020*/  MOV R8, 0x70 ;  /* 0x0000007000087802 */ /* 0x000fe20000000f00 */
[----:B------:R-:W-:Y:S02]  /*1f030*/  IMAD.U32 R7, RZ, RZ, UR7 ;  /* 0x00000007ff077e24 */ /* 0x000fe4000f8e00ff */
[----:B------:R-:W-:-:S02]  /*1f040*/  IMAD.U32 R10, RZ, RZ, UR8 ;  /* 0x00000008ff0a7e24 */ /* 0x000fc4000f8e00ff */
[----:B------:R-:W-:Y:S02]  /*1f050*/  IMAD.U32 R11, RZ, RZ, UR9 ;  /* 0x00000009ff0b7e24 */ /* 0x000fe4000f8e00ff */
[----:B------:R-:W-:Y:S02]  /*1f060*/  IMAD.MOV.U32 R12, RZ, RZ, 0x1 ;  /* 0x00000001ff0c7424 */ /* 0x000fe400078e00ff */
[----:B------:R-:W-:-:S07]  /*1f070*/  IMAD.MOV.U32 R13, RZ, RZ, RZ ;  /* 0x000000ffff0d7224 */ /* 0x000fce00078e00ff */
[----:B------:R-:W-:-:S07]  /*1f080*/  LEPC R20, `(.L_x_2982) ;  /* 0x000000001014794e */ /* 0x000fce0000000000 */
[----:B0-----:R-:W-:Y:S05]  /*1f090*/  CALL.ABS.NOINC R2 ;  /* 0x0000000002007343 */ /* 0x001fea0003c00000 */
.L_x_2982:
[----:B------:R-:W-:Y:S05]  /*1f0a0*/  BSYNC B6 ;  /* 0x0000000000067941 */ /* 0x000fea0003800000 */
.L_x_2981:
        /* <DEDUP_REMOVED lines=10> */
[----:B----4-:R1:W2:Y:S02]  /*1f150*/  @P0 LDG.E R7, desc[UR60][R2.64] ;  /* 0x0000003c02070981 */ /* 0x0102a4000c1e1900 */
[----:B-1----:R-:W1:Y:S01]  /*1f160*/  LDC.64 R2, c[0x0][0x418] ;  /* 0x00010600ff027b82 */ /* 0x002e620000000a00 */
[----:B-----5:R-:W-:Y:S01]  /*1f170*/  VIADD R4, R0, 0xffffffff ;  /* 0xffffffff00047836 */ /* 0x020fe20000000000 */
[----:B--2---:R-:W-:Y:S01]  /*1f180*/  SHF.R.S32.HI R8, RZ, 0x1f, R7 ;  /* 0x0000001fff087819 */ /* 0x004fe20000011407 */
[----:B------:R2:W-:Y:S04]  /*1f190*/  @P0 STL [R1+0x14], R7 ;  /* 0x0000140701000387 */ /* 0x0005e80000100800 */
        /* <DEDUP_REMOVED lines=10> */
.L_x_3127:
[----:B-1----:R-:W3:Y:S01]  /*1f240*/  LDL.LU R5, [R1+0x20] ;  /* 0x0000200001057983 */ /* 0x002ee20000300800 */
[----:B------:R-:W-:Y:S02]  /*1f250*/  PLOP3.LUT P1, PT, PT, PT, PT, 0x8, 0x0 ;  /* 0x000000000000781c */ /* 0x000fe40003f2e170 */
[----:B--2---:R-:W-:Y:S01]  /*1f260*/  ISETP.NE.AND P0, PT, R14, RZ, PT ;  /* 0x000000ff0e00720c */ /* 0x004fe20003f05270 */
[----:B------:R1:W-:Y:S04]  /*1f270*/  STL [R1], R0 ;  /* 0x0000000001007387 */ /* 0x0003e80000100800 */
[----:B------:R1:W-:Y:S01]  /*1f280*/  STL [R1+0x10], R4 ;  /* 0x0000100401007387 */ /* 0x0003e20000100800 */
[----:B---3--:R-:W-:-:S05]  /*1f290*/  LOP3.LUT R5, R5, 0xfffffffe, RZ, 0xc0, !PT ;  /* 0xfffffffe05057812 */ /* 0x008fca00078ec0ff */
[----:B------:R-:W-:-:S05]  /*1f2a0*/  @P1 LOP3.LUT R5, R5, 0x1, RZ, 0xfc, !PT ;  /* 0x0000000105051812 */ /* 0x000fca00078efcff */
[----:B------:R1:W-:Y:S01]  /*1f2b0*/  STL [R1+0x20], R5 ;  /* 0x0000200501007387 */ /* 0x0003e20000100800 */
[----:B------:R-:W-:Y:S05]  /*1f2c0*/  @P0 BRA `(.L_x_2985) ;  /* 0x0000000400500947 */ /* 0x000fea0003800000 */
[----:B------:R-:W-:-:S03]  /*1f2d0*/  UMOV UR4, 0xffffffff ;  /* 0xffffffff00047882 */ /* 0x000fc60000000000 */
[----:B------:R-:W-:Y:S05]  /*1f2e0*/  BRA.DIV UR4, `(.L_x_2986) ;  /* 0x0000005a04ac7947 */ /* 0x000fea000b800000 */
[----:B------:R-:W-:-:S13]  /*1f2f0*/  ELECT P6, URZ, PT ;  /* 0x00000000003f782f */ /* 0x000fda00038c0000 */
.L_x_3130:
[----:B------:R-:W-:Y:S05]  /*1f300*/  @!P6 BRA `(.L_x_2985) ;  /* 0x000000040040e947 */ /* 0x000fea0003800000 */
[----:B------:R-:W-:-:S04]  /*1f310*/  ISETP.NE.U32.AND P0, PT, R2, RZ, PT ;  /* 0x000000ff0200720c */ /* 0x000fc80003f05070 */
[----:B------:R-:W-:-:S13]  /*1f320*/  ISETP.NE.AND.EX P0, PT, R3, RZ, PT, P0 ;  /* 0x000000ff0300720c */ /* 0x000fda0003f05300 */
[----:B------:R-:W-:Y:S05]  /*1f330*/  @!P0 BRA `(.L_x_2987) ;  /* 0x0000000000548947 */ /* 0x000fea0003800000 */
[----:B------:R-:W2:Y:S01]  /*1f340*/  LDC R6, c[0x0][0x43c] ;  /* 0x00010f00ff067b82 */ /* 0x000ea20000000800 */
[----:B------:R-:W-:Y:S01]  /*1f350*/  MOV R9, R4 ;  /* 0x0000000400097202 */ /* 0x000fe20000000f00 */
[----:B------:R-:W-:-:S04]  /*1f360*/  ULDC.64 UR4, c[0x0][0x428] ;  /* 0x00010a0000047ab9 */ /* 0x000fc80000000a00 */
[----:B-1----:R-:W-:Y:S01]  /*1f370*/  IMAD.MOV.U32 R0, RZ, RZ, R9 ;  /* 0x000000ffff007224 */ /* 0x002fe200078e0009 */
[----:B--2---:R-:W-:-:S13]  /*1f380*/  ISETP.NE.AND P0, PT, R6, 0x1, PT ;  /* 0x000000010600780c */ /* 0x004fda0003f05270 */
[----:B------:R-:W1:Y:S02]  /*1f390*/  @P0 LDC.64 R4, c[0x0][0x440] ;  /* 0x00011000ff040b82 */ /* 0x000e640000000a00 */
[----:B-1----:R-:W-:-:S05]  /*1f3a0*/  @P0 IMAD.HI.U32 R4, R9, R4, RZ ;  /* 0x0000000409040227 */ /* 0x002fca00078e00ff */
        /* <DEDUP_REMOVED lines=12> */
[----:B------:R-:W3:Y:S04]  /*1f470*/  LDG.E R0, desc[UR60][R2.64] ;  /* 0x0000003c02007981 */ /* 0x000ee8000c1e1900 */
[----:B---3--:R2:W-:Y:S02]  /*1f480*/  STL [R1], R0 ;  /* 0x0000000001007387 */ /* 0x0085e40000100800 */
.L_x_2987:
[----:B------:R-:W3:Y:S04]  /*1f490*/  LDL R7, [R1+0x4] ;  /* 0x0000040001077983 */ /* 0x000ee80000100800 */
[----:B-12---:R-:W3:Y:S04]  /*1f4a0*/  LDL R0, [R1+0x8] ;  /* 0x0000080001007983 */ /* 0x006ee80000100800 */
[----:B------:R-:W2:Y:S01]  /*1f4b0*/  LDL R2, [R1+0x18] ;  /* 0x0000180001027983 */ /* 0x000ea20000100800 */
[----:B---3--:R-:W-:Y:S01]  /*1f4c0*/  IMAD R0, R0, 0x8, R7 ;  /* 0x0000000800007824 */ /* 0x008fe200078e0207 */
[----:B--2---:R-:W-:-:S04]  /*1f4d0*/  SHF.L.U32 R2, R2, 0x1f, RZ ;  /* 0x0000001f02027819 */ /* 0x004fc800000006ff */
[----:B------:R-:W1:Y:S02]  /*1f4e0*/  SYNCS.PHASECHK.TRANS64.TRYWAIT P0, [R0+URZ+0x34840], R2 ;  /* 0x03484002000075a7 */ /* 0x000e64000800017f */
[----:B-1----:R-:W-:Y:S05]  /*1f4f0*/  @!P0 BRA `(.L_x_2988) ;  /* 0x0000005800488947 */ /* 0x002fea0003800000 */
.L_x_3131:
        /* <DEDUP_REMOVED lines=11> */
.L_x_2989:
        /* <DEDUP_REMOVED lines=38> */
.L_x_2985:
[----:B------:R-:W2:Y:S04]  /*1f810*/  LDL R2, [R1+0x4] ;  /* 0x0000040001027983 */ /* 0x000ea80000100800 */
[----:B------:R-:W3:Y:S04]  /*1f820*/  LDL.LU R3, [R1+0x3c] ;  /* 0x00003c0001037983 */ /* 0x000ee80000300800 */
[----:B-1----:R-:W4:Y:S04]  /*1f830*/  LDL.LU R5, [R1+0x30] ;  /* 0x0000300001057983 */ /* 0x002f280000300800 */
[----:B------:R-:W5:Y:S01]  /*1f840*/  LDL.LU R4, [R1+0x44] ;  /* 0x0000440001047983 */ /* 0x000f620000300800 */
        /* <DEDUP_REMOVED lines=18> */
[----:B-1----:R-:W-:Y:S02]  /*1f970*/  IADD3 R2, R3, R0, RZ ;  /* 0x0000000003027210 */ /* 0x002fe40007ffe0ff */
        /* <DEDUP_REMOVED lines=10> */
[----:B------:R-:W1:Y:S01]  /*1fa20*/  LDC.64 R2, c[0x4][R2] ;  /* 0x0100000002027b82 */ /* 0x000e620000000a00 */
        /* <DEDUP_REMOVED lines=9> */
.L_x_2991:
[----:B------:R-:W-:Y:S05]  /*1fac0*/  BSYNC B6 ;  /* 0x0000000000067941 */ /* 0x000fea0003800000 */
.L_x_2990:
[----:B------:R-:W3:Y:S01]  /*1fad0*/  LDL.LU R6, [R1+0x3c] ;  /* 0x00003c0001067983 */ /* 0x000ee20000300800 */
[----:B------:R-:W-:Y:S01]  /*1fae0*/  ULDC.64 UR4, c[0x0][0x2d8] ;  /* 0x0000b60000047ab9 */ /* 0x000fe20000000a00 */
[----:B------:R-:W1:Y:S01]  /*1faf0*/  LDC R7, c[0x0][0x448] ;  /* 0x00011200ff077b82 */ /* 0x000e620000000800 */
[----:B------:R-:W-:Y:S01]  /*1fb00*/  ULDC.64 UR6, c[0x0][0x280] ;  /* 0x0000a00000067ab9 */ /* 0x000fe20000000a00 */
[----:B--2---:R-:W3:Y:S04]  /*1fb10*/  LDL.LU.64 R2, [R1+0x48] ;  /* 0x0000480001027983 */ /* 0x004ee80000300a00 */
[----:B------:R-:W2:Y:S04]  /*1fb20*/  LDL.LU R0, [R1+0x44] ;  /* 0x0000440001007983 */ /* 0x000ea80000300800 */
[----:B------:R-:W4:Y:S04]  /*1fb30*/  LDL.LU R4, [R1+0x54] ;  /* 0x0000540001047983 */ /* 0x000f280000300800 */
[----:B------:R-:W4:Y:S01]  /*1fb40*/  LDL.LU R5, [R1+0x30] ;  /* 0x0000300001057983 */ /* 0x000f220000300800 */
[----:B------:R-:W0:Y:S01]  /*1fb50*/  S2R R8, SR_TID.X ;  /* 0x0000000000087919 */ /* 0x000e220000002100 */
[----:B------:R-:W0:Y:S01]  /*1fb60*/  S2R R10, SR_TID.X ;  /* 0x00000000000a7919 */ /* 0x000e220000002100 */
[----:B-1----:R-:W-:Y:S01]  /*1fb70*/  ISETP.NE.AND P0, PT, R7, 0x1, PT ;  /* 0x000000010700780c */ /* 0x002fe20003f05270 */
[----:B0-----:R-:W-:-:S02]  /*1fb80*/  IMAD.SHL.U32 R8, R8, 0x8, RZ ;  /* 0x0000000808087824 */ /* 0x001fc400078e00ff */
[----:B------:R-:W-:-:S03]  /*1fb90*/  IMAD.SHL.U32 R10, R10, 0x8, RZ ;  /* 0x000000080a0a7824 */ /* 0x000fc600078e00ff */
[----:B------:R-:W-:-:S04]  /*1fba0*/  LOP3.LUT R8, R8, 0x38, RZ, 0xc0, !PT ;  /* 0x0000003808087812 */ /* 0x000fc800078ec0ff */
[----:B------:R-:W-:Y:S02]  /*1fbb0*/  LOP3.LUT R9, R8, 0x40, RZ, 0xfc, !PT ;  /* 0x0000004008097812 */ /* 0x000fe400078efcff */
[----:B------:R-:W-:Y:S02]  /*1fbc0*/  LOP3.LUT R10, R10, 0x38, RZ, 0xc0, !PT ;  /* 0x000000380a0a7812 */ /* 0x000fe400078ec0ff */
[----:B------:R-:W-:Y:S01]  /*1fbd0*/  LOP3.LUT R8, R8, 0x80, RZ, 0xfc, !PT ;  /* 0x0000008008087812 */ /* 0x000fe200078efcff */
[----:B---3--:R-:W-:Y:S02]  /*1fbe0*/  IMAD.MOV.U32 R3, RZ, RZ, R6 ;  /* 0x000000ffff037224 */ /* 0x008fe400078e0006 */
[----:B------:R-:W0:Y:S01]  /*1fbf0*/  @P0 LDC R6, c[0x0][0x450] ;  /* 0x00011400ff060b82 */ /* 0x000e220000000800 */
[----:B--2---:R-:W-:Y:S02]  /*1fc00*/  IMAD R0, R0, UR4, RZ ;  /* 0x0000000400007c24 */ /* 0x004fe4000f8e02ff */
[----:B------:R-:W-:-:S04]  /*1fc10*/  IMAD.WIDE.U32 R2, R18, UR4, R2 ;  /* 0x0000000412027c25 */ /* 0x000fc8000f8e0002 */
[----:B------:R-:W-:Y:S01]  /*1fc20*/  IMAD R0, R18, UR5, R0 ;  /* 0x0000000512007c24 */ /* 0x000fe2000f8e0200 */
[----:B------:R-:W-:-:S03]  /*1fc30*/  ULDC.64 UR4, c[0x0][0x2e0] ;  /* 0x0000b80000047ab9 */ /* 0x000fc60000000a00 */
[----:B------:R-:W-:Y:S02]  /*1fc40*/  IMAD.IADD R3, R3, 0x1, R0 ;  /* 0x0000000103037824 */ /* 0x000fe400078e0200 */
[----:B----4-:R-:W-:Y:S02]  /*1fc50*/  IMAD R0, R4, UR4, RZ ;  /* 0x0000000404007c24 */ /* 0x010fe4000f8e02ff */
[----:B------:R-:W1:Y:S01]  /*1fc60*/  S2R R4, SR_TID.X ;  /* 0x0000000000047919 */ /* 0x000e620000002100 */
[----:B------:R-:W-:-:S04]  /*1fc70*/  IMAD.WIDE.U32 R2, R5, UR4, R2 ;  /* 0x0000000405027c25 */ /* 0x000fc8000f8e0002 */
[----:B------:R-:W-:Y:S01]  /*1fc80*/  IMAD R0, R5, UR5, R0 ;  /* 0x0000000505007c24 */ /* 0x000fe2000f8e0200 */
[----:B------:R-:W-:-:S04]  /*1fc90*/  ULDC.64 UR4, c[0x0][0x2d0] ;  /* 0x0000b40000047ab9 */ /* 0x000fc80000000a00 */
[----:B------:R-:W-:Y:S02]  /*1fca0*/  IADD3 R3, R3, R0, RZ ;  /* 0x0000000003037210 */ /* 0x000fe40007ffe0ff */
[----:B-1----:R-:W-:-:S04]  /*1fcb0*/  LOP3.LUT R4, R4, 0x7f, RZ, 0xc0, !PT ;  /* 0x0000007f04047812 */ /* 0x002fc800078ec0ff */
[----:B------:R-:W-:Y:S02]  /*1fcc0*/  SHF.R.U32.HI R5, RZ, 0x3, R4 ;  /* 0x00000003ff057819 */ /* 0x000fe40000011604 */
[----:B------:R-:W1:Y:S02]  /*1fcd0*/  S2R R4, SR_TID.X ;  /* 0x0000000000047919 */ /* 0x000e640000002100 */
[----:B-1----:R-:W-:-:S05]  /*1fce0*/  IMAD.SHL.U32 R4, R4, 0x10, RZ ;  /* 0x0000001004047824 */ /* 0x002fca00078e00ff */
[----:B------:R-:W-:Y:S02]  /*1fcf0*/  LOP3.LUT R4, R5, 0x70, R4, 0xf8, !PT ;  /* 0x0000007005047812 */ /* 0x000fe400078ef804 */
[----:B------:R-:W1:Y:S03]  /*1fd00*/  @P0 LDC R5, c[0x0][0x44c] ;  /* 0x00011300ff050b82 */ /* 0x000e660000000800 */
[----:B------:R-:W-:-:S04]  /*1fd10*/  IMAD R4, R17, 0x80, R4 ;  /* 0x0000008011047824 */ /* 0x000fc800078e0204 */
[----:B------:R-:W-:Y:S02]  /*1fd20*/  IMAD.MOV.U32 R0, RZ, RZ, R4 ;  /* 0x000000ffff007224 */ /* 0x000fe400078e0004 */
[----:B-1----:R-:W-:-:S05]  /*1fd30*/  @P0 IMAD.HI.U32 R5, R4, R5, RZ ;  /* 0x0000000504050227 */ /* 0x002fca00078e00ff */
[----:B0-----:R-:W-:-:S04]  /*1fd40*/  @P0 SHF.R.U32.HI R0, RZ, R6, R5 ;  /* 0x00000006ff000219 */ /* 0x001fc80000011605 */
[C---:B------:R-:W-:Y:S01]  /*1fd50*/  IADD3 R6, -R0.reuse, RZ, RZ ;  /* 0x000000ff00067210 */ /* 0x040fe20007ffe1ff */
        /* <DEDUP_REMOVED lines=15> */
[----:B------:R-:W-:Y:S02]  /*1fe50*/  ISETP.GE.AND P2, PT, R10, UR4, PT ;  /* 0x000000040a007c0c */ /* 0x000fe4000bf46270 */
[----:B------:R-:W-:-:S02]  /*1fe60*/  IADD3 R2, R5, R6, RZ ;  /* 0x0000000605027210 */ /* 0x000fc40007ffe0ff */
        /* <DEDUP_REMOVED lines=9> */
[----:B------:R-:W-:Y:S03]  /*1ff00*/  SHFL.IDX PT, R8, R2, 0x1, 0x181f ;  /* 0x00381f0002087f89 */ /* 0x000fe600000e0000 */
[----:B------:R-:W-:Y:S01]  /*1ff10*/  VIADD R4, R17, 0x10 ;  /* 0x0000001011047836 */ /* 0x000fe20000000000 */
[----:B------:R-:W-:Y:S01]  /*1ff20*/  SHFL.IDX PT, R6, R3, 0x1, 0x181f ;  /* 0x00381f0003067f89 */ /* 0x000fe200000e0000 */
[----:B--2---:R-:W-:-:S03]  /*1ff30*/  IMAD R0, R5, R7, RZ ;  /* 0x0000000705007224 */ /* 0x004fc600078e02ff */
[----:B------:R-:W0:Y:S02]  /*1ff40*/  SHFL.IDX PT, R5, R3, RZ, 0x181f ;  /* 0x00181fff03057589 */ /* 0x000e2400000e0000 */
[-C--:B------:R-:W-:Y:S02]  /*1ff50*/  ISETP.GE.AND P3, PT, R4, R0.reuse, PT ;  /* 0x000000000400720c */ /* 0x080fe40003f66270 */
[----:B------:R-:W1:Y:S01]  /*1ff60*/  SHFL.IDX PT, R4, R2, RZ, 0x181f ;  /* 0x00181fff02047589 */ /* 0x000e6200000e0000 */
[----:B------:R-:W-:-:S13]  /*1ff70*/  ISETP.GE.AND P4, PT, R17, R0, PT ;  /* 0x000000001100720c */ /* 0x000fda0003f86270 */
[----:B0-----:R-:W-:-:S05]  /*1ff80*/  @!P4 LEA R5, P5, R10, R5, 0x1 ;  /* 0x000000050a05c211 */ /* 0x001fca00078a08ff */
[----:B-1----:R-:W-:Y:S01]  /*1ff90*/  @!P4 IMAD.X R4, RZ, RZ, R4, P5 ;  /* 0x000000ffff04c224 */ /* 0x002fe200028e0604 */
[----:B------:R-:W-:-:S04]  /*1ffa0*/  @!P3 LEA R7, P5, R10, R6, 0x1 ;  /* 0x000000060a07b211 */ /* 0x000fc800078a08ff */
[----:B------:R-:W-:Y:S02]  /*1ffb0*/  @!P4 LOP3.LUT R5, R5, R4, RZ, 0x3c, !PT ;  /* 0x000000040505c212 */ /* 0x000fe400078e3cff */
[----:B------:R-:W-:Y:S02]  /*1ffc0*/  @!P3 IADD3.X R6, RZ, R8, RZ, P5, !PT ;  /* 0x00000008ff06b210 */ /* 0x000fe40002ffe4ff */
[----:B------:R-:W-:-:S04]  /*1ffd0*/  @!P4 LOP3.LUT R4, R5, R4, RZ, 0x3c, !PT ;  /* 0x000000040504c212 */ /* 0x000fc800078e3cff */
[----:B------:R-:W-:-:S05]  /*1ffe0*/  @!P4 LOP3.LUT R5, R5, R4, RZ, 0x3c, !PT ;  /* 0x000000040505c212 */ /* 0x000fca00078e3cff */
[----:B-----5:R-:W-:Y:S04]  /*1fff0*/  @!P4 LDGSTS.E.BYPASS.LTC128B.128 [R9+0x10400], desc[UR60][R4.64], !P2 ;  /* 0x104000000409cfae */ /* 0x020fe8000d101d7c */
[----:B------:R-:W-:Y:S04]  /*20000*/  @!P4 LDGSTS.E.BYPASS.LTC128B.128 [R9+0x14400], desc[UR60][R4.64+0x80], !P1 ;  /* 0x144000800409cfae */ /* 0x000fe8000c901d7c */
[----:B------:R0:W-:Y:S02]  /*20010*/  @!P4 LDGSTS.E.BYPASS.LTC128B.128 [R9+0x18400], desc[UR60][R4.64+0x100], !P0 ;  /* 0x184001000409cfae */ /* 0x0001e4000c101d7c */
[----:B0-----:R-:W-:-:S02]  /*20020*/  @!P3 IMAD.MOV.U32 R4, RZ, RZ, R7 ;  /* 0x000000ffff04b224 */ /* 0x001fc400078e0007 */
[----:B------:R-:W-:Y:S02]  /*20030*/  @!P3 IMAD.MOV.U32 R5, RZ, RZ, R6 ;  /* 0x000000ffff05b224 */ /* 0x000fe400078e0006 */
[----:B------:R-:W-:Y:S04]  /*20040*/  SHFL.IDX PT, R6, R2, 0x2, 0x181f ;  /* 0x00581f0002067f89 */ /* 0x000fe800000e0000 */
[----:B------:R-:W-:Y:S04]  /*20050*/  @!P3 LDGSTS.E.BYPASS.LTC128B.128 [R9+0x10c00], desc[UR60][R4.64], !P2 ;  /* 0x10c000000409bfae */ /* 0x000fe8000d101d7c */
[----:B------:R-:W-:Y:S04]  /*20060*/  @!P3 LDGSTS.E.BYPASS.LTC128B.128 [R9+0x14c00], desc[UR60][R4.64+0x80], !P1 ;  /* 0x14c000800409bfae */ /* 0x000fe8000c901d7c */
[----:B------:R0:W-:Y:S02]  /*20070*/  @!P3 LDGSTS.E.BYPASS.LTC128B.128 [R9+0x18c00], desc[UR60][R4.64+0x100], !P0 ;  /* 0x18c001000409bfae */ /* 0x0001e4000c101d7c */
[----:B0-----:R-:W-:-:S05]  /*20080*/  VIADD R4, R17, 0x20 ;  /* 0x0000002011047836 */ /* 0x001fca0000000000 */
[----:B------:R-:W-:Y:S02]  /*20090*/  ISETP.GE.AND P3, PT, R4, R0, PT ;  /* 0x000000000400720c */ /* 0x000fe40003f66270 */
[----:B------:R-:W0:Y:S11]  /*200a0*/  SHFL.IDX PT, R4, R3, 0x2, 0x181f ;  /* 0x00581f0003047f89 */ /* 0x000e3600000e0000 */
[----:B0-----:R-:W-:-:S04]  /*200b0*/  @!P3 LEA R7, P4, R10, R4, 0x1 ;  /* 0x000000040a07b211 */ /* 0x001fc800078808ff */
[----:B------:R-:W-:Y:S02]  /*200c0*/  @!P3 IADD3.X R4, RZ, R6, RZ, P4, !PT ;  /* 0x00000006ff04b210 */ /* 0x000fe400027fe4ff */
[----:B------:R-:W-:Y:S03]  /*200d0*/  SHFL.IDX PT, R6, R2, 0x3, 0x181f ;  /* 0x00781f0002067f89 */ /* 0x000fe600000e0000 */
[----:B------:R-:W-:Y:S02]  /*200e0*/  @!P3 IMAD.MOV.U32 R5, RZ, RZ, R4 ;  /* 0x000000ffff05b224 */ /* 0x000fe400078e0004 */
[----:B------:R-:W-:-:S05]  /*200f0*/  @!P3 IMAD.MOV.U32 R4, RZ, RZ, R7 ;  /* 0x000000ffff04b224 */ /* 0x000fca00078e0007 */
        /* <DEDUP_REMOVED lines=8> */
[----:B------:R-:W-:Y:S02]  /*20180*/  SHFL.IDX PT, R6, R2, 0x4, 0x181f ;  /* 0x00981f0002067f89 */ /* 0x000fe400000e0000 */
[----:B------:R-:W-:-:S04]  /*20190*/  @!P3 LOP3.LUT R5, R5, R4, RZ, 0x3c, !PT ;  /* 0x000000040505b212 */ /* 0x000fc800078e3cff */
[----:B------:R-:W-:-:S04]  /*201a0*/  @!P3 LOP3.LUT R4, R5, R4, RZ, 0x3c, !PT ;  /* 0x000000040504b212 */ /* 0x000fc800078e3cff */
[----:B------:R-:W-:-:S05]  /*201b0*/  @!P3 LOP3.LUT R5, R5, R4, RZ, 0x3c, !PT ;  /* 0x000000040505b212 */ /* 0x000fca00078e3cff */
[----:B------:R-:W-:Y:S04]  /*201c0*/  @!P3 LDGSTS.E.BYPASS.LTC128B.128 [R9+0x11c00], desc[UR60][R4.64], !P2 ;  /* 0x11c000000409bfae */ /* 0x000fe8000d101d7c */
[----:B------:R-:W-:Y:S04]  /*201d0*/  @!P3 LDGSTS.E.BYPASS.LTC128B.128 [R9+0x15c00], desc[UR60][R4.64+0x80], !P1 ;  /* 0x15c000800409bfae */ /* 0x000fe8000c901d7c */
[----:B------:R0:W-:Y:S02]  /*201e0*/  @!P3 LDGSTS.E.BYPASS.LTC128B.128 [R9+0x19c00], desc[UR60][R4.64+0x100], !P0 ;  /* 0x19c001000409bfae */ /* 0x0001e4000c101d7c */
[----:B0-----:R-:W-:-:S05]  /*201f0*/  VIADD R4, R17, 0x40 ;  /* 0x0000004011047836 */ /* 0x001fca0000000000 */
[----:B------:R-:W-:Y:S02]  /*20200*/  ISETP.GE.AND P3, PT, R4, R0, PT ;  /* 0x000000000400720c */ /* 0x000fe40003f66270 */
[----:B------:R-:W0:Y:S11]  /*20210*/  SHFL.IDX PT, R4, R3, 0x4, 0x181f ;  /* 0x00981f0003047f89 */ /* 0x000e3600000e0000 */
[----:B0-----:R-:W-:-:S05]  /*20220*/  @!P3 LEA R5, P4, R10, R4, 0x1 ;  /* 0x000000040a05b211 */ /* 0x001fca00078808ff */
[----:B------:R-:W-:Y:S02]  /*20230*/  @!P3 IMAD.X R4, RZ, RZ, R6, P4 ;  /* 0x000000ffff04b224 */ /* 0x000fe400020e0606 */
[----:B------:R-:W-:Y:S03]  /*20240*/  SHFL.IDX PT, R6, R2, 0x5, 0x181f ;  /* 0x00b81f0002067f89 */ /* 0x000fe600000e0000 */
        /* <DEDUP_REMOVED lines=20> */
[----:B------:R-:W0:Y:S04]  /*20390*/  SHFL.IDX PT, R4, R3, 0x6, 0x181f ;  /* 0x00d81f0003047f89 */ /* 0x000e2800000e0000 */
[----:B------:R-:W1:Y:S07]  /*203a0*/  SHFL.IDX PT, R3, R3, 0x7, 0x181f ;  /* 0x00f81f0003037f89 */ /* 0x000e6e00000e0000 */
[----:B0-----:R-:W-:-:S05]  /*203b0*/  @!P4 LEA R5, P3, R10, R4, 0x1 ;  /* 0x000000040a05c211 */ /* 0x001fca00078608ff */
[----:B------:R-:W-:-:S05]  /*203c0*/  @!P4 IMAD.X R4, RZ, RZ, R6, P3 ;  /* 0x000000ffff04c224 */ /* 0x000fca00018e0606 */
[----:B------:R-:W-:-:S04]  /*203d0*/  @!P4 LOP3.LUT R5, R5, R4, RZ, 0x3c, !PT ;  /* 0x000000040505c212 */ /* 0x000fc800078e3cff */
[----:B------:R-:W-:-:S04]  /*203e0*/  @!P4 LOP3.LUT R4, R5, R4, RZ, 0x3c, !PT ;  /* 0x000000040504c212 */ /* 0x000fc800078e3cff */
[----:B------:R-:W-:-:S05]  /*203f0*/  @!P4 LOP3.LUT R5, R5, R4, RZ, 0x3c, !PT ;  /* 0x000000040505c212 */ /* 0x000fca00078e3cff */
[----:B------:R-:W-:Y:S04]  /*20400*/  @!P4 LDGSTS.E.BYPASS.LTC128B.128 [R9+0x13400], desc[UR60][R4.64], !P2 ;  /* 0x134000000409cfae */ /* 0x000fe8000d101d7c */
[----:B------:R-:W-:Y:S04]  /*20410*/  @!P4 LDGSTS.E.BYPASS.LTC128B.128 [R9+0x17400], desc[UR60][R4.64+0x80], !P1 ;  /* 0x174000800409cfae */ /* 0x000fe8000c901d7c */
[----:B------:R0:W-:Y:S04]  /*20420*/  @!P4 LDGSTS.E.BYPASS.LTC128B.128 [R9+0x1b400], desc[UR60][R4.64+0x100], !P0 ;  /* 0x1b4001000409cfae */ /* 0x0001e8000c101d7c */
[----:B01----:R0:W2:Y:S02]  /*20430*/  SHFL.IDX PT, R4, R2, 0x7, 0x181f ;  /* 0x00f81f0002047f89 */ /* 0x0030a400000e0000 */
.L_x_3148:
[----:B------:R-:W-:Y:S01]  /*20440*/  VIADD R17, R17, 0x70 ;  /* 0x0000007011117836 */ /* 0x000fe20000000000 */
[----:B------:R-:W-:Y:S04]  /*20450*/  BSSY B0, `(.L_x_2993) ;  /* 0x000000b000007945 */ /* 0x000fe80003800000 */
[----:B------:R-:W-:-:S13]  /*20460*/  ISETP.GE.AND P3, PT, R17, R0, PT ;  /* 0x000000001100720c */ /* 0x000fda0003f66270 */
[----:B------:R-:W-:Y:S05]  /*20470*/  @P3 BRA `(.L_x_2994) ;  /* 0x0000000000203947 */ /* 0x000fea0003800000 */
[----:B0-----:R-:W-:-:S04]  /*20480*/  LEA R2, P3, R10, R3, 0x1 ;  /* 0x000000030a027211 */ /* 0x001fc800078608ff */
[----:B--2---:R-:W-:-:S05]  /*20490*/  IADD3.X R3, RZ, R4, RZ, P3, !PT ;  /* 0x00000004ff037210 */ /* 0x004fca0001ffe4ff */
[----:B------:R-:W-:Y:S01]  /*204a0*/  @!PT LDS RZ, [RZ] ;  /* 0x00000000fffff984 */ /* 0x000fe20000000800 */
[----:B------:R-:W-:Y:S01]  /*204b0*/  @!PT LDS RZ, [RZ] ;  /* 0x00000000fffff984 */ /* 0x000fe20000000800 */
[----:B------:R-:W-:Y:S01]  /*204c0*/  @!PT LDS RZ, [RZ] ;  /* 0x00000000fffff984 */ /* 0x000fe20000000800 */
[----:B------:R1:W-:Y:S04]  /*204d0*/  LDGSTS.E.BYPASS.LTC128B.128 [R9+0x13c00], desc[UR60][R2.64], !P2 ;  /* 0x13c0000002097fae */ /* 0x0003e8000d101d7c */
[----:B------:R1:W-:Y:S04]  /*204e0*/  LDGSTS.E.BYPASS.LTC128B.128 [R9+0x17c00], desc[UR60][R2.64+0x80], !P1 ;  /* 0x17c0008002097fae */ /* 0x0003e8000c901d7c */
[----:B------:R1:W-:Y:S02]  /*204f0*/  LDGSTS.E.BYPASS.LTC128B.128 [R9+0x1bc00], desc[UR60][R2.64+0x100], !P0 ;  /* 0x1bc0010002097fae */ /* 0x0003e4000c101d7c */
.L_x_2994:
[----:B------:R-:W-:Y:S05]  /*20500*/  BSYNC B0 ;  /* 0x0000000000007941 */ /* 0x000fea0003800000 */
.L_x_2993:
[----:B-1----:R-:W3:Y:S01]  /*20510*/  LDL R9, [R1+0x4] ;  /* 0x0000040001097983 */ /* 0x002ee20000100800 */
[----:B------:R-:W-:Y:S01]  /*20520*/  PLOP3.LUT P0, PT, PT, PT, PT, 0x80, 0x0 ;  /* 0x000000000000781c */ /* 0x000fe20003f0f070 */
[----:B------:R-:W-:Y:S01]  /*20530*/  NOP ;  /* 0x0000000000007918 */ /* 0x000fe20000000000 */
[----:B---3--:R-:W-:-:S11]  /*20540*/  VIADD R10, R9, 0x34800 ;  /* 0x00034800090a7836 */ /* 0x008fd60000000000 */
.L_x_2995:
[----:B0-----:R-:W3:Y:S01]  /*20550*/  LDL R2, [R1+0x4] ;  /* 0x0000040001027983 */ /* 0x001ee20000100800 */
[----:B------:R-:W-:Y:S02]  /*20560*/  PLOP3.LUT P1, PT, P1, P0, PT, 0xa2, 0x0 ;  /* 0x000000000000781c */ /* 0x000fe40000f21472 */
[----:B---3--:R-:W-:-:S08]  /*20570*/  @P0 R2UR P1, UR4, R2 ;  /* 0x00000000020402ca */ /* 0x008fd00000020000 */
[----:B------:R-:W-:-:S05]  /*20580*/  @P0 PLOP3.LUT P0, PT, P1, PT, PT, 0x80, 0x0 ;  /* 0x000000000000081c */ /* 0x000fca0000f0f070 */
[----:B------:R-:W-:Y:S01]  /*20590*/  @!P1 SYNCS.ARRIVE.TRANS64.RED.A0T1 RZ, [UR4+0x34800], RZ ;  /* 0x034800ffffff99a7 */ /* 0x000fe20008200404 */
[----:B------:R-:W-:Y:S07]  /*205a0*/  @!P1 ARRIVES.LDGSTSBAR.64.TRANSCNT [UR4+0x34800] ;  /* 0x03480000ff0099b0 */ /* 0x000fee0008000a84 */
[----:B------:R-:W-:Y:S05]  /*205b0*/  @P0 BRA.U.ANY `(.L_x_2995) ;  /* 0xfffffffd00e40947 */ /* 0x000fea000393ffff */
[----:B------:R-:W3:Y:S02]  /*205c0*/  LDL.LU R3, [R1+0x50] ;  /* 0x0000500001037983 */ /* 0x000ee40000300800 */
        /* <DEDUP_REMOVED lines=11> */
.L_x_3149:
[----:B------:R-:W-:Y:S05]  /*20680*/  BSYNC B0 ;  /* 0x0000000000007941 */ /* 0x000fea0003800000 */
.L_x_2996:
[----:B0-----:R-:W3:Y:S01]  /*20690*/  LDL R2, [R1+0x34] ;  /* 0x0000340001027983 */ /* 0x001ee20000100800 */
[----:B------:R-:W-:Y:S01]  /*206a0*/  BSSY B0, `(.L_x_2998) ;  /* 0x000021f000007945 */ /* 0x000fe20003800000 */
[----:B---3--:R-:W-:-:S13]  /*206b0*/  ISETP.GE.AND P0, PT, R2, 0x2, PT ;  /* 0x000000020200780c */ /* 0x008fda0003f06270 */
[----:B------:R-:W-:Y:S05]  /*206c0*/  @!P0 BRA `(.L_x_2999) ;  /* 0x0000002000708947 */ /* 0x000fea0003800000 */
[C---:B------:R-:W-:Y:S01]  /*206d0*/  LOP3.LUT R0, R2.reuse, 0x1, RZ, 0xc0, !PT ;  /* 0x0000000102007812 */ /* 0x040fe200078ec0ff */
[----:B------:R-:W-:Y:S01]  /*206e0*/  BSSY B2, `(.L_x_3000) ;  /* 0x00000ba000027945 */ /* 0x000fe20003800000 */
[----:B------:R-:W-:Y:S02]  /*206f0*/  IADD3 R2, R2, -0x2, RZ ;  /* 0xfffffffe02027810 */ /* 0x000fe40007ffe0ff */
[----:B------:R-:W-:-:S03]  /*20700*/  ISETP.NE.U32.AND P0, PT, R0, 0x1, PT ;  /* 0x000000010000780c */ /* 0x000fc60003f05070 */
[----:B------:R-:W-:-:S10]  /*20710*/  IMAD.MOV.U32 R0, RZ, RZ, R2 ;  /* 0x000000ffff007224 */ /* 0x000fd400078e0002 */
[----:B------:R-:W-:Y:S05]  /*20720*/  @!P0 BRA `(.L_x_3001) ;  /* 0x0000000800d48947 */ /* 0x000fea0003800000 */
[----:B------:R-:W3:Y:S04]  /*20730*/  LDL R5, [R1+0x20] ;  /* 0x0000200001057983 */ /* 0x000ee80000100800 */
[----:B--2---:R-:W2:Y:S04]  /*20740*/  LDL R4, [R1+0x8] ;  /* 0x0000080001047983 */ /* 0x004ea80000100800 */
[----:B------:R-:W4:Y:S01]  /*20750*/  LDL R3, [R1+0x18] ;  /* 0x0000180001037983 */ /* 0x000f220000100800 */
[----:B------:R-:W-:Y:S01]  /*20760*/  BSSY B1, `(.L_x_3002) ;  /* 0x00000ad000017945 */ /* 0x000fe20003800000 */
[----:B---3--:R-:W-:Y:S01]  /*20770*/  LOP3.LUT P1, RZ, R5, 0x1, RZ, 0xc0, !PT ;  /* 0x0000000105ff7812 */ /* 0x008fe2000782c0ff */
[----:B--2---:R-:W-:-:S05]  /*20780*/  VIADD R8, R4, 0x1 ;  /* 0x0000000104087836 */ /* 0x004fca0000000000 */
        /* <DEDUP_REMOVED lines=14> */
[----:B------:R-:W-:Y:S01]  /*20870*/  MOV R0, R2 ;  /* 0x0000000200007202 */ /* 0x000fe20000000f00 */
[----:B------:R-:W-:Y:S01]  /*20880*/  ULDC.64 UR6, c[0x0][0x428] ;  /* 0x00010a0000067ab9 */ /* 0x000fe20000000a00 */
[----:B0-----:R-:W-:-:S13]  /*20890*/  ISETP.NE.AND P0, PT, R3, 0x1, PT ;  /* 0x000000010300780c */ /* 0x001fda0003f05270 */
[----:B-----5:R-:W0:Y:S02]  /*208a0*/  @P0 LDC.64 R4, c[0x0][0x440] ;  /* 0x00011000ff040b82 */ /* 0x020e240000000a00 */
[----:B0-----:R-:W-:-:S05]  /*208b0*/  @P0 IMAD.HI.U32 R4, R2, R4, RZ ;  /* 0x0000000402040227 */ /* 0x001fca00078e00ff */
[----:B------:R-:W-:-:S04]  /*208c0*/  @P0 SHF.R.U32.HI R0, RZ, R5, R4 ;  /* 0x00000005ff000219 */ /* 0x000fc80000011604 */
[--C-:B------:R-:W-:Y:S01]  /*208d0*/  SHF.R.S32.HI R5, RZ, 0x1f, R0.reuse ;  /* 0x0000001fff057819 */ /* 0x100fe20000011400 */
[--C-:B------:R-:W-:Y:S02]  /*208e0*/  IMAD.MOV R7, RZ, RZ, -R0.reuse ;  /* 0x000000ffff077224 */ /* 0x100fe400078e0a00 */
[----:B------:R-:W-:Y:S02]  /*208f0*/  IMAD.MOV.U32 R4, RZ, RZ, R0 ;  /* 0x000000ffff047224 */ /* 0x000fe400078e0000 */
        /* <DEDUP_REMOVED lines=8> */
.L_x_3004:
[----:B------:R-:W2:Y:S01]  /*20980*/  LDL R0, [R1+0x4] ;  /* 0x0000040001007983 */ /* 0x000ea20000100800 */
[----:B------:R-:W-:Y:S01]  /*20990*/  BSSY B3, `(.L_x_3005) ;  /* 0x0000005000037945 */ /* 0x000fe20003800000 */
[----:B--2---:R-:W-:Y:S02]  /*209a0*/  LEA R3, R8, R0, 0x3 ;  /* 0x0000000008037211 */ /* 0x004fe400078e18ff */
[----:B------:R-:W-:-:S04]  /*209b0*/  SHF.L.U32 R0, R9, 0x1f, RZ ;  /* 0x0000001f09007819 */ /* 0x000fc800000006ff */
[----:B------:R-:W1:Y:S02]  /*209c0*/  SYNCS.PHASECHK.TRANS64.TRYWAIT P0, [R3+URZ+0x34840], R0 ;  /* 0x03484000030075a7 */ /* 0x000e64000800017f */
[----:B-1----:R-:W-:Y:S05]  /*209d0*/  @!P0 BRA `(.L_x_3006) ;  /* 0x0000005000208947 */ /* 0x002fea0003800000 */
.L_x_3150:
[----:B------:R-:W-:Y:S05]  /*209e0*/  BSYNC B3 ;  /* 0x0000000000037941 */ /* 0x000fea0003800000 */
.L_x_3005:
        /* <DEDUP_REMOVED lines=12> */
.L_x_3008:
[----:B------:R-:W-:Y:S05]  /*20ab0*/  BSYNC B3 ;  /* 0x0000000000037941 */ /* 0x000fea0003800000 */
.L_x_3007:
        /* <DEDUP_REMOVED lines=13> */
.L_x_3009:
        /* <DEDUP_REMOVED lines=16> */
.L_x_3010:
        /* <DEDUP_REMOVED lines=11> */
[----:B------:R-:W-:Y:S01]  /*20d40*/  UMOV UR6, 0x0 ;  /* 0x0000000000067882 */ /* 0x000fe20000000000 */
[----:B------:R-:W-:Y:S01]  /*20d50*/  IADD3 R5, R6, 0x24400, RZ ;  /* 0x0002440006057810 */ /* 0x000fe20007ffe0ff */
[----:B------:R-:W-:Y:S01]  /*20d60*/  UMOV UR7, 0x14f00000 ;  /* 0x14f0000000077882 */ /* 0x000fe20000000000 */
[----:B------:R-:W-:-:S09]  /*20d70*/  UMOV UR10, 0x80 ;  /* 0x00000080000a7882 */ /* 0x000fd20000000000 */
.L_x_3011:
        /* <DEDUP_REMOVED lines=17> */
.L_x_3151:
[----:B------:R-:W-:Y:S05]  /*20e90*/  BSYNC B3 ;  /* 0x0000000000037941 */ /* 0x000fea0003800000 */
.L_x_3012:
[----:B------:R1:W5:Y:S04]  /*20ea0*/  LDL R15, [R1+0x4] ;  /* 0x00000400010f7983 */ /* 0x0003680000100800 */
        /* <DEDUP_REMOVED lines=13> */
.L_x_3015:
[----:B------:R-:W-:Y:S05]  /*20f80*/  BSYNC B3 ;  /* 0x0000000000037941 */ /* 0x000fea0003800000 */
.L_x_3014:
        /* <DEDUP_REMOVED lines=13> */
.L_x_3016:
        /* <DEDUP_REMOVED lines=16> */
.L_x_3017:
        /* <DEDUP_REMOVED lines=13> */
.L_x_3003:
[----:B------:R-:W-:Y:S05]  /*21230*/  BSYNC B1 ;  /* 0x0000000000017941 */ /* 0x000fea0003800000 */
.L_x_3002:
[----:B------:R-:W2:Y:S04]  /*21240*/  LDL.LU R0, [R1+0x34] ;  /* 0x0000340001007983 */ /* 0x000ea80000300800 */
[----:B------:R3:W-:Y:S04]  /*21250*/  STL [R1+0x8], R8 ;  /* 0x0000080801007387 */ /* 0x0007e80000100800 */
[----:B------:R3:W-:Y:S02]  /*21260*/  STL [R1+0x18], R9 ;  /* 0x0000180901007387 */ /* 0x0007e40000100800 */
[----:B--23--:R-:W-:-:S07]  /*21270*/  IADD3 R0, R0, -0x3, RZ ;  /* 0xfffffffd00007810 */ /* 0x00cfce0007ffe0ff */
.L_x_3001:
[----:B------:R-:W-:Y:S05]  /*21280*/  BSYNC B2 ;  /* 0x0000000000027941 */ /* 0x000fea0003800000 */
.L_x_3000:
[----:B------:R-:W-:-:S13]  /*21290*/  ISETP.NE.AND P0, PT, R2, RZ, PT ;  /* 0x000000ff0200720c */ /* 0x000fda0003f05270 */
[----:B------:R-:W-:Y:S05]  /*212a0*/  @!P0 BRA `(.L_x_2999) ;  /* 0x0000001400788947 */ /* 0x000fea0003800000 */
[----:B------:R3:W5:Y:S02]  /*212b0*/  LDL R8, [R1] ;  /* 0x0000000001087983 */ /* 0x0007640000100800 */
.L_x_3050:
[----:B0-2---:R-:W2:Y:S04]  /*212c0*/  LDL R4, [R1+0x20] ;  /* 0x0000200001047983 */ /* 0x005ea80000100800 */
[----:B------:R-:W4:Y:S04]  /*212d0*/  LDL R3, [R1+0x8] ;  /* 0x0000080001037983 */ /* 0x000f280000100800 */
[----:B---3--:R-:W3:Y:S01]  /*212e0*/  LDL R2, [R1+0x18] ;  /* 0x0000180001027983 */ /* 0x008ee20000100800 */
[----:B------:R-:W-:Y:S05]  /*212f0*/  YIELD ;  /* 0x0000000000007946 */ /* 0x000fea0003800000 */
[----:B------:R-:W-:Y:S01]  /*21300*/  BSSY B1, `(.L_x_3018) ;  /* 0x00000a9000017945 */ /* 0x000fe20003800000 */
[----:B--2---:R-:W-:Y:S01]  /*21310*/  LOP3.LUT P1, RZ, R4, 0x1, RZ, 0xc0, !PT ;  /* 0x0000000104ff7812 */ /* 0x004fe2000782c0ff */
[----:B----4-:R-:W-:-:S05]  /*21320*/  VIADD R4, R3, 0x1 ;  /* 0x0000000103047836 */ /* 0x010fca0000000000 */
[----:B------:R-:W-:-:S04]  /*21330*/  ISETP.NE.AND P0, PT, R4, 0x2, PT ;  /* 0x000000020400780c */ /* 0x000fc80003f05270 */
[----:B------:R-:W-:Y:S02]  /*21340*/  SEL R5, RZ, 0x1, P0 ;  /* 0x00000001ff057807 */ /* 0x000fe40000000000 */
[----:B------:R-:W-:Y:S02]  /*21350*/  SEL R4, R4, RZ, P0 ;  /* 0x000000ff04047207 */ /* 0x000fe40000000000 */
[----:B---3--:R-:W-:Y:S01]  /*21360*/  LOP3.LUT R5, R2, R5, RZ, 0x3c, !PT ;  /* 0x0000000502057212 */ /* 0x008fe200078e3cff */
        /* <DEDUP_REMOVED lines=22> */
[----:B-----5:R-:W-:-:S04]  /*214d0*/  LEA R8, P0, R2, UR4, 0x2 ;  /* 0x0000000402087c11 */ /* 0x020fc8000f8010ff */
[----:B------:R-:W-:-:S05]  /*214e0*/  LEA.HI.X R9, R2, UR5, R3, 0x2, P0 ;  /* 0x0000000502097c11 */ /* 0x000fca00080f1403 */
[----:B------:R0:W5:Y:S04]  /*214f0*/  LDG.E R8, desc[UR60][R8.64] ;  /* 0x0000003c08087981 */ /* 0x000168000c1e1900 */
.L_x_3020:
[----:B------:R-:W2:Y:S01]  /*21500*/  LDL R2, [R1+0x4] ;  /* 0x0000040001027983 */ /* 0x000ea20000100800 */
[----:B------:R-:W-:Y:S01]  /*21510*/  BSSY B2, `(.L_x_3021) ;  /* 0x0000005000027945 */ /* 0x000fe20003800000 */
[----:B--2---:R-:W-:Y:S01]  /*21520*/  IMAD R3, R4, 0x8, R2 ;  /* 0x0000000804037824 */ /* 0x004fe200078e0202 */
[----:B------:R-:W-:-:S04]  /*21530*/  SHF.L.U32 R2, R5, 0x1f, RZ ;  /* 0x0000001f05027819 */ /* 0x000fc800000006ff */
[----:B------:R-:W2:Y:S02]  /*21540*/  SYNCS.PHASECHK.TRANS64.TRYWAIT P0, [R3+URZ+0x34840], R2 ;  /* 0x03484002030075a7 */ /* 0x000ea4000800017f */
[----:B--2---:R-:W-:Y:S05]  /*21550*/  @!P0 BRA `(.L_x_3022) ;  /* 0x0000004400688947 */ /* 0x004fea0003800000 */
.L_x_3152:
[----:B------:R-:W-:Y:S05]  /*21560*/  BSYNC B2 ;  /* 0x0000000000027941 */ /* 0x000fea0003800000 */
.L_x_3021:
[----:B------:R-:W3:Y:S01]  /*21570*/  S2R R7, SR_TID.X ;  /* 0x0000000000077919 */ /* 0x000ee20000002100 */
[----:B------:R-:W-:Y:S01]  /*21580*/  BSSY B2, `(.L_x_3023) ;  /* 0x000000b000027945 */ /* 0x000fe20003800000 */
        /* <DEDUP_REMOVED lines=10> */
.L_x_3024:
[----:B------:R-:W-:Y:S05]  /*21630*/  BSYNC B2 ;  /* 0x0000000000027941 */ /* 0x000fea0003800000 */
.L_x_3023:
[----:B------:R-:W3:Y:S04]  /*21640*/  LDL R7, [R1+0x4] ;  /* 0x0000040001077983 */ /* 0x000ee80000100800 */
[----:B--2---:R-:W2:Y:S01]  /*21650*/  LDL R2, [R1+0x1c] ;  /* 0x00001c0001027983 */ /* 0x004ea20000100800 */
[----:B------:R-:W-:Y:S01]  /*21660*/  MOV R11, RZ ;  /* 0x000000ff000b7202 */ /* 0x000fe20000000f00 */
[----:B------:R-:W-:Y:S01]  /*21670*/  UIADD3 UR4, UP0, UR36, 0x370, URZ ;  /* 0x0000037024047890 */ /* 0x000fe2000ff1e03f */
[----:B------:R-:W-:Y:S01]  /*21680*/  PLOP3.LUT P0, PT, PT, PT, PT, 0x80, 0x0 ;  /* 0x000000000000781c */ /* 0x000fe20003f0f070 */
[----:B------:R-:W-:Y:S01]  /*21690*/  VIADD R3, R3, 0x34830 ;  /* 0x0003483003037836 */ /* 0x000fe20000000000 */
[----:B------:R-:W-:Y:S01]  /*216a0*/  R2UR UR10, R11 ;  /* 0x000000000b0a72ca */ /* 0x000fe200000e0000 */
[----:B------:R-:W-:Y:S01]  /*216b0*/  UIADD3.X UR5, URZ, UR37, URZ, UP0, !UPT ;  /* 0x000000253f057290 */ /* 0x000fe200087fe43f */
[----:B------:R-:W-:Y:S01]  /*216c0*/  UMOV UR6, 0x0 ;  /* 0x0000000000067882 */ /* 0x000fe20000000000 */
[----:B------:R-:W-:Y:S01]  /*216d0*/  UMOV UR7, 0x14f00000 ;  /* 0x14f0000000077882 */ /* 0x000fe20000000000 */
[----:B---3--:R-:W-:-:S02]  /*216e0*/  IMAD R7, R4, 0xc000, R7 ;  /* 0x0000c00004077824 */ /* 0x008fc400078e0207 */
[----:B--2---:R-:W-:Y:S02]  /*216f0*/  IMAD R2, R6, 0x80, R2 ;  /* 0x0000008006027824 */ /* 0x004fe400078e0202 */
[----:B0-----:R-:W-:-:S07]  /*21700*/  VIADD R9, R7, 0x1c400 ;  /* 0x0001c40007097836 */ /* 0x001fce0000000000 */
.L_x_3025:
        /* <DEDUP_REMOVED lines=10> */
[----:B------:R-:W-:Y:S01]  /*217b0*/  MOV R14, 0x40 ;  /* 0x00000040000e7802 */ /* 0x000fe20000000f00 */
[----:B------:R-:W-:Y:S01]  /*217c0*/  VIADD R9, R7, 0x20400 ;  /* 0x0002040007097836 */ /* 0x000fe20000000000 */
[----:B------:R-:W-:Y:S01]  /*217d0*/  PLOP3.LUT P0, PT, PT, PT, PT, 0x80, 0x0 ;  /* 0x000000000000781c */ /* 0x000fe20003f0f070 */
[----:B------:R-:W-:Y:S01]  /*217e0*/  UMOV UR6, 0x0 ;  /* 0x0000000000067882 */ /* 0x000fe20000000000 */
[----:B------:R-:W-:Y:S01]  /*217f0*/  R2UR UR10, R14 ;  /* 0x000000000e0a72ca */ /* 0x000fe200000e0000 */
[----:B------:R-:W-:-:S14]  /*21800*/  UMOV UR7, 0x14f00000 ;  /* 0x14f0000000077882 */ /* 0x000fdc0000000000 */
.L_x_3026:
        /* <DEDUP_REMOVED lines=15> */
.L_x_3027:
        /* <DEDUP_REMOVED lines=17> */
.L_x_3153:
[----:B------:R-:W-:Y:S05]  /*21a10*/  BSYNC B2 ;  /* 0x0000000000027941 */ /* 0x000fea0003800000 */
.L_x_3028:
[----:B------:R-:W-:Y:S01]  /*21a20*/  BSSY B2, `(.L_x_3030) ;  /* 0x000000b000027945 */ /* 0x000fe20003800000 */
[----:B------:R-:W-:Y:S01]  /*21a30*/  MOV R12, 0x0 ;  /* 0x00000000000c7802 */ /* 0x000fe20000000f00 */
[----:B------:R-:W-:Y:S02]  /*21a40*/  IMAD.MOV.U32 R13, RZ, RZ, 0x14f00000 ;  /* 0x14f00000ff0d7424 */ /* 0x000fe400078e00ff */
        /* <DEDUP_REMOVED lines=8> */
.L_x_3031:
[----:B------:R-:W-:Y:S05]  /*21ad0*/  BSYNC B2 ;  /* 0x0000000000027941 */ /* 0x000fea0003800000 */
.L_x_3030:
[----:B------:R-:W2:Y:S04]  /*21ae0*/  LDL R15, [R1+0x4] ;  /* 0x00000400010f7983 */ /* 0x000ea80000100800 */
        /* <DEDUP_REMOVED lines=10> */
[----:B--2---:R-:W-:Y:S01]  /*21b90*/  IMAD R3, R3, 0x8000, R15 ;  /* 0x0000800003037824 */ /* 0x004fe200078e020f */
[----:B---3--:R-:W-:-:S03]  /*21ba0*/  LEA R7, R7, R9, 0x7 ;  /* 0x0000000907077211 */ /* 0x008fc600078e38ff */
[----:B------:R-:W-:-:S08]  /*21bb0*/  VIADD R9, R3, 0x400 ;  /* 0x0000040003097836 */ /* 0x000fd00000000000 */
.L_x_3032:
        /* <DEDUP_REMOVED lines=16> */
.L_x_3033:
        /* <DEDUP_REMOVED lines=13> */
.L_x_3019:
[----:B------:R-:W-:Y:S05]  /*21d90*/  BSYNC B1 ;  /* 0x0000000000017941 */ /* 0x000fea0003800000 */
.L_x_3018:
[----:B------:R-:W2:Y:S01]  /*21da0*/  LDL R2, [R1+0x20] ;  /* 0x0000200001027983 */ /* 0x000ea20000100800 */
[----:B------:R-:W-:Y:S01]  /*21db0*/  IADD3 R3, R4, 0x1, RZ ;  /* 0x0000000104037810 */ /* 0x000fe20007ffe0ff */
[----:B------:R-:W-:Y:S03]  /*21dc0*/  BSSY B1, `(.L_x_3034) ;  /* 0x00000a9000017945 */ /* 0x000fe60003800000 */
        /* <DEDUP_REMOVED lines=9> */
[----:B0-----:R-:W-:Y:S01]  /*21e60*/  VIADD R6, R0, 0xffffffff ;  /* 0xffffffff00067836 */ /* 0x001fe20000000000 */
[----:B------:R-:W-:-:S04]  /*21e70*/  ISETP.NE.U32.AND P0, PT, RZ, UR4, PT ;  /* 0x00000004ff007c0c */ /* 0x000fc8000bf05070 */
[----:B------:R-:W-:-:S13]  /*21e80*/  ISETP.NE.AND.EX P0, PT, RZ, UR5, PT, P0 ;  /* 0x00000005ff007c0c */ /* 0x000fda000bf05300 */
[----:B------:R-:W-:Y:S05]  /*21e90*/  @!P0 BRA `(.L_x_3036) ;  /* 0x00000000004c8947 */ /* 0x000fea0003800000 */
[----:B------:R-:W3:Y:S01]  /*21ea0*/  LDL R13, [R1+0x28] ;  /* 0x00002800010d7983 */ /* 0x000ee20000100800 */
[----:B-----5:R-:W0:Y:S01]  /*21eb0*/  LDC R8, c[0x0][0x43c] ;  /* 0x00010f00ff087b82 */ /* 0x020e220000000800 */
[----:B------:R-:W-:Y:S02]  /*21ec0*/  ULDC.64 UR6, c[0x0][0x428] ;  /* 0x00010a0000067ab9 */ /* 0x000fe40000000a00 */
[----:B------:R-:W4:Y:S01]  /*21ed0*/  LDL R9, [R1+0x14] ;  /* 0x0000140001097983 */ /* 0x000f220000100800 */
        /* <DEDUP_REMOVED lines=8> */
[----:B---3--:R-:W-:-:S04]  /*21f60*/  IMAD R7, R13, UR6, RZ ;  /* 0x000000060d077c24 */ /* 0x008fc8000f8e02ff */
[C---:B----4-:R-:W-:Y:S02]  /*21f70*/  IMAD R7, R9.reuse, UR7, R7 ;  /* 0x0000000709077c24 */ /* 0x050fe4000f8e0207 */
[----:B------:R-:W-:-:S05]  /*21f80*/  IMAD.WIDE.U32 R2, R9, UR6, R2 ;  /* 0x0000000609027c25 */ /* 0x000fca000f8e0002 */
[----:B------:R-:W-:Y:S02]  /*21f90*/  IADD3 R3, R7, R3, RZ ;  /* 0x0000000307037210 */ /* 0x000fe40007ffe0ff */
[----:B------:R-:W-:-:S04]  /*21fa0*/  LEA R8, P0, R2, UR4, 0x2 ;  /* 0x0000000402087c11 */ /* 0x000fc8000f8010ff */
[----:B------:R-:W-:-:S05]  /*21fb0*/  LEA.HI.X R9, R2, UR5, R3, 0x2, P0 ;  /* 0x0000000502097c11 */ /* 0x000fca00080f1403 */
[----:B------:R0:W5:Y:S04]  /*21fc0*/  LDG.E R8, desc[UR60][R8.64] ;  /* 0x0000003c08087981 */ /* 0x000168000c1e1900 */
.L_x_3036:
[----:B------:R-:W3:Y:S01]  /*21fd0*/  LDL R2, [R1+0x4] ;  /* 0x0000040001027983 */ /* 0x000ee20000100800 */
[----:B------:R-:W-:Y:S01]  /*21fe0*/  SHF.L.U32 R3, R11, 0x1f, RZ ;  /* 0x0000001f0b037819 */ /* 0x000fe200000006ff */
[----:B------:R-:W-:Y:S01]  /*21ff0*/  BSSY B2, `(.L_x_3037) ;  /* 0x0000004000027945 */ /* 0x000fe20003800000 */
[----:B---3--:R-:W-:-:S04]  /*22000*/  IMAD R2, R12, 0x8, R2 ;  /* 0x000000080c027824 */ /* 0x008fc800078e0202 */
[----:B------:R-:W3:Y:S02]  /*22010*/  SYNCS.PHASECHK.TRANS64.TRYWAIT P0, [R2+URZ+0x34840], R3 ;  /* 0x03484003020075a7 */ /* 0x000ee4000800017f */
[----:B---3--:R-:W-:Y:S05]  /*22020*/  @!P0 BRA `(.L_x_3038) ;  /* 0x0000003800dc8947 */ /* 0x008fea0003800000 */
.L_x_3154:
[----:B------:R-:W-:Y:S05]  /*22030*/  BSYNC B2 ;  /* 0x0000000000027941 */ /* 0x000fea0003800000 */
.L_x_3037:
[----:B------:R-:W4:Y:S01]  /*22040*/  S2R R7, SR_TID.X ;  /* 0x0000000000077919 */ /* 0x000f220000002100 */
[----:B------:R-:W-:Y:S01]  /*22050*/  BSSY B2, `(.L_x_3039) ;  /* 0x000000b000027945 */ /* 0x000fe20003800000 */
        /* <DEDUP_REMOVED lines=10> */
.L_x_3040:
[----:B------:R-:W-:Y:S05]  /*22100*/  BSYNC B2 ;  /* 0x0000000000027941 */ /* 0x000fea0003800000 */
.L_x_3039:
[----:B------:R-:W4:Y:S04]  /*22110*/  LDL R7, [R1+0x8] ;  /* 0x0000080001077983 */ /* 0x000f280000100800 */
[----:B0-----:R-:W4:Y:S04]  /*22120*/  LDL R9, [R1+0x4] ;  /* 0x0000040001097983 */ /* 0x001f280000100800 */
[----:B---3--:R-:W3:Y:S01]  /*22130*/  LDL R2, [R1+0x1c] ;  /* 0x00001c0001027983 */ /* 0x008ee20000100800 */
[----:B--2---:R-:W-:-:S05]  /*22140*/  IMAD.MOV.U32 R11, RZ, RZ, RZ ;  /* 0x000000ffff0b7224 */ /* 0x004fca00078e00ff */
[----:B------:R-:W-:Y:S01]  /*22150*/  R2UR UR10, R11 ;  /* 0x000000000b0a72ca */ /* 0x000fe200000e0000 */
[----:B------:R-:W-:Y:S01]  /*22160*/  UIADD3 UR4, UP0, UR36, 0x370, URZ ;  /* 0x0000037024047890 */ /* 0x000fe2000ff1e03f */
[----:B------:R-:W-:Y:S01]  /*22170*/  PLOP3.LUT P0, PT, PT, PT, PT, 0x80, 0x0 ;  /* 0x000000000000781c */ /* 0x000fe20003f0f070 */
[----:B------:R-:W-:Y:S01]  /*22180*/  UMOV UR6, 0x0 ;  /* 0x0000000000067882 */ /* 0x000fe20000000000 */
[----:B------:R-:W-:Y:S01]  /*22190*/  UMOV UR7, 0x14f00000 ;  /* 0x14f0000000077882 */ /* 0x000fe20000000000 */
[----:B------:R-:W-:Y:S01]  /*221a0*/  UIADD3.X UR5, URZ, UR37, URZ, UP0, !UPT ;  /* 0x000000253f057290 */ /* 0x000fe200087fe43f */
[C---:B----4-:R-:W-:Y:S01]  /*221b0*/  LEA R3, R7.reuse, R10, 0x3 ;  /* 0x0000000a07037211 */ /* 0x050fe200078e18ff */
[----:B------:R-:W-:-:S04]  /*221c0*/  IMAD R7, R7, 0xc000, R9 ;  /* 0x0000c00007077824 */ /* 0x000fc800078e0209 */
[----:B------:R-:W-:Y:S02]  /*221d0*/  VIADD R3, R3, 0x30 ;  /* 0x0000003003037836 */ /* 0x000fe40000000000 */
[----:B---3--:R-:W-:Y:S02]  /*221e0*/  IMAD R2, R6, 0x80, R2 ;  /* 0x0000008006027824 */ /* 0x008fe400078e0202 */
[----:B------:R-:W-:-:S07]  /*221f0*/  VIADD R9, R7, 0x1c400 ;  /* 0x0001c40007097836 */ /* 0x000fce0000000000 */
.L_x_3041:
        /* <DEDUP_REMOVED lines=16> */
.L_x_3042:
        /* <DEDUP_REMOVED lines=15> */
.L_x_3043:
        /* <DEDUP_REMOVED lines=15> */
.L_x_3155:
[----:B------:R-:W-:Y:S05]  /*224e0*/  BSYNC B2 ;  /* 0x0000000000027941 */ /* 0x000fea0003800000 */
.L_x_3044:
        /* <DEDUP_REMOVED lines=11> */
.L_x_3047:
[----:B------:R-:W-:Y:S05]  /*225a0*/  BSYNC B2 ;  /* 0x0000000000027941 */ /* 0x000fea0003800000 */
.L_x_3046:
        /* <DEDUP_REMOVED lines=13> */
.L_x_3048:
        /* <DEDUP_REMOVED lines=16> */
.L_x_3049:
        /* <DEDUP_REMOVED lines=13> */
.L_x_3035:
[----:B------:R-:W-:Y:S05]  /*22850*/  BSYNC B1 ;  /* 0x0000000000017941 */ /* 0x000fea0003800000 */
.L_x_3034:
[C---:B------:R-:W-:Y:S02]  /*22860*/  ISETP.GT.AND P0, PT, R0.reuse, 0x1, PT ;  /* 0x000000010000780c */ /* 0x040fe40003f04270 */
[----:B------:R-:W-:-:S11]  /*22870*/  IADD3 R0, R0, -0x2, RZ ;  /* 0xfffffffe00007810 */ /* 0x000fd60007ffe0ff */
[----:B------:R-:W-:Y:S05]  /*22880*/  @P0 BRA `(.L_x_3050) ;  /* 0xffffffe8008c0947 */ /* 0x000fea000383ffff */
.L_x_2999:
[----:B------:R-:W-:Y:S05]  /*22890*/  BSYNC B0 ;  /* 0x0000000000007941 */ /* 0x000fea0003800000 */
.L_x_2998:
[----:B------:R-:W4:Y:S01]  /*228a0*/  S2R R3, SR_TID.X ;  /* 0x0000000000037919 */ /* 0x000f220000002100 */
[----:B------:R-:W-:Y:S01]  /*228b0*/  BSSY B0, `(.L_x_3051) ;  /* 0x0000010000007945 */ /* 0x000fe20003800000 */
[----:B----4-:R-:W-:-:S04]  /*228c0*/  LOP3.LUT R3, R3, 0x7f, RZ, 0xc0, !PT ;  /* 0x0000007f03037812 */ /* 0x010fc800078ec0ff */
[----:B------:R-:W-:-:S13]  /*228d0*/  ISETP.NE.AND P0, PT, R3, RZ, PT ;  /* 0x000000ff0300720c */ /* 0x000fda0003f05270 */
[----:B------:R-:W-:Y:S05]  /*228e0*/  @P0 BRA `(.L_x_3052) ;  /* 0x0000000000300947 */ /* 0x000fea0003800000 */
[----:B------:R-:W4:Y:S01]  /*228f0*/  S2R R2, SR_LANEID ;  /* 0x0000000000027919 */ /* 0x000f220000000000 */
[----:B------:R-:W-:Y:S01]  /*22900*/  VOTEU.ANY UR4, UPT, PT ;  /* 0x0000000000047886 */ /* 0x000fe200038e0100 */
[----:B0-2---:R-:W0:Y:S01]  /*22910*/  LDC.64 R4, c[0x0][0xc60] ;  /* 0x00031800ff047b82 */ /* 0x005e220000000a00 */
[----:B------:R-:W4:Y:S02]  /*22920*/  FLO.U32 R0, UR4 ;  /* 0x0000000400007d00 */ /* 0x000f2400080e0000 */
[----:B----4-:R-:W-:-:S06]  /*22930*/  ISETP.EQ.U32.AND P0, PT, R0, R2, PT ;  /* 0x000000020000720c */ /* 0x010fcc0003f02070 */
[----:B------:R-:W0:Y:S07]  /*22940*/  POPC R2, UR4 ;  /* 0x0000000400027d09 */ /* 0x000e2e0008000000 */
[----:B0-----:R-:W2:Y:S04]  /*22950*/  @P0 ATOMG.E.ADD.STRONG.GPU PT, R2, desc[UR60][R4.64], R2 ;  /* 0x00000002040209a8 */ /* 0x001ea800081ee1fc */
[----:B--2---:R0:W2:Y:S02]  /*22960*/  SHFL.IDX PT, R2, R2, R0, 0x1f ;  /* 0x00001f0002027589 */ /* 0x0040a400000e0000 */
[----:B0-----:R-:W0:Y:S02]  /*22970*/  S2R R0, SR_LTMASK ;  /* 0x0000000000007919 */ /* 0x001e240000003900 */
[----:B0-----:R-:W-:-:S06]  /*22980*/  LOP3.LUT R0, R0, UR4, RZ, 0xc0, !PT ;  /* 0x0000000400007c12 */ /* 0x001fcc000f8ec0ff */
[----:B------:R-:W2:Y:S02]  /*22990*/  POPC R0, R0 ;  /* 0x0000000000007309 */ /* 0x000ea40000000000 */
[----:B--2---:R-:W-:-:S07]  /*229a0*/  IADD3 R16, R2, UR38, R0 ;  /* 0x0000002602107c10 */ /* 0x004fce000fffe000 */
.L_x_3052:
[----:B------:R-:W-:Y:S05]  /*229b0*/  BSYNC B0 ;  /* 0x0000000000007941 */ /* 0x000fea0003800000 */
.L_x_3051:
[----:B------:R-:W4:Y:S01]  /*229c0*/  LDL R0, [R1+0x20] ;  /* 0x0000200001007983 */ /* 0x000f220000100800 */
[----:B------:R-:W-:Y:S01]  /*229d0*/  BSSY B0, `(.L_x_3053) ;  /* 0x0000040000007945 */ /* 0x000fe20003800000 */
[----:B----4-:R-:W-:-:S13]  /*229e0*/  LOP3.LUT P0, RZ, R0, 0x1, RZ, 0xc0, !PT ;  /* 0x0000000100ff7812 */ /* 0x010fda000780c0ff */
[----:B------:R-:W-:Y:S05]  /*229f0*/  @!P0 BRA `(.L_x_3054) ;  /* 0x0000000000f48947 */ /* 0x000fea0003800000 */
[----:B0-2---:R-:W2:Y:S04]  /*22a00*/  LDL R4, [R1+0x4] ;  /* 0x0000040001047983 */ /* 0x005ea80000100800 */
[----:B------:R-:W2:Y:S04]  /*22a10*/  LDL R0, [R1+0x8] ;  /* 0x0000080001007983 */ /* 0x000ea80000100800 */
[----:B------:R-:W4:Y:S01]  /*22a20*/  LDL R2, [R1+0x18] ;  /* 0x0000180001027983 */ /* 0x000f220000100800 */
[----:B------:R-:W-:Y:S01]  /*22a30*/  BSSY B1, `(.L_x_3055) ;  /* 0x0000006000017945 */ /* 0x000fe20003800000 */
[----:B------:R-:W-:Y:S01]  /*22a40*/  ISETP.NE.AND P1, PT, R3, RZ, PT ;  /* 0x000000ff0300720c */ /* 0x000fe20003f25270 */
[----:B--2---:R-:W-:Y:S01]  /*22a50*/  IMAD R0, R0, 0x8, R4 ;  /* 0x0000000800007824 */ /* 0x004fe200078e0204 */
[----:B----4-:R-:W-:-:S04]  /*22a60*/  SHF.L.U32 R2, R2, 0x1f, RZ ;  /* 0x0000001f02027819 */ /* 0x010fc800000006ff */
[----:B------:R-:W0:Y:S02]  /*22a70*/  SYNCS.PHASECHK.TRANS64.TRYWAIT P0, [R0+URZ+0x34860], R2 ;  /* 0x03486002000075a7 */ /* 0x000e24000800017f */
[----:B0-----:R-:W-:Y:S05]  /*22a80*/  @!P0 BRA `(.L_x_3056) ;  /* 0x00000030006c8947 */ /* 0x001fea0003800000 */
.L_x_3156:
[----:B------:R-:W-:Y:S05]  /*22a90*/  BSYNC B1 ;  /* 0x0000000000017941 */ /* 0x000fea0003800000 */
.L_x_3055:
[----:B------:R-:W-:Y:S04]  /*22aa0*/  BSSY B1, `(.L_x_3057) ;  /* 0x0000009000017945 */ /* 0x000fe80003800000 */
[----:B------:R-:W-:Y:S05]  /*22ab0*/  @P1 BRA `(.L_x_3058) ;  /* 0x00000000001c1947 */ /* 0x000fea0003800000 */
[----:B------:R-:W2:Y:S01]  /*22ac0*/  S2R R3, SR_TID.X ;  /* 0x0000000000037919 */ /* 0x000ea20000002100 */
[----:B0-----:R-:W-:-:S04]  /*22ad0*/  IMAD.MOV.U32 R2, RZ, RZ, 0x8000 ;  /* 0x00008000ff027424 */ /* 0x001fc800078e00ff */
[----:B------:R4:W-:Y:S01]  /*22ae0*/  SYNCS.ARRIVE.TRANS64 RZ, [R0+URZ+0x34850], R2 ;  /* 0x0348500200ff79a7 */ /* 0x0009e2000800003f */
[----:B--2---:R-:W-:-:S04]  /*22af0*/  LOP3.LUT R3, R3, 0x1f, RZ, 0xc0, !PT ;  /* 0x0000001f03037812 */ /* 0x004fc800078ec0ff */
[----:B------:R-:W-:-:S13]  /*22b00*/  ISETP.NE.AND P0, PT, R3, RZ, PT ;  /* 0x000000ff0300720c */ /* 0x000fda0003f05270 */
[----:B----4-:R-:W-:Y:S05]  /*22b10*/  @!P0 BRA `(.L_x_3058) ;  /* 0x0000000000048947 */ /* 0x010fea0003800000 */
[----:B------:R-:W-:Y:S01]  /*22b20*/  BPT.TRAP 0x1 ;  /* 0x000000040000795c */ /* 0x000fe20000300000 */
.L_x_3058:
[----:B------:R-:W-:Y:S05]  /*22b30*/  BSYNC B1 ;  /* 0x0000000000017941 */ /* 0x000fea0003800000 */
.L_x_3057:
[----:B------:R-:W2:Y:S04]  /*22b40*/  LDL.LU R5, [R1+0x1c] ;  /* 0x00001c0001057983 */ /* 0x000ea80000300800 */
[----:B------:R-:W2:Y:S04]  /*22b50*/  LDL.LU R3, [R1+0x10] ;  /* 0x0000100001037983 */ /* 0x000ea80000300800 */
[----:B------:R-:W4:Y:S04]  /*22b60*/  LDL R4, [R1+0x4] ;  /* 0x0000040001047983 */ /* 0x000f280000100800 */
[----:B0-----:R-:W4:Y:S01]  /*22b70*/  LDL R2, [R1+0x8] ;  /* 0x0000080001027983 */ /* 0x001f220000100800 */
[----:B------:R-:W-:Y:S01]  /*22b80*/  UIADD3 UR4, UP0, UR36, 0x470, URZ ;  /* 0x0000047024047890 */ /* 0x000fe2000ff1e03f */
[----:B------:R-:W-:Y:S01]  /*22b90*/  PLOP3.LUT P0, PT, PT, PT, PT, 0x80, 0x0 ;  /* 0x000000000000781c */ /* 0x000fe20003f0f070 */
[----:B------:R-:W-:Y:S01]  /*22ba0*/  VIADD R0, R0, 0x34850 ;  /* 0x0003485000007836 */ /* 0x000fe20000000000 */
[----:B------:R-:W-:Y:S01]  /*22bb0*/  UMOV UR6, 0x0 ;  /* 0x0000000000067882 */ /* 0x000fe20000000000 */
[----:B------:R-:W-:Y:S01]  /*22bc0*/  UIADD3.X UR5, URZ, UR37, URZ, UP0, !UPT ;  /* 0x000000253f057290 */ /* 0x000fe200087fe43f */
[----:B------:R-:W-:Y:S01]  /*22bd0*/  UMOV UR7, 0x14f00000 ;  /* 0x14f0000000077882 */ /* 0x000fe20000000000 */
[----:B------:R-:W-:Y:S01]  /*22be0*/  UMOV UR10, URZ ;  /* 0x0000003f000a7c82 */ /* 0x000fe20008000000 */
[----:B--2---:R-:W-:Y:S01]  /*22bf0*/  IMAD R3, R3, 0x80, R5 ;  /* 0x0000008003037824 */ /* 0x004fe200078e0205 */
[----:B----4-:R-:W-:-:S05]  /*22c00*/  LEA R2, R2, R4, 0xf ;  /* 0x0000000402027211 */ /* 0x010fca00078e78ff */
[----:B------:R-:W-:-:S07]  /*22c10*/  VIADD R4, R2, 0x400 ;  /* 0x0000040002047836 */ /* 0x000fce0000000000 */
.L_x_3059:
        /* <DEDUP_REMOVED lines=16> */
.L_x_3060:
        /* <DEDUP_REMOVED lines=10> */
[----:B----4-:R-:W-:Y:S05]  /*22dc0*/  @P0 BRA.U.ANY `(.L_x_3060) ;  /* 0xfffffffd00d40947 */ /* 0x010fea000393ffff */
.L_x_3054:
[----:B------:R-:W-:Y:S05]  /*22dd0*/  BSYNC B0 ;  /* 0x0000000000007941 */ /* 0x000fea0003800000 */
.L_x_3053:
[----:B------:R-:W4:Y:S04]  /*22de0*/  LDL.LU R5, [R1+0x8] ;  /* 0x0000080001057983 */ /* 0x000f280000300800 */
[----:B0-2---:R-:W2:Y:S01]  /*22df0*/  LDL.LU R4, [R1+0x18] ;  /* 0x0000180001047983 */ /* 0x005ea20000300800 */
[----:B----4-:R-:W-:-:S04]  /*22e00*/  IADD3 R0, R5, 0x1, RZ ;  /* 0x0000000105007810 */ /* 0x010fc80007ffe0ff */
[----:B------:R-:W-:-:S04]  /*22e10*/  ISETP.NE.AND P0, PT, R0, 0x2, PT ;  /* 0x000000020000780c */ /* 0x000fc80003f05270 */
[----:B------:R-:W-:Y:S02]  /*22e20*/  SEL R2, RZ, 0x1, P0 ;  /* 0x00000001ff027807 */ /* 0x000fe40000000000 */
[----:B------:R-:W-:Y:S02]  /*22e30*/  SEL R0, R0, RZ, P0 ;  /* 0x000000ff00007207 */ /* 0x000fe40000000000 */
[----:B--2---:R-:W-:-:S03]  /*22e40*/  LOP3.LUT R4, R4, R2, RZ, 0x3c, !PT ;  /* 0x0000000204047212 */ /* 0x004fc600078e3cff */
[----:B------:R2:W-:Y:S04]  /*22e50*/  STL [R1+0x8], R0 ;  /* 0x0000080001007387 */ /* 0x0005e80000100800 */
[----:B------:R2:W-:Y:S02]  /*22e60*/  STL [R1+0x18], R4 ;  /* 0x0000180401007387 */ /* 0x0005e40000100800 */
.L_x_2978:
[----:B------:R-:W-:Y:S05]  /*22e70*/  BSYNC B7 ;  /* 0x0000000000077941 */ /* 0x000fea0003800000 */
.L_x_2976:
[----:B--2---:R-:W2:Y:S02]  /*22e80*/  LDL R0, [R1+0x20] ;  /* 0x0000200001007983 */ /* 0x004ea40000100800 */
[----:B--2---:R-:W-:-:S13]  /*22e90*/  LOP3.LUT P0, RZ, R0, 0x2, RZ, 0xc0, !PT ;  /* 0x0000000200ff7812 */ /* 0x004fda000780c0ff */
[----:B------:R-:W-:Y:S05]  /*22ea0*/  @!P0 BRA `(.L_x_3061) ;  /* 0x0000000000288947 */ /* 0x000fea0003800000 */
[----:B------:R-:W-:Y:S05]  /*22eb0*/  WARPSYNC.ALL ;  /* 0x0000000000007948 */ /* 0x000fea0003800000 */
[----:B------:R-:W2:Y:S08]  /*22ec0*/  S2UR UR5, SR_CgaCtaId ;  /* 0x00000000000579c3 */ /* 0x000eb00000008800 */
[----:B------:R-:W-:Y:S06]  /*22ed0*/  BAR.SYNC.DEFER_BLOCKING 0x5, 0x180 ;  /* 0x0146000000007b1d */ /* 0x000fec0000010000 */
[----:B------:R-:W-:-:S02]  /*22ee0*/  UMOV UR4, 0x400 ;  /* 0x0000040000047882 */ /* 0x000fc40000000000 */
[----:B--2---:R-:W-:-:S06]  /*22ef0*/  ULEA UR4, UR5, UR4, 0x18 ;  /* 0x0000000405047291 */ /* 0x004fcc000f8ec03f */
[----:B------:R-:W-:-:S05]  /*22f00*/  IMAD.U32 R0, RZ, RZ, UR4 ;  /* 0x00000004ff007e24 */ /* 0x000fca000f8e00ff */
[----:B------:R4:W2:Y:S04]  /*22f10*/  LDS.128 R16, [R0+0x348d0] ;  /* 0x0348d00000107984 */ /* 0x0008a80000000c00 */
[----:B------:R4:W-:Y:S01]  /*22f20*/  STL [R1+0x4], R0 ;  /* 0x0000040001007387 */ /* 0x0009e20000100800 */
[----:B------:R-:W-:Y:S06]  /*22f30*/  BAR.ARV 0x4, 0x180 ;  /* 0x0106000000007b1d */ /* 0x000fec0000002000 */
[----:B------:R-:W-:Y:S05]  /*22f40*/  BRA `(.L_x_3062) ;  /* 0x0000000800d87947 */ /* 0x000fea0003800000 */
.L_x_3061:
[----:B---3--:R-:W2:Y:S01]  /*22f50*/  S2R R6, SR_TID.X ;  /* 0x0000000000067919 */ /* 0x008ea20000002100 */
[----:B------:R-:W-:Y:S01]  /*22f60*/  UMOV UR4, 0xffffffff ;  /* 0xffffffff00047882 */ /* 0x000fe20000000000 */
[----:B--2---:R-:W-:-:S04]  /*22f70*/  LOP3.LUT R6, R6, 0x1f, RZ, 0xc0, !PT ;  /* 0x0000001f06067812 */ /* 0x004fc800078ec0ff */
[----:B------:R-:W-:Y:S01]  /*22f80*/  ISETP.NE.AND P0, PT, R6, 0x1f, PT ;  /* 0x0000001f0600780c */ /* 0x000fe20003f05270 */
[----:B------:R-:W-:-:S12]  /*22f90*/  BRA.DIV UR4, `(.L_x_3063) ;  /* 0x0000002e043c7947 */ /* 0x000fd8000b800000 */
[----:B------:R-:W-:Y:S01]  /*22fa0*/  IMAD.IADD R0, R19, 0x1, R6 ;  /* 0x0000000113007824 */ /* 0x000fe200078e0206 */
[----:B------:R-:W-:-:S04]  /*22fb0*/  ULDC UR4, c[0x0][0xc3c] ;  /* 0x00030f0000047ab9 */ /* 0x000fc80000000800 */
[----:B------:R-:W-:-:S13]  /*22fc0*/  ISETP.GE.OR P1, PT, R0, UR4, !P0 ;  /* 0x0000000400007c0c */ /* 0x000fda000c726670 */
[----:B------:R-:W2:Y:S02]  /*22fd0*/  @!P1 LDC.64 R2, c[0x0][0xc80] ;  /* 0x00032000ff029b82 */ /* 0x000ea40000000a00 */
[----:B--2---:R-:W-:-:S06]  /*22fe0*/  @!P1 IMAD.WIDE R2, R0, 0x4, R2 ;  /* 0x0000000400029825 */ /* 0x004fcc00078e0202 */
[----:B------:R2:W3:Y:S01]  /*22ff0*/  @!P1 LDG.E R2, desc[UR60][R2.64] ;  /* 0x0000003c02029981 */ /* 0x0004e2000c1e1900 */
[C---:B------:R-:W-:Y:S02]  /*23000*/  ISETP.GE.U32.AND P2, PT, R6.reuse, 0x2, PT ;  /* 0x000000020600780c */ /* 0x040fe40003f46070 */
[C---:B------:R-:W-:Y:S01]  /*23010*/  ISETP.GE.U32.AND P3, PT, R6.reuse, 0x4, PT ;  /* 0x000000040600780c */ /* 0x040fe20003f66070 */
[----:B------:R-:W-:Y:S01]  /*23020*/  SHFL.IDX PT, R5, R16, 0x1, 0x1f ;  /* 0x00201f0010057f89 */ /* 0x000fe200000e0000 */
[C---:B------:R-:W-:Y:S02]  /*23030*/  ISETP.GE.U32.AND P4, PT, R6.reuse, 0x8, PT ;  /* 0x000000080600780c */ /* 0x040fe40003f86070 */
[C---:B------:R-:W-:Y:S01]  /*23040*/  ISETP.GE.U32.AND P5, PT, R6.reuse, 0x10, PT ;  /* 0x000000100600780c */ /* 0x040fe20003fa6070 */
[----:B--2---:R-:W-:Y:S01]  /*23050*/  IMAD.MOV.U32 R3, RZ, RZ, RZ ;  /* 0x000000ffff037224 */ /* 0x004fe200078e00ff */
[----:B---3--:R-:W-:Y:S02]  /*23060*/  @!P1 MOV R3, R2 ;  /* 0x0000000200039202 */ /* 0x008fe40000000f00 */
[----:B------:R-:W-:-:S03]  /*23070*/  ISETP.NE.AND P1, PT, R6, RZ, PT ;  /* 0x000000ff0600720c */ /* 0x000fc60003f25270 */
[----:B------:R-:W2:Y:S02]  /*23080*/  SHFL.UP PT, R2, R3, 0x1, RZ ;  /* 0x0420000003027989 */ /* 0x000ea400000e00ff */
[----:B--2---:R-:W-:-:S05]  /*23090*/  SEL R0, R2, RZ, P1 ;  /* 0x000000ff02007207 */ /* 0x004fca0000800000 */
[----:B------:R-:W-:Y:S02]  /*230a0*/  IMAD.IADD R2, R3, 0x1, R0 ;  /* 0x0000000103027824 */ /* 0x000fe400078e0200 */
[----:B------:R-:W-:Y:S04]  /*230b0*/  SHFL.IDX PT, R0, R16, RZ, 0x1f ;  /* 0x00001fff10007589 */ /* 0x000fe800000e0000 */
[----:B------:R-:W2:Y:S02]  /*230c0*/  SHFL.UP PT, R4, R2, 0x2, RZ ;  /* 0x0440000002047989 */ /* 0x000ea400000e00ff */
[----:B--2---:R-:W-:-:S05]  /*230d0*/  SEL R4, R4, RZ, P2 ;  /* 0x000000ff04047207 */ /* 0x004fca0001000000 */
[----:B------:R-:W-:-:S05]  /*230e0*/  IMAD.IADD R2, R2, 0x1, R4 ;  /* 0x0000000102027824 */ /* 0x000fca00078e0204 */
[----:B------:R-:W2:Y:S02]  /*230f0*/  SHFL.UP PT, R4, R2, 0x4, RZ ;  /* 0x0480000002047989 */ /* 0x000ea400000e00ff */
[----:B--2---:R-:W-:-:S05]  /*23100*/  SEL R4, R4, RZ, P3 ;  /* 0x000000ff04047207 */ /* 0x004fca0001800000 */
[----:B------:R-:W-:-:S05]  /*23110*/  IMAD.IADD R2, R2, 0x1, R4 ;  /* 0x0000000102027824 */ /* 0x000fca00078e0204 */
[----:B------:R-:W2:Y:S02]  /*23120*/  SHFL.UP PT, R4, R2, 0x8, RZ ;  /* 0x0500000002047989 */ /* 0x000ea400000e00ff */
[----:B--2---:R-:W-:-:S04]  /*23130*/  SEL R4, R4, RZ, P4 ;  /* 0x000000ff04047207 */ /* 0x004fc80002000000 */
[----:B------:R-:W-:-:S05]  /*23140*/  IADD3 R2, R2, R4, RZ ;  /* 0x0000000402027210 */ /* 0x000fca0007ffe0ff */
[----:B------:R-:W2:Y:S02]  /*23150*/  SHFL.UP PT, R4, R2, 0x10, RZ ;  /* 0x0600000002047989 */ /* 0x000ea400000e00ff */
[----:B--2---:R-:W-:-:S05]  /*23160*/  SEL R4, R4, RZ, P5 ;  /* 0x000000ff04047207 */ /* 0x004fca0002800000 */
[----:B------:R-:W-:-:S05]  /*23170*/  IMAD.IADD R2, R2, 0x1, R4 ;  /* 0x0000000102027824 */ /* 0x000fca00078e0204 */
[----:B------:R2:W3:Y:S02]  /*23180*/  SHFL.IDX PT, R16, R2, 0x1f, 0x1f ;  /* 0x03e01f0002107f89 */ /* 0x0004e400000e0000 */
.L_x_3166:
[----:B------:R-:W-:Y:S02]  /*23190*/  ULDC UR4, c[0x0][0xc38] ;  /* 0x00030e0000047ab9 */ /* 0x000fe40000000800 */
[----:B------:R-:W-:-:S04]  /*231a0*/  IMAD.U32 R4, RZ, RZ, UR4 ;  /* 0x00000004ff047e24 */ /* 0x000fc8000f8e00ff */
[----:B---3--:R-:W-:-:S04]  /*231b0*/  IMAD R16, R16, R4, RZ ;  /* 0x0000000410107224 */ /* 0x008fc800078e02ff */
[----:B------:R-:W-:-:S05]  /*231c0*/  IMAD.IADD R5, R5, 0x1, R16 ;  /* 0x0000000105057824 */ /* 0x000fca00078e0210 */
[----:B------:R-:W-:-:S13]  /*231d0*/  ISETP.GT.AND P6, PT, R5, R0, PT ;  /* 0x000000000500720c */ /* 0x000fda0003fc4270 */
[----:B------:R-:W-:Y:S05]  /*231e0*/  @P6 BRA `(.L_x_3064) ;  /* 0x00000000009c6947 */ /* 0x000fea0003800000 */
.L_x_3069:
[----:B--2---:R-:W2:Y:S01]  /*231f0*/  LDC R2, c[0x0][0xc3c] ;  /* 0x00030f00ff027b82 */ /* 0x004ea20000000800 */
[----:B------:R-:W-:-:S04]  /*23200*/  IADD3 R19, R19, 0x1f, RZ ;  /* 0x0000001f13137810 */ /* 0x000fc80007ffe0ff */
[----:B--2---:R-:W-:-:S13]  /*23210*/  ISETP.GE.AND P6, PT, R19, R2, PT ;  /* 0x000000021300720c */ /* 0x004fda0003fc6270 */
[----:B------:R-:W-:Y:S05]  /*23220*/  @P6 BRA `(.L_x_3065) ;  /* 0x0000000400d46947 */ /* 0x000fea0003800000 */
[----:B------:R-:W2:Y:S01]  /*23230*/  S2R R3, SR_TID.X ;  /* 0x0000000000037919 */ /* 0x000ea20000002100 */
[----:B------:R-:W-:Y:S01]  /*23240*/  BSSY B0, `(.L_x_3066) ;  /* 0x0000009000007945 */ /* 0x000fe20003800000 */
[----:B--2---:R-:W-:-:S05]  /*23250*/  LOP3.LUT R3, R3, 0x1f, RZ, 0xc0, !PT ;  /* 0x0000001f03037812 */ /* 0x004fca00078ec0ff */
[----:B------:R-:W-:Y:S02]  /*23260*/  IMAD.IADD R4, R19, 0x1, R3 ;  /* 0x0000000113047824 */ /* 0x000fe400078e0203 */
[----:B------:R-:W-:-:S03]  /*23270*/  IMAD.MOV.U32 R3, RZ, RZ, RZ ;  /* 0x000000ffff037224 */ /* 0x000fc600078e00ff */
[----:B------:R-:W-:-:S13]  /*23280*/  ISETP.GE.OR P6, PT, R4, R2, !P0 ;  /* 0x000000020400720c */ /* 0x000fda00047c6670 */
[----:B------:R-:W-:Y:S05]  /*23290*/  @P6 BRA `(.L_x_3067) ;  /* 0x00000000000c6947 */ /* 0x000fea0003800000 */
[----:B------:R-:W2:Y:S02]  /*232a0*/  LDC.64 R2, c[0x0][0xc80] ;  /* 0x00032000ff027b82 */ /* 0x000ea40000000a00 */
[----:B--2---:R-:W-:-:S06]  /*232b0*/  IMAD.WIDE R2, R4, 0x4, R2 ;  /* 0x0000000404027825 */ /* 0x004fcc00078e0202 */
[----:B------:R2:W5:Y:S02]  /*232c0*/  LDG.E R3, desc[UR60][R2.64] ;  /* 0x0000003c02037981 */ /* 0x000564000c1e1900 */
.L_x_3067:
[----:B------:R-:W-:Y:S05]  /*232d0*/  BSYNC B0 ;  /* 0x0000000000007941 */ /* 0x000fea0003800000 */
.L_x_3066:
[----:B------:R-:W-:-:S03]  /*232e0*/  UMOV UR4, 0xffffffff ;  /* 0xffffffff00047882 */ /* 0x000fc60000000000 */
[----:B------:R-:W-:Y:S05]  /*232f0*/  BRA.DIV UR4, `(.L_x_3068) ;  /* 0x0000002e04a07947 */ /* 0x000fea000b800000 */
[----:B--2--5:R-:W2:Y:S02]  /*23300*/  SHFL.UP PT, R2, R3, 0x1, RZ ;  /* 0x0420000003027989 */ /* 0x024ea400000e00ff */
        /* <DEDUP_REMOVED lines=8> */
[----:B------:R-:W2:Y:S02]  /*23390*/  SHFL.UP PT, R4, R2, 0x8, RZ ;  /* 0x0500000002047989 */ /* 0x000ea400000e00ff */
[----:B--2---:R-:W-:-:S05]  /*233a0*/  SEL R4, R4, RZ, P4 ;  /* 0x000000ff04047207 */ /* 0x004fca0002000000 */
[----:B------:R-:W-:-:S05]  /*233b0*/  IMAD.IADD R2, R2, 0x1, R4 ;  /* 0x0000000102027824 */ /* 0x000fca00078e0204 */
[----:B------:R-:W2:Y:S02]  /*233c0*/  SHFL.UP PT, R4, R2, 0x10, RZ ;  /* 0x0600000002047989 */ /* 0x000ea400000e00ff */
[----:B--2---:R-:W-:-:S05]  /*233d0*/  SEL R4, R4, RZ, P5 ;  /* 0x000000ff04047207 */ /* 0x004fca0002800000 */
[----:B------:R-:W-:-:S05]  /*233e0*/  IMAD.IADD R2, R2, 0x1, R4 ;  /* 0x0000000102027824 */ /* 0x000fca00078e0204 */
[----:B------:R2:W3:Y:S02]  /*233f0*/  SHFL.IDX PT, R16, R2, 0x1f, 0x1f ;  /* 0x03e01f0002107f89 */ /* 0x0004e400000e0000 */
.L_x_3174:
[----:B------:R-:W-:Y:S02]  /*23400*/  ULDC UR4, c[0x0][0xc38] ;  /* 0x00030e0000047ab9 */ /* 0x000fe40000000800 */
[----:B------:R-:W-:-:S05]  /*23410*/  MOV R4, UR4 ;  /* 0x0000000400047c02 */ /* 0x000fca0008000f00 */
[----:B---3--:R-:W-:-:S04]  /*23420*/  IMAD R16, R16, R4, RZ ;  /* 0x0000000410107224 */ /* 0x008fc800078e02ff */
[----:B------:R-:W-:-:S05]  /*23430*/  IMAD.IADD R5, R16, 0x1, R5 ;  /* 0x0000000110057824 */ /* 0x000fca00078e0205 */
[----:B------:R-:W-:-:S13]  /*23440*/  ISETP.GT.AND P6, PT, R5, R0, PT ;  /* 0x000000000500720c */ /* 0x000fda0003fc4270 */
[----:B------:R-:W-:Y:S05]  /*23450*/  @!P6 BRA `(.L_x_3069) ;  /* 0xfffffffc0064e947 */ /* 0x000fea000383ffff */
.L_x_3064:
[----:B------:R-:W-:Y:S01]  /*23460*/  IMAD.IADD R16, R5, 0x1, -R16 ;  /* 0x0000000105107824 */ /* 0x000fe200078e0a10 */
[----:B------:R-:W-:-:S03]  /*23470*/  UMOV UR4, 0xffffffff ;  /* 0xffffffff00047882 */ /* 0x000fc60000000000 */
[----:B------:R-:W-:-:S05]  /*23480*/  IMAD R5, R2, R4, R16 ;  /* 0x0000000402057224 */ /* 0x000fca00078e0210 */
[----:B------:R-:W-:Y:S01]  /*23490*/  ISETP.GT.AND P6, PT, R5, R0, PT ;  /* 0x000000000500720c */ /* 0x000fe20003fc4270 */
[----:B------:R-:W-:-:S12]  /*234a0*/  BRA.DIV UR4, `(.L_x_3070) ;  /* 0x00000032040c7947 */ /* 0x000fd8000b800000 */
[----:B------:R-:W-:-:S04]  /*234b0*/  VOTE.ANY R5, PT, !P6 ;  /* 0x0000000000057806 */ /* 0x000fc800070e0100 */
[----:B------:R-:W3:Y:S02]  /*234c0*/  POPC R6, R5 ;  /* 0x0000000500067309 */ /* 0x000ee40000000000 */
[----:B---3--:R3:W4:Y:S02]  /*234d0*/  SHFL.IDX PT, R17, R3, R6, 0x1f ;  /* 0x00001f0603117589 */ /* 0x00872400000e0000 */
.L_x_3178:
[----:B------:R-:W-:Y:S01]  /*234e0*/  ISETP.NE.AND P0, PT, R5, RZ, PT ;  /* 0x000000ff0500720c */ /* 0x000fe20003f05270 */
[----:B------:R-:W-:-:S12]  /*234f0*/  IMAD.MOV.U32 R5, RZ, RZ, RZ ;  /* 0x000000ffff057224 */ /* 0x000fd800078e00ff */
[----:B------:R-:W-:Y:S05]  /*23500*/  @!P0 BRA `(.L_x_3071) ;  /* 0x0000000000148947 */ /* 0x000fea0003800000 */
[----:B------:R-:W-:Y:S01]  /*23510*/  UMOV UR4, 0xffffffff ;  /* 0xffffffff00047882 */ /* 0x000fe20000000000 */
[----:B------:R-:W-:Y:S02]  /*23520*/  IADD3 R12, R6, -0x1, RZ ;  /* 0xffffffff060c7810 */ /* 0x000fe40007ffe0ff */
[----:B------:R-:W-:Y:S05]  /*23530*/  BRA.DIV UR4, `(.L_x_3072) ;  /* 0x0000003204307947 */ /* 0x000fea000b800000 */
[----:B--2---:R2:W0:Y:S02]  /*23540*/  SHFL.IDX PT, R2, R2, R12, 0x1f ;  /* 0x00001f0c02027589 */ /* 0x00442400000e0000 */
.L_x_3181:
[----:B0-----:R-:W-:-:S07]  /*23550*/  IMAD.MOV.U32 R5, RZ, RZ, R2 ;  /* 0x000000ffff057224 */ /* 0x001fce00078e0002 */
.L_x_3071:
[----:B--23--:R-:W2:Y:S01]  /*23560*/  LDC.64 R2, c[0x0][0xc90] ;  /* 0x00032400ff027b82 */ /* 0x00cea20000000a00 */
[----:B------:R-:W-:-:S04]  /*23570*/  IMAD.IADD R19, R6, 0x1, R19 ;  /* 0x0000000106137824 */ /* 0x000fc800078e0213 */
[----:B--2---:R-:W-:-:S05]  /*23580*/  IMAD.WIDE R2, R19, 0x4, R2 ;  /* 0x0000000413027825 */ /* 0x004fca00078e0202 */
[----:B------:R-:W4:Y:S01]  /*23590*/  LDG.E R7, desc[UR60][R2.64] ;  /* 0x0000003c02077981 */ /* 0x000f22000c1e1900 */
[----:B------:R-:W-:-:S04]  /*235a0*/  IMAD R16, R5, R4, R16 ;  /* 0x0000000405107224 */ /* 0x000fc800078e0210 */
[----:B------:R-:W-:Y:S02]  /*235b0*/  IMAD.IADD R0, R0, 0x1, -R16 ;  /* 0x0000000100007824 */ /* 0x000fe400078e0a10 */
[----:B----4-:R-:W-:-:S05]  /*235c0*/  IMAD R6, R17, R7, RZ ;  /* 0x0000000711067224 */ /* 0x010fca00078e02ff */
[----:B-----5:R-:W-:-:S04]  /*235d0*/  IABS R8, R6 ;  /* 0x0000000600087213 */ /* 0x020fc80000000000 */
[----:B------:R-:W2:Y:S08]  /*235e0*/  I2F.RP R2, R8 ;  /* 0x0000000800027306 */ /* 0x000eb00000209400 */
[----:B--2---:R-:W2:Y:S02]  /*235f0*/  MUFU.RCP R2, R2 ;  /* 0x0000000200027308 */ /* 0x004ea40000001000 */
[----:B--2---:R-:W-:-:S06]  /*23600*/  VIADD R2, R2, 0xffffffe ;  /* 0x0ffffffe02027836 */ /* 0x004fcc0000000000 */
[----:B------:R-:W2:Y:S02]  /*23610*/  F2I.FTZ.U32.TRUNC.NTZ R3, R2 ;  /* 0x0000000200037305 */ /* 0x000ea4000021f000 */
[----:B--2---:R-:W-:-:S05]  /*23620*/  IADD3 R2, RZ, -R3, RZ ;  /* 0x80000003ff027210 */ /* 0x004fca0007ffe0ff */
        /* <DEDUP_REMOVED lines=22> */
[----:B------:R-:W-:-:S04]  /*23790*/  VIADDMNMX R4, R3, R4, R7, PT ;  /* 0x0000000403047246 */ /* 0x000fc80003800107 */
[----:B------:R-:W-:-:S04]  /*237a0*/  IABS R7, R4 ;  /* 0x0000000400077213 */ /* 0x000fc80000000000 */
[----:B------:R-:W2:Y:S08]  /*237b0*/  I2F.RP R3, R7 ;  /* 0x0000000700037306 */ /* 0x000eb00000209400 */
[----:B--2---:R-:W2:Y:S02]  /*237c0*/  MUFU.RCP R3, R3 ;  /* 0x0000000300037308 */ /* 0x004ea40000001000 */
[----:B--2---:R-:W-:-:S06]  /*237d0*/  VIADD R3, R3, 0xffffffe ;  /* 0x0ffffffe03037836 */ /* 0x004fcc0000000000 */
[----:B------:R-:W2:Y:S02]  /*237e0*/  F2I.FTZ.U32.TRUNC.NTZ R3, R3 ;  /* 0x0000000300037305 */ /* 0x000ea4000021f000 */
[----:B--2---:R-:W-:-:S04]  /*237f0*/  IMAD.MOV R2, RZ, RZ, -R3 ;  /* 0x000000ffff027224 */ /* 0x004fc800078e0a03 */
[----:B------:R-:W-:Y:S01]  /*23800*/  IMAD R6, R2, R7, RZ ;  /* 0x0000000702067224 */ /* 0x000fe200078e02ff */
[----:B------:R-:W-:-:S05]  /*23810*/  MOV R2, RZ ;  /* 0x000000ff00027202 */ /* 0x000fca0000000f00 */
        /* <DEDUP_REMOVED lines=14> */
[----:B------:R-:W-:-:S06]  /*23900*/  @P0 IADD3 R2, R2, 0x1, RZ ;  /* 0x0000000102020810 */ /* 0x000fcc0007ffe0ff */
[----:B------:R-:W-:Y:S01]  /*23910*/  @!P2 IMAD.MOV R2, RZ, RZ, -R2 ;  /* 0x000000ffff02a224 */ /* 0x000fe200078e0a02 */
[----:B------:R-:W-:Y:S01]  /*23920*/  @!P1 LOP3.LUT R2, RZ, R4, RZ, 0x33, !PT ;  /* 0x00000004ff029212 */ /* 0x000fe200078e33ff */
[----:B------:R-:W-:-:S04]  /*23930*/  IMAD.MOV R4, RZ, RZ, -R4 ;  /* 0x000000ffff047224 */ /* 0x000fc800078e0a04 */
[----:B------:R-:W-:Y:S01]  /*23940*/  IMAD R18, R2, R4, R0 ;  /* 0x0000000402127224 */ /* 0x000fe200078e0200 */
[----:B------:R-:W-:-:S04]  /*23950*/  LOP3.LUT R2, RZ, R2, RZ, 0x33, !PT ;  /* 0x00000002ff027212 */ /* 0x000fc800078e33ff */
[----:B------:R-:W-:Y:S01]  /*23960*/  IADD3 R17, R17, R2, RZ ;  /* 0x0000000211117210 */ /* 0x000fe20007ffe0ff */
[----:B------:R-:W-:Y:S06]  /*23970*/  BRA `(.L_x_3073) ;  /* 0x00000000001c7947 */ /* 0x000fec0003800000 */
.L_x_3065:
[----:B------:R-:W-:Y:S01]  /*23980*/  UMOV UR4, URZ ;  /* 0x0000003f00047c82 */ /* 0x000fe20008000000 */
[----:B------:R-:W-:Y:S01]  /*23990*/  UMOV UR5, URZ ;  /* 0x0000003f00057c82 */ /* 0x000fe20008000000 */
[----:B------:R-:W-:Y:S01]  /*239a0*/  ULDC UR6, c[0x0][0xc3c] ;  /* 0x00030f0000067ab9 */ /* 0x000fe20000000800 */
[----:B------:R-:W-:Y:S01]  /*239b0*/  IMAD.MOV.U32 R16, RZ, RZ, R0 ;  /* 0x000000ffff107224 */ /* 0x000fe200078e0000 */
[----:B------:R-:W-:Y:S01]  /*239c0*/  MOV R19, UR6 ;  /* 0x0000000600137c02 */ /* 0x000fe20008000f00 */
[----:B------:R-:W-:Y:S02]  /*239d0*/  IMAD.U32 R17, RZ, RZ, UR4 ;  /* 0x00000004ff117e24 */ /* 0x000fe4000f8e00ff */
[----:B------:R-:W-:-:S07]  /*239e0*/  IMAD.U32 R18, RZ, RZ, UR5 ;  /* 0x00000005ff127e24 */ /* 0x000fce000f8e00ff */
.L_x_3073:
        /* <DEDUP_REMOVED lines=12> */
.L_x_3062:
[----:B------:R-:W-:Y:S02]  /*23ab0*/  ULDC UR4, c[0x0][0xc3c] ;  /* 0x00030f0000047ab9 */ /* 0x000fe40000000800 */
[----:B--2---:R-:W-:-:S13]  /*23ac0*/  ISETP.GE.AND P0, PT, R19, UR4, PT ;  /* 0x0000000413007c0c */ /* 0x004fda000bf06270 */
[----:B------:R-:W-:Y:S05]  /*23ad0*/  @!P0 BRA `(.L_x_3074) ;  /* 0xffffff9400208947 */ /* 0x000fea000383ffff */
[----:B------:R-:W-:Y:S05]  /*23ae0*/  BSYNC B8 ;  /* 0x0000000000087941 */ /* 0x000fea0003800000 */
.L_x_2934:
[----:B----4-:R-:W2:Y:S01]  /*23af0*/  LDL.LU R0, [R1+0x50] ;  /* 0x0000500001007983 */ /* 0x010ea20000300800 */
[----:B------:R-:W-:Y:S01]  /*23b00*/  BSSY B0, `(.L_x_3075) ;  /* 0x000000b000007945 */ /* 0x000fe20003800000 */
[----:B------:R-:W4:Y:S01]  /*23b10*/  S2R R5, SR_CgaCtaId ;  /* 0x0000000000057919 */ /* 0x000f220000008800 */
[----:B--2---:R-:W-:-:S05]  /*23b20*/  VIADD R0, R0, 0x1 ;  /* 0x0000000100007836 */ /* 0x004fca0000000000 */
[----:B0-----:R-:W-:-:S04]  /*23b30*/  LEA.HI R2, R0, R0, RZ, 0x1 ;  /* 0x0000000000027211 */ /* 0x001fc800078f08ff */
[----:B------:R-:W-:-:S05]  /*23b40*/  LOP3.LUT R3, R2, 0xfffffffe, RZ, 0xc0, !PT ;  /* 0xfffffffe02037812 */ /* 0x000fca00078ec0ff */
[----:B------:R-:W-:Y:S01]  /*23b50*/  IMAD.IADD R3, R0, 0x1, -R3 ;  /* 0x0000000100037824 */ /* 0x000fe200078e0a03 */
[----:B------:R-:W-:-:S04]  /*23b60*/  MOV R0, 0x400 ;  /* 0x0000040000007802 */ /* 0x000fc80000000f00 */
[----:B----4-:R-:W-:Y:S02]  /*23b70*/  LEA R0, R5, R0, 0x18 ;  /* 0x0000000005007211 */ /* 0x010fe400078ec0ff */
[----:B------:R-:W-:-:S04]  /*23b80*/  SHF.L.U32 R3, R3, 0x1f, RZ ;  /* 0x0000001f03037819 */ /* 0x000fc800000006ff */
[----:B------:R-:W0:Y:S02]  /*23b90*/  SYNCS.PHASECHK.TRANS64.TRYWAIT P0, [R0+URZ+0x34820], R3 ;  /* 0x03482003000075a7 */ /* 0x000e24000800017f */
[----:B0-----:R-:W-:Y:S05]  /*23ba0*/  @!P0 BRA `(.L_x_3076) ;  /* 0x0000002800bc8947 */ /* 0x001fea0003800000 */
.L_x_3182:
[----:B------:R-:W-:Y:S05]  /*23bb0*/  BSYNC B0 ;  /* 0x0000000000007941 */ /* 0x000fea0003800000 */
.L_x_3075:
[----:B------:R-:W-:-:S03]  /*23bc0*/  UMOV UR4, 0xffffffff ;  /* 0xffffffff00047882 */ /* 0x000fc60000000000 */
[----:B------:R-:W-:Y:S05]  /*23bd0*/  BRA.DIV UR4, `(.L_x_3077) ;  /* 0x0000002a04c47947 */ /* 0x000fea000b800000 */
[----:B------:R-:W2:Y:S02]  /*23be0*/  S2R R2, SR_TID.X ;  /* 0x0000000000027919 */ /* 0x000ea40000002100 */
[----:B--2---:R-:W-:-:S04]  /*23bf0*/  SHF.R.U32.HI R2, RZ, 0x5, R2 ;  /* 0x00000005ff027819 */ /* 0x004fc80000011602 */
[----:B------:R-:W-:-:S05]  /*23c00*/  LOP3.LUT R2, R2, 0x3, RZ, 0xc0, !PT ;  /* 0x0000000302027812 */ /* 0x000fca00078ec0ff */
[----:B------:R2:W4:Y:S02]  /*23c10*/  SHFL.IDX PT, R14, R2, RZ, 0x1f ;  /* 0x00001fff020e7589 */ /* 0x00052400000e0000 */
.L_x_3185:
[----:B----4-:R-:W-:-:S13]  /*23c20*/  ISETP.NE.AND P0, PT, R14, RZ, PT ;  /* 0x000000ff0e00720c */ /* 0x010fda0003f05270 */
[----:B------:R-:W-:Y:S05]  /*23c30*/  @P0 BRA `(.L_x_2700) ;  /* 0x00000000009c0947 */ /* 0x000fea0003800000 */
[----:B------:R-:W-:-:S03]  /*23c40*/  UMOV UR4, 0xffffffff ;  /* 0xffffffff00047882 */ /* 0x000fc60000000000 */
[----:B------:R-:W-:Y:S05]  /*23c50*/  BRA.DIV UR4, `(.L_x_3078) ;  /* 0x0000002a04d87947 */ /* 0x000fea000b800000 */
[----:B------:R-:W-:-:S13]  /*23c60*/  ELECT P6, URZ, PT ;  /* 0x00000000003f782f */ /* 0x000fda00038c0000 */
.L_x_3188:
        /* <DEDUP_REMOVED lines=8> */
.L_x_3079:
[----:B0-----:R-:W3:Y:S04]  /*23cf0*/  LDL R3, [R1+0x8] ;  /* 0x0000080001037983 */ /* 0x001ee80000100800 */
[----:B------:R-:W2:Y:S01]  /*23d00*/  LDL.LU R7, [R1+0x18] ;  /* 0x0000180001077983 */ /* 0x000ea20000300800 */
[----:B------:R-:W-:-:S05]  /*23d10*/  IADD3 R2, R0, 0x34840, RZ ;  /* 0x0003484000027810 */ /* 0x000fca0007ffe0ff */
        /* <DEDUP_REMOVED lines=11> */
.L_x_3189:
[----:B------:R-:W2:Y:S02]  /*23dd0*/  SYNCS.PHASECHK.TRANS64.TRYWAIT P0, [R7+URZ], R2 ;  /* 0x00000002070075a7 */ /* 0x000ea4000800017f */
[----:B--2---:R-:W-:Y:S05]  /*23de0*/  @!P0 BRA `(.L_x_3081) ;  /* 0x0000002800a88947 */ /* 0x004fea0003800000 */
.L_x_3190:
[----:B------:R-:W-:Y:S05]  /*23df0*/  @!P2 BRA `(.L_x_3082) ;  /* 0x000000000004a947 */ /* 0x000fea0003800000 */
[----:B------:R-:W-:Y:S01]  /*23e00*/  BPT.TRAP 0x1 ;  /* 0x000000040000795c */ /* 0x000fe20000300000 */
.L_x_3082:
[----:B------:R-:W3:Y:S01]  /*23e10*/  LDL.LU R4, [R1+0x8] ;  /* 0x0000080001047983 */ /* 0x000ee20000300800 */
[----:B------:R-:W-:-:S05]  /*23e20*/  IADD3 R0, R0, 0x34860, RZ ;  /* 0x0003486000007810 */ /* 0x000fca0007ffe0ff */
[----:B---3--:R-:W-:-:S04]  /*23e30*/  IMAD R4, R4, 0x8, R0 ;  /* 0x0000000804047824 */ /* 0x008fc800078e0200 */
[----:B------:R-:W3:Y:S02]  /*23e40*/  SYNCS.PHASECHK.TRANS64.TRYWAIT P0, [R4+URZ], R5 ;  /* 0x00000005040075a7 */ /* 0x000ee4000800017f */
[----:B---3--:R-:W-:Y:S05]  /*23e50*/  @!P0 BRA `(.L_x_3083) ;  /* 0x0000002800a08947 */ /* 0x008fea0003800000 */
.L_x_3191:
[----:B------:R-:W-:-:S07]  /*23e60*/  IMAD R3, R3, 0x8, R0 ;  /* 0x0000000803037824 */ /* 0x000fce00078e0200 */
.L_x_3084:
[----:B----4-:R4:W0:Y:S02]  /*23e70*/  SYNCS.PHASECHK.TRANS64.TRYWAIT P0, [R3+URZ], R2 ;  /* 0x00000002030075a7 */ /* 0x010824000800017f */
[----:B0-----:R-:W-:Y:S05]  /*23e80*/  @!P0 NANOSLEEP.SYNCS 0x989680 ;  /* 0x009896800000895d */ /* 0x001fea0003900000 */
[----:B------:R-:W0:Y:S02]  /*23e90*/  @!P0 SYNCS.PHASECHK.TRANS64 P0, [R3+URZ], R2 ;  /* 0x00000002030085a7 */ /* 0x000e24000800007f */
[----:B0-----:R-:W-:Y:S05]  /*23ea0*/  @!P0 BRA `(.L_x_3084) ;  /* 0xfffffffc00f08947 */ /* 0x001fea000383ffff */
.L_x_2700:
[----:B------:R-:W-:Y:S05]  /*23eb0*/  BSYNC B9 ;  /* 0x0000000000097941 */ /* 0x000fea0003800000 */
.L_x_2697:
[----:B------:R-:W-:Y:S05]  /*23ec0*/  EXIT ;  /* 0x000000000000794d */ /* 0x000fea0003800000 */
.L_x_2718:
[----:B-1----:R1:W2:Y:S02]  /*23ed0*/  SYNCS.PHASECHK.TRANS64.TRYWAIT P5, [R3+URZ+0x34890], R0 ;  /* 0x03489000030075a7 */ /* 0x0022a400080a017f */
[----:B--2---:R-:W-:Y:S05]  /*23ee0*/  @!P5 NANOSLEEP.SYNCS 0x989680 ;  /* 0x009896800000d95d */ /* 0x004fea0003900000 */
[----:B------:R-:W2:Y:S02]  /*23ef0*/  @!P5 SYNCS.PHASECHK.TRANS64 P5, [R3+URZ+0x34890], R0 ;  /* 0x034890000300d5a7 */ /* 0x000ea400080a007f */
[----:B--2---:R-:W-:Y:S05]  /*23f00*/  @!P5 BRA `(.L_x_2718) ;  /* 0xfffffffc00f0d947 */ /* 0x004fea000383ffff */
[----:B------:R-:W-:Y:S05]  /*23f10*/  BRA `(.L_x_3085) ;  /* 0xfffffdf800247947 */ /* 0x000fea000383ffff */
.L_x_2772:
[----:B-1----:R1:W3:Y:S02]  /*23f20*/  SYNCS.PHASECHK.TRANS64.TRYWAIT P5, [R3+URZ+0x34890], R0 ;  /* 0x03489000030075a7 */ /* 0x0022e400080a017f */
[----:B---3--:R-:W-:Y:S05]  /*23f30*/  @!P5 NANOSLEEP.SYNCS 0x989680 ;  /* 0x009896800000d95d */ /* 0x008fea0003900000 */
[----:B------:R-:W3:Y:S02]  /*23f40*/  @!P5 SYNCS.PHASECHK.TRANS64 P5, [R3+URZ+0x34890], R0 ;  /* 0x034890000300d5a7 */ /* 0x000ee400080a007f */
[----:B---3--:R-:W-:Y:S05]  /*23f50*/  @!P5 BRA `(.L_x_2772) ;  /* 0xfffffffc00f0d947 */ /* 0x008fea000383ffff */
[----:B------:R-:W-:Y:S05]  /*23f60*/  BRA `(.L_x_3086) ;  /* 0xfffffe2800a47947 */ /* 0x000fea000383ffff */
.L_x_2797:
[----:B-1----:R1:W2:Y:S02]  /*23f70*/  SYNCS.PHASECHK.TRANS64.TRYWAIT P4, [R3+URZ+0x34890], R0 ;  /* 0x03489000030075a7 */ /* 0x0022a4000808017f */
[----:B--2---:R-:W-:Y:S05]  /*23f80*/  @!P4 NANOSLEEP.SYNCS 0x989680 ;  /* 0x009896800000c95d */ /* 0x004fea0003900000 */
[----:B------:R-:W2:Y:S02]  /*23f90*/  @!P4 SYNCS.PHASECHK.TRANS64 P4, [R3+URZ+0x34890], R0 ;  /* 0x034890000300c5a7 */ /* 0x000ea4000808007f */
[----:B--2---:R-:W-:Y:S05]  /*23fa0*/  @!P4 BRA `(.L_x_2797) ;  /* 0xfffffffc00f0c947 */ /* 0x004fea000383ffff */
[----:B------:R-:W-:Y:S05]  /*23fb0*/  BRA `(.L_x_3087) ;  /* 0xfffffe5800c07947 */ /* 0x000fea000383ffff */
.L_x_2803:
[----:B0-----:R0:W2:Y:S02]  /*23fc0*/  SYNCS.PHASECHK.TRANS64.TRYWAIT P4, [R3+URZ+0x348b0], R0 ;  /* 0x0348b000030075a7 */ /* 0x0010a4000808017f */
[----:B--2---:R-:W-:Y:S05]  /*23fd0*/  @!P4 NANOSLEEP.SYNCS 0x989680 ;  /* 0x009896800000c95d */ /* 0x004fea0003900000 */
[----:B------:R-:W2:Y:S02]  /*23fe0*/  @!P4 SYNCS.PHASECHK.TRANS64 P4, [R3+URZ+0x348b0], R0 ;  /* 0x0348b0000300c5a7 */ /* 0x000ea4000808007f */
[----:B--2---:R-:W-:Y:S05]  /*23ff0*/  @!P4 BRA `(.L_x_2803) ;  /* 0xfffffffc00f0c947 */ /* 0x004fea000383ffff */
[----:B------:R-:W-:Y:S05]  /*24000*/  BRA `(.L_x_3088) ;  /* 0xfffffe5c00c07947 */ /* 0x000fea000383ffff */
.L_x_2821:
[----:B------:R-:W-:Y:S01]  /*24010*/  BSSY B1, `(.L_x_3089) ;  /* 0x0000008000017945 */ /* 0x000fe20003800000 */
[----:B------:R-:W-:Y:S01]  /*24020*/  IMAD.MOV.U32 R13, RZ, RZ, R7 ;  /* 0x000000ffff0d7224 */ /* 0x000fe200078e0007 */
[----:B------:R-:W-:Y:S01]  /*24030*/  MOV R12, RZ ;  /* 0x000000ff000c7202 */ /* 0x000fe20000000f00 */
[----:B------:R-:W-:Y:S02]  /*24040*/  IMAD.MOV.U32 R11, RZ, RZ, 0x1c1f ;  /* 0x00001c1fff0b7424 */ /* 0x000fe400078e00ff */
[----:B------:R-:W-:-:S07]  /*24050*/  IMAD.MOV.U32 R15, RZ, RZ, -0x1 ;  /* 0xffffffffff0f7424 */ /* 0x000fce00078e00ff */
[----:B------:R-:W-:Y:S05]  /*24060*/  WARPSYNC.COLLECTIVE R15, `(.L_x_3090) ;  /* 0x000000000f087348 */ /* 0x000fea0003c00000 */
[----:B------:R0:W1:Y:S02]  /*24070*/  SHFL.IDX P6, R14, R13, R12, R11 ;  /* 0x0000000c0d0e7389 */ /* 0x00006400000c000b */
[----:B01----:R-:W-:Y:S01]  /*24080*/  ENDCOLLECTIVE ;  /* 0x000000000000791b */ /* 0x003fe20003800000 */
.L_x_3090:
[----:B------:R-:W-:Y:S05]  /*24090*/  BSYNC B1 ;  /* 0x0000000000017941 */ /* 0x000fea0003800000 */
.L_x_3089:
        /* <DEDUP_REMOVED lines=8> */
.L_x_3091:
[----:B------:R-:W-:Y:S01]  /*24120*/  IMAD.MOV.U32 R13, RZ, RZ, R8 ;  /* 0x000000ffff0d7224 */ /* 0x000fe200078e0008 */
[----:B------:R-:W-:-:S07]  /*24130*/  MOV R0, R14 ;  /* 0x0000000e00007202 */ /* 0x000fce0000000f00 */
[----:B------:R-:W-:Y:S05]  /*24140*/  WARPSYNC.COLLECTIVE R15, `(.L_x_3092) ;  /* 0x000000000f087348 */ /* 0x000fea0003c00000 */
[----:B------:R0:W1:Y:S02]  /*24150*/  SHFL.IDX P6, R14, R13, R12, R11 ;  /* 0x0000000c0d0e7389 */ /* 0x00006400000c000b */
[----:B01----:R-:W-:Y:S01]  /*24160*/  ENDCOLLECTIVE ;  /* 0x000000000000791b */ /* 0x003fe20003800000 */
.L_x_3092:
[----:B------:R-:W-:Y:S02]  /*24170*/  IMAD.MOV.U32 R13, RZ, RZ, R4 ;  /* 0x000000ffff0d7224 */ /* 0x000fe400078e0004 */
[----:B------:R-:W-:-:S07]  /*24180*/  IMAD.MOV.U32 R5, RZ, RZ, R14 ;  /* 0x000000ffff057224 */ /* 0x000fce00078e000e */
[----:B------:R-:W-:Y:S05]  /*24190*/  WARPSYNC.COLLECTIVE R15, `(.L_x_3093) ;  /* 0x000000000f087348 */ /* 0x000fea0003c00000 */
[----:B------:R0:W1:Y:S02]  /*241a0*/  SHFL.IDX P6, R14, R13, R12, R11 ;  /* 0x0000000c0d0e7389 */ /* 0x00006400000c000b */
[----:B01----:R-:W-:Y:S01]  /*241b0*/  ENDCOLLECTIVE ;  /* 0x000000000000791b */ /* 0x003fe20003800000 */
.L_x_3093:
[----:B------:R-:W-:Y:S05]  /*241c0*/  BRA `(.L_x_3094) ;  /* 0xfffffe6c002c7947 */ /* 0x000fea000383ffff */
.L_x_2824:
[----:B------:R-:W-:Y:S01]  /*241d0*/  BSSY B1, `(.L_x_3095) ;  /* 0x0000008000017945 */ /* 0x000fe20003800000 */
[----:B------:R-:W-:Y:S01]  /*241e0*/  MOV R13, R7 ;  /* 0x00000007000d7202 */ /* 0x000fe20000000f00 */
[----:B------:R-:W-:Y:S02]  /*241f0*/  IMAD.MOV.U32 R12, RZ, RZ, 0x1 ;  /* 0x00000001ff0c7424 */ /* 0x000fe400078e00ff */
[----:B------:R-:W-:Y:S02]  /*24200*/  IMAD.MOV.U32 R11, RZ, RZ, 0x1c1f ;  /* 0x00001c1fff0b7424 */ /* 0x000fe400078e00ff */
[----:B------:R-:W-:-:S07]  /*24210*/  IMAD.MOV.U32 R15, RZ, RZ, -0x1 ;  /* 0xffffffffff0f7424 */ /* 0x000fce00078e00ff */
[----:B0---4-:R-:W-:Y:S05]  /*24220*/  WARPSYNC.COLLECTIVE R15, `(.L_x_3096) ;  /* 0x000000000f087348 */ /* 0x011fea0003c00000 */
[----:B----4-:R1:W2:Y:S02]  /*24230*/  SHFL.IDX P6, R14, R13, R12, R11 ;  /* 0x0000000c0d0e7389 */ /* 0x0102a400000c000b */
[----:B012---:R-:W-:Y:S01]  /*24240*/  ENDCOLLECTIVE ;  /* 0x000000000000791b */ /* 0x007fe20003800000 */
.L_x_3096:
[----:B------:R-:W-:Y:S05]  /*24250*/  BSYNC B1 ;  /* 0x0000000000017941 */ /* 0x000fea0003800000 */
.L_x_3095:
[----:B------:R-:W-:Y:S01]  /*24260*/  IMAD.MOV.U32 R13, RZ, RZ, R6 ;  /* 0x000000ffff0d7224 */ /* 0x000fe200078e0006 */
[----:B------:R-:W-:Y:S01]  /*24270*/  MOV R15, 0xffffffff ;  /* 0xffffffff000f7802 */ /* 0x000fe20000000f00 */
[----:B------:R-:W-:Y:S01]  /*24280*/  IMAD.MOV.U32 R12, RZ, RZ, 0x1 ;  /* 0x00000001ff0c7424 */ /* 0x000fe200078e00ff */
[----:B------:R-:W-:Y:S01]  /*24290*/  MOV R3, R14 ;  /* 0x0000000e00037202 */ /* 0x000fe20000000f00 */
[----:B------:R-:W-:-:S07]  /*242a0*/  IMAD.MOV.U32 R11, RZ, RZ, 0x1c1f ;  /* 0x00001c1fff0b7424 */ /* 0x000fce00078e00ff */
[----:B------:R-:W-:Y:S05]  /*242b0*/  WARPSYNC.COLLECTIVE R15, `(.L_x_3097) ;  /* 0x000000000f087348 */ /* 0x000fea0003c00000 */
[----:B------:R0:W1:Y:S02]  /*242c0*/  SHFL.IDX P6, R14, R13, R12, R11 ;  /* 0x0000000c0d0e7389 */ /* 0x00006400000c000b */
[----:B01----:R-:W-:Y:S01]  /*242d0*/  ENDCOLLECTIVE ;  /* 0x000000000000791b */ /* 0x003fe20003800000 */
.L_x_3097:
[----:B------:R-:W-:Y:S02]  /*242e0*/  IMAD.MOV.U32 R13, RZ, RZ, R8 ;  /* 0x000000ffff0d7224 */ /* 0x000fe400078e0008 */
[----:B------:R-:W-:-:S07]  /*242f0*/  IMAD.MOV.U32 R0, RZ, RZ, R14 ;  /* 0x000000ffff007224 */ /* 0x000fce00078e000e */
[----:B------:R-:W-:Y:S05]  /*24300*/  WARPSYNC.COLLECTIVE R15, `(.L_x_3098) ;  /* 0x000000000f087348 */ /* 0x000fea0003c00000 */
[----:B------:R0:W1:Y:S02]  /*24310*/  SHFL.IDX P6, R14, R13, R12, R11 ;  /* 0x0000000c0d0e7389 */ /* 0x00006400000c000b */
[----:B01----:R-:W-:Y:S01]  /*24320*/  ENDCOLLECTIVE ;  /* 0x000000000000791b */ /* 0x003fe20003800000 */
.L_x_3098:
[----:B------:R-:W-:Y:S01]  /*24330*/  MOV R13, R4 ;  /* 0x00000004000d7202 */ /* 0x000fe20000000f00 */
[----:B------:R-:W-:-:S07]  /*24340*/  IMAD.MOV.U32 R5, RZ, RZ, R14 ;  /* 0x000000ffff057224 */ /* 0x000fce00078e000e */
[----:B------:R-:W-:Y:S05]  /*24350*/  WARPSYNC.COLLECTIVE R15, `(.L_x_3099) ;  /* 0x000000000f087348 */ /* 0x000fea0003c00000 */
[----:B------:R0:W1:Y:S02]  /*24360*/  SHFL.IDX P6, R14, R13, R12, R11 ;  /* 0x0000000c0d0e7389 */ /* 0x00006400000c000b */
[----:B01----:R-:W-:Y:S01]  /*24370*/  ENDCOLLECTIVE ;  /* 0x000000000000791b */ /* 0x003fe20003800000 */
.L_x_3099:
[----:B------:R-:W-:Y:S01]  /*24380*/  IMAD.MOV.U32 R4, RZ, RZ, R14 ;  /* 0x000000ffff047224 */ /* 0x000fe200078e000e */
[----:B------:R-:W-:Y:S06]  /*24390*/  BRA `(.L_x_3100) ;  /* 0xfffffe7000b87947 */ /* 0x000fec000383ffff */
.L_x_2828:
[----:B0-----:R0:W1:Y:S02]  /*243a0*/  SYNCS.PHASECHK.TRANS64.TRYWAIT P0, [R16+URZ+0x34800], R5 ;  /* 0x03480005100075a7 */ /* 0x001064000800017f */
[----:B-1----:R-:W-:Y:S05]  /*243b0*/  @!P0 NANOSLEEP.SYNCS 0x989680 ;  /* 0x009896800000895d */ /* 0x002fea0003900000 */
[----:B------:R-:W1:Y:S02]  /*243c0*/  @!P0 SYNCS.PHASECHK.TRANS64 P0, [R16+URZ+0x34800], R5 ;  /* 0x03480005100085a7 */ /* 0x000e64000800007f */
[----:B-1----:R-:W-:Y:S05]  /*243d0*/  @!P0 BRA `(.L_x_2828) ;  /* 0xfffffffc00f08947 */ /* 0x002fea000383ffff */
[----:B------:R-:W-:Y:S05]  /*243e0*/  BRA `(.L_x_3101) ;  /* 0xfffffe7800c87947 */ /* 0x000fea000383ffff */
.L_x_2852:
        /* <DEDUP_REMOVED lines=8> */
.L_x_3103:
[----:B------:R-:W-:Y:S05]  /*24470*/  BSYNC B1 ;  /* 0x0000000000017941 */ /* 0x000fea0003800000 */
.L_x_3102:
        /* <DEDUP_REMOVED lines=8> */
.L_x_3104:
[----:B------:R-:W-:Y:S01]  /*24500*/  MOV R13, R7 ;  /* 0x00000007000d7202 */ /* 0x000fe20000000f00 */
[----:B------:R-:W-:-:S07]  /*24510*/  IMAD.MOV.U32 R0, RZ, RZ, R14 ;  /* 0x000000ffff007224 */ /* 0x000fce00078e000e */
[----:B------:R-:W-:Y:S05]  /*24520*/  WARPSYNC.COLLECTIVE R15, `(.L_x_3105) ;  /* 0x000000000f087348 */ /* 0x000fea0003c00000 */
[----:B------:R0:W1:Y:S02]  /*24530*/  SHFL.IDX P6, R14, R13, R12, R11 ;  /* 0x0000000c0d0e7389 */ /* 0x00006400000c000b */
[----:B01----:R-:W-:Y:S01]  /*24540*/  ENDCOLLECTIVE ;  /* 0x000000000000791b */ /* 0x003fe20003800000 */
.L_x_3105:
[----:B------:R-:W-:Y:S02]  /*24550*/  IMAD.MOV.U32 R13, RZ, RZ, R9 ;  /* 0x000000ffff0d7224 */ /* 0x000fe400078e0009 */
[----:B------:R-:W-:-:S07]  /*24560*/  IMAD.MOV.U32 R5, RZ, RZ, R14 ;  /* 0x000000ffff057224 */ /* 0x000fce00078e000e */
[----:B------:R-:W-:Y:S05]  /*24570*/  WARPSYNC.COLLECTIVE R15, `(.L_x_3106) ;  /* 0x000000000f087348 */ /* 0x000fea0003c00000 */
[----:B------:R0:W1:Y:S02]  /*24580*/  SHFL.IDX P6, R14, R13, R12, R11 ;  /* 0x0000000c0d0e7389 */ /* 0x00006400000c000b */
[----:B01----:R-:W-:Y:S01]  /*24590*/  ENDCOLLECTIVE ;  /* 0x000000000000791b */ /* 0x003fe20003800000 */
.L_x_3106:
[----:B------:R-:W-:Y:S01]  /*245a0*/  IMAD.MOV.U32 R12, RZ, RZ, R0 ;  /* 0x000000ffff0c7224 */ /* 0x000fe200078e0000 */
[----:B------:R-:W-:Y:S01]  /*245b0*/  MOV R13, R3 ;  /* 0x00000003000d7202 */ /* 0x000fe20000000f00 */
[----:B------:R-:W-:Y:S06]  /*245c0*/  BRA `(.L_x_3107) ;  /* 0xfffffe9c00987947 */ /* 0x000fec000383ffff */
.L_x_2855:
        /* <DEDUP_REMOVED lines=8> */
.L_x_3109:
[----:B------:R-:W-:Y:S05]  /*24650*/  BSYNC B1 ;  /* 0x0000000000017941 */ /* 0x000fea0003800000 */
.L_x_3108:
[----:B------:R-:W-:Y:S01]  /*24660*/  IMAD.MOV.U32 R13, RZ, RZ, R6 ;  /* 0x000000ffff0d7224 */ /* 0x000fe200078e0006 */
[----:B------:R-:W-:Y:S01]  /*24670*/  MOV R11, 0x1c1f ;  /* 0x00001c1f000b7802 */ /* 0x000fe20000000f00 */
[----:B------:R-:W-:Y:S02]  /*24680*/  IMAD.MOV.U32 R12, RZ, RZ, 0x1 ;  /* 0x00000001ff0c7424 */ /* 0x000fe400078e00ff */
[----:B------:R-:W-:Y:S02]  /*24690*/  IMAD.MOV.U32 R15, RZ, RZ, -0x1 ;  /* 0xffffffffff0f7424 */ /* 0x000fe400078e00ff */
[----:B------:R-:W-:-:S07]  /*246a0*/  IMAD.MOV.U32 R3, RZ, RZ, R14 ;  /* 0x000000ffff037224 */ /* 0x000fce00078e000e */
[----:B------:R-:W-:Y:S05]  /*246b0*/  WARPSYNC.COLLECTIVE R15, `(.L_x_3110) ;  /* 0x000000000f087348 */ /* 0x000fea0003c00000 */
[----:B------:R0:W1:Y:S02]  /*246c0*/  SHFL.IDX P6, R14, R13, R12, R11 ;  /* 0x0000000c0d0e7389 */ /* 0x00006400000c000b */
[----:B01----:R-:W-:Y:S01]  /*246d0*/  ENDCOLLECTIVE ;  /* 0x000000000000791b */ /* 0x003fe20003800000 */
.L_x_3110:
[----:B------:R-:W-:Y:S02]  /*246e0*/  IMAD.MOV.U32 R61, RZ, RZ, R3 ;  /* 0x000000ffff3d7224 */ /* 0x000fe400078e0003 */
[----:B------:R-:W-:Y:S02]  /*246f0*/  IMAD.MOV.U32 R13, RZ, RZ, R7 ;  /* 0x000000ffff0d7224 */ /* 0x000fe400078e0007 */
[----:B------:R-:W-:-:S07]  /*24700*/  IMAD.MOV.U32 R0, RZ, RZ, R14 ;  /* 0x000000ffff007224 */ /* 0x000fce00078e000e */
[----:B------:R-:W-:Y:S05]  /*24710*/  WARPSYNC.COLLECTIVE R15, `(.L_x_3111) ;  /* 0x000000000f087348 */ /* 0x000fea0003c00000 */
[----:B------:R0:W1:Y:S02]  /*24720*/  SHFL.IDX P6, R14, R13, R12, R11 ;  /* 0x0000000c0d0e7389 */ /* 0x00006400000c000b */
[----:B01----:R-:W-:Y:S01]  /*24730*/  ENDCOLLECTIVE ;  /* 0x000000000000791b */ /* 0x003fe20003800000 */
.L_x_3111:
[----:B------:R-:W-:Y:S02]  /*24740*/  IMAD.MOV.U32 R60, RZ, RZ, R0 ;  /* 0x000000ffff3c7224 */ /* 0x000fe400078e0000 */
[----:B------:R-:W-:Y:S01]  /*24750*/  IMAD.MOV.U32 R13, RZ, RZ, R9 ;  /* 0x000000ffff0d7224 */ /* 0x000fe200078e0009 */
[----:B------:R-:W-:-:S07]  /*24760*/  MOV R7, R14 ;  /* 0x0000000e00077202 */ /* 0x000fce0000000f00 */
[----:B------:R-:W-:Y:S05]  /*24770*/  WARPSYNC.COLLECTIVE R15, `(.L_x_3112) ;  /* 0x000000000f087348 */ /* 0x000fea0003c00000 */
[----:B------:R0:W1:Y:S02]  /*24780*/  SHFL.IDX P6, R14, R13, R12, R11 ;  /* 0x0000000c0d0e7389 */ /* 0x00006400000c000b */
[----:B01----:R-:W-:Y:S01]  /*24790*/  ENDCOLLECTIVE ;  /* 0x000000000000791b */ /* 0x003fe20003800000 */
.L_x_3112:
[----:B------:R-:W-:Y:S05]  /*247a0*/  BRA `(.L_x_3113) ;  /* 0xfffffea000a87947 */ /* 0x000fea000383ffff */
.L_x_2859:
[----:B0-----:R0:W1:Y:S02]  /*247b0*/  SYNCS.PHASECHK.TRANS64.TRYWAIT P0, [R16+URZ+0x34800], R21 ;  /* 0x03480015100075a7 */ /* 0x001064000800017f */
[----:B-1----:R-:W-:Y:S05]  /*247c0*/  @!P0 NANOSLEEP.SYNCS 0x989680 ;  /* 0x009896800000895d */ /* 0x002fea0003900000 */
[----:B------:R-:W1:Y:S02]  /*247d0*/  @!P0 SYNCS.PHASECHK.TRANS64 P0, [R16+URZ+0x34800], R21 ;  /* 0x03480015100085a7 */ /* 0x000e64000800007f */
[----:B-1----:R-:W-:Y:S05]  /*247e0*/  @!P0 BRA `(.L_x_2859) ;  /* 0xfffffffc00f08947 */ /* 0x002fea000383ffff */
[----:B------:R-:W-:Y:S05]  /*247f0*/  BRA `(.L_x_3114) ;  /* 0xfffffea800107947 */ /* 0x000fea000383ffff */
.L_x_2873:
[----:B-1----:R1:W2:Y:S02]  /*24800*/  SYNCS.PHASECHK.TRANS64.TRYWAIT P2, [R3+URZ+0x34830], R0 ;  /* 0x03483000030075a7 */ /* 0x0022a4000804017f */
[----:B--2---:R-:W-:Y:S05]  /*24810*/  @!P2 NANOSLEEP.SYNCS 0x989680 ;  /* 0x009896800000a95d */ /* 0x004fea0003900000 */
[----:B------:R-:W2:Y:S02]  /*24820*/  @!P2 SYNCS.PHASECHK.TRANS64 P2, [R3+URZ+0x34830], R0 ;  /* 0x034830000300a5a7 */ /* 0x000ea4000804007f */
[----:B--2---:R-:W-:Y:S05]  /*24830*/  @!P2 BRA `(.L_x_2873) ;  /* 0xfffffffc00f0a947 */ /* 0x004fea000383ffff */
[----:B------:R-:W-:Y:S05]  /*24840*/  BRA `(.L_x_2872) ;  /* 0xfffffecc00c47947 */ /* 0x000fea000383ffff */
.L_x_2880:
[----:B-1----:R1:W2:Y:S02]  /*24850*/  SYNCS.PHASECHK.TRANS64.TRYWAIT P3, [R15+URZ+0x34830], R0 ;  /* 0x034830000f0075a7 */ /* 0x0022a4000806017f */
[----:B--2---:R-:W-:Y:S05]  /*24860*/  @!P3 NANOSLEEP.SYNCS 0x989680 ;  /* 0x009896800000b95d */ /* 0x004fea0003900000 */
[----:B------:R-:W2:Y:S02]  /*24870*/  @!P3 SYNCS.PHASECHK.TRANS64 P3, [R15+URZ+0x34830], R0 ;  /* 0x034830000f00b5a7 */ /* 0x000ea4000806007f */
[----:B--2---:R-:W-:Y:S05]  /*24880*/  @!P3 BRA `(.L_x_2880) ;  /* 0xfffffffc00f0b947 */ /* 0x004fea000383ffff */
[----:B------:R-:W-:Y:S05]  /*24890*/  BRA `(.L_x_2879) ;  /* 0xfffffef800187947 */ /* 0x000fea000383ffff */
.L_x_2885:
[----:B-1----:R1:W2:Y:S02]  /*248a0*/  SYNCS.PHASECHK.TRANS64.TRYWAIT P3, [R12+URZ+0x34850], R0 ;  /* 0x034850000c0075a7 */ /* 0x0022a4000806017f */
[----:B--2---:R-:W-:Y:S05]  /*248b0*/  @!P3 NANOSLEEP.SYNCS 0x989680 ;  /* 0x009896800000b95d */ /* 0x004fea0003900000 */
[----:B------:R-:W2:Y:S02]  /*248c0*/  @!P3 SYNCS.PHASECHK.TRANS64 P3, [R12+URZ+0x34850], R0 ;  /* 0x034850000c00b5a7 */ /* 0x000ea4000806007f */
[----:B--2---:R-:W-:Y:S05]  /*248d0*/  @!P3 BRA `(.L_x_2885) ;  /* 0xfffffffc00f0b947 */ /* 0x004fea000383ffff */
[----:B------:R-:W-:Y:S05]  /*248e0*/  BRA `(.L_x_2884) ;  /* 0xffffff0400107947 */ /* 0x000fea000383ffff */
.L_x_2893:
[----:B-1----:R1:W2:Y:S02]  /*248f0*/  SYNCS.PHASECHK.TRANS64.TRYWAIT P2, [R0+URZ+0x34830], R11 ;  /* 0x0348300b000075a7 */ /* 0x0022a4000804017f */
[----:B--2---:R-:W-:Y:S05]  /*24900*/  @!P2 NANOSLEEP.SYNCS 0x989680 ;  /* 0x009896800000a95d */ /* 0x004fea0003900000 */
[----:B------:R-:W2:Y:S02]  /*24910*/  @!P2 SYNCS.PHASECHK.TRANS64 P2, [R0+URZ+0x34830], R11 ;  /* 0x0348300b0000a5a7 */ /* 0x000ea4000804007f */
[----:B--2---:R-:W-:Y:S05]  /*24920*/  @!P2 BRA `(.L_x_2893) ;  /* 0xfffffffc00f0a947 */ /* 0x004fea000383ffff */
[----:B------:R-:W-:Y:S05]  /*24930*/  BRA `(.L_x_2892) ;  /* 0xffffff2400a47947 */ /* 0x000fea000383ffff */
.L_x_2898:
[----:B-1----:R1:W2:Y:S02]  /*24940*/  SYNCS.PHASECHK.TRANS64.TRYWAIT P2, [R15+URZ+0x34850], R0 ;  /* 0x034850000f0075a7 */ /* 0x0022a4000804017f */
[----:B--2---:R-:W-:Y:S05]  /*24950*/  @!P2 NANOSLEEP.SYNCS 0x989680 ;  /* 0x009896800000a95d */ /* 0x004fea0003900000 */
[----:B------:R-:W2:Y:S02]  /*24960*/  @!P2 SYNCS.PHASECHK.TRANS64 P2, [R15+URZ+0x34850], R0 ;  /* 0x034850000f00a5a7 */ /* 0x000ea4000804007f */
[----:B--2---:R-:W-:Y:S05]  /*24970*/  @!P2 BRA `(.L_x_2898) ;  /* 0xfffffffc00f0a947 */ /* 0x004fea000383ffff */
[----:B------:R-:W-:Y:S05]  /*24980*/  BRA `(.L_x_2897) ;  /* 0xffffff30009c7947 */ /* 0x000fea000383ffff */
.L_x_2904:
[----:B-1----:R1:W2:Y:S02]  /*24990*/  SYNCS.PHASECHK.TRANS64.TRYWAIT P0, [R11+URZ+0x34850], R2 ;  /* 0x034850020b0075a7 */ /* 0x0022a4000800017f */
[----:B--2---:R-:W-:Y:S05]  /*249a0*/  @!P0 NANOSLEEP.SYNCS 0x989680 ;  /* 0x009896800000895d */ /* 0x004fea0003900000 */
[----:B------:R-:W2:Y:S02]  /*249b0*/  @!P0 SYNCS.PHASECHK.TRANS64 P0, [R11+URZ+0x34850], R2 ;  /* 0x034850020b0085a7 */ /* 0x000ea4000800007f */
[----:B--2---:R-:W-:Y:S05]  /*249c0*/  @!P0 BRA `(.L_x_2904) ;  /* 0xfffffffc00f08947 */ /* 0x004fea000383ffff */
[----:B------:R-:W-:Y:S05]  /*249d0*/  BRA `(.L_x_2903) ;  /* 0xffffff4c00c07947 */ /* 0x000fea000383ffff */
.L_x_2940:
[----:B------:R-:W1:Y:S01]  /*249e0*/  S2R R6, SR_TID.X ;  /* 0x0000000000067919 */ /* 0x000e620000002100 */
[----:B------:R-:W-:Y:S01]  /*249f0*/  BSSY B1, `(.L_x_3115) ;  /* 0x000000a000017945 */ /* 0x000fe20003800000 */
[----:B------:R-:W-:Y:S02]  /*24a00*/  IMAD.MOV.U32 R12, RZ, RZ, RZ ;  /* 0x000000ffff0c7224 */ /* 0x000fe400078e00ff */
[----:B------:R-:W-:Y:S02]  /*24a10*/  IMAD.MOV.U32 R11, RZ, RZ, 0x1f ;  /* 0x0000001fff0b7424 */ /* 0x000fe400078e00ff */
[----:B------:R-:W-:Y:S01]  /*24a20*/  IMAD.MOV.U32 R15, RZ, RZ, -0x1 ;  /* 0xffffffffff0f7424 */ /* 0x000fe200078e00ff */
[----:B-1----:R-:W-:-:S04]  /*24a30*/  SHF.R.U32.HI R6, RZ, 0x5, R6 ;  /* 0x00000005ff067819 */ /* 0x002fc80000011606 */
[----:B------:R-:W-:-:S04]  /*24a40*/  LOP3.LUT R6, R6, 0x3, RZ, 0xc0, !PT ;  /* 0x0000000306067812 */ /* 0x000fc800078ec0ff */
[----:B0-----:R-:W-:-:S07]  /*24a50*/  MOV R13, R6 ;  /* 0x00000006000d7202 */ /* 0x001fce0000000f00 */
[----:B------:R-:W-:Y:S05]  /*24a60*/  WARPSYNC.COLLECTIVE R15, `(.L_x_3116) ;  /* 0x000000000f087348 */ /* 0x000fea0003c00000 */
[----:B------:R0:W1:Y:S02]  /*24a70*/  SHFL.IDX P6, R14, R13, R12, R11 ;  /* 0x0000000c0d0e7389 */ /* 0x00006400000c000b */
[----:B01----:R-:W-:Y:S01]  /*24a80*/  ENDCOLLECTIVE ;  /* 0x000000000000791b */ /* 0x003fe20003800000 */
.L_x_3116:
[----:B------:R-:W-:Y:S05]  /*24a90*/  BSYNC B1 ;  /* 0x0000000000017941 */ /* 0x000fea0003800000 */
.L_x_3115:
[----:B------:R-:W-:Y:S05]  /*24aa0*/  BRA `(.L_x_3117) ;  /* 0xffffff8c00287947 */ /* 0x000fea000383ffff */
.L_x_2942:
[----:B------:R-:W-:Y:S01]  /*24ab0*/  BSSY B1, `(.L_x_3118) ;  /* 0x0000006000017945 */ /* 0x000fe20003800000 */
[----:B------:R-:W-:-:S07]  /*24ac0*/  MOV R15, 0xffffffff ;  /* 0xffffffff000f7802 */ /* 0x000fce0000000f00 */
[----:B01----:R-:W-:Y:S05]  /*24ad0*/  WARPSYNC.COLLECTIVE R15, `(.L_x_3119) ;  /* 0x000000000f0c7348 */ /* 0x003fea0003c00000 */
[----:B------:R-:W-:Y:S02]  /*24ae0*/  ELECT P6, UR62, PT ;  /* 0x00000000003e782f */ /* 0x000fe400038c0000 */
[----:B------:R-:W-:Y:S01]  /*24af0*/  MOV R14, UR62 ;  /* 0x0000003e000e7c02 */ /* 0x000fe20008000f00 */
[----:B01----:R-:W-:Y:S10]  /*24b00*/  ENDCOLLECTIVE ;  /* 0x000000000000791b */ /* 0x003ff40003800000 */
.L_x_3119:
[----:B------:R-:W-:Y:S05]  /*24b10*/  BSYNC B1 ;  /* 0x0000000000017941 */ /* 0x000fea0003800000 */
.L_x_3118:
[----:B------:R-:W-:Y:S05]  /*24b20*/  BRA `(.L_x_2941) ;  /* 0xffffff8c00207947 */ /* 0x000fea000383ffff */
.L_x_2944:
[----:B-1----:R-:W2:Y:S02]  /*24b30*/  LDL R4, [R1+0x4] ;  /* 0x0000040001047983 */ /* 0x002ea40000100800 */
[----:B--2---:R1:W2:Y:S02]  /*24b40*/  SYNCS.PHASECHK.TRANS64.TRYWAIT P0, [R4+URZ+0x34820], R3 ;  /* 0x03482003040075a7 */ /* 0x0042a4000800017f */
[----:B--2---:R-:W-:Y:S05]  /*24b50*/  @!P0 NANOSLEEP.SYNCS 0x989680 ;  /* 0x009896800000895d */ /* 0x004fea0003900000 */
[----:B------:R-:W2:Y:S02]  /*24b60*/  @!P0 SYNCS.PHASECHK.TRANS64 P0, [R4+URZ+0x34820], R3 ;  /* 0x03482003040085a7 */ /* 0x000ea4000800007f */
[----:B--2---:R-:W-:Y:S05]  /*24b70*/  @!P0 BRA `(.L_x_2944) ;  /* 0xfffffffc00ec8947 */ /* 0x004fea000383ffff */
[----:B------:R-:W-:Y:S05]  /*24b80*/  BRA `(.L_x_3120) ;  /* 0xffffff8c00307947 */ /* 0x000fea000383ffff */
.L_x_2948:
[----:B-1----:R1:W2:Y:S02]  /*24b90*/  SYNCS.PHASECHK.TRANS64.TRYWAIT P0, [R5+URZ+0x348a0], R9 ;  /* 0x0348a009050075a7 */ /* 0x0022a4000800017f */
[----:B--2---:R-:W-:Y:S05]  /*24ba0*/  @!P0 NANOSLEEP.SYNCS 0x989680 ;  /* 0x009896800000895d */ /* 0x004fea0003900000 */
[----:B------:R-:W2:Y:S02]  /*24bb0*/  @!P0 SYNCS.PHASECHK.TRANS64 P0, [R5+URZ+0x348a0], R9 ;  /* 0x0348a009050085a7 */ /* 0x000ea4000800007f */
[----:B--2---:R-:W-:Y:S05]  /*24bc0*/  @!P0 BRA `(.L_x_2948) ;  /* 0xfffffffc00f08947 */ /* 0x004fea000383ffff */
[----:B------:R-:W-:Y:S05]  /*24bd0*/  BRA `(.L_x_3121) ;  /* 0xffffff8c00547947 */ /* 0x000fea000383ffff */
.L_x_2955:
[----:B--2---:R2:W3:Y:S02]  /*24be0*/  SYNCS.PHASECHK.TRANS64.TRYWAIT P0, [R5+URZ+0x348c0], R9 ;  /* 0x0348c009050075a7 */ /* 0x0044e4000800017f */
[----:B---3--:R-:W-:Y:S05]  /*24bf0*/  @!P0 NANOSLEEP.SYNCS 0x989680 ;  /* 0x009896800000895d */ /* 0x008fea0003900000 */
[----:B------:R-:W3:Y:S02]  /*24c00*/  @!P0 SYNCS.PHASECHK.TRANS64 P0, [R5+URZ+0x348c0], R9 ;  /* 0x0348c009050085a7 */ /* 0x000ee4000800007f */
[----:B---3--:R-:W-:Y:S05]  /*24c10*/  @!P0 BRA `(.L_x_2955) ;  /* 0xfffffffc00f08947 */ /* 0x008fea000383ffff */
[----:B------:R-:W-:Y:S05]  /*24c20*/  BRA `(.L_x_3122) ;  /* 0xffffff9000547947 */ /* 0x000fea000383ffff */
.L_x_2963:
[----:B-1----:R1:W2:Y:S02]  /*24c30*/  SYNCS.PHASECHK.TRANS64.TRYWAIT P1, [R7+URZ+0x348a0], R6 ;  /* 0x0348a006070075a7 */ /* 0x0022a4000802017f */
[----:B--2---:R-:W-:Y:S05]  /*24c40*/  @!P1 NANOSLEEP.SYNCS 0x989680 ;  /* 0x009896800000995d */ /* 0x004fea0003900000 */
[----:B------:R-:W2:Y:S02]  /*24c50*/  @!P1 SYNCS.PHASECHK.TRANS64 P1, [R7+URZ+0x348a0], R6 ;  /* 0x0348a006070095a7 */ /* 0x000ea4000802007f */
[----:B--2---:R-:W-:Y:S05]  /*24c60*/  @!P1 BRA `(.L_x_2963) ;  /* 0xfffffffc00f09947 */ /* 0x004fea000383ffff */
[----:B------:R-:W-:Y:S05]  /*24c70*/  BRA `(.L_x_3123) ;  /* 0xffffff9400847947 */ /* 0x000fea000383ffff */
.L_x_2970:
[----:B--2---:R2:W3:Y:S02]  /*24c80*/  SYNCS.PHASECHK.TRANS64.TRYWAIT P1, [R7+URZ+0x348c0], R6 ;  /* 0x0348c006070075a7 */ /* 0x0044e4000802017f */
[----:B---3--:R-:W-:Y:S05]  /*24c90*/  @!P1 NANOSLEEP.SYNCS 0x989680 ;  /* 0x009896800000995d */ /* 0x008fea0003900000 */
[----:B------:R-:W3:Y:S02]  /*24ca0*/  @!P1 SYNCS.PHASECHK.TRANS64 P1, [R7+URZ+0x348c0], R6 ;  /* 0x0348c006070095a7 */ /* 0x000ee4000802007f */
[----:B---3--:R-:W-:Y:S05]  /*24cb0*/  @!P1 BRA `(.L_x_2970) ;  /* 0xfffffffc00f09947 */ /* 0x008fea000383ffff */
[----:B------:R-:W-:Y:S05]  /*24cc0*/  BRA `(.L_x_3124) ;  /* 0xffffff9800807947 */ /* 0x000fea000383ffff */
.L_x_2984:
[----:B------:R-:W1:Y:S01]  /*24cd0*/  S2R R5, SR_TID.X ;  /* 0x0000000000057919 */ /* 0x000e620000002100 */
[----:B------:R-:W-:Y:S01]  /*24ce0*/  BSSY B0, `(.L_x_3125) ;  /* 0x000000a000007945 */ /* 0x000fe20003800000 */
[----:B------:R-:W-:Y:S01]  /*24cf0*/  IMAD.MOV.U32 R12, RZ, RZ, RZ ;  /* 0x000000ffff0c7224 */ /* 0x000fe200078e00ff */
[----:B------:R-:W-:Y:S01]  /*24d00*/  MOV R15, 0xffffffff ;  /* 0xffffffff000f7802 */ /* 0x000fe20000000f00 */
[----:B------:R-:W-:Y:S01]  /*24d10*/  IMAD.MOV.U32 R11, RZ, RZ, 0x1f ;  /* 0x0000001fff0b7424 */ /* 0x000fe200078e00ff */
[----:B-1----:R-:W-:-:S04]  /*24d20*/  SHF.R.U32.HI R5, RZ, 0x5, R5 ;  /* 0x00000005ff057819 */ /* 0x002fc80000011605 */
[----:B------:R-:W-:-:S05]  /*24d30*/  LOP3.LUT R5, R5, 0x3, RZ, 0xc0, !PT ;  /* 0x0000000305057812 */ /* 0x000fca00078ec0ff */
[----:B0-----:R-:W-:-:S07]  /*24d40*/  IMAD.MOV.U32 R13, RZ, RZ, R5 ;  /* 0x000000ffff0d7224 */ /* 0x001fce00078e0005 */
[----:B------:R-:W-:Y:S05]  /*24d50*/  WARPSYNC.COLLECTIVE R15, `(.L_x_3126) ;  /* 0x000000000f087348 */ /* 0x000fea0003c00000 */
[----:B------:R0:W1:Y:S02]  /*24d60*/  SHFL.IDX P6, R14, R13, R12, R11 ;  /* 0x0000000c0d0e7389 */ /* 0x00006400000c000b */
[----:B01----:R-:W-:Y:S01]  /*24d70*/  ENDCOLLECTIVE ;  /* 0x000000000000791b */ /* 0x003fe20003800000 */
.L_x_3126:
[----:B------:R-:W-:Y:S05]  /*24d80*/  BSYNC B0 ;  /* 0x0000000000007941 */ /* 0x000fea0003800000 */
.L_x_3125:
[----:B------:R-:W-:Y:S05]  /*24d90*/  BRA `(.L_x_3127) ;  /* 0xffffffa400287947 */ /* 0x000fea000383ffff */
.L_x_2986:
[----:B------:R-:W-:Y:S01]  /*24da0*/  BSSY B0, `(.L_x_3128) ;  /* 0x0000006000007945 */ /* 0x000fe20003800000 */
[----:B------:R-:W-:-:S07]  /*24db0*/  IMAD.MOV.U32 R15, RZ, RZ, -0x1 ;  /* 0xffffffffff0f7424 */ /* 0x000fce00078e00ff */
[----:B01----:R-:W-:Y:S05]  /*24dc0*/  WARPSYNC.COLLECTIVE R15, `(.L_x_3129) ;  /* 0x000000000f0c7348 */ /* 0x003fea0003c00000 */
[----:B------:R-:W-:Y:S02]  /*24dd0*/  ELECT P6, UR62, PT ;  /* 0x00000000003e782f */ /* 0x000fe400038c0000 */
[----:B------:R-:W-:Y:S01]  /*24de0*/  MOV R14, UR62 ;  /* 0x0000003e000e7c02 */ /* 0x000fe20008000f00 */
[----:B01----:R-:W-:Y:S10]  /*24df0*/  ENDCOLLECTIVE ;  /* 0x000000000000791b */ /* 0x003ff40003800000 */
.L_x_3129:
[----:B------:R-:W-:Y:S05]  /*24e00*/  BSYNC B0 ;  /* 0x0000000000007941 */ /* 0x000fea0003800000 */
.L_x_3128:
[----:B------:R-:W-:Y:S05]  /*24e10*/  BRA `(.L_x_3130) ;  /* 0xffffffa400387947 */ /* 0x000fea000383ffff */
.L_x_2988:
[----:B-1----:R1:W2:Y:S02]  /*24e20*/  SYNCS.PHASECHK.TRANS64.TRYWAIT P0, [R0+URZ+0x34840], R2 ;  /* 0x03484002000075a7 */ /* 0x0022a4000800017f */
[----:B--2---:R-:W-:Y:S05]  /*24e30*/  @!P0 NANOSLEEP.SYNCS 0x989680 ;  /* 0x009896800000895d */ /* 0x004fea0003900000 */
[----:B------:R-:W2:Y:S02]  /*24e40*/  @!P0 SYNCS.PHASECHK.TRANS64 P0, [R0+URZ+0x34840], R2 ;  /* 0x03484002000085a7 */ /* 0x000ea4000800007f */
[----:B--2---:R-:W-:Y:S05]  /*24e50*/  @!P0 BRA `(.L_x_2988) ;  /* 0xfffffffc00f08947 */ /* 0x004fea000383ffff */
[----:B------:R-:W-:Y:S05]  /*24e60*/  BRA `(.L_x_3131) ;  /* 0xffffffa400a47947 */ /* 0x000fea000383ffff */
.L_x_2992:
        /* <DEDUP_REMOVED lines=8> */
.L_x_3132:
[----:B------:R-:W-:Y:S02]  /*24ef0*/  IMAD.MOV.U32 R13, RZ, RZ, R3 ;  /* 0x000000ffff0d7224 */ /* 0x000fe400078e0003 */
[----:B------:R-:W-:-:S07]  /*24f00*/  IMAD.MOV.U32 R4, RZ, RZ, R14 ;  /* 0x000000ffff047224 */ /* 0x000fce00078e000e */
[----:B------:R-:W-:Y:S05]  /*24f10*/  WARPSYNC.COLLECTIVE R15, `(.L_x_3133) ;  /* 0x000000000f087348 */ /* 0x000fea0003c00000 */
[----:B------:R0:W1:Y:S02]  /*24f20*/  SHFL.IDX P6, R14, R13, R12, R11 ;  /* 0x0000000c0d0e7389 */ /* 0x00006400000c000b */
[----:B01----:R-:W-:Y:S01]  /*24f30*/  ENDCOLLECTIVE ;  /* 0x000000000000791b */ /* 0x003fe20003800000 */
.L_x_3133:
[----:B------:R-:W-:Y:S01]  /*24f40*/  MOV R13, R2 ;  /* 0x00000002000d7202 */ /* 0x000fe20000000f00 */
[----:B------:R-:W-:Y:S01]  /*24f50*/  IMAD.MOV.U32 R12, RZ, RZ, 0x1 ;  /* 0x00000001ff0c7424 */ /* 0x000fe200078e00ff */
[----:B------:R-:W-:-:S07]  /*24f60*/  MOV R5, R14 ;  /* 0x0000000e00057202 */ /* 0x000fce0000000f00 */
[----:B------:R-:W-:Y:S05]  /*24f70*/  WARPSYNC.COLLECTIVE R15, `(.L_x_3134) ;  /* 0x000000000f087348 */ /* 0x000fea0003c00000 */
[----:B------:R0:W1:Y:S02]  /*24f80*/  SHFL.IDX P6, R14, R13, R12, R11 ;  /* 0x0000000c0d0e7389 */ /* 0x00006400000c000b */
[----:B01----:R-:W-:Y:S01]  /*24f90*/  ENDCOLLECTIVE ;  /* 0x000000000000791b */ /* 0x003fe20003800000 */
.L_x_3134:
[----:B------:R-:W-:Y:S02]  /*24fa0*/  IMAD.MOV.U32 R13, RZ, RZ, R3 ;  /* 0x000000ffff0d7224 */ /* 0x000fe400078e0003 */
[----:B------:R-:W-:Y:S02]  /*24fb0*/  IMAD R0, R8, R7, RZ ;  /* 0x0000000708007224 */ /* 0x000fe400078e02ff */
[----:B------:R-:W0:Y:S02]  /*24fc0*/  S2R R8, SR_TID.X ;  /* 0x0000000000087919 */ /* 0x000e240000002100 */
[----:B0-----:R-:W-:-:S04]  /*24fd0*/  LOP3.LUT R8, R8, 0x7f, RZ, 0xc0, !PT ;  /* 0x0000007f08087812 */ /* 0x001fc800078ec0ff */
[----:B------:R-:W-:-:S05]  /*24fe0*/  SHF.R.U32.HI R8, RZ, 0x3, R8 ;  /* 0x00000003ff087819 */ /* 0x000fca0000011608 */
[----:B------:R-:W-:Y:S02]  /*24ff0*/  IMAD R17, R17, 0x80, R8 ;  /* 0x0000008011117824 */ /* 0x000fe400078e0208 */
[----:B------:R-:W-:-:S07]  /*25000*/  IMAD.MOV.U32 R8, RZ, RZ, R14 ;  /* 0x000000ffff087224 */ /* 0x000fce00078e000e */
[----:B------:R-:W-:Y:S05]  /*25010*/  WARPSYNC.COLLECTIVE R15, `(.L_x_3135) ;  /* 0x000000000f087348 */ /* 0x000fea0003c00000 */
[----:B------:R0:W1:Y:S02]  /*25020*/  SHFL.IDX P6, R14, R13, R12, R11 ;  /* 0x0000000c0d0e7389 */ /* 0x00006400000c000b */
[----:B01----:R-:W-:Y:S01]  /*25030*/  ENDCOLLECTIVE ;  /* 0x000000000000791b */ /* 0x003fe20003800000 */
.L_x_3135:
[----:B------:R-:W-:-:S13]  /*25040*/  ISETP.GE.AND P3, PT, R17, R0, PT ;  /* 0x000000001100720c */ /* 0x000fda0003f66270 */
[----:B------:R-:W-:Y:S01]  /*25050*/  @!P3 LEA R5, P5, R10, R5, 0x1 ;  /* 0x000000050a05b211 */ /* 0x000fe200078a08ff */
[----:B------:R-:W-:Y:S02]  /*25060*/  IMAD.MOV.U32 R13, RZ, RZ, R2 ;  /* 0x000000ffff0d7224 */ /* 0x000fe400078e0002 */
[----:B------:R-:W-:Y:S02]  /*25070*/  IMAD.MOV.U32 R12, RZ, RZ, 0x2 ;  /* 0x00000002ff0c7424 */ /* 0x000fe400078e00ff */
[----:B------:R-:W-:-:S05]  /*25080*/  @!P3 IMAD.X R4, RZ, RZ, R4, P5 ;  /* 0x000000ffff04b224 */ /* 0x000fca00028e0604 */
[----:B------:R-:W-:Y:S02]  /*25090*/  @!P3 LOP3.LUT R5, R5, R4, RZ, 0x3c, !PT ;  /* 0x000000040505b212 */ /* 0x000fe400078e3cff */
[----:B------:R-:W-:Y:S02]  /*250a0*/  MOV R6, R14 ;  /* 0x0000000e00067202 */ /* 0x000fe40000000f00 */
[----:B------:R-:W-:-:S07]  /*250b0*/  @!P3 LOP3.LUT R4, R5, R4, RZ, 0x3c, !PT ;  /* 0x000000040504b212 */ /* 0x000fce00078e3cff */
[----:B------:R-:W-:Y:S05]  /*250c0*/  WARPSYNC.COLLECTIVE R15, `(.L_x_3136) ;  /* 0x000000000f087348 */ /* 0x000fea0003c00000 */
[----:B------:R0:W1:Y:S02]  /*250d0*/  SHFL.IDX P6, R14, R13, R12, R11 ;  /* 0x0000000c0d0e7389 */ /* 0x00006400000c000b */
[----:B01----:R-:W-:Y:S01]  /*250e0*/  ENDCOLLECTIVE ;  /* 0x000000000000791b */ /* 0x003fe20003800000 */
.L_x_3136:
[----:B------:R-:W-:-:S05]  /*250f0*/  @!P3 LOP3.LUT R5, R5, R4, RZ, 0x3c, !PT ;  /* 0x000000040505b212 */ /* 0x000fca00078e3cff */
[----:B------:R-:W-:Y:S01]  /*25100*/  @!PT LDS RZ, [RZ] ;  /* 0x00000000fffff984 */ /* 0x000fe20000000800 */
[----:B------:R-:W-:Y:S01]  /*25110*/  @!PT LDS RZ, [RZ] ;  /* 0x00000000fffff984 */ /* 0x000fe20000000800 */
[----:B------:R-:W-:Y:S01]  /*25120*/  @!PT LDS RZ, [RZ] ;  /* 0x00000000fffff984 */ /* 0x000fe20000000800 */
[----:B------:R-:W-:Y:S04]  /*25130*/  @!P3 LDGSTS.E.BYPASS.LTC128B.128 [R9+0x10400], desc[UR60][R4.64], !P2 ;  /* 0x104000000409bfae */ /* 0x000fe8000d101d7c */
[----:B------:R-:W-:Y:S01]  /*25140*/  @!P3 LDGSTS.E.BYPASS.LTC128B.128 [R9+0x14400], desc[UR60][R4.64+0x80], !P1 ;  /* 0x144000800409bfae */ /* 0x000fe2000c901d7c */
[----:B------:R-:W-:-:S03]  /*25150*/  MOV R13, R3 ;  /* 0x00000003000d7202 */ /* 0x000fc60000000f00 */
[----:B------:R0:W-:Y:S02]  /*25160*/  @!P3 LDGSTS.E.BYPASS.LTC128B.128 [R9+0x18400], desc[UR60][R4.64+0x100], !P0 ;  /* 0x184001000409bfae */ /* 0x0001e4000c101d7c */
[----:B0-----:R-:W-:-:S05]  /*25170*/  VIADD R4, R17, 0x10 ;  /* 0x0000001011047836 */ /* 0x001fca0000000000 */
[----:B------:R-:W-:-:S13]  /*25180*/  ISETP.GE.AND P3, PT, R4, R0, PT ;  /* 0x000000000400720c */ /* 0x000fda0003f66270 */
[----:B------:R-:W-:-:S05]  /*25190*/  @!P3 LEA R7, P5, R10, R6, 0x1 ;  /* 0x000000060a07b211 */ /* 0x000fca00078a08ff */
[----:B------:R-:W-:Y:S02]  /*251a0*/  @!P3 IMAD.X R6, RZ, RZ, R8, P5 ;  /* 0x000000ffff06b224 */ /* 0x000fe400028e0608 */
[----:B------:R-:W-:Y:S02]  /*251b0*/  @!P3 IMAD.MOV.U32 R4, RZ, RZ, R7 ;  /* 0x000000ffff04b224 */ /* 0x000fe400078e0007 */
[----:B------:R-:W-:Y:S02]  /*251c0*/  @!P3 IMAD.MOV.U32 R5, RZ, RZ, R6 ;  /* 0x000000ffff05b224 */ /* 0x000fe400078e0006 */
[----:B------:R-:W-:-:S07]  /*251d0*/  IMAD.MOV.U32 R6, RZ, RZ, R14 ;  /* 0x000000ffff067224 */ /* 0x000fce00078e000e */
[----:B------:R-:W-:Y:S05]  /*251e0*/  WARPSYNC.COLLECTIVE R15, `(.L_x_3137) ;  /* 0x000000000f087348 */ /* 0x000fea0003c00000 */
[----:B------:R0:W1:Y:S02]  /*251f0*/  SHFL.IDX P6, R14, R13, R12, R11 ;  /* 0x0000000c0d0e7389 */ /* 0x00006400000c000b */
[----:B01----:R-:W-:Y:S01]  /*25200*/  ENDCOLLECTIVE ;  /* 0x000000000000791b */ /* 0x003fe20003800000 */
.L_x_3137:
[----:B------:R-:W-:Y:S01]  /*25210*/  @!PT LDS RZ, [RZ] ;  /* 0x00000000fffff984 */ /* 0x000fe20000000800 */
[----:B------:R-:W-:Y:S01]  /*25220*/  @!PT LDS RZ, [RZ] ;  /* 0x00000000fffff984 */ /* 0x000fe20000000800 */
[----:B------:R-:W-:Y:S01]  /*25230*/  @!PT LDS RZ, [RZ] ;  /* 0x00000000fffff984 */ /* 0x000fe20000000800 */
[----:B------:R-:W-:Y:S04]  /*25240*/  @!P3 LDGSTS.E.BYPASS.LTC128B.128 [R9+0x10c00], desc[UR60][R4.64], !P2 ;  /* 0x10c000000409bfae */ /* 0x000fe8000d101d7c */
[----:B------:R-:W-:Y:S04]  /*25250*/  @!P3 LDGSTS.E.BYPASS.LTC128B.128 [R9+0x14c00], desc[UR60][R4.64+0x80], !P1 ;  /* 0x14c000800409bfae */ /* 0x000fe8000c901d7c */
[----:B------:R0:W-:Y:S01]  /*25260*/  @!P3 LDGSTS.E.BYPASS.LTC128B.128 [R9+0x18c00], desc[UR60][R4.64+0x100], !P0 ;  /* 0x18c001000409bfae */ /* 0x0001e2000c101d7c */
[----:B------:R-:W-:Y:S02]  /*25270*/  IMAD.MOV.U32 R13, RZ, RZ, R2 ;  /* 0x000000ffff0d7224 */ /* 0x000fe400078e0002 */
[----:B------:R-:W-:Y:S01]  /*25280*/  IMAD.MOV.U32 R12, RZ, RZ, 0x3 ;  /* 0x00000003ff0c7424 */ /* 0x000fe200078e00ff */
[----:B0-----:R-:W-:-:S04]  /*25290*/  IADD3 R4, R17, 0x20, RZ ;  /* 0x0000002011047810 */ /* 0x001fc80007ffe0ff */
[----:B------:R-:W-:Y:S01]  /*252a0*/  ISETP.GE.AND P3, PT, R4, R0, PT ;  /* 0x000000000400720c */ /* 0x000fe20003f66270 */
[----:B------:R-:W-:-:S12]  /*252b0*/  IMAD.MOV.U32 R4, RZ, RZ, R14 ;  /* 0x000000ffff047224 */ /* 0x000fd800078e000e */
[----:B------:R-:W-:Y:S05]  /*252c0*/  WARPSYNC.COLLECTIVE R15, `(.L_x_3138) ;  /* 0x000000000f087348 */ /* 0x000fea0003c00000 */
[----:B------:R0:W1:Y:S02]  /*252d0*/  SHFL.IDX P6, R14, R13, R12, R11 ;  /* 0x0000000c0d0e7389 */ /* 0x00006400000c000b */
[----:B01----:R-:W-:Y:S01]  /*252e0*/  ENDCOLLECTIVE ;  /* 0x000000000000791b */ /* 0x003fe20003800000 */
.L_x_3138:
[----:B------:R-:W-:Y:S01]  /*252f0*/  @!P3 LEA R7, P4, R10, R4, 0x1 ;  /* 0x000000040a07b211 */ /* 0x000fe200078808ff */
[----:B------:R-:W-:-:S04]  /*25300*/  IMAD.MOV.U32 R13, RZ, RZ, R3 ;  /* 0x000000ffff0d7224 */ /* 0x000fc800078e0003 */
[----:B------:R-:W-:-:S04]  /*25310*/  @!P3 IMAD.X R4, RZ, RZ, R6, P4 ;  /* 0x000000ffff04b224 */ /* 0x000fc800020e0606 */
[----:B------:R-:W-:Y:S01]  /*25320*/  @!P3 IMAD.MOV.U32 R5, RZ, RZ, R4 ;  /* 0x000000ffff05b224 */ /* 0x000fe200078e0004 */
[----:B------:R-:W-:Y:S02]  /*25330*/  @!P3 MOV R4, R7 ;  /* 0x000000070004b202 */ /* 0x000fe40000000f00 */
[----:B------:R-:W-:-:S07]  /*25340*/  MOV R6, R14 ;  /* 0x0000000e00067202 */ /* 0x000fce0000000f00 */
[----:B------:R-:W-:Y:S05]  /*25350*/  WARPSYNC.COLLECTIVE R15, `(.L_x_3139) ;  /* 0x000000000f087348 */ /* 0x000fea0003c00000 */
[----:B------:R0:W1:Y:S02]  /*25360*/  SHFL.IDX P6, R14, R13, R12, R11 ;  /* 0x0000000c0d0e7389 */ /* 0x00006400000c000b */
[----:B01----:R-:W-:Y:S01]  /*25370*/  ENDCOLLECTIVE ;  /* 0x000000000000791b */ /* 0x003fe20003800000 */
.L_x_3139:
        /* <DEDUP_REMOVED lines=8> */
[----:B0-----:R-:W-:-:S05]  /*25400*/  VIADD R4, R17, 0x30 ;  /* 0x0000003011047836 */ /* 0x001fca0000000000 */
[----:B------:R-:W-:Y:S01]  /*25410*/  ISETP.GE.AND P3, PT, R4, R0, PT ;  /* 0x000000000400720c */ /* 0x000fe20003f66270 */
[----:B------:R-:W-:-:S12]  /*25420*/  IMAD.MOV.U32 R4, RZ, RZ, R14 ;  /* 0x000000ffff047224 */ /* 0x000fd800078e000e */
[----:B------:R-:W-:Y:S05]  /*25430*/  WARPSYNC.COLLECTIVE R15, `(.L_x_3140) ;  /* 0x000000000f087348 */ /* 0x000fea0003c00000 */
[----:B------:R0:W1:Y:S02]  /*25440*/  SHFL.IDX P6, R14, R13, R12, R11 ;  /* 0x0000000c0d0e7389 */ /* 0x00006400000c000b */
[----:B01----:R-:W-:Y:S01]  /*25450*/  ENDCOLLECTIVE ;  /* 0x000000000000791b */ /* 0x003fe20003800000 */
.L_x_3140:
[----:B------:R-:W-:Y:S02]  /*25460*/  @!P3 LEA R5, P4, R10, R4, 0x1 ;  /* 0x000000040a05b211 */ /* 0x000fe400078808ff */
[----:B------:R-:W-:-:S03]  /*25470*/  MOV R13, R3 ;  /* 0x00000003000d7202 */ /* 0x000fc60000000f00 */
[----:B------:R-:W-:-:S05]  /*25480*/  @!P3 IMAD.X R4, RZ, RZ, R6, P4 ;  /* 0x000000ffff04b224 */ /* 0x000fca00020e0606 */
[----:B------:R-:W-:Y:S01]  /*25490*/  @!P3 LOP3.LUT R5, R5, R4, RZ, 0x3c, !PT ;  /* 0x000000040505b212 */ /* 0x000fe200078e3cff */
[----:B------:R-:W-:-:S03]  /*254a0*/  IMAD.MOV.U32 R6, RZ, RZ, R14 ;  /* 0x000000ffff067224 */ /* 0x000fc600078e000e */
[----:B------:R-:W-:-:S07]  /*254b0*/  @!P3 LOP3.LUT R4, R5, R4, RZ, 0x3c, !PT ;  /* 0x000000040504b212 */ /* 0x000fce00078e3cff */
[----:B------:R-:W-:Y:S05]  /*254c0*/  WARPSYNC.COLLECTIVE R15, `(.L_x_3141) ;  /* 0x000000000f087348 */ /* 0x000fea0003c00000 */
[----:B------:R0:W1:Y:S02]  /*254d0*/  SHFL.IDX P6, R14, R13, R12, R11 ;  /* 0x0000000c0d0e7389 */ /* 0x00006400000c000b */
[----:B01----:R-:W-:Y:S01]  /*254e0*/  ENDCOLLECTIVE ;  /* 0x000000000000791b */ /* 0x003fe20003800000 */
.L_x_3141:
[----:B------:R-:W-:-:S05]  /*254f0*/  @!P3 LOP3.LUT R5, R5, R4, RZ, 0x3c, !PT ;  /* 0x000000040505b212 */ /* 0x000fca00078e3cff */
[----:B------:R-:W-:Y:S01]  /*25500*/  @!PT LDS RZ, [RZ] ;  /* 0x00000000fffff984 */ /* 0x000fe20000000800 */
[----:B------:R-:W-:Y:S01]  /*25510*/  @!PT LDS RZ, [RZ] ;  /* 0x00000000fffff984 */ /* 0x000fe20000000800 */
[----:B------:R-:W-:Y:S01]  /*25520*/  @!PT LDS RZ, [RZ] ;  /* 0x00000000fffff984 */ /* 0x000fe20000000800 */
[----:B------:R-:W-:Y:S04]  /*25530*/  @!P3 LDGSTS.E.BYPASS.LTC128B.128 [R9+0x11c00], desc[UR60][R4.64], !P2 ;  /* 0x11c000000409bfae */ /* 0x000fe8000d101d7c */
[----:B------:R-:W-:Y:S01]  /*25540*/  @!P3 LDGSTS.E.BYPASS.LTC128B.128 [R9+0x15c00], desc[UR60][R4.64+0x80], !P1 ;  /* 0x15c000800409bfae */ /* 0x000fe2000c901d7c */
[----:B------:R-:W-:Y:S01]  /*25550*/  MOV R13, R2 ;  /* 0x00000002000d7202 */ /* 0x000fe20000000f00 */
[----:B------:R-:W-:Y:S02]  /*25560*/  IMAD.MOV.U32 R12, RZ, RZ, 0x5 ;  /* 0x00000005ff0c7424 */ /* 0x000fe400078e00ff */
[----:B------:R0:W-:Y:S02]  /*25570*/  @!P3 LDGSTS.E.BYPASS.LTC128B.128 [R9+0x19c00], desc[UR60][R4.64+0x100], !P0 ;  /* 0x19c001000409bfae */ /* 0x0001e4000c101d7c */
[----:B0-----:R-:W-:-:S04]  /*25580*/  IADD3 R4, R17, 0x40, RZ ;  /* 0x0000004011047810 */ /* 0x001fc80007ffe0ff */
[----:B------:R-:W-:Y:S01]  /*25590*/  ISETP.GE.AND P3, PT, R4, R0, PT ;  /* 0x000000000400720c */ /* 0x000fe20003f66270 */
[----:B------:R-:W-:-:S12]  /*255a0*/  IMAD.MOV.U32 R4, RZ, RZ, R14 ;  /* 0x000000ffff047224 */ /* 0x000fd800078e000e */
[----:B------:R-:W-:Y:S05]  /*255b0*/  WARPSYNC.COLLECTIVE R15, `(.L_x_3142) ;  /* 0x000000000f087348 */ /* 0x000fea0003c00000 */
[----:B------:R0:W1:Y:S02]  /*255c0*/  SHFL.IDX P6, R14, R13, R12, R11 ;  /* 0x0000000c0d0e7389 */ /* 0x00006400000c000b */
[----:B01----:R-:W-:Y:S01]  /*255d0*/  ENDCOLLECTIVE ;  /* 0x000000000000791b */ /* 0x003fe20003800000 */
.L_x_3142:
[----:B------:R-:W-:Y:S01]  /*255e0*/  @!P3 LEA R5, P4, R10, R4, 0x1 ;  /* 0x000000040a05b211 */ /* 0x000fe200078808ff */
[----:B------:R-:W-:-:S04]  /*255f0*/  IMAD.MOV.U32 R13, RZ, RZ, R3 ;  /* 0x000000ffff0d7224 */ /* 0x000fc800078e0003 */
[----:B------:R-:W-:-:S05]  /*25600*/  @!P3 IMAD.X R4, RZ, RZ, R6, P4 ;  /* 0x000000ffff04b224 */ /* 0x000fca00020e0606 */
[----:B------:R-:W-:Y:S01]  /*25610*/  @!P3 LOP3.LUT R5, R5, R4, RZ, 0x3c, !PT ;  /* 0x000000040505b212 */ /* 0x000fe200078e3cff */
[----:B------:R-:W-:-:S03]  /*25620*/  IMAD.MOV.U32 R6, RZ, RZ, R14 ;  /* 0x000000ffff067224 */ /* 0x000fc600078e000e */
[----:B------:R-:W-:-:S07]  /*25630*/  @!P3 LOP3.LUT R4, R5, R4, RZ, 0x3c, !PT ;  /* 0x000000040504b212 */ /* 0x000fce00078e3cff */
[----:B------:R-:W-:Y:S05]  /*25640*/  WARPSYNC.COLLECTIVE R15, `(.L_x_3143) ;  /* 0x000000000f087348 */ /* 0x000fea0003c00000 */
[----:B------:R0:W1:Y:S02]  /*25650*/  SHFL.IDX P6, R14, R13, R12, R11 ;  /* 0x0000000c0d0e7389 */ /* 0x00006400000c000b */
[----:B01----:R-:W-:Y:S01]  /*25660*/  ENDCOLLECTIVE ;  /* 0x000000000000791b */ /* 0x003fe20003800000 */
.L_x_3143:
[----:B------:R-:W-:-:S05]  /*25670*/  @!P3 LOP3.LUT R5, R5, R4, RZ, 0x3c, !PT ;  /* 0x000000040505b212 */ /* 0x000fca00078e3cff */
[----:B------:R-:W-:Y:S01]  /*25680*/  @!PT LDS RZ, [RZ] ;  /* 0x00000000fffff984 */ /* 0x000fe20000000800 */
[----:B------:R-:W-:Y:S01]  /*25690*/  @!PT LDS RZ, [RZ] ;  /* 0x00000000fffff984 */ /* 0x000fe20000000800 */
[----:B------:R-:W-:Y:S01]  /*256a0*/  @!PT LDS RZ, [RZ] ;  /* 0x00000000fffff984 */ /* 0x000fe20000000800 */
[----:B------:R-:W-:Y:S04]  /*256b0*/  @!P3 LDGSTS.E.BYPASS.LTC128B.128 [R9+0x12400], desc[UR60][R4.64], !P2 ;  /* 0x124000000409bfae */ /* 0x000fe8000d101d7c */
[----:B------:R-:W-:Y:S01]  /*256c0*/  @!P3 LDGSTS.E.BYPASS.LTC128B.128 [R9+0x16400], desc[UR60][R4.64+0x80], !P1 ;  /* 0x164000800409bfae */ /* 0x000fe2000c901d7c */
[----:B------:R-:W-:-:S03]  /*256d0*/  IMAD.MOV.U32 R13, RZ, RZ, R2 ;  /* 0x000000ffff0d7224 */ /* 0x000fc600078e0002 */
[----:B------:R0:W-:Y:S01]  /*256e0*/  @!P3 LDGSTS.E.BYPASS.LTC128B.128 [R9+0x1a400], desc[UR60][R4.64+0x100], !P0 ;  /* 0x1a4001000409bfae */ /* 0x0001e2000c101d7c */
[----:B------:R-:W-:Y:S02]  /*256f0*/  IMAD.MOV.U32 R12, RZ, RZ, 0x6 ;  /* 0x00000006ff0c7424 */ /* 0x000fe400078e00ff */
[----:B0-----:R-:W-:-:S05]  /*25700*/  VIADD R4, R17, 0x50 ;  /* 0x0000005011047836 */ /* 0x001fca0000000000 */
[----:B------:R-:W-:Y:S02]  /*25710*/  ISETP.GE.AND P3, PT, R4, R0, PT ;  /* 0x000000000400720c */ /* 0x000fe40003f66270 */
[----:B------:R-:W-:-:S11]  /*25720*/  MOV R4, R14 ;  /* 0x0000000e00047202 */ /* 0x000fd60000000f00 */
[----:B------:R-:W-:Y:S05]  /*25730*/  WARPSYNC.COLLECTIVE R15, `(.L_x_3144) ;  /* 0x000000000f087348 */ /* 0x000fea0003c00000 */
[----:B------:R0:W1:Y:S02]  /*25740*/  SHFL.IDX P6, R14, R13, R12, R11 ;  /* 0x0000000c0d0e7389 */ /* 0x00006400000c000b */
[----:B01----:R-:W-:Y:S01]  /*25750*/  ENDCOLLECTIVE ;  /* 0x000000000000791b */ /* 0x003fe20003800000 */
.L_x_3144:
[----:B------:R-:W-:-:S05]  /*25760*/  @!P3 LEA R5, P4, R10, R4, 0x1 ;  /* 0x000000040a05b211 */ /* 0x000fca00078808ff */
[----:B------:R-:W-:Y:S02]  /*25770*/  @!P3 IMAD.X R4, RZ, RZ, R6, P4 ;  /* 0x000000ffff04b224 */ /* 0x000fe400020e0606 */
[----:B------:R-:W-:-:S03]  /*25780*/  IMAD.MOV.U32 R13, RZ, RZ, R3 ;  /* 0x000000ffff0d7224 */ /* 0x000fc600078e0003 */
[----:B------:R-:W-:-:S04]  /*25790*/  @!P3 LOP3.LUT R5, R5, R4, RZ, 0x3c, !PT ;  /* 0x000000040505b212 */ /* 0x000fc800078e3cff */
[----:B------:R-:W-:Y:S02]  /*257a0*/  @!P3 LOP3.LUT R4, R5, R4, RZ, 0x3c, !PT ;  /* 0x000000040504b212 */ /* 0x000fe400078e3cff */
[----:B------:R-:W-:-:S07]  /*257b0*/  MOV R6, R14 ;  /* 0x0000000e00067202 */ /* 0x000fce0000000f00 */
[----:B------:R-:W-:Y:S05]  /*257c0*/  WARPSYNC.COLLECTIVE R15, `(.L_x_3145) ;  /* 0x000000000f087348 */ /* 0x000fea0003c00000 */
[----:B------:R0:W1:Y:S02]  /*257d0*/  SHFL.IDX P6, R14, R13, R12, R11 ;  /* 0x0000000c0d0e7389 */ /* 0x00006400000c000b */
[----:B01----:R-:W-:Y:S01]  /*257e0*/  ENDCOLLECTIVE ;  /* 0x000000000000791b */ /* 0x003fe20003800000 */
.L_x_3145:
[----:B------:R-:W-:-:S05]  /*257f0*/  @!P3 LOP3.LUT R5, R5, R4, RZ, 0x3c, !PT ;  /* 0x000000040505b212 */ /* 0x000fca00078e3cff */
        /* <DEDUP_REMOVED lines=13> */
.L_x_3146:
[----:B------:R-:W-:-:S13]  /*258d0*/  ISETP.GE.AND P4, PT, R5, R0, PT ;  /* 0x000000000500720c */ /* 0x000fda0003f86270 */
[----:B------:R-:W-:Y:S02]  /*258e0*/  @!P4 LEA R5, P3, R10, R4, 0x1 ;  /* 0x000000040a05c211 */ /* 0x000fe400078608ff */
[----:B------:R-:W-:Y:S02]  /*258f0*/  MOV R13, R3 ;  /* 0x00000003000d7202 */ /* 0x000fe40000000f00 */
[----:B------:R-:W-:-:S04]  /*25900*/  @!P4 IADD3.X R4, RZ, R6, RZ, P3, !PT ;  /* 0x00000006ff04c210 */ /* 0x000fc80001ffe4ff */
[----:B------:R-:W-:-:S04]  /*25910*/  @!P4 LOP3.LUT R5, R5, R4, RZ, 0x3c, !PT ;  /* 0x000000040505c212 */ /* 0x000fc800078e3cff */
        /* <DEDUP_REMOVED lines=12> */
.L_x_3147:
[----:B------:R-:W-:Y:S01]  /*259e0*/  IMAD.MOV.U32 R3, RZ, RZ, R14 ;  /* 0x000000ffff037224 */ /* 0x000fe200078e000e */
[----:B------:R-:W-:Y:S06]  /*259f0*/  BRA `(.L_x_3148) ;  /* 0xffffffa800907947 */ /* 0x000fec000383ffff */
.L_x_2997:
[----:B0-----:R-:W3:Y:S02]  /*25a00*/  LDL R2, [R1+0x4] ;  /* 0x0000040001027983 */ /* 0x001ee40000100800 */
[----:B---3--:R0:W1:Y:S02]  /*25a10*/  SYNCS.PHASECHK.TRANS64.TRYWAIT P0, [R2+URZ+0x34820], R0 ;  /* 0x03482000020075a7 */ /* 0x008064000800017f */
[----:B-1----:R-:W-:Y:S05]  /*25a20*/  @!P0 NANOSLEEP.SYNCS 0x989680 ;  /* 0x009896800000895d */ /* 0x002fea0003900000 */
[----:B------:R-:W1:Y:S02]  /*25a30*/  @!P0 SYNCS.PHASECHK.TRANS64 P0, [R2+URZ+0x34820], R0 ;  /* 0x03482000020085a7 */ /* 0x000e64000800007f */
[----:B-1----:R-:W-:Y:S05]  /*25a40*/  @!P0 BRA `(.L_x_2997) ;  /* 0xfffffffc00ec8947 */ /* 0x002fea000383ffff */
[----:B------:R-:W-:Y:S05]  /*25a50*/  BRA `(.L_x_3149) ;  /* 0xffffffac00087947 */ /* 0x000fea000383ffff */
.L_x_3006:
[----:B-1----:R1:W2:Y:S02]  /*25a60*/  SYNCS.PHASECHK.TRANS64.TRYWAIT P0, [R3+URZ+0x34840], R0 ;  /* 0x03484000030075a7 */ /* 0x0022a4000800017f */
[----:B--2---:R-:W-:Y:S05]  /*25a70*/  @!P0 NANOSLEEP.SYNCS 0x989680 ;  /* 0x009896800000895d */ /* 0x004fea0003900000 */
[----:B------:R-:W2:Y:S02]  /*25a80*/  @!P0 SYNCS.PHASECHK.TRANS64 P0, [R3+URZ+0x34840], R0 ;  /* 0x03484000030085a7 */ /* 0x000ea4000800007f */
[----:B--2---:R-:W-:Y:S05]  /*25a90*/  @!P0 BRA `(.L_x_3006) ;  /* 0xfffffffc00f08947 */ /* 0x004fea000383ffff */
[----:B------:R-:W-:Y:S05]  /*25aa0*/  BRA `(.L_x_3150) ;  /* 0xffffffac00cc7947 */ /* 0x000fea000383ffff */
.L_x_3013:
[----:B0-----:R0:W1:Y:S02]  /*25ab0*/  SYNCS.PHASECHK.TRANS64.TRYWAIT P0, [R3+URZ+0x60], R0 ;  /* 0x00006000030075a7 */ /* 0x001064000800017f */
[----:B-1----:R-:W-:Y:S05]  /*25ac0*/  @!P0 NANOSLEEP.SYNCS 0x989680 ;  /* 0x009896800000895d */ /* 0x002fea0003900000 */
[----:B------:R-:W1:Y:S02]  /*25ad0*/  @!P0 SYNCS.PHASECHK.TRANS64 P0, [R3+URZ+0x60], R0 ;  /* 0x00006000030085a7 */ /* 0x000e64000800007f */
[----:B-1----:R-:W-:Y:S05]  /*25ae0*/  @!P0 BRA `(.L_x_3013) ;  /* 0xfffffffc00f08947 */ /* 0x002fea000383ffff */
[----:B------:R-:W-:Y:S05]  /*25af0*/  BRA `(.L_x_3151) ;  /* 0xffffffb000e47947 */ /* 0x000fea000383ffff */
.L_x_3022:
[----:B--2---:R2:W3:Y:S02]  /*25b00*/  SYNCS.PHASECHK.TRANS64.TRYWAIT P0, [R3+URZ+0x34840], R2 ;  /* 0x03484002030075a7 */ /* 0x0044e4000800017f */
[----:B---3--:R-:W-:Y:S05]  /*25b10*/  @!P0 NANOSLEEP.SYNCS 0x989680 ;  /* 0x009896800000895d */ /* 0x008fea0003900000 */
[----:B------:R-:W3:Y:S02]  /*25b20*/  @!P0 SYNCS.PHASECHK.TRANS64 P0, [R3+URZ+0x34840], R2 ;  /* 0x03484002030085a7 */ /* 0x000ee4000800007f */
[----:B---3--:R-:W-:Y:S05]  /*25b30*/  @!P0 BRA `(.L_x_3022) ;  /* 0xfffffffc00f08947 */ /* 0x008fea000383ffff */
[----:B------:R-:W-:Y:S05]  /*25b40*/  BRA `(.L_x_3152) ;  /* 0xffffffb800847947 */ /* 0x000fea000383ffff */
.L_x_3029:
[----:B0-----:R0:W2:Y:S02]  /*25b50*/  SYNCS.PHASECHK.TRANS64.TRYWAIT P0, [R2+URZ+0x60], R3 ;  /* 0x00006003020075a7 */ /* 0x0010a4000800017f */
[----:B--2---:R-:W-:Y:S05]  /*25b60*/  @!P0 NANOSLEEP.SYNCS 0x989680 ;  /* 0x009896800000895d */ /* 0x004fea0003900000 */
[----:B------:R-:W2:Y:S02]  /*25b70*/  @!P0 SYNCS.PHASECHK.TRANS64 P0, [R2+URZ+0x60], R3 ;  /* 0x00006003020085a7 */ /* 0x000ea4000800007f */
[----:B--2---:R-:W-:Y:S05]  /*25b80*/  @!P0 BRA `(.L_x_3029) ;  /* 0xfffffffc00f08947 */ /* 0x004fea000383ffff */
[----:B------:R-:W-:Y:S05]  /*25b90*/  BRA `(.L_x_3153) ;  /* 0xffffffbc009c7947 */ /* 0x000fea000383ffff */
.L_x_3038:
[----:B---3--:R3:W4:Y:S02]  /*25ba0*/  SYNCS.PHASECHK.TRANS64.TRYWAIT P0, [R2+URZ+0x34840], R3 ;  /* 0x03484003020075a7 */ /* 0x008724000800017f */
[----:B----4-:R-:W-:Y:S05]  /*25bb0*/  @!P0 NANOSLEEP.SYNCS 0x989680 ;  /* 0x009896800000895d */ /* 0x010fea0003900000 */
[----:B------:R-:W4:Y:S02]  /*25bc0*/  @!P0 SYNCS.PHASECHK.TRANS64 P0, [R2+URZ+0x34840], R3 ;  /* 0x03484003020085a7 */ /* 0x000f24000800007f */
[----:B----4-:R-:W-:Y:S05]  /*25bd0*/  @!P0 BRA `(.L_x_3038) ;  /* 0xfffffffc00f08947 */ /* 0x010fea000383ffff */
[----:B------:R-:W-:Y:S05]  /*25be0*/  BRA `(.L_x_3154) ;  /* 0xffffffc400107947 */ /* 0x000fea000383ffff */
.L_x_3045:
[----:B0-----:R0:W2:Y:S02]  /*25bf0*/  SYNCS.PHASECHK.TRANS64.TRYWAIT P0, [R2+URZ+0x60], R5 ;  /* 0x00006005020075a7 */ /* 0x0010a4000800017f */
[----:B--2---:R-:W-:Y:S05]  /*25c00*/  @!P0 NANOSLEEP.SYNCS 0x989680 ;  /* 0x009896800000895d */ /* 0x004fea0003900000 */
[----:B------:R-:W2:Y:S02]  /*25c10*/  @!P0 SYNCS.PHASECHK.TRANS64 P0, [R2+URZ+0x60], R5 ;  /* 0x00006005020085a7 */ /* 0x000ea4000800007f */
[----:B--2---:R-:W-:Y:S05]  /*25c20*/  @!P0 BRA `(.L_x_3045) ;  /* 0xfffffffc00f08947 */ /* 0x004fea000383ffff */
[----:B------:R-:W-:Y:S05]  /*25c30*/  BRA `(.L_x_3155) ;  /* 0xffffffc800287947 */ /* 0x000fea000383ffff */
.L_x_3056:
[----:B0-----:R0:W2:Y:S02]  /*25c40*/  SYNCS.PHASECHK.TRANS64.TRYWAIT P0, [R0+URZ+0x34860], R2 ;  /* 0x03486002000075a7 */ /* 0x0010a4000800017f */
[----:B--2---:R-:W-:Y:S05]  /*25c50*/  @!P0 NANOSLEEP.SYNCS 0x989680 ;  /* 0x009896800000895d */ /* 0x004fea0003900000 */
[----:B------:R-:W2:Y:S02]  /*25c60*/  @!P0 SYNCS.PHASECHK.TRANS64 P0, [R0+URZ+0x34860], R2 ;  /* 0x03486002000085a7 */ /* 0x000ea4000800007f */
[----:B--2---:R-:W-:Y:S05]  /*25c70*/  @!P0 BRA `(.L_x_3056) ;  /* 0xfffffffc00f08947 */ /* 0x004fea000383ffff */
[----:B------:R-:W-:Y:S05]  /*25c80*/  BRA `(.L_x_3156) ;  /* 0xffffffcc00807947 */ /* 0x000fea000383ffff */
.L_x_3063:
[----:B------:R-:W-:Y:S01]  /*25c90*/  BSSY B0, `(.L_x_3157) ;  /* 0x0000008000007945 */ /* 0x000fe20003800000 */
[----:B0-----:R-:W-:Y:S01]  /*25ca0*/  IMAD.MOV.U32 R13, RZ, RZ, R16 ;  /* 0x000000ffff0d7224 */ /* 0x001fe200078e0010 */
[----:B------:R-:W-:Y:S01]  /*25cb0*/  MOV R11, 0x1f ;  /* 0x0000001f000b7802 */ /* 0x000fe20000000f00 */
[----:B------:R-:W-:Y:S02]  /*25cc0*/  IMAD.MOV.U32 R12, RZ, RZ, RZ ;  /* 0x000000ffff0c7224 */ /* 0x000fe400078e00ff */
[----:B------:R-:W-:-:S07]  /*25cd0*/  IMAD.MOV.U32 R15, RZ, RZ, -0x1 ;  /* 0xffffffffff0f7424 */ /* 0x000fce00078e00ff */
[----:B-1---5:R-:W-:Y:S05]  /*25ce0*/  WARPSYNC.COLLECTIVE R15, `(.L_x_3158) ;  /* 0x000000000f087348 */ /* 0x022fea0003c00000 */
[----:B------:R0:W2:Y:S02]  /*25cf0*/  SHFL.IDX P6, R14, R13, R12, R11 ;  /* 0x0000000c0d0e7389 */ /* 0x0000a400000c000b */
[----:B012--5:R-:W-:Y:S01]  /*25d00*/  ENDCOLLECTIVE ;  /* 0x000000000000791b */ /* 0x027fe20003800000 */
.L_x_3158:
[----:B------:R-:W-:Y:S05]  /*25d10*/  BSYNC B0 ;  /* 0x0000000000007941 */ /* 0x000fea0003800000 */
.L_x_3157:
[----:B------:R-:W-:Y:S01]  /*25d20*/  IMAD.MOV.U32 R13, RZ, RZ, R16 ;  /* 0x000000ffff0d7224 */ /* 0x000fe200078e0010 */
[----:B------:R-:W-:Y:S01]  /*25d30*/  MOV R12, 0x1 ;  /* 0x00000001000c7802 */ /* 0x000fe20000000f00 */
[----:B------:R-:W-:Y:S01]  /*25d40*/  IMAD.MOV.U32 R11, RZ, RZ, 0x1f ;  /* 0x0000001fff0b7424 */ /* 0x000fe200078e00ff */
[----:B------:R-:W-:Y:S01]  /*25d50*/  IADD3 R4, R19, R6, RZ ;  /* 0x0000000613047210 */ /* 0x000fe20007ffe0ff */
[----:B------:R-:W-:Y:S02]  /*25d60*/  IMAD.MOV.U32 R15, RZ, RZ, -0x1 ;  /* 0xffffffffff0f7424 */ /* 0x000fe400078e00ff */
[----:B------:R-:W-:-:S07]  /*25d70*/  IMAD.MOV.U32 R0, RZ, RZ, R14 ;  /* 0x000000ffff007224 */ /* 0x000fce00078e000e */
[----:B------:R-:W-:Y:S05]  /*25d80*/  WARPSYNC.COLLECTIVE R15, `(.L_x_3159) ;  /* 0x000000000f087348 */ /* 0x000fea0003c00000 */
[----:B------:R0:W1:Y:S02]  /*25d90*/  SHFL.IDX P6, R14, R13, R12, R11 ;  /* 0x0000000c0d0e7389 */ /* 0x00006400000c000b */
[----:B01----:R-:W-:Y:S01]  /*25da0*/  ENDCOLLECTIVE ;  /* 0x000000000000791b */ /* 0x003fe20003800000 */
.L_x_3159:
        /* <DEDUP_REMOVED lines=18> */
.L_x_3160:
        /* <DEDUP_REMOVED lines=8> */
.L_x_3161:
        /* <DEDUP_REMOVED lines=8> */
.L_x_3162:
        /* <DEDUP_REMOVED lines=8> */
.L_x_3163:
        /* <DEDUP_REMOVED lines=8> */
.L_x_3164:
[----:B------:R-:W-:Y:S01]  /*260d0*/  MOV R12, 0x1f ;  /* 0x0000001f000c7802 */ /* 0x000fe20000000f00 */
        /* <DEDUP_REMOVED lines=8> */
.L_x_3165:
[----:B------:R-:W-:Y:S01]  /*26160*/  IMAD.MOV.U32 R16, RZ, RZ, R14 ;  /* 0x000000ffff107224 */ /* 0x000fe200078e000e */
[----:B------:R-:W-:Y:S06]  /*26170*/  BRA `(.L_x_3166) ;  /* 0xffffffd000047947 */ /* 0x000fec000383ffff */
.L_x_3068:
[----:B------:R-:W-:Y:S01]  /*26180*/  BSSY B0, `(.L_x_3167) ;  /* 0x0000008000007945 */ /* 0x000fe20003800000 */
[----:B0----5:R-:W-:Y:S01]  /*26190*/  IMAD.MOV.U32 R13, RZ, RZ, R3 ;  /* 0x000000ffff0d7224 */ /* 0x021fe200078e0003 */
[----:B------:R-:W-:Y:S01]  /*261a0*/  MOV R12, 0x1 ;  /* 0x00000001000c7802 */ /* 0x000fe20000000f00 */
[----:B------:R-:W-:Y:S02]  /*261b0*/  IMAD.MOV.U32 R11, RZ, RZ, RZ ;  /* 0x000000ffff0b7224 */ /* 0x000fe400078e00ff */
[----:B------:R-:W-:-:S07]  /*261c0*/  IMAD.MOV.U32 R15, RZ, RZ, -0x1 ;  /* 0xffffffffff0f7424 */ /* 0x000fce00078e00ff */
[----:B-12---:R-:W-:Y:S05]  /*261d0*/  WARPSYNC.COLLECTIVE R15, `(.L_x_3168) ;  /* 0x000000000f087348 */ /* 0x006fea0003c00000 */
[----:B------:R0:W3:Y:S02]  /*261e0*/  SHFL.UP P6, R14, R13, R12, R11 ;  /* 0x0400000c0d0e7389 */ /* 0x0000e400000c000b */
[----:B0123--:R-:W-:Y:S01]  /*261f0*/  ENDCOLLECTIVE ;  /* 0x000000000000791b */ /* 0x00ffe20003800000 */
.L_x_3168:
[----:B------:R-:W-:Y:S05]  /*26200*/  BSYNC B0 ;  /* 0x0000000000007941 */ /* 0x000fea0003800000 */
.L_x_3167:
[----:B------:R-:W-:Y:S01]  /*26210*/  IMAD.MOV.U32 R2, RZ, RZ, R14 ;  /* 0x000000ffff027224 */ /* 0x000fe200078e000e */
[----:B------:R-:W-:Y:S01]  /*26220*/  MOV R15, 0xffffffff ;  /* 0xffffffff000f7802 */ /* 0x000fe20000000f00 */
[----:B------:R-:W-:Y:S02]  /*26230*/  IMAD.MOV.U32 R12, RZ, RZ, 0x2 ;  /* 0x00000002ff0c7424 */ /* 0x000fe400078e00ff */
[----:B------:R-:W-:Y:S01]  /*26240*/  IMAD.MOV.U32 R11, RZ, RZ, RZ ;  /* 0x000000ffff0b7224 */ /* 0x000fe200078e00ff */
[----:B------:R-:W-:-:S04]  /*26250*/  SEL R2, R2, RZ, P1 ;  /* 0x000000ff02027207 */ /* 0x000fc80000800000 */
[----:B------:R-:W-:-:S05]  /*26260*/  IADD3 R2, R3, R2, RZ ;  /* 0x0000000203027210 */ /* 0x000fca0007ffe0ff */
[----:B------:R-:W-:-:S07]  /*26270*/  IMAD.MOV.U32 R13, RZ, RZ, R2 ;  /* 0x000000ffff0d7224 */ /* 0x000fce00078e0002 */
[----:B------:R-:W-:Y:S05]  /*26280*/  WARPSYNC.COLLECTIVE R15, `(.L_x_3169) ;  /* 0x000000000f087348 */ /* 0x000fea0003c00000 */
[----:B------:R0:W1:Y:S02]  /*26290*/  SHFL.UP P6, R14, R13, R12, R11 ;  /* 0x0400000c0d0e7389 */ /* 0x00006400000c000b */
[----:B01----:R-:W-:Y:S01]  /*262a0*/  ENDCOLLECTIVE ;  /* 0x000000000000791b */ /* 0x003fe20003800000 */
.L_x_3169:
        /* <DEDUP_REMOVED lines=8> */
.L_x_3170:
        /* <DEDUP_REMOVED lines=8> */
.L_x_3171:
        /* <DEDUP_REMOVED lines=8> */
.L_x_3172:
        /* <DEDUP_REMOVED lines=9> */
.L_x_3173:
[----:B------:R-:W-:Y:S01]  /*264c0*/  IMAD.MOV.U32 R16, RZ, RZ, R14 ;  /* 0x000000ffff107224 */ /* 0x000fe200078e000e */
[----:B------:R-:W-:Y:S06]  /*264d0*/  BRA `(.L_x_3174) ;  /* 0xffffffcc00c87947 */ /* 0x000fec000383ffff */
.L_x_3070:
[----:B------:R-:W-:Y:S01]  /*264e0*/  BSSY B0, `(.L_x_3175) ;  /* 0x0000006000007945 */ /* 0x000fe20003800000 */
[----:B------:R-:W-:Y:S01]  /*264f0*/  PLOP3.LUT P6, PT, P6, PT, PT, 0x8, 0x0 ;  /* 0x000000000000781c */ /* 0x000fe200037ce170 */
[----:B------:R-:W-:-:S12]  /*26500*/  IMAD.MOV.U32 R15, RZ, RZ, -0x1 ;  /* 0xffffffffff0f7424 */ /* 0x000fd800078e00ff */
[----:B012--5:R-:W-:Y:S05]  /*26510*/  WARPSYNC.COLLECTIVE R15, `(.L_x_3176) ;  /* 0x000000000f087348 */ /* 0x027fea0003c00000 */
[----:B------:R-:W-:Y:S01]  /*26520*/  VOTE.ANY R14, PT, P6 ;  /* 0x00000000000e7806 */ /* 0x000fe200030e0100 */
[----:B012--5:R-:W-:Y:S06]  /*26530*/  ENDCOLLECTIVE ;  /* 0x000000000000791b */ /* 0x027fec0003800000 */
.L_x_3176:
[----:B------:R-:W-:Y:S05]  /*26540*/  BSYNC B0 ;  /* 0x0000000000007941 */ /* 0x000fea0003800000 */
.L_x_3175:
[----:B------:R-:W-:Y:S01]  /*26550*/  MOV R5, R14 ;  /* 0x0000000e00057202 */ /* 0x000fe20000000f00 */
[----:B------:R-:W-:Y:S01]  /*26560*/  IMAD.MOV.U32 R13, RZ, RZ, R3 ;  /* 0x000000ffff0d7224 */ /* 0x000fe200078e0003 */
[----:B------:R-:W-:Y:S01]  /*26570*/  MOV R15, 0xffffffff ;  /* 0xffffffff000f7802 */ /* 0x000fe20000000f00 */
[----:B------:R-:W-:Y:S01]  /*26580*/  IMAD.MOV.U32 R11, RZ, RZ, 0x1f ;  /* 0x0000001fff0b7424 */ /* 0x000fe200078e00ff */
[----:B------:R-:W0:Y:S02]  /*26590*/  POPC R6, R5 ;  /* 0x0000000500067309 */ /* 0x000e240000000000 */
[----:B0-----:R-:W-:-:S07]  /*265a0*/  IMAD.MOV.U32 R12, RZ, RZ, R6 ;  /* 0x000000ffff0c7224 */ /* 0x001fce00078e0006 */
[----:B------:R-:W-:Y:S05]  /*265b0*/  WARPSYNC.COLLECTIVE R15, `(.L_x_3177) ;  /* 0x000000000f087348 */ /* 0x000fea0003c00000 */
[----:B------:R0:W1:Y:S02]  /*265c0*/  SHFL.IDX P6, R14, R13, R12, R11 ;  /* 0x0000000c0d0e7389 */ /* 0x00006400000c000b */
[----:B01----:R-:W-:Y:S01]  /*265d0*/  ENDCOLLECTIVE ;  /* 0x000000000000791b */ /* 0x003fe20003800000 */
.L_x_3177:
[----:B------:R-:W-:Y:S01]  /*265e0*/  IMAD.MOV.U32 R17, RZ, RZ, R14 ;  /* 0x000000ffff117224 */ /* 0x000fe200078e000e */
[----:B------:R-:W-:Y:S06]  /*265f0*/  BRA `(.L_x_3178) ;  /* 0xffffffcc00b87947 */ /* 0x000fec000383ffff */
.L_x_3072:
[----:B------:R-:W-:Y:S01]  /*26600*/  BSSY B0, `(.L_x_3179) ;  /* 0x0000007000007945 */ /* 0x000fe20003800000 */
[----:B0-----:R-:W-:Y:S01]  /*26610*/  IMAD.MOV.U32 R13, RZ, RZ, R2 ;  /* 0x000000ffff0d7224 */ /* 0x001fe200078e0002 */
[----:B------:R-:W-:Y:S01]  /*26620*/  MOV R15, 0xffffffff ;  /* 0xffffffff000f7802 */ /* 0x000fe20000000f00 */
[----:B------:R-:W-:-:S07]  /*26630*/  IMAD.MOV.U32 R11, RZ, RZ, 0x1f ;  /* 0x0000001fff0b7424 */ /* 0x000fce00078e00ff */
[----:B-12345:R-:W-:Y:S05]  /*26640*/  WARPSYNC.COLLECTIVE R15, `(.L_x_3180) ;  /* 0x000000000f087348 */ /* 0x03efea0003c00000 */
[----:B------:R0:W0:Y:S02]  /*26650*/  SHFL.IDX P6, R14, R13, R12, R11 ;  /* 0x0000000c0d0e7389 */ /* 0x00002400000c000b */
[----:B012345:R-:W-:Y:S01]  /*26660*/  ENDCOLLECTIVE ;  /* 0x000000000000791b */ /* 0x03ffe20003800000 */
.L_x_3180:
[----:B------:R-:W-:Y:S05]  /*26670*/  BSYNC B0 ;  /* 0x0000000000007941 */ /* 0x000fea0003800000 */
.L_x_3179:
[----:B------:R-:W-:Y:S01]  /*26680*/  IMAD.MOV.U32 R2, RZ, RZ, R14 ;  /* 0x000000ffff027224 */ /* 0x000fe200078e000e */
[----:B------:R-:W-:Y:S06]  /*26690*/  BRA `(.L_x_3181) ;  /* 0xffffffcc00ac7947 */ /* 0x000fec000383ffff */
.L_x_3076:
[----:B0-----:R0:W2:Y:S02]  /*266a0*/  SYNCS.PHASECHK.TRANS64.TRYWAIT P0, [R0+URZ+0x34820], R3 ;  /* 0x03482003000075a7 */ /* 0x0010a4000800017f */
[----:B--2---:R-:W-:Y:S05]  /*266b0*/  @!P0 NANOSLEEP.SYNCS 0x989680 ;  /* 0x009896800000895d */ /* 0x004fea0003900000 */
[----:B------:R-:W2:Y:S02]  /*266c0*/  @!P0 SYNCS.PHASECHK.TRANS64 P0, [R0+URZ+0x34820], R3 ;  /* 0x03482003000085a7 */ /* 0x000ea4000800007f */
[----:B--2---:R-:W-:Y:S05]  /*266d0*/  @!P0 BRA `(.L_x_3076) ;  /* 0xfffffffc00f08947 */ /* 0x004fea000383ffff */
[----:B------:R-:W-:Y:S05]  /*266e0*/  BRA `(.L_x_3182) ;  /* 0xffffffd400307947 */ /* 0x000fea000383ffff */
.L_x_3077:
[----:B------:R-:W2:Y:S01]  /*266f0*/  S2R R2, SR_TID.X ;  /* 0x0000000000027919 */ /* 0x000ea20000002100 */
[----:B------:R-:W-:Y:S01]  /*26700*/  BSSY B0, `(.L_x_3183) ;  /* 0x000000a000007945 */ /* 0x000fe20003800000 */
[----:B------:R-:W-:Y:S01]  /*26710*/  IMAD.MOV.U32 R12, RZ, RZ, RZ ;  /* 0x000000ffff0c7224 */ /* 0x000fe200078e00ff */
[----:B------:R-:W-:Y:S01]  /*26720*/  MOV R11, 0x1f ;  /* 0x0000001f000b7802 */ /* 0x000fe20000000f00 */
[----:B------:R-:W-:Y:S01]  /*26730*/  IMAD.MOV.U32 R15, RZ, RZ, -0x1 ;  /* 0xffffffffff0f7424 */ /* 0x000fe200078e00ff */
[----:B--2---:R-:W-:-:S04]  /*26740*/  SHF.R.U32.HI R2, RZ, 0x5, R2 ;  /* 0x00000005ff027819 */ /* 0x004fc80000011602 */
[----:B------:R-:W-:-:S05]  /*26750*/  LOP3.LUT R2, R2, 0x3, RZ, 0xc0, !PT ;  /* 0x0000000302027812 */ /* 0x000fca00078ec0ff */
[----:B------:R-:W-:-:S07]  /*26760*/  IMAD.MOV.U32 R13, RZ, RZ, R2 ;  /* 0x000000ffff0d7224 */ /* 0x000fce00078e0002 */
[----:B01-3-5:R-:W-:Y:S05]  /*26770*/  WARPSYNC.COLLECTIVE R15, `(.L_x_3184) ;  /* 0x000000000f087348 */ /* 0x02bfea0003c00000 */
[----:B------:R2:W4:Y:S02]  /*26780*/  SHFL.IDX P6, R14, R13, R12, R11 ;  /* 0x0000000c0d0e7389 */ /* 0x00052400000c000b */
[----:B012345:R-:W-:Y:S01]  /*26790*/  ENDCOLLECTIVE ;  /* 0x000000000000791b */ /* 0x03ffe20003800000 */
.L_x_3184:
[----:B------:R-:W-:Y:S05]  /*267a0*/  BSYNC B0 ;  /* 0x0000000000007941 */ /* 0x000fea0003800000 */
.L_x_3183:
[----:B------:R-:W-:Y:S05]  /*267b0*/  BRA `(.L_x_3185) ;  /* 0xffffffd400187947 */ /* 0x000fea000383ffff */
.L_x_3078:
[----:B------:R-:W-:Y:S01]  /*267c0*/  BSSY B0, `(.L_x_3186) ;  /* 0x0000006000007945 */ /* 0x000fe20003800000 */
[----:B------:R-:W-:-:S07]  /*267d0*/  IMAD.MOV.U32 R15, RZ, RZ, -0x1 ;  /* 0xffffffffff0f7424 */ /* 0x000fce00078e00ff */
[----:B0123-5:R-:W-:Y:S05]  /*267e0*/  WARPSYNC.COLLECTIVE R15, `(.L_x_3187) ;  /* 0x000000000f0c7348 */ /* 0x02ffea0003c00000 */
[----:B------:R-:W-:Y:S02]  /*267f0*/  ELECT P6, UR62, PT ;  /* 0x00000000003e782f */ /* 0x000fe400038c0000 */
[----:B------:R-:W-:Y:S01]  /*26800*/  MOV R14, UR62 ;  /* 0x0000003e000e7c02 */ /* 0x000fe20008000f00 */
[----:B0123-5:R-:W-:Y:S10]  /*26810*/  ENDCOLLECTIVE ;  /* 0x000000000000791b */ /* 0x02fff40003800000 */
.L_x_3187:
[----:B------:R-:W-:Y:S05]  /*26820*/  BSYNC B0 ;  /* 0x0000000000007941 */ /* 0x000fea0003800000 */
.L_x_3186:
[----:B------:R-:W-:Y:S05]  /*26830*/  BRA `(.L_x_3188) ;  /* 0xffffffd4000c7947 */ /* 0x000fea000383ffff */
.L_x_3080:
[----:B0-----:R0:W2:Y:S02]  /*26840*/  SYNCS.PHASECHK.TRANS64.TRYWAIT P0, [R6+URZ], R5 ;  /* 0x00000005060075a7 */ /* 0x0010a4000800017f */
[----:B--2---:R-:W-:Y:S05]  /*26850*/  @!P0 NANOSLEEP.SYNCS 0x989680 ;  /* 0x009896800000895d */ /* 0x004fea0003900000 */
[----:B------:R-:W2:Y:S02]  /*26860*/  @!P0 SYNCS.PHASECHK.TRANS64 P0, [R6+URZ], R5 ;  /* 0x00000005060085a7 */ /* 0x000ea4000800007f */
[----:B--2---:R-:W-:Y:S05]  /*26870*/  @!P0 BRA `(.L_x_3080) ;  /* 0xfffffffc00f08947 */ /* 0x004fea000383ffff */
[----:B------:R-:W-:Y:S05]  /*26880*/  BRA `(.L_x_3189) ;  /* 0xffffffd400507947 */ /* 0x000fea000383ffff */
.L_x_3081:
[----:B--2---:R2:W3:Y:S02]  /*26890*/  SYNCS.PHASECHK.TRANS64.TRYWAIT P0, [R7+URZ], R2 ;  /* 0x00000002070075a7 */ /* 0x0044e4000800017f */
[----:B---3--:R-:W-:Y:S05]  /*268a0*/  @!P0 NANOSLEEP.SYNCS 0x989680 ;  /* 0x009896800000895d */ /* 0x008fea0003900000 */
[----:B------:R-:W3:Y:S02]  /*268b0*/  @!P0 SYNCS.PHASECHK.TRANS64 P0, [R7+URZ], R2 ;  /* 0x00000002070085a7 */ /* 0x000ee4000800007f */
[----:B---3--:R-:W-:Y:S05]  /*268c0*/  @!P0 BRA `(.L_x_3081) ;  /* 0xfffffffc00f08947 */ /* 0x008fea000383ffff */
[----:B------:R-:W-:Y:S05]  /*268d0*/  BRA `(.L_x_3190) ;  /* 0xffffffd400447947 */ /* 0x000fea000383ffff */
.L_x_3083:
[----:B---3--:R3:W4:Y:S02]  /*268e0*/  SYNCS.PHASECHK.TRANS64.TRYWAIT P0, [R4+URZ], R5 ;  /* 0x00000005040075a7 */ /* 0x008724000800017f */
[----:B----4-:R-:W-:Y:S05]  /*268f0*/  @!P0 NANOSLEEP.SYNCS 0x989680 ;  /* 0x009896800000895d */ /* 0x010fea0003900000 */
[----:B------:R-:W4:Y:S02]  /*26900*/  @!P0 SYNCS.PHASECHK.TRANS64 P0, [R4+URZ], R5 ;  /* 0x00000005040085a7 */ /* 0x000f24000800007f */
[----:B----4-:R-:W-:Y:S05]  /*26910*/  @!P0 BRA `(.L_x_3083) ;  /* 0xfffffffc00f08947 */ /* 0x010fea000383ffff */
[----:B------:R-:W-:Y:S05]  /*26920*/  BRA `(.L_x_3191) ;  /* 0xffffffd4004c7947 */ /* 0x000fea000383ffff */
.L_x_3192:
        /* <DEDUP_REMOVED lines=13> */
.L_x_3202:


//--------------------- .nv.global.init           --------------------------
	.section	.nv.global.init,"aw",@progbits
.nv.global.init:
	.type		$str$23,@object
	.size		$str$23,($str$24 - $str$23)
$str$23:
        /*0000*/ 	.byte	0x28, 0x61, 0x64, 0x64, 0x72, 0x65, 0x73, 0x73, 0x20, 0x26, 0x20, 0x6d, 0x61, 0x73, 0x6b, 0x29
        /*0010*/ 	.byte	0x20, 0x3d, 0x3d, 0x20, 0x30, 0x00
	.type		$str$24,@object
	.size		$str$24,(__unnamed_11 - $str$24)
$str$24:
        /*0016*/ 	.byte	0x2f, 0x74, 0x6d, 0x70, 0x2f, 0x6f, 0x73, 0x73, 0x5f, 0x6b, 0x65, 0x72, 0x6e, 0x65, 0x6c, 0x73
        /*0026*/ 	.byte	0x5f, 0x73, 0x72, 0x63, 0x2f, 0x66, 0x6c, 0x61, 0x73, 0x68, 0x5f, 0x61, 0x74, 0x74, 0x65, 0x6e
        /*0036*/ 	.byte	0x74, 0x69, 0x6f, 0x6e, 0x2f, 0x63, 0x73, 0x72, 0x63, 0x2f, 0x63, 0x75, 0x74, 0x6c, 0x61, 0x73
        /*0046*/ 	.byte	0x73, 0x2f, 0x69, 0x6e, 0x63, 0x6c, 0x75, 0x64, 0x65, 0x2f, 0x63, 0x75, 0x74, 0x65, 0x2f, 0x70
        /*0056*/ 	.byte	0x6f, 0x69, 0x6e, 0x74, 0x65, 0x72, 0x5f, 0x66, 0x6c, 0x61, 0x67, 0x67, 0x65, 0x64, 0x2e, 0x68
        /*0066*/ 	.byte	0x70, 0x70, 0x00
	.type		__unnamed_11,@object
	.size		__unnamed_11,(__unnamed_4 - __unnamed_11)
__unnamed_11:
        /* <DEDUP_REMOVED lines=24> */
	.type		__unnamed_4,@object
	.size		__unnamed_4,(__unnamed_6 - __unnamed_4)
__unnamed_4:
        /* <DEDUP_REMOVED lines=24> */
	.type		__unnamed_6,@object
	.size		__unnamed_6,(__unnamed_9 - __unnamed_6)
__unnamed_6:
        /* <DEDUP_REMOVED lines=24> */
	.type		__unnamed_9,@object
	.size		__unnamed_9,(__unnamed_5 - __unnamed_9)
__unnamed_9:
        /* <DEDUP_REMOVED lines=29> */
	.type		__unnamed_5,@object
	.size		__unnamed_5,(__unnamed_3 - __unnamed_5)
__unnamed_5:
        /* <DEDUP_REMOVED lines=29> */
	.type		__unnamed_3,@object
	.size		__unnamed_3,(__unnamed_8 - __unnamed_3)
__unnamed_3:
        /* <DEDUP_REMOVED lines=29> */
	.type		__unnamed_8,@object
	.size		__unnamed_8,(__unnamed_10 - __unnamed_8)
__unnamed_8:
        /* <DEDUP_REMOVED lines=29> */
	.type		__unnamed_10,@object
	.size		__unnamed_10,(__unnamed_2 - __unnamed_10)
__unnamed_10:
        /* <DEDUP_REMOVED lines=29> */
	.type		__unnamed_2,@object
	.size		__unnamed_2,(__unnamed_1 - __unnamed_2)
__unnamed_2:
        /* <DEDUP_REMOVED lines=29> */
	.type		__unnamed_1,@object
	.size		__unnamed_1,(__unnamed_7 - __unnamed_1)
__unnamed_1:
        /* <DEDUP_REMOVED lines=28> */
        /*1171*/ 	.byte	0x32, 0x34, 0x35, 0x37, 0x36, 0x3e, 0x3e, 0x3e, 0x3e, 0x3e, 0x20, 0x26, 0x5d, 0x00
	.type		__unnamed_7,@object
	.size		__unnamed_7,(.L_6 - __unnamed_7)
__unnamed_7:
        /* <DEDUP_REMOVED lines=29> */
.L_6:


//--------------------- .nv.shared._ZN7cutlass13device_kernelIN5flash11enable_sm90INS1_16FlashAttnFwdSm90INS1_25CollectiveMainloopFwdSm90ILi2EN4cute5tupleIJNS5_1CILi1EEES8_S8_EEENS6_IJNS7_ILi128EEESA_NS7_ILi192EEEEEELi128ENS_6half_tEfNS_4arch4Sm90ELb0ELb0ELb0ELb0ELb0ELb0ELb0ELb1ELb1ELb1ELb0ELb0EEENS1_21CollectiveEpilogueFwdINS6_IJSA_SA_SA_EEES9_SD_SF_Li256ELb0ELb1ELb0ELb0EEENS1_29StaticPersistentTileSchedulerILb0EEEEEEEEEvNT_6ParamsE --------------------------
	.section	.nv.shared._ZN7cutlass13device_kernelIN5flash11enable_sm90INS1_16FlashAttnFwdSm90INS1_25CollectiveMainloopFwdSm90ILi2EN4cute5tupleIJNS5_1CILi1EEES8_S8_EEENS6_IJNS7_ILi128EEESA_NS7_ILi192EEEEEELi128ENS_6half_tEfNS_4arch4Sm90ELb0ELb0ELb0ELb0ELb0ELb0ELb0ELb1ELb1ELb1ELb0ELb0EEENS1_21CollectiveEpilogueFwdINS6_IJSA_SA_SA_EEES9_SD_SF_Li256ELb0ELb1ELb0ELb0EEENS1_29StaticPersistentTileSchedulerILb0EEEEEEEEEvNT_6ParamsE,"aw",@nobits
	.sectionflags	@""
	.align	16
	.zero		1024


//--------------------- .nv.shared.reserved.0     --------------------------
	.section	.nv.shared.reserved.0,"aw",@nobits
	.weak		__nv_reservedSMEM_offset_0_alias
	.size		__nv_reservedSMEM_offset_0_alias, 0, 0
	.other		__nv_reservedSMEM_offset_0_alias,@"STO_CUDA_RESERVED_SHARED STV_DEFAULT"
__nv_reservedSMEM_offset_0_alias:
	.zero		0


//--------------------- .nv.global                --------------------------
	.section	.nv.global,"aw",@nobits
.nv.global:
	.type		_ZN78_INTERNAL_f72df8e3_42_flash_fwd_hdim192_128_fp16_packgqa_sm90_cu_4cb42ef5_34844cute1_E,@object
	.size		_ZN78_INTERNAL_f72df8e3_42_flash_fwd_hdim192_128_fp16_packgqa_sm90_cu_4cb42ef5_34844cute1_E,(_ZN78_INTERNAL_f72df8e3_42_flash_fwd_hdim192_128_fp16_packgqa_sm90_cu_4cb42ef5_34844cuda3std3__45__cpo6cbeginE - _ZN78_INTERNAL_f72df8e3_42_flash_fwd_hdim192_128_fp16_packgqa_sm90_cu_4cb42ef5_34844cute1_E)
_ZN78_INTERNAL_f72df8e3_42_flash_fwd_hdim192_128_fp16_packgqa_sm90_cu_4cb42ef5_34844cute1_E:
	.zero		1
	.type		_ZN78_INTERNAL_f72df8e3_42_flash_fwd_hdim192_128_fp16_packgqa_sm90_cu_4cb42ef5_34844cuda3std3__45__cpo6cbeginE,@object
	.size		_ZN78_INTERNAL_f72df8e3_42_flash_fwd_hdim192_128_fp16_packgqa_sm90_cu_4cb42ef5_34844cuda3std3__45__cpo6cbeginE,(_ZN78_INTERNAL_f72df8e3_42_flash_fwd_hdim192_128_fp16_packgqa_sm90_cu_4cb42ef5_34844cuda3std3__48in_placeE - _ZN78_INTERNAL_f72df8e3_42_flash_fwd_hdim192_128_fp16_packgqa_sm90_cu_4cb42ef5_34844cuda3std3__45__cpo6cbeginE)
_ZN78_INTERNAL_f72df8e3_42_flash_fwd_hdim192_128_fp16_packgqa_sm90_cu_4cb42ef5_34844cuda3std3__45__cpo6cbeginE:
	.zero		1
	.type		_ZN78_INTERNAL_f72df8e3_42_flash_fwd_hdim192_128_fp16_packgqa_sm90_cu_4cb42ef5_34844cuda3std3__48in_placeE,@object
	.size		_ZN78_INTERNAL_f72df8e3_42_flash_fwd_hdim192_128_fp16_packgqa_sm90_cu_4cb42ef5_34844cuda3std3__48in_placeE,(_ZN78_INTERNAL_f72df8e3_42_flash_fwd_hdim192_128_fp16_packgqa_sm90_cu_4cb42ef5_34844cuda3std6ranges3__45__cpo9iter_moveE - _ZN78_INTERNAL_f72df8e3_42_flash_fwd_hdim192_128_fp16_packgqa_sm90_cu_4cb42ef5_34844cuda3std3__48in_placeE)
_ZN78_INTERNAL_f72df8e3_42_flash_fwd_hdim192_128_fp16_packgqa_sm90_cu_4cb42ef5_34844cuda3std3__48in_placeE:
	.zero		1
	.type		_ZN78_INTERNAL_f72df8e3_42_flash_fwd_hdim192_128_fp16_packgqa_sm90_cu_4cb42ef5_34844cuda3std6ranges3__45__cpo9iter_moveE,@object
	.size		_ZN78_INTERNAL_f72df8e3_42_flash_fwd_hdim192_128_fp16_packgqa_sm90_cu_4cb42ef5_34844cuda3std6ranges3__45__cpo9iter_moveE,(_ZN78_INTERNAL_f72df8e3_42_flash_fwd_hdim192_128_fp16_packgqa_sm90_cu_4cb42ef5_34844cuda3std3__45__cpo5beginE - _ZN78_INTERNAL_f72df8e3_42_flash_fwd_hdim192_128_fp16_packgqa_sm90_cu_4cb42ef5_34844cuda3std6ranges3__45__cpo9iter_moveE)
_ZN78_INTERNAL_f72df8e3_42_flash_fwd_hdim192_128_fp16_packgqa_sm90_cu_4cb42ef5_34844cuda3std6ranges3__45__cpo9iter_moveE:
	.zero		1
	.type		_ZN78_INTERNAL_f72df8e3_42_flash_fwd_hdim192_128_fp16_packgqa_sm90_cu_4cb42ef5_34844cuda3std3__45__cpo5beginE,@object
	.size		_ZN78_INTERNAL_f72df8e3_42_flash_fwd_hdim192_128_fp16_packgqa_sm90_cu_4cb42ef5_34844cuda3std3__45__cpo5beginE,(_ZN78_INTERNAL_f72df8e3_42_flash_fwd_hdim192_128_fp16_packgqa_sm90_cu_4cb42ef5_34844cuda3std3__480_GLOBAL__N__f72df8e3_42_flash_fwd_hdim192_128_fp16_packgqa_sm90_cu_4cb42ef5_34846ignoreE - _ZN78_INTERNAL_f72df8e3_42_flash_fwd_hdim192_128_fp16_packgqa_sm90_cu_4cb42ef5_34844cuda3std3__45__cpo5beginE)
_ZN78_INTERNAL_f72df8e3_42_flash_fwd_hdim192_128_fp16_packgqa_sm90_cu_4cb42ef5_34844cuda3std3__45__cpo5beginE:
	.zero		1
	.type		_ZN78_INTERNAL_f72df8e3_42_flash_fwd_hdim192_128_fp16_packgqa_sm90_cu_4cb42ef5_34844cuda3std3__480_GLOBAL__N__f72df8e3_42_flash_fwd_hdim192_128_fp16_packgqa_sm90_cu_4cb42ef5_34846ignoreE,@object
	.size		_ZN78_INTERNAL_f72df8e3_42_flash_fwd_hdim192_128_fp16_packgqa_sm90_cu_4cb42ef5_34844cuda3std3__480_GLOBAL__N__f72df8e3_42_flash_fwd_hdim192_128_fp16_packgqa_sm90_cu_4cb42ef5_34846ignoreE,(_ZN78_INTERNAL_f72df8e3_42_flash_fwd_hdim192_128_fp16_packgqa_sm90_cu_4cb42ef5_34844cute7productE - _ZN78_INTERNAL_f72df8e3_42_flash_fwd_hdim192_128_fp16_packgqa_sm90_cu_4cb42ef5_34844cuda3std3__480_GLOBAL__N__f72df8e3_42_flash_fwd_hdim192_128_fp16_packgqa_sm90_cu_4cb42ef5_34846ignoreE)
_ZN78_INTERNAL_f72df8e3_42_flash_fwd_hdim192_128_fp16_packgqa_sm90_cu_4cb42ef5_34844cuda3std3__480_GLOBAL__N__f72df8e3_42_flash_fwd_hdim192_128_fp16_packgqa_sm90_cu_4cb42ef5_34846ignoreE:
	.zero		1
	.type		_ZN78_INTERNAL_f72df8e3_42_flash_fwd_hdim192_128_fp16_packgqa_sm90_cu_4cb42ef5_34844cute7productE,@object
	.size		_ZN78_INTERNAL_f72df8e3_42_flash_fwd_hdim192_128_fp16_packgqa_sm90_cu_4cb42ef5_34844cute7productE,(_ZN78_INTERNAL_f72df8e3_42_flash_fwd_hdim192_128_fp16_packgqa_sm90_cu_4cb42ef5_34844cuda3std3__45__cpo3endE - _ZN78_INTERNAL_f72df8e3_42_flash_fwd_hdim192_128_fp16_packgqa_sm90_cu_4cb42ef5_34844cute7productE)
_ZN78_INTERNAL_f72df8e3_42_flash_fwd_hdim192_128_fp16_packgqa_sm90_cu_4cb42ef5_34844cute7productE:
	.zero		1
	.type		_ZN78_INTERNAL_f72df8e3_42_flash_fwd_hdim192_128_fp16_packgqa_sm90_cu_4cb42ef5_34844cuda3std3__45__cpo3endE,@object
	.size		_ZN78_INTERNAL_f72df8e3_42_flash_fwd_hdim192_128_fp16_packgqa_sm90_cu_4cb42ef5_34844cuda3std3__45__cpo3endE,(_ZN78_INTERNAL_f72df8e3_42_flash_fwd_hdim192_128_fp16_packgqa_sm90_cu_4cb42ef5_34844cuda3std3__419piecewise_constructE - _ZN78_INTERNAL_f72df8e3_42_flash_fwd_hdim192_128_fp16_packgqa_sm90_cu_4cb42ef5_34844cuda3std3__45__cpo3endE)
_ZN78_INTERNAL_f72df8e3_42_flash_fwd_hdim192_128_fp16_packgqa_sm90_cu_4cb42ef5_34844cuda3std3__45__cpo3endE:
	.zero		1
	.type		_ZN78_INTERNAL_f72df8e3_42_flash_fwd_hdim192_128_fp16_packgqa_sm90_cu_4cb42ef5_34844cuda3std3__419piecewise_constructE,@object
	.size		_ZN78_INTERNAL_f72df8e3_42_flash_fwd_hdim192_128_fp16_packgqa_sm90_cu_4cb42ef5_34844cuda3std3__419piecewise_constructE,(_ZN78_INTERNAL_f72df8e3_42_flash_fwd_hdim192_128_fp16_packgqa_sm90_cu_4cb42ef5_34844cuda3std3__45__cpo4cendE - _ZN78_INTERNAL_f72df8e3_42_flash_fwd_hdim192_128_fp16_packgqa_sm90_cu_4cb42ef5_34844cuda3std3__419piecewise_constructE)
_ZN78_INTERNAL_f72df8e3_42_flash_fwd_hdim192_128_fp16_packgqa_sm90_cu_4cb42ef5_34844cuda3std3__419piecewise_constructE:
	.zero		1
	.type		_ZN78_INTERNAL_f72df8e3_42_flash_fwd_hdim192_128_fp16_packgqa_sm90_cu_4cb42ef5_34844cuda3std3__45__cpo4cendE,@object
	.size		_ZN78_INTERNAL_f72df8e3_42_flash_fwd_hdim192_128_fp16_packgqa_sm90_cu_4cb42ef5_34844cuda3std3__45__cpo4cendE,(_ZN78_INTERNAL_f72df8e3_42_flash_fwd_hdim192_128_fp16_packgqa_sm90_cu_4cb42ef5_34844cuda3std6ranges3__45__cpo4swapE - _ZN78_INTERNAL_f72df8e3_42_flash_fwd_hdim192_128_fp16_packgqa_sm90_cu_4cb42ef5_34844cuda3std3__45__cpo4cendE)
_ZN78_INTERNAL_f72df8e3_42_flash_fwd_hdim192_128_fp16_packgqa_sm90_cu_4cb42ef5_34844cuda3std3__45__cpo4cendE:
	.zero		1
	.type		_ZN78_INTERNAL_f72df8e3_42_flash_fwd_hdim192_128_fp16_packgqa_sm90_cu_4cb42ef5_34844cuda3std6ranges3__45__cpo4swapE,@object
	.size		_ZN78_INTERNAL_f72df8e3_42_flash_fwd_hdim192_128_fp16_packgqa_sm90_cu_4cb42ef5_34844cuda3std6ranges3__45__cpo4swapE,(.L_18 - _ZN78_INTERNAL_f72df8e3_42_flash_fwd_hdim192_128_fp16_packgqa_sm90_cu_4cb42ef5_34844cuda3std6ranges3__45__cpo4swapE)
_ZN78_INTERNAL_f72df8e3_42_flash_fwd_hdim192_128_fp16_packgqa_sm90_cu_4cb42ef5_34844cuda3std6ranges3__45__cpo4swapE:
	.zero		1
.L_18:


//--------------------- .nv.shared._ZN7cutlass13device_kernelIN5flash11enable_sm90INS1_16FlashAttnFwdSm90INS1_25CollectiveMainloopFwdSm90ILi2EN4cute5tupleIJNS5_1CILi2EEENS7_ILi1EEES9_EEENS6_IJNS7_ILi128EEESB_NS7_ILi192EEEEEELi128ENS_6half_tEfNS_4arch4Sm90ELb0ELb0ELb0ELb0ELb0ELb0ELb0ELb1ELb1ELb1ELb0ELb0EEENS1_21CollectiveEpilogueFwdINS6_IJSB_SB_SB_EEESA_SE_SG_Li256ELb0ELb1ELb0ELb0EEENS1_29StaticPersistentTileSchedulerILb0EEEEEEEEEvNT_6ParamsE --------------------------
	.section	.nv.shared._ZN7cutlass13device_kernelIN5flash11enable_sm90INS1_16FlashAttnFwdSm90INS1_25CollectiveMainloopFwdSm90ILi2EN4cute5tupleIJNS5_1CILi2EEENS7_ILi1EEES9_EEENS6_IJNS7_ILi128EEESB_NS7_ILi192EEEEEELi128ENS_6half_tEfNS_4arch4Sm90ELb0ELb0ELb0ELb0ELb0ELb0ELb0ELb1ELb1ELb1ELb0ELb0EEENS1_21CollectiveEpilogueFwdINS6_IJSB_SB_SB_EEESA_SE_SG_Li256ELb0ELb1ELb0ELb0EEENS1_29StaticPersistentTileSchedulerILb0EEEEEEEEEvNT_6ParamsE,"aw",@nobits
	.sectionflags	@""
	.align	16
	.zero		1024


//--------------------- .nv.shared._ZN7cutlass13device_kernelIN5flash11enable_sm90INS1_16FlashAttnFwdSm90INS1_25CollectiveMainloopFwdSm90ILi2EN4cute5tupleIJNS5_1CILi1EEES8_S8_EEENS6_IJNS7_ILi128EEESA_NS7_ILi192EEEEEELi128ENS_6half_tEfNS_4arch4Sm90ELb0ELb0ELb0ELb1ELb0ELb0ELb0ELb1ELb1ELb1ELb0ELb0EEENS1_21CollectiveEpilogueFwdINS6_IJSA_SA_SA_EEES9_SD_SF_Li256ELb1ELb1ELb0ELb0EEENS1_36VarlenDynamicPersistentTileSchedulerILi128ELi128ELi256ELi128ELb0ELb1ELb1ELb0ELb1ELb1EEEEEEEEEvNT_6ParamsE --------------------------
	.section	.nv.shared._ZN7cutlass13device_kernelIN5flash11enable_sm90INS1_16FlashAttnFwdSm90INS1_25CollectiveMainloopFwdSm90ILi2EN4cute5tupleIJNS5_1CILi1EEES8_S8_EEENS6_IJNS7_ILi128EEESA_NS7_ILi192EEEEEELi128ENS_6half_tEfNS_4arch4Sm90ELb0ELb0ELb0ELb1ELb0ELb0ELb0ELb1ELb1ELb1ELb0ELb0EEENS1_21CollectiveEpilogueFwdINS6_IJSA_SA_SA_EEES9_SD_SF_Li256ELb1ELb1ELb0ELb0EEENS1_36VarlenDynamicPersistentTileSchedulerILi128ELi128ELi256ELi128ELb0ELb1ELb1ELb0ELb1ELb1EEEEEEEEEvNT_6ParamsE,"aw",@nobits
	.sectionflags	@""
	.align	16
	.zero		1024


//--------------------- .nv.shared._ZN7cutlass13device_kernelIN5flash11enable_sm90INS1_16FlashAttnFwdSm90INS1_25CollectiveMainloopFwdSm90ILi2EN4cute5tupleIJNS5_1CILi1EEES8_S8_EEENS6_IJNS7_ILi128EEESA_NS7_ILi192EEEEEELi128ENS_6half_tEfNS_4arch4Sm90ELb0ELb0ELb0ELb1ELb0ELb1ELb0ELb1ELb1ELb1ELb0ELb0EEENS1_21CollectiveEpilogueFwdINS6_IJSA_SA_SA_EEES9_SD_SF_Li256ELb1ELb1ELb0ELb0EEENS1_36VarlenDynamicPersistentTileSchedulerILi128ELi128ELi256ELi128ELb0ELb1ELb1ELb0ELb1ELb1EEEEEEEEEvNT_6ParamsE --------------------------
	.section	.nv.shared._ZN7cutlass13device_kernelIN5flash11enable_sm90INS1_16FlashAttnFwdSm90INS1_25CollectiveMainloopFwdSm90ILi2EN4cute5tupleIJNS5_1CILi1EEES8_S8_EEENS6_IJNS7_ILi128EEESA_NS7_ILi192EEEEEELi128ENS_6half_tEfNS_4arch4Sm90ELb0ELb0ELb0ELb1ELb0ELb1ELb0ELb1ELb1ELb1ELb0ELb0EEENS1_21CollectiveEpilogueFwdINS6_IJSA_SA_SA_EEES9_SD_SF_Li256ELb1ELb1ELb0ELb0EEENS1_36VarlenDynamicPersistentTileSchedulerILi128ELi128ELi256ELi128ELb0ELb1ELb1ELb0ELb1ELb1EEEEEEEEEvNT_6ParamsE,"aw",@nobits
	.sectionflags	@""
	.align	16
	.zero		1024


//--------------------- .nv.shared._ZN7cutlass13device_kernelIN5flash11enable_sm90INS1_16FlashAttnFwdSm90INS1_25CollectiveMainloopFwdSm90ILi2EN4cute5tupleIJNS5_1CILi1EEES8_S8_EEENS6_IJNS7_ILi128EEENS7_ILi96EEENS7_ILi192EEEEEELi128ENS_6half_tEfNS_4arch4Sm90ELb0ELb1ELb0ELb0ELb0ELb0ELb0ELb1ELb1ELb1ELb0ELb0EEENS1_21CollectiveEpilogueFwdINS6_IJSA_SA_SB_EEES9_SE_SG_Li256ELb0ELb1ELb0ELb0EEENS1_30DynamicPersistentTileSchedulerILi256ELi128ELb0ELb1ELb1EEEEEEEEEvNT_6ParamsE --------------------------
	.section	.nv.shared._ZN7cutlass13device_kernelIN5flash11enable_sm90INS1_16FlashAttnFwdSm90INS1_25CollectiveMainloopFwdSm90ILi2EN4cute5tupleIJNS5_1CILi1EEES8_S8_EEENS6_IJNS7_ILi128EEENS7_ILi96EEENS7_ILi192EEEEEELi128ENS_6half_tEfNS_4arch4Sm90ELb0ELb1ELb0ELb0ELb0ELb0ELb0ELb1ELb1ELb1ELb0ELb0EEENS1_21CollectiveEpilogueFwdINS6_IJSA_SA_SB_EEES9_SE_SG_Li256ELb0ELb1ELb0ELb0EEENS1_30DynamicPersistentTileSchedulerILi256ELi128ELb0ELb1ELb1EEEEEEEEEvNT_6ParamsE,"aw",@nobits
	.sectionflags	@""
	.align	16
	.zero		1024


//--------------------- .nv.shared._ZN7cutlass13device_kernelIN5flash11enable_sm90INS1_16FlashAttnFwdSm90INS1_25CollectiveMainloopFwdSm90ILi2EN4cute5tupleIJNS5_1CILi1EEES8_S8_EEENS6_IJNS7_ILi128EEENS7_ILi96EEENS7_ILi192EEEEEELi128ENS_6half_tEfNS_4arch4Sm90ELb0ELb1ELb0ELb1ELb0ELb0ELb0ELb1ELb1ELb1ELb0ELb0EEENS1_21CollectiveEpilogueFwdINS6_IJSA_SA_SB_EEES9_SE_SG_Li256ELb1ELb1ELb0ELb0EEENS1_36VarlenDynamicPersistentTileSchedulerILi128ELi96ELi256ELi128ELb0ELb1ELb1ELb1ELb0ELb1EEEEEEEEEvNT_6ParamsE --------------------------
	.section	.nv.shared._ZN7cutlass13device_kernelIN5flash11enable_sm90INS1_16FlashAttnFwdSm90INS1_25CollectiveMainloopFwdSm90ILi2EN4cute5tupleIJNS5_1CILi1EEES8_S8_EEENS6_IJNS7_ILi128EEENS7_ILi96EEENS7_ILi192EEEEEELi128ENS_6half_tEfNS_4arch4Sm90ELb0ELb1ELb0ELb1ELb0ELb0ELb0ELb1ELb1ELb1ELb0ELb0EEENS1_21CollectiveEpilogueFwdINS6_IJSA_SA_SB_EEES9_SE_SG_Li256ELb1ELb1ELb0ELb0EEENS1_36VarlenDynamicPersistentTileSchedulerILi128ELi96ELi256ELi128ELb0ELb1ELb1ELb1ELb0ELb1EEEEEEEEEvNT_6ParamsE,"aw",@nobits
	.sectionflags	@""
	.align	16
	.zero		1024


//--------------------- .nv.shared._ZN7cutlass13device_kernelIN5flash11enable_sm90INS1_16FlashAttnFwdSm90INS1_25CollectiveMainloopFwdSm90ILi2EN4cute5tupleIJNS5_1CILi1EEES8_S8_EEENS6_IJNS7_ILi128EEENS7_ILi96EEENS7_ILi192EEEEEELi128ENS_6half_tEfNS_4arch4Sm90ELb0ELb1ELb0ELb1ELb0ELb1ELb0ELb1ELb1ELb1ELb0ELb0EEENS1_21CollectiveEpilogueFwdINS6_IJSA_SA_SB_EEES9_SE_SG_Li256ELb1ELb1ELb0ELb0EEENS1_36VarlenDynamicPersistentTileSchedulerILi128ELi96ELi256ELi128ELb0ELb1ELb1ELb1ELb0ELb1EEEEEEEEEvNT_6ParamsE --------------------------
	.section	.nv.shared._ZN7cutlass13device_kernelIN5flash11enable_sm90INS1_16FlashAttnFwdSm90INS1_25CollectiveMainloopFwdSm90ILi2EN4cute5tupleIJNS5_1CILi1EEES8_S8_EEENS6_IJNS7_ILi128EEENS7_ILi96EEENS7_ILi192EEEEEELi128ENS_6half_tEfNS_4arch4Sm90ELb0ELb1ELb0ELb1ELb0ELb1ELb0ELb1ELb1ELb1ELb0ELb0EEENS1_21CollectiveEpilogueFwdINS6_IJSA_SA_SB_EEES9_SE_SG_Li256ELb1ELb1ELb0ELb0EEENS1_36VarlenDynamicPersistentTileSchedulerILi128ELi96ELi256ELi128ELb0ELb1ELb1ELb1ELb0ELb1EEEEEEEEEvNT_6ParamsE,"aw",@nobits
	.sectionflags	@""
	.align	16
	.zero		1024


//--------------------- .nv.shared._ZN7cutlass13device_kernelIN5flash11enable_sm90INS1_16FlashAttnFwdSm90INS1_25CollectiveMainloopFwdSm90ILi2EN4cute5tupleIJNS5_1CILi1EEES8_S8_EEENS6_IJNS7_ILi128EEESA_NS7_ILi192EEEEEELi128ENS_6half_tEfNS_4arch4Sm90ELb1ELb0ELb0ELb0ELb0ELb0ELb0ELb1ELb1ELb1ELb0ELb0EEENS1_21CollectiveEpilogueFwdINS6_IJSA_SA_SA_EEES9_SD_SF_Li256ELb0ELb1ELb0ELb0EEENS1_30DynamicPersistentTileSchedulerILi256ELi128ELb0ELb1ELb1EEEEEEEEEvNT_6ParamsE --------------------------
	.section	.nv.shared._ZN7cutlass13device_kernelIN5flash11enable_sm90INS1_16FlashAttnFwdSm90INS1_25CollectiveMainloopFwdSm90ILi2EN4cute5tupleIJNS5_1CILi1EEES8_S8_EEENS6_IJNS7_ILi128EEESA_NS7_ILi192EEEEEELi128ENS_6half_tEfNS_4arch4Sm90ELb1ELb0ELb0ELb0ELb0ELb0ELb0ELb1ELb1ELb1ELb0ELb0EEENS1_21CollectiveEpilogueFwdINS6_IJSA_SA_SA_EEES9_SD_SF_Li256ELb0ELb1ELb0ELb0EEENS1_30DynamicPersistentTileSchedulerILi256ELi128ELb0ELb1ELb1EEEEEEEEEvNT_6ParamsE,"aw",@nobits
	.sectionflags	@""
	.align	16
	.zero		1024


//--------------------- .nv.shared._ZN7cutlass13device_kernelIN5flash11enable_sm90INS1_16FlashAttnFwdSm90INS1_25CollectiveMainloopFwdSm90ILi2EN4cute5tupleIJNS5_1CILi1EEES8_S8_EEENS6_IJNS7_ILi128EEESA_NS7_ILi192EEEEEELi128ENS_6half_tEfNS_4arch4Sm90ELb1ELb0ELb0ELb1ELb0ELb0ELb0ELb1ELb1ELb1ELb0ELb0EEENS1_21CollectiveEpilogueFwdINS6_IJSA_SA_SA_EEES9_SD_SF_Li256ELb1ELb1ELb0ELb0EEENS1_36VarlenDynamicPersistentTileSchedulerILi128ELi128ELi256ELi128ELb0ELb1ELb1ELb1ELb1ELb1EEEEEEEEEvNT_6ParamsE --------------------------
	.section	.nv.shared._ZN7cutlass13device_kernelIN5flash11enable_sm90INS1_16FlashAttnFwdSm90INS1_25CollectiveMainloopFwdSm90ILi2EN4cute5tupleIJNS5_1CILi1EEES8_S8_EEENS6_IJNS7_ILi128EEESA_NS7_ILi192EEEEEELi128ENS_6half_tEfNS_4arch4Sm90ELb1ELb0ELb0ELb1ELb0ELb0ELb0ELb1ELb1ELb1ELb0ELb0EEENS1_21CollectiveEpilogueFwdINS6_IJSA_SA_SA_EEES9_SD_SF_Li256ELb1ELb1ELb0ELb0EEENS1_36VarlenDynamicPersistentTileSchedulerILi128ELi128ELi256ELi128ELb0ELb1ELb1ELb1ELb1ELb1EEEEEEEEEvNT_6ParamsE,"aw",@nobits
	.sectionflags	@""
	.align	16
	.zero		1024


//--------------------- .nv.shared._ZN7cutlass13device_kernelIN5flash11enable_sm90INS1_16FlashAttnFwdSm90INS1_25CollectiveMainloopFwdSm90ILi2EN4cute5tupleIJNS5_1CILi1EEES8_S8_EEENS6_IJNS7_ILi128EEESA_NS7_ILi192EEEEEELi128ENS_6half_tEfNS_4arch4Sm90ELb1ELb0ELb0ELb1ELb0ELb1ELb0ELb1ELb1ELb1ELb0ELb0EEENS1_21CollectiveEpilogueFwdINS6_IJSA_SA_SA_EEES9_SD_SF_Li256ELb1ELb1ELb0ELb0EEENS1_36VarlenDynamicPersistentTileSchedulerILi128ELi128ELi256ELi128ELb0ELb1ELb1ELb1ELb1ELb1EEEEEEEEEvNT_6ParamsE --------------------------
	.section	.nv.shared._ZN7cutlass13device_kernelIN5flash11enable_sm90INS1_16FlashAttnFwdSm90INS1_25CollectiveMainloopFwdSm90ILi2EN4cute5tupleIJNS5_1CILi1EEES8_S8_EEENS6_IJNS7_ILi128EEESA_NS7_ILi192EEEEEELi128ENS_6half_tEfNS_4arch4Sm90ELb1ELb0ELb0ELb1ELb0ELb1ELb0ELb1ELb1ELb1ELb0ELb0EEENS1_21CollectiveEpilogueFwdINS6_IJSA_SA_SA_EEES9_SD_SF_Li256ELb1ELb1ELb0ELb0EEENS1_36VarlenDynamicPersistentTileSchedulerILi128ELi128ELi256ELi128ELb0ELb1ELb1ELb1ELb1ELb1EEEEEEEEEvNT_6ParamsE,"aw",@nobits
	.sectionflags	@""
	.align	16
	.zero		1024


//--------------------- .nv.constant0._ZN7cutlass13device_kernelIN5flash11enable_sm90INS1_16FlashAttnFwdSm90INS1_25CollectiveMainloopFwdSm90ILi2EN4cute5tupleIJNS5_1CILi1EEES8_S8_EEENS6_IJNS7_ILi128EEESA_NS7_ILi192EEEEEELi128ENS_6half_tEfNS_4arch4Sm90ELb0ELb0ELb0ELb0ELb0ELb0ELb0ELb1ELb1ELb1ELb0ELb0EEENS1_21CollectiveEpilogueFwdINS6_IJSA_SA_SA_EEES9_SD_SF_Li256ELb0ELb1ELb0ELb0EEENS1_29StaticPersistentTileSchedulerILb0EEEEEEEEEvNT_6ParamsE --------------------------
	.section	.nv.constant0._ZN7cutlass13device_kernelIN5flash11enable_sm90INS1_16FlashAttnFwdSm90INS1_25CollectiveMainloopFwdSm90ILi2EN4cute5tupleIJNS5_1CILi1EEES8_S8_EEENS6_IJNS7_ILi128EEESA_NS7_ILi192EEEEEELi128ENS_6half_tEfNS_4arch4Sm90ELb0ELb0ELb0ELb0ELb0ELb0ELb0ELb1ELb1ELb1ELb0ELb0EEENS1_21CollectiveEpilogueFwdINS6_IJSA_SA_SA_EEES9_SD_SF_Li256ELb0ELb1ELb0ELb0EEENS1_29StaticPersistentTileSchedulerILb0EEEEEEEEEvNT_6ParamsE,"a",@progbits
	.sectionflags	@""
	.align	4
.nv.constant0._ZN7cutlass13device_kernelIN5flash11enable_sm90INS1_16FlashAttnFwdSm90INS1_25CollectiveMainloopFwdSm90ILi2EN4cute5tupleIJNS5_1CILi1EEES8_S8_EEENS6_IJNS7_ILi128EEESA_NS7_ILi192EEEEEELi128ENS_6half_tEfNS_4arch4Sm90ELb0ELb0ELb0ELb0ELb0ELb0ELb0ELb1ELb1ELb1ELb0ELb0EEENS1_21CollectiveEpilogueFwdINS6_IJSA_SA_SA_EEES9_SD_SF_Li256ELb0ELb1ELb0ELb0EEENS1_29StaticPersistentTileSchedulerILb0EEEEEEEEEvNT_6ParamsE:
	.zero		3200


//--------------------- .nv.constant0._ZN7cutlass13device_kernelIN5flash11enable_sm90INS1_16FlashAttnFwdSm90INS1_25CollectiveMainloopFwdSm90ILi2EN4cute5tupleIJNS5_1CILi2EEENS7_ILi1EEES9_EEENS6_IJNS7_ILi128EEESB_NS7_ILi192EEEEEELi128ENS_6half_tEfNS_4arch4Sm90ELb0ELb0ELb0ELb0ELb0ELb0ELb0ELb1ELb1ELb1ELb0ELb0EEENS1_21CollectiveEpilogueFwdINS6_IJSB_SB_SB_EEESA_SE_SG_Li256ELb0ELb1ELb0ELb0EEENS1_29StaticPersistentTileSchedulerILb0EEEEEEEEEvNT_6ParamsE --------------------------
	.section	.nv.constant0._ZN7cutlass13device_kernelIN5flash11enable_sm90INS1_16FlashAttnFwdSm90INS1_25CollectiveMainloopFwdSm90ILi2EN4cute5tupleIJNS5_1CILi2EEENS7_ILi1EEES9_EEENS6_IJNS7_ILi128EEESB_NS7_ILi192EEEEEELi128ENS_6half_tEfNS_4arch4Sm90ELb0ELb0ELb0ELb0ELb0ELb0ELb0ELb1ELb1ELb1ELb0ELb0EEENS1_21CollectiveEpilogueFwdINS6_IJSB_SB_SB_EEESA_SE_SG_Li256ELb0ELb1ELb0ELb0EEENS1_29StaticPersistentTileSchedulerILb0EEEEEEEEEvNT_6ParamsE,"a",@progbits
	.sectionflags	@""
	.align	4
.nv.constant0._ZN7cutlass13device_kernelIN5flash11enable_sm90INS1_16FlashAttnFwdSm90INS1_25CollectiveMainloopFwdSm90ILi2EN4cute5tupleIJNS5_1CILi2EEENS7_ILi1EEES9_EEENS6_IJNS7_ILi128EEESB_NS7_ILi192EEEEEELi128ENS_6half_tEfNS_4arch4Sm90ELb0ELb0ELb0ELb0ELb0ELb0ELb0ELb1ELb1ELb1ELb0ELb0EEENS1_21CollectiveEpilogueFwdINS6_IJSB_SB_SB_EEESA_SE_SG_Li256ELb0ELb1ELb0ELb0EEENS1_29StaticPersistentTileSchedulerILb0EEEEEEEEEvNT_6ParamsE:
	.zero		3200


//--------------------- .nv.constant0._ZN7cutlass13device_kernelIN5flash11enable_sm90INS1_16FlashAttnFwdSm90INS1_25CollectiveMainloopFwdSm90ILi2EN4cute5tupleIJNS5_1CILi1EEES8_S8_EEENS6_IJNS7_ILi128EEESA_NS7_ILi192EEEEEELi128ENS_6half_tEfNS_4arch4Sm90ELb0ELb0ELb0ELb1ELb0ELb0ELb0ELb1ELb1ELb1ELb0ELb0EEENS1_21CollectiveEpilogueFwdINS6_IJSA_SA_SA_EEES9_SD_SF_Li256ELb1ELb1ELb0ELb0EEENS1_36VarlenDynamicPersistentTileSchedulerILi128ELi128ELi256ELi128ELb0ELb1ELb1ELb0ELb1ELb1EEEEEEEEEvNT_6ParamsE --------------------------
	.section	.nv.constant0._ZN7cutlass13device_kernelIN5flash11enable_sm90INS1_16FlashAttnFwdSm90INS1_25CollectiveMainloopFwdSm90ILi2EN4cute5tupleIJNS5_1CILi1EEES8_S8_EEENS6_IJNS7_ILi128EEESA_NS7_ILi192EEEEEELi128ENS_6half_tEfNS_4arch4Sm90ELb0ELb0ELb0ELb1ELb0ELb0ELb0ELb1ELb1ELb1ELb0ELb0EEENS1_21CollectiveEpilogueFwdINS6_IJSA_SA_SA_EEES9_SD_SF_Li256ELb1ELb1ELb0ELb0EEENS1_36VarlenDynamicPersistentTileSchedulerILi128ELi128ELi256ELi128ELb0ELb1ELb1ELb0ELb1ELb1EEEEEEEEEvNT_6ParamsE,"a",@progbits
	.sectionflags	@""
	.align	4
.nv.constant0._ZN7cutlass13device_kernelIN5flash11enable_sm90INS1_16FlashAttnFwdSm90INS1_25CollectiveMainloopFwdSm90ILi2EN4cute5tupleIJNS5_1CILi1EEES8_S8_EEENS6_IJNS7_ILi128EEESA_NS7_ILi192EEEEEELi128ENS_6half_tEfNS_4arch4Sm90ELb0ELb0ELb0ELb1ELb0ELb0ELb0ELb1ELb1ELb1ELb0ELb0EEENS1_21CollectiveEpilogueFwdINS6_IJSA_SA_SA_EEES9_SD_SF_Li256ELb1ELb1ELb0ELb0EEENS1_36VarlenDynamicPersistentTileSchedulerILi128ELi128ELi256ELi128ELb0ELb1ELb1ELb0ELb1ELb1EEEEEEEEEvNT_6ParamsE:
	.zero		3328


//--------------------- .nv.constant0._ZN7cutlass13device_kernelIN5flash11enable_sm90INS1_16FlashAttnFwdSm90INS1_25CollectiveMainloopFwdSm90ILi2EN4cute5tupleIJNS5_1CILi1EEES8_S8_EEENS6_IJNS7_ILi128EEESA_NS7_ILi192EEEEEELi128ENS_6half_tEfNS_4arch4Sm90ELb0ELb0ELb0ELb1ELb0ELb1ELb0ELb1ELb1ELb1ELb0ELb0EEENS1_21CollectiveEpilogueFwdINS6_IJSA_SA_SA_EEES9_SD_SF_Li256ELb1ELb1ELb0ELb0EEENS1_36VarlenDynamicPersistentTileSchedulerILi128ELi128ELi256ELi128ELb0ELb1ELb1ELb0ELb1ELb1EEEEEEEEEvNT_6ParamsE --------------------------
	.section	.nv.constant0._ZN7cutlass13device_kernelIN5flash11enable_sm90INS1_16FlashAttnFwdSm90INS1_25CollectiveMainloopFwdSm90ILi2EN4cute5tupleIJNS5_1CILi1EEES8_S8_EEENS6_IJNS7_ILi128EEESA_NS7_ILi192EEEEEELi128ENS_6half_tEfNS_4arch4Sm90ELb0ELb0ELb0ELb1ELb0ELb1ELb0ELb1ELb1ELb1ELb0ELb0EEENS1_21CollectiveEpilogueFwdINS6_IJSA_SA_SA_EEES9_SD_SF_Li256ELb1ELb1ELb0ELb0EEENS1_36VarlenDynamicPersistentTileSchedulerILi128ELi128ELi256ELi128ELb0ELb1ELb1ELb0ELb1ELb1EEEEEEEEEvNT_6ParamsE,"a",@progbits
	.sectionflags	@""
	.align	4
.nv.constant0._ZN7cutlass13device_kernelIN5flash11enable_sm90INS1_16FlashAttnFwdSm90INS1_25CollectiveMainloopFwdSm90ILi2EN4cute5tupleIJNS5_1CILi1EEES8_S8_EEENS6_IJNS7_ILi128EEESA_NS7_ILi192EEEEEELi128ENS_6half_tEfNS_4arch4Sm90ELb0ELb0ELb0ELb1ELb0ELb1ELb0ELb1ELb1ELb1ELb0ELb0EEENS1_21CollectiveEpilogueFwdINS6_IJSA_SA_SA_EEES9_SD_SF_Li256ELb1ELb1ELb0ELb0EEENS1_36VarlenDynamicPersistentTileSchedulerILi128ELi128ELi256ELi128ELb0ELb1ELb1ELb0ELb1ELb1EEEEEEEEEvNT_6ParamsE:
	.zero		3328


//--------------------- .nv.constant0._ZN7cutlass13device_kernelIN5flash11enable_sm90INS1_16FlashAttnFwdSm90INS1_25CollectiveMainloopFwdSm90ILi2EN4cute5tupleIJNS5_1CILi1EEES8_S8_EEENS6_IJNS7_ILi128EEENS7_ILi96EEENS7_ILi192EEEEEELi128ENS_6half_tEfNS_4arch4Sm90ELb0ELb1ELb0ELb0ELb0ELb0ELb0ELb1ELb1ELb1ELb0ELb0EEENS1_21CollectiveEpilogueFwdINS6_IJSA_SA_SB_EEES9_SE_SG_Li256ELb0ELb1ELb0ELb0EEENS1_30DynamicPersistentTileSchedulerILi256ELi128ELb0ELb1ELb1EEEEEEEEEvNT_6ParamsE --------------------------
	.section	.nv.constant0._ZN7cutlass13device_kernelIN5flash11enable_sm90INS1_16FlashAttnFwdSm90INS1_25CollectiveMainloopFwdSm90ILi2EN4cute5tupleIJNS5_1CILi1EEES8_S8_EEENS6_IJNS7_ILi128EEENS7_ILi96EEENS7_ILi192EEEEEELi128ENS_6half_tEfNS_4arch4Sm90ELb0ELb1ELb0ELb0ELb0ELb0ELb0ELb1ELb1ELb1ELb0ELb0EEENS1_21CollectiveEpilogueFwdINS6_IJSA_SA_SB_EEES9_SE_SG_Li256ELb0ELb1ELb0ELb0EEENS1_30DynamicPersistentTileSchedulerILi256ELi128ELb0ELb1ELb1EEEEEEEEEvNT_6ParamsE,"a",@progbits
	.sectionflags	@""
	.align	4
.nv.constant0._ZN7cutlass13device_kernelIN5flash11enable_sm90INS1_16FlashAttnFwdSm90INS1_25CollectiveMainloopFwdSm90ILi2EN4cute5tupleIJNS5_1CILi1EEES8_S8_EEENS6_IJNS7_ILi128EEENS7_ILi96EEENS7_ILi192EEEEEELi128ENS_6half_tEfNS_4arch4Sm90ELb0ELb1ELb0ELb0ELb0ELb0ELb0ELb1ELb1ELb1ELb0ELb0EEENS1_21CollectiveEpilogueFwdINS6_IJSA_SA_SB_EEES9_SE_SG_Li256ELb0ELb1ELb0ELb0EEENS1_30DynamicPersistentTileSchedulerILi256ELi128ELb0ELb1ELb1EEEEEEEEEvNT_6ParamsE:
	.zero		3328


//--------------------- .nv.constant0._ZN7cutlass13device_kernelIN5flash11enable_sm90INS1_16FlashAttnFwdSm90INS1_25CollectiveMainloopFwdSm90ILi2EN4cute5tupleIJNS5_1CILi1EEES8_S8_EEENS6_IJNS7_ILi128EEENS7_ILi96EEENS7_ILi192EEEEEELi128ENS_6half_tEfNS_4arch4Sm90ELb0ELb1ELb0ELb1ELb0ELb0ELb0ELb1ELb1ELb1ELb0ELb0EEENS1_21CollectiveEpilogueFwdINS6_IJSA_SA_SB_EEES9_SE_SG_Li256ELb1ELb1ELb0ELb0EEENS1_36VarlenDynamicPersistentTileSchedulerILi128ELi96ELi256ELi128ELb0ELb1ELb1ELb1ELb0ELb1EEEEEEEEEvNT_6ParamsE --------------------------
	.section	.nv.constant0._ZN7cutlass13device_kernelIN5flash11enable_sm90INS1_16FlashAttnFwdSm90INS1_25CollectiveMainloopFwdSm90ILi2EN4cute5tupleIJNS5_1CILi1EEES8_S8_EEENS6_IJNS7_ILi128EEENS7_ILi96EEENS7_ILi192EEEEEELi128ENS_6half_tEfNS_4arch4Sm90ELb0ELb1ELb0ELb1ELb0ELb0ELb0ELb1ELb1ELb1ELb0ELb0EEENS1_21CollectiveEpilogueFwdINS6_IJSA_SA_SB_EEES9_SE_SG_Li256ELb1ELb1ELb0ELb0EEENS1_36VarlenDynamicPersistentTileSchedulerILi128ELi96ELi256ELi128ELb0ELb1ELb1ELb1ELb0ELb1EEEEEEEEEvNT_6ParamsE,"a",@progbits
	.sectionflags	@""
	.align	4
.nv.constant0._ZN7cutlass13device_kernelIN5flash11enable_sm90INS1_16FlashAttnFwdSm90INS1_25CollectiveMainloopFwdSm90ILi2EN4cute5tupleIJNS5_1CILi1EEES8_S8_EEENS6_IJNS7_ILi128EEENS7_ILi96EEENS7_ILi192EEEEEELi128ENS_6half_tEfNS_4arch4Sm90ELb0ELb1ELb0ELb1ELb0ELb0ELb0ELb1ELb1ELb1ELb0ELb0EEENS1_21CollectiveEpilogueFwdINS6_IJSA_SA_SB_EEES9_SE_SG_Li256ELb1ELb1ELb0ELb0EEENS1_36VarlenDynamicPersistentTileSchedulerILi128ELi96ELi256ELi128ELb0ELb1ELb1ELb1ELb0ELb1EEEEEEEEEvNT_6ParamsE:
	.zero		3328


//--------------------- .nv.constant0._ZN7cutlass13device_kernelIN5flash11enable_sm90INS1_16FlashAttnFwdSm90INS1_25CollectiveMainloopFwdSm90ILi2EN4cute5tupleIJNS5_1CILi1EEES8_S8_EEENS6_IJNS7_ILi128EEENS7_ILi96EEENS7_ILi192EEEEEELi128ENS_6half_tEfNS_4arch4Sm90ELb0ELb1ELb0ELb1ELb0ELb1ELb0ELb1ELb1ELb1ELb0ELb0EEENS1_21CollectiveEpilogueFwdINS6_IJSA_SA_SB_EEES9_SE_SG_Li256ELb1ELb1ELb0ELb0EEENS1_36VarlenDynamicPersistentTileSchedulerILi128ELi96ELi256ELi128ELb0ELb1ELb1ELb1ELb0ELb1EEEEEEEEEvNT_6ParamsE --------------------------
	.section	.nv.constant0._ZN7cutlass13device_kernelIN5flash11enable_sm90INS1_16FlashAttnFwdSm90INS1_25CollectiveMainloopFwdSm90ILi2EN4cute5tupleIJNS5_1CILi1EEES8_S8_EEENS6_IJNS7_ILi128EEENS7_ILi96EEENS7_ILi192EEEEEELi128ENS_6half_tEfNS_4arch4Sm90ELb0ELb1ELb0ELb1ELb0ELb1ELb0ELb1ELb1ELb1ELb0ELb0EEENS1_21CollectiveEpilogueFwdINS6_IJSA_SA_SB_EEES9_SE_SG_Li256ELb1ELb1ELb0ELb0EEENS1_36VarlenDynamicPersistentTileSchedulerILi128ELi96ELi256ELi128ELb0ELb1ELb1ELb1ELb0ELb1EEEEEEEEEvNT_6ParamsE,"a",@progbits
	.sectionflags	@""
	.align	4
.nv.constant0._ZN7cutlass13device_kernelIN5flash11enable_sm90INS1_16FlashAttnFwdSm90INS1_25CollectiveMainloopFwdSm90ILi2EN4cute5tupleIJNS5_1CILi1EEES8_S8_EEENS6_IJNS7_ILi128EEENS7_ILi96EEENS7_ILi192EEEEEELi128ENS_6half_tEfNS_4arch4Sm90ELb0ELb1ELb0ELb1ELb0ELb1ELb0ELb1ELb1ELb1ELb0ELb0EEENS1_21CollectiveEpilogueFwdINS6_IJSA_SA_SB_EEES9_SE_SG_Li256ELb1ELb1ELb0ELb0EEENS1_36VarlenDynamicPersistentTileSchedulerILi128ELi96ELi256ELi128ELb0ELb1ELb1ELb1ELb0ELb1EEEEEEEEEvNT_6ParamsE:
	.zero		3328


//--------------------- .nv.constant0._ZN7cutlass13device_kernelIN5flash11enable_sm90INS1_16FlashAttnFwdSm90INS1_25CollectiveMainloopFwdSm90ILi2EN4cute5tupleIJNS5_1CILi1EEES8_S8_EEENS6_IJNS7_ILi128EEESA_NS7_ILi192EEEEEELi128ENS_6half_tEfNS_4arch4Sm90ELb1ELb0ELb0ELb0ELb0ELb0ELb0ELb1ELb1ELb1ELb0ELb0EEENS1_21CollectiveEpilogueFwdINS6_IJSA_SA_SA_EEES9_SD_SF_Li256ELb0ELb1ELb0ELb0EEENS1_30DynamicPersistentTileSchedulerILi256ELi128ELb0ELb1ELb1EEEEEEEEEvNT_6ParamsE --------------------------
	.section	.nv.constant0._ZN7cutlass13device_kernelIN5flash11enable_sm90INS1_16FlashAttnFwdSm90INS1_25CollectiveMainloopFwdSm90ILi2EN4cute5tupleIJNS5_1CILi1EEES8_S8_EEENS6_IJNS7_ILi128EEESA_NS7_ILi192EEEEEELi128ENS_6half_tEfNS_4arch4Sm90ELb1ELb0ELb0ELb0ELb0ELb0ELb0ELb1ELb1ELb1ELb0ELb0EEENS1_21CollectiveEpilogueFwdINS6_IJSA_SA_SA_EEES9_SD_SF_Li256ELb0ELb1ELb0ELb0EEENS1_30DynamicPersistentTileSchedulerILi256ELi128ELb0ELb1ELb1EEEEEEEEEvNT_6ParamsE,"a",@progbits
	.sectionflags	@""
	.align	4
.nv.constant0._ZN7cutlass13device_kernelIN5flash11enable_sm90INS1_16FlashAttnFwdSm90INS1_25CollectiveMainloopFwdSm90ILi2EN4cute5tupleIJNS5_1CILi1EEES8_S8_EEENS6_IJNS7_ILi128EEESA_NS7_ILi192EEEEEELi128ENS_6half_tEfNS_4arch4Sm90ELb1ELb0ELb0ELb0ELb0ELb0ELb0ELb1ELb1ELb1ELb0ELb0EEENS1_21CollectiveEpilogueFwdINS6_IJSA_SA_SA_EEES9_SD_SF_Li256ELb0ELb1ELb0ELb0EEENS1_30DynamicPersistentTileSchedulerILi256ELi128ELb0ELb1ELb1EEEEEEEEEvNT_6ParamsE:
	.zero		3328


//--------------------- .nv.constant0._ZN7cutlass13device_kernelIN5flash11enable_sm90INS1_16FlashAttnFwdSm90INS1_25CollectiveMainloopFwdSm90ILi2EN4cute5tupleIJNS5_1CILi1EEES8_S8_EEENS6_IJNS7_ILi128EEESA_NS7_ILi192EEEEEELi128ENS_6half_tEfNS_4arch4Sm90ELb1ELb0ELb0ELb1ELb0ELb0ELb0ELb1ELb1ELb1ELb0ELb0EEENS1_21CollectiveEpilogueFwdINS6_IJSA_SA_SA_EEES9_SD_SF_Li256ELb1ELb1ELb0ELb0EEENS1_36VarlenDynamicPersistentTileSchedulerILi128ELi128ELi256ELi128ELb0ELb1ELb1ELb1ELb1ELb1EEEEEEEEEvNT_6ParamsE --------------------------
	.section	.nv.constant0._ZN7cutlass13device_kernelIN5flash11enable_sm90INS1_16FlashAttnFwdSm90INS1_25CollectiveMainloopFwdSm90ILi2EN4cute5tupleIJNS5_1CILi1EEES8_S8_EEENS6_IJNS7_ILi128EEESA_NS7_ILi192EEEEEELi128ENS_6half_tEfNS_4arch4Sm90ELb1ELb0ELb0ELb1ELb0ELb0ELb0ELb1ELb1ELb1ELb0ELb0EEENS1_21CollectiveEpilogueFwdINS6_IJSA_SA_SA_EEES9_SD_SF_Li256ELb1ELb1ELb0ELb0EEENS1_36VarlenDynamicPersistentTileSchedulerILi128ELi128ELi256ELi128ELb0ELb1ELb1ELb1ELb1ELb1EEEEEEEEEvNT_6ParamsE,"a",@progbits
	.sectionflags	@""
	.align	4
.nv.constant0._ZN7cutlass13device_kernelIN5flash11enable_sm90INS1_16FlashAttnFwdSm90INS1_25CollectiveMainloopFwdSm90ILi2EN4cute5tupleIJNS5_1CILi1EEES8_S8_EEENS6_IJNS7_ILi128EEESA_NS7_ILi192EEEEEELi128ENS_6half_tEfNS_4arch4Sm90ELb1ELb0ELb0ELb1ELb0ELb0ELb0ELb1ELb1ELb1ELb0ELb0EEENS1_21CollectiveEpilogueFwdINS6_IJSA_SA_SA_EEES9_SD_SF_Li256ELb1ELb1ELb0ELb0EEENS1_36VarlenDynamicPersistentTileSchedulerILi128ELi128ELi256ELi128ELb0ELb1ELb1ELb1ELb1ELb1EEEEEEEEEvNT_6ParamsE:
	.zero		3328


//--------------------- .nv.constant0._ZN7cutlass13device_kernelIN5flash11enable_sm90INS1_16FlashAttnFwdSm90INS1_25CollectiveMainloopFwdSm90ILi2EN4cute5tupleIJNS5_1CILi1EEES8_S8_EEENS6_IJNS7_ILi128EEESA_NS7_ILi192EEEEEELi128ENS_6half_tEfNS_4arch4Sm90ELb1ELb0ELb0ELb1ELb0ELb1ELb0ELb1ELb1ELb1ELb0ELb0EEENS1_21CollectiveEpilogueFwdINS6_IJSA_SA_SA_EEES9_SD_SF_Li256ELb1ELb1ELb0ELb0EEENS1_36VarlenDynamicPersistentTileSchedulerILi128ELi128ELi256ELi128ELb0ELb1ELb1ELb1ELb1ELb1EEEEEEEEEvNT_6ParamsE --------------------------
	.section	.nv.constant0._ZN7cutlass13device_kernelIN5flash11enable_sm90INS1_16FlashAttnFwdSm90INS1_25CollectiveMainloopFwdSm90ILi2EN4cute5tupleIJNS5_1CILi1EEES8_S8_EEENS6_IJNS7_ILi128EEESA_NS7_ILi192EEEEEELi128ENS_6half_tEfNS_4arch4Sm90ELb1ELb0ELb0ELb1ELb0ELb1ELb0ELb1ELb1ELb1ELb0ELb0EEENS1_21CollectiveEpilogueFwdINS6_IJSA_SA_SA_EEES9_SD_SF_Li256ELb1ELb1ELb0ELb0EEENS1_36VarlenDynamicPersistentTileSchedulerILi128ELi128ELi256ELi128ELb0ELb1ELb1ELb1ELb1ELb1EEEEEEEEEvNT_6ParamsE,"a",@progbits
	.sectionflags	@""
	.align	4
.nv.constant0._ZN7cutlass13device_kernelIN5flash11enable_sm90INS1_16FlashAttnFwdSm90INS1_25CollectiveMainloopFwdSm90ILi2EN4cute5tupleIJNS5_1CILi1EEES8_S8_EEENS6_IJNS7_ILi128EEESA_NS7_ILi192EEEEEELi128ENS_6half_tEfNS_4arch4Sm90ELb1ELb0ELb0ELb1ELb0ELb1ELb0ELb1ELb1ELb1ELb0ELb0EEENS1_21CollectiveEpilogueFwdINS6_IJSA_SA_SA_EEES9_SD_SF_Li256ELb1ELb1ELb0ELb0EEENS1_36VarlenDynamicPersistentTileSchedulerILi128ELi128ELi256ELi128ELb0ELb1ELb1ELb1ELb1ELb1EEEEEEEEEvNT_6ParamsE:
	.zero		3328


//--------------------- SYMBOLS --------------------------

	.type		.nv.reservedSmem.offset0,@object
	.size		.nv.reservedSmem.offset0,0x4
	.type		__assertfail,@function
